	.target	sm_80

	.elftype	@"ET_EXEC"


//--------------------- .note.nv.tkinfo           --------------------------
	.section	.note.nv.tkinfo,"",@"SHT_NOTE"
	.sectionflags	@"SHF_NOTE_NV_TKINFO"
	.tkinfo
        /*0018*/ 	.word	0x00000002
        /*0030*/ 	.string	""
        /*0030*/ 	.string	"ptxas"
        /*0030*/ 	.string	"Cuda compilation tools, release 13.0, V13.0.88"
        /*0030*/ 	.string	"Build cuda_13.0.r13.0/compiler.36424714_0"
        /*0030*/ 	.string	"-arch sm_80 -m 64 "



//--------------------- .note.nv.cuinfo           --------------------------
	.section	.note.nv.cuinfo,"",@"SHT_NOTE"
	.sectionflags	@"SHF_NOTE_NV_CUINFO"
        /*0018*/ 	.short	0x0002
        /*001a*/ 	.short	0x0050
        /*001c*/ 	.short	0x0082
	.zero		2


//--------------------- .nv.info                  --------------------------
	.section	.nv.info,"",@"SHT_CUDA_INFO"
	.align	4


	//----- nvinfo : EIATTR_REGCOUNT
	.align		4
        /*0000*/ 	.byte	0x04, 0x2f
        /*0002*/ 	.short	(.L_12 - .L_11)
	.align		4
.L_11:
        /*0004*/ 	.word	index@(_ZN7cutlass13device_kernelIN5flash22FlashAttnBwdPreprocessIN4cute5tupleIJNS3_1CILi64EEENS5_ILi192EEEEEENS_10bfloat16_tEfNS_4arch4Sm80ELb1ELb1EEEEEvNT_6ParamsE)
        /*0008*/ 	.word	0x00000057


	//----- nvinfo : EIATTR_FRAME_SIZE
	.align		4
.L_12:
        /*000c*/ 	.byte	0x04, 0x11
        /*000e*/ 	.short	(.L_14 - .L_13)
	.align		4
.L_13:
        /*0010*/ 	.word	index@(_ZN7cutlass13device_kernelIN5flash22FlashAttnBwdPreprocessIN4cute5tupleIJNS3_1CILi64EEENS5_ILi192EEEEEENS_10bfloat16_tEfNS_4arch4Sm80ELb1ELb1EEEEEvNT_6ParamsE)
        /*0014*/ 	.word	0x00000000


	//----- nvinfo : EIATTR_REGCOUNT
	.align		4
.L_14:
        /*0018*/ 	.byte	0x04, 0x2f
        /*001a*/ 	.short	(.L_16 - .L_15)
	.align		4
.L_15:
        /*001c*/ 	.word	index@(_ZN7cutlass13device_kernelIN5flash19enable_sm80_to_sm89INS1_16FlashAttnBwdSm80INS1_25CollectiveMainloopBwdSm80ILi2ELi1EN4cute5tupleIJNS5_1CILi64EEENS7_ILi80EEENS7_ILi192EEEEEENS_10bfloat16_tEfNS_4arch4Sm80ELb1ELb0ELb1ELb1ELb1ELb0ELb1ELb0ELi2ELi4ELi2ELi2ELb0EEENS1_24CollectiveEpilogueBwdGQAISB_fSE_Li256ELb1ELb1EEENS1_25SingleTileBwdLPTSchedulerILb1ELi80ELb1EEEEEEEEEvNT_6ParamsE)
        /*0020*/ 	.word	0x000000ff


	//----- nvinfo : EIATTR_FRAME_SIZE
	.align		4
.L_16:
        /*0024*/ 	.byte	0x04, 0x11
        /*0026*/ 	.short	(.L_18 - .L_17)
	.align		4
.L_17:
        /*0028*/ 	.word	index@($__internal_11_$__cuda_sm70_warpsync)
        /*002c*/ 	.word	0x00000000


	//----- nvinfo : EIATTR_FRAME_SIZE
	.align		4
.L_18:
        /*0030*/ 	.byte	0x04, 0x11
        /*0032*/ 	.short	(.L_20 - .L_19)
	.align		4
.L_19:
        /*0034*/ 	.word	index@(_ZN7cutlass13device_kernelIN5flash19enable_sm80_to_sm89INS1_16FlashAttnBwdSm80INS1_25CollectiveMainloopBwdSm80ILi2ELi1EN4cute5tupleIJNS5_1CILi64EEENS7_ILi80EEENS7_ILi192EEEEEENS_10bfloat16_tEfNS_4arch4Sm80ELb1ELb0ELb1ELb1ELb1ELb0ELb1ELb0ELi2ELi4ELi2ELi2ELb0EEENS1_24CollectiveEpilogueBwdGQAISB_fSE_Li256ELb1ELb1EEENS1_25SingleTileBwdLPTSchedulerILb1ELi80ELb1EEEEEEEEEvNT_6ParamsE)
        /*0038*/ 	.word	0x00000010


	//----- nvinfo : EIATTR_REGCOUNT
	.align		4
.L_20:
        /*003c*/ 	.byte	0x04, 0x2f
        /*003e*/ 	.short	(.L_22 - .L_21)
	.align		4
.L_21:
        /*0040*/ 	.word	index@(_ZN7cutlass13device_kernelIN5flash32FlashAttnBwdPostprocessConvertdQIN4cute5tupleIJNS3_1CILi64EEENS5_ILi192EEEEEENS_10bfloat16_tEfNS_4arch4Sm80ELi256ENS3_8TiledMMAINS3_8MMA_AtomIJNS3_30SM80_16x8x16_F32BF16BF16F32_TNEEEENS3_6LayoutINS4_IJNS5_ILi2EEENS5_ILi4EEENS5_ILi1EEEEEENS4_IJSJ_SH_NS5_ILi0EEEEEEEENS4_IJNS5_ILi32EEES6_NS5_ILi16EEEEEEEELb0EEEEEvNT_6ParamsE)
        /*0044*/ 	.word	0x00000045


	//----- nvinfo : EIATTR_FRAME_SIZE
	.align		4
.L_22:
        /*0048*/ 	.byte	0x04, 0x11
        /*004a*/ 	.short	(.L_24 - .L_23)
	.align		4
.L_23:
        /*004c*/ 	.word	index@(_ZN7cutlass13device_kernelIN5flash32FlashAttnBwdPostprocessConvertdQIN4cute5tupleIJNS3_1CILi64EEENS5_ILi192EEEEEENS_10bfloat16_tEfNS_4arch4Sm80ELi256ENS3_8TiledMMAINS3_8MMA_AtomIJNS3_30SM80_16x8x16_F32BF16BF16F32_TNEEEENS3_6LayoutINS4_IJNS5_ILi2EEENS5_ILi4EEENS5_ILi1EEEEEENS4_IJSJ_SH_NS5_ILi0EEEEEEEENS4_IJNS5_ILi32EEES6_NS5_ILi16EEEEEEEELb0EEEEEvNT_6ParamsE)
        /*0050*/ 	.word	0x00000000


	//----- nvinfo : EIATTR_REGCOUNT
	.align		4
.L_24:
        /*0054*/ 	.byte	0x04, 0x2f
        /*0056*/ 	.short	(.L_26 - .L_25)
	.align		4
.L_25:
        /*0058*/ 	.word	index@(_ZN7cutlass13device_kernelIN5flash32FlashAttnBwdPostprocessConvertdQIN4cute5tupleIJNS3_1CILi80EEENS5_ILi192EEEEEENS_10bfloat16_tEfNS_4arch4Sm80ELi256ENS3_8TiledMMAINS3_8MMA_AtomIJNS3_30SM80_16x8x16_F32BF16BF16F32_TNEEEENS3_6LayoutINS4_IJNS5_ILi4EEENS5_ILi2EEENS5_ILi1EEEEEENS4_IJSJ_SH_NS5_ILi0EEEEEEEENS4_IJNS5_ILi64EEENS5_ILi16EEESP_EEEEELb1EEEEEvNT_6ParamsE)
        /*005c*/ 	.word	0x00000050


	//----- nvinfo : EIATTR_FRAME_SIZE
	.align		4
.L_26:
        /*0060*/ 	.byte	0x04, 0x11
        /*0062*/ 	.short	(.L_28 - .L_27)
	.align		4
.L_27:
        /*0064*/ 	.word	index@(_ZN7cutlass13device_kernelIN5flash32FlashAttnBwdPostprocessConvertdQIN4cute5tupleIJNS3_1CILi80EEENS5_ILi192EEEEEENS_10bfloat16_tEfNS_4arch4Sm80ELi256ENS3_8TiledMMAINS3_8MMA_AtomIJNS3_30SM80_16x8x16_F32BF16BF16F32_TNEEEENS3_6LayoutINS4_IJNS5_ILi4EEENS5_ILi2EEENS5_ILi1EEEEEENS4_IJSJ_SH_NS5_ILi0EEEEEEEENS4_IJNS5_ILi64EEENS5_ILi16EEESP_EEEEELb1EEEEEvNT_6ParamsE)
        /*0068*/ 	.word	0x00000000


	//----- nvinfo : EIATTR_REGCOUNT
	.align		4
.L_28:
        /*006c*/ 	.byte	0x04, 0x2f
        /*006e*/ 	.short	(.L_30 - .L_29)
	.align		4
.L_29:
        /*0070*/ 	.word	index@(_ZN7cutlass13device_kernelIN5flash19enable_sm80_to_sm89INS1_16FlashAttnBwdSm80INS1_25CollectiveMainloopBwdSm80ILi2ELi1EN4cute5tupleIJNS5_1CILi64EEENS7_ILi80EEENS7_ILi192EEEEEENS_10bfloat16_tEfNS_4arch4Sm80ELb1ELb0ELb1ELb1ELb0ELb0ELb1ELb0ELi2ELi4ELi2ELi2ELb0EEENS1_24CollectiveEpilogueBwdGQAISB_fSE_Li256ELb1ELb0EEENS1_25SingleTileBwdLPTSchedulerILb1ELi80ELb0EEEEEEEEEvNT_6ParamsE)
        /*0074*/ 	.word	0x000000ff


	//----- nvinfo : EIATTR_FRAME_SIZE
	.align		4
.L_30:
        /*0078*/ 	.byte	0x04, 0x11
        /*007a*/ 	.short	(.L_32 - .L_31)
	.align		4
.L_31:
        /*007c*/ 	.word	index@(_ZN7cutlass13device_kernelIN5flash19enable_sm80_to_sm89INS1_16FlashAttnBwdSm80INS1_25CollectiveMainloopBwdSm80ILi2ELi1EN4cute5tupleIJNS5_1CILi64EEENS7_ILi80EEENS7_ILi192EEEEEENS_10bfloat16_tEfNS_4arch4Sm80ELb1ELb0ELb1ELb1ELb0ELb0ELb1ELb0ELi2ELi4ELi2ELi2ELb0EEENS1_24CollectiveEpilogueBwdGQAISB_fSE_Li256ELb1ELb0EEENS1_25SingleTileBwdLPTSchedulerILb1ELi80ELb0EEEEEEEEEvNT_6ParamsE)
        /*0080*/ 	.word	0x00000000


	//----- nvinfo : EIATTR_REGCOUNT
	.align		4
.L_32:
        /*0084*/ 	.byte	0x04, 0x2f
        /*0086*/ 	.short	(.L_34 - .L_33)
	.align		4
.L_33:
        /*0088*/ 	.word	index@(_ZN7cutlass13device_kernelIN5flash19enable_sm80_to_sm89INS1_16FlashAttnBwdSm80INS1_25CollectiveMainloopBwdSm80ILi2ELi1EN4cute5tupleIJNS5_1CILi64EEENS7_ILi80EEENS7_ILi192EEEEEENS_10bfloat16_tEfNS_4arch4Sm80ELb1ELb0ELb1ELb1ELb1ELb0ELb1ELb0ELi2ELi4ELi2ELi2ELb0EEENS1_21CollectiveEpilogueBwdISB_SC_SE_Li256ELb1ELb1ELi4EEENS1_25SingleTileBwdLPTSchedulerILb1ELi80ELb1EEEEEEEEEvNT_6ParamsE)
        /*008c*/ 	.word	0x000000ff


	//----- nvinfo : EIATTR_FRAME_SIZE
	.align		4
.L_34:
        /*0090*/ 	.byte	0x04, 0x11
        /*0092*/ 	.short	(.L_36 - .L_35)
	.align		4
.L_35:
        /*0094*/ 	.word	index@(_ZN7cutlass13device_kernelIN5flash19enable_sm80_to_sm89INS1_16FlashAttnBwdSm80INS1_25CollectiveMainloopBwdSm80ILi2ELi1EN4cute5tupleIJNS5_1CILi64EEENS7_ILi80EEENS7_ILi192EEEEEENS_10bfloat16_tEfNS_4arch4Sm80ELb1ELb0ELb1ELb1ELb1ELb0ELb1ELb0ELi2ELi4ELi2ELi2ELb0EEENS1_21CollectiveEpilogueBwdISB_SC_SE_Li256ELb1ELb1ELi4EEENS1_25SingleTileBwdLPTSchedulerILb1ELi80ELb1EEEEEEEEEvNT_6ParamsE)
        /*0098*/ 	.word	0x00000010


	//----- nvinfo : EIATTR_REGCOUNT
	.align		4
.L_36:
        /*009c*/ 	.byte	0x04, 0x2f
        /*009e*/ 	.short	(.L_38 - .L_37)
	.align		4
.L_37:
        /*00a0*/ 	.word	index@(_ZN7cutlass13device_kernelIN5flash19enable_sm80_to_sm89INS1_16FlashAttnBwdSm80INS1_25CollectiveMainloopBwdSm80ILi2ELi1EN4cute5tupleIJNS5_1CILi64EEENS7_ILi80EEENS7_ILi192EEEEEENS_10bfloat16_tEfNS_4arch4Sm80ELb1ELb0ELb1ELb1ELb0ELb0ELb1ELb0ELi2ELi4ELi2ELi2ELb0EEENS1_21CollectiveEpilogueBwdISB_SC_SE_Li256ELb1ELb1ELi4EEENS1_25SingleTileBwdLPTSchedulerILb1ELi80ELb0EEEEEEEEEvNT_6ParamsE)
        /*00a4*/ 	.word	0x000000ff


	//----- nvinfo : EIATTR_FRAME_SIZE
	.align		4
.L_38:
        /*00a8*/ 	.byte	0x04, 0x11
        /*00aa*/ 	.short	(.L_40 - .L_39)
	.align		4
.L_39:
        /*00ac*/ 	.word	index@(_ZN7cutlass13device_kernelIN5flash19enable_sm80_to_sm89INS1_16FlashAttnBwdSm80INS1_25CollectiveMainloopBwdSm80ILi2ELi1EN4cute5tupleIJNS5_1CILi64EEENS7_ILi80EEENS7_ILi192EEEEEENS_10bfloat16_tEfNS_4arch4Sm80ELb1ELb0ELb1ELb1ELb0ELb0ELb1ELb0ELi2ELi4ELi2ELi2ELb0EEENS1_21CollectiveEpilogueBwdISB_SC_SE_Li256ELb1ELb1ELi4EEENS1_25SingleTileBwdLPTSchedulerILb1ELi80ELb0EEEEEEEEEvNT_6ParamsE)
        /*00b0*/ 	.word	0x00000000


	//----- nvinfo : EIATTR_REGCOUNT
	.align		4
.L_40:
        /*00b4*/ 	.byte	0x04, 0x2f
        /*00b6*/ 	.short	(.L_42 - .L_41)
	.align		4
.L_41:
        /*00b8*/ 	.word	index@(_ZN7cutlass13device_kernelIN5flash22FlashAttnBwdPreprocessIN4cute5tupleIJNS3_1CILi64EEENS5_ILi192EEEEEENS_10bfloat16_tEfNS_4arch4Sm80ELb1ELb0EEEEEvNT_6ParamsE)
        /*00bc*/ 	.word	0x00000054


	//----- nvinfo : EIATTR_FRAME_SIZE
	.align		4
.L_42:
        /*00c0*/ 	.byte	0x04, 0x11
        /*00c2*/ 	.short	(.L_44 - .L_43)
	.align		4
.L_43:
        /*00c4*/ 	.word	index@(_ZN7cutlass13device_kernelIN5flash22FlashAttnBwdPreprocessIN4cute5tupleIJNS3_1CILi64EEENS5_ILi192EEEEEENS_10bfloat16_tEfNS_4arch4Sm80ELb1ELb0EEEEEvNT_6ParamsE)
        /*00c8*/ 	.word	0x00000000


	//----- nvinfo : EIATTR_REGCOUNT
	.align		4
.L_44:
        /*00cc*/ 	.byte	0x04, 0x2f
        /*00ce*/ 	.short	(.L_46 - .L_45)
	.align		4
.L_45:
        /*00d0*/ 	.word	index@(_ZN7cutlass13device_kernelIN5flash19enable_sm80_to_sm89INS1_16FlashAttnBwdSm80INS1_25CollectiveMainloopBwdSm80ILi2ELi1EN4cute5tupleIJNS5_1CILi64EEENS7_ILi80EEENS7_ILi192EEEEEENS_10bfloat16_tEfNS_4arch4Sm80ELb1ELb0ELb1ELb0ELb1ELb0ELb1ELb0ELi2ELi4ELi2ELi2ELb0EEENS1_24CollectiveEpilogueBwdGQAISB_fSE_Li256ELb0ELb1EEENS1_25SingleTileBwdLPTSchedulerILb0ELi80ELb1EEEEEEEEEvNT_6ParamsE)
        /*00d4*/ 	.word	0x000000ff


	//----- nvinfo : EIATTR_FRAME_SIZE
	.align		4
.L_46:
        /*00d8*/ 	.byte	0x04, 0x11
        /*00da*/ 	.short	(.L_48 - .L_47)
	.align		4
.L_47:
        /*00dc*/ 	.word	index@($__internal_10_$__cuda_sm70_warpsync)
        /*00e0*/ 	.word	0x00000000


	//----- nvinfo : EIATTR_FRAME_SIZE
	.align		4
.L_48:
        /*00e4*/ 	.byte	0x04, 0x11
        /*00e6*/ 	.short	(.L_50 - .L_49)
	.align		4
.L_49:
        /*00e8*/ 	.word	index@(_ZN7cutlass13device_kernelIN5flash19enable_sm80_to_sm89INS1_16FlashAttnBwdSm80INS1_25CollectiveMainloopBwdSm80ILi2ELi1EN4cute5tupleIJNS5_1CILi64EEENS7_ILi80EEENS7_ILi192EEEEEENS_10bfloat16_tEfNS_4arch4Sm80ELb1ELb0ELb1ELb0ELb1ELb0ELb1ELb0ELi2ELi4ELi2ELi2ELb0EEENS1_24CollectiveEpilogueBwdGQAISB_fSE_Li256ELb0ELb1EEENS1_25SingleTileBwdLPTSchedulerILb0ELi80ELb1EEEEEEEEEvNT_6ParamsE)
        /*00ec*/ 	.word	0x00000000


	//----- nvinfo : EIATTR_REGCOUNT
	.align		4
.L_50:
        /*00f0*/ 	.byte	0x04, 0x2f
        /*00f2*/ 	.short	(.L_52 - .L_51)
	.align		4
.L_51:
        /*00f4*/ 	.word	index@(_ZN7cutlass13device_kernelIN5flash19enable_sm80_to_sm89INS1_16FlashAttnBwdSm80INS1_25CollectiveMainloopBwdSm80ILi2ELi1EN4cute5tupleIJNS5_1CILi64EEENS7_ILi80EEENS7_ILi192EEEEEENS_10bfloat16_tEfNS_4arch4Sm80ELb1ELb0ELb1ELb0ELb0ELb0ELb1ELb0ELi2ELi4ELi2ELi2ELb0EEENS1_24CollectiveEpilogueBwdGQAISB_fSE_Li256ELb0ELb0EEENS1_25SingleTileBwdLPTSchedulerILb0ELi80ELb0EEEEEEEEEvNT_6ParamsE)
        /*00f8*/ 	.word	0x000000ff


	//----- nvinfo : EIATTR_FRAME_SIZE
	.align		4
.L_52:
        /*00fc*/ 	.byte	0x04, 0x11
        /*00fe*/ 	.short	(.L_54 - .L_53)
	.align		4
.L_53:
        /*0100*/ 	.word	index@(_ZN7cutlass13device_kernelIN5flash19enable_sm80_to_sm89INS1_16FlashAttnBwdSm80INS1_25CollectiveMainloopBwdSm80ILi2ELi1EN4cute5tupleIJNS5_1CILi64EEENS7_ILi80EEENS7_ILi192EEEEEENS_10bfloat16_tEfNS_4arch4Sm80ELb1ELb0ELb1ELb0ELb0ELb0ELb1ELb0ELi2ELi4ELi2ELi2ELb0EEENS1_24CollectiveEpilogueBwdGQAISB_fSE_Li256ELb0ELb0EEENS1_25SingleTileBwdLPTSchedulerILb0ELi80ELb0EEEEEEEEEvNT_6ParamsE)
        /*0104*/ 	.word	0x00000000


	//----- nvinfo : EIATTR_REGCOUNT
	.align		4
.L_54:
        /*0108*/ 	.byte	0x04, 0x2f
        /*010a*/ 	.short	(.L_56 - .L_55)
	.align		4
.L_55:
        /*010c*/ 	.word	index@(_ZN7cutlass13device_kernelIN5flash19enable_sm80_to_sm89INS1_16FlashAttnBwdSm80INS1_25CollectiveMainloopBwdSm80ILi2ELi1EN4cute5tupleIJNS5_1CILi64EEENS7_ILi80EEENS7_ILi192EEEEEENS_10bfloat16_tEfNS_4arch4Sm80ELb1ELb0ELb1ELb0ELb1ELb0ELb1ELb0ELi2ELi4ELi2ELi2ELb0EEENS1_21CollectiveEpilogueBwdISB_SC_SE_Li256ELb0ELb1ELi4EEENS1_25SingleTileBwdLPTSchedulerILb0ELi80ELb1EEEEEEEEEvNT_6ParamsE)
        /*0110*/ 	.word	0x000000ff


	//----- nvinfo : EIATTR_FRAME_SIZE
	.align		4
.L_56:
        /*0114*/ 	.byte	0x04, 0x11
        /*0116*/ 	.short	(.L_58 - .L_57)
	.align		4
.L_57:
        /*0118*/ 	.word	index@(_ZN7cutlass13device_kernelIN5flash19enable_sm80_to_sm89INS1_16FlashAttnBwdSm80INS1_25CollectiveMainloopBwdSm80ILi2ELi1EN4cute5tupleIJNS5_1CILi64EEENS7_ILi80EEENS7_ILi192EEEEEENS_10bfloat16_tEfNS_4arch4Sm80ELb1ELb0ELb1ELb0ELb1ELb0ELb1ELb0ELi2ELi4ELi2ELi2ELb0EEENS1_21CollectiveEpilogueBwdISB_SC_SE_Li256ELb0ELb1ELi4EEENS1_25SingleTileBwdLPTSchedulerILb0ELi80ELb1EEEEEEEEEvNT_6ParamsE)
        /*011c*/ 	.word	0x00000018


	//----- nvinfo : EIATTR_REGCOUNT
	.align		4
.L_58:
        /*0120*/ 	.byte	0x04, 0x2f
        /*0122*/ 	.short	(.L_60 - .L_59)
	.align		4
.L_59:
        /*0124*/ 	.word	index@(_ZN7cutlass13device_kernelIN5flash19enable_sm80_to_sm89INS1_16FlashAttnBwdSm80INS1_25CollectiveMainloopBwdSm80ILi2ELi1EN4cute5tupleIJNS5_1CILi64EEENS7_ILi80EEENS7_ILi192EEEEEENS_10bfloat16_tEfNS_4arch4Sm80ELb1ELb0ELb1ELb0ELb0ELb0ELb1ELb0ELi2ELi4ELi2ELi2ELb0EEENS1_21CollectiveEpilogueBwdISB_SC_SE_Li256ELb0ELb1ELi4EEENS1_25SingleTileBwdLPTSchedulerILb0ELi80ELb0EEEEEEEEEvNT_6ParamsE)
        /*0128*/ 	.word	0x000000ff


	//----- nvinfo : EIATTR_FRAME_SIZE
	.align		4
.L_60:
        /*012c*/ 	.byte	0x04, 0x11
        /*012e*/ 	.short	(.L_62 - .L_61)
	.align		4
.L_61:
        /*0130*/ 	.word	index@(_ZN7cutlass13device_kernelIN5flash19enable_sm80_to_sm89INS1_16FlashAttnBwdSm80INS1_25CollectiveMainloopBwdSm80ILi2ELi1EN4cute5tupleIJNS5_1CILi64EEENS7_ILi80EEENS7_ILi192EEEEEENS_10bfloat16_tEfNS_4arch4Sm80ELb1ELb0ELb1ELb0ELb0ELb0ELb1ELb0ELi2ELi4ELi2ELi2ELb0EEENS1_21CollectiveEpilogueBwdISB_SC_SE_Li256ELb0ELb1ELi4EEENS1_25SingleTileBwdLPTSchedulerILb0ELi80ELb0EEEEEEEEEvNT_6ParamsE)
        /*0134*/ 	.word	0x00000000


	//----- nvinfo : EIATTR_REGCOUNT
	.align		4
.L_62:
        /*0138*/ 	.byte	0x04, 0x2f
        /*013a*/ 	.short	(.L_64 - .L_63)
	.align		4
.L_63:
        /*013c*/ 	.word	index@(_ZN7cutlass13device_kernelIN5flash19enable_sm80_to_sm89INS1_16FlashAttnBwdSm80INS1_25CollectiveMainloopBwdSm80ILi2ELi1EN4cute5tupleIJNS5_1CILi64EEENS7_ILi80EEENS7_ILi192EEEEEENS_10bfloat16_tEfNS_4arch4Sm80ELb0ELb1ELb1ELb1ELb1ELb0ELb1ELb0ELi2ELi4ELi2ELi2ELb0EEENS1_24CollectiveEpilogueBwdGQAISB_fSE_Li256ELb1ELb1EEENS1_19SingleTileSchedulerILb1ELb0ELb0ELi80EEEEEEEEEvNT_6ParamsE)
        /*0140*/ 	.word	0x000000ff


	//----- nvinfo : EIATTR_FRAME_SIZE
	.align		4
.L_64:
        /*0144*/ 	.byte	0x04, 0x11
        /*0146*/ 	.short	(.L_66 - .L_65)
	.align		4
.L_65:
        /*0148*/ 	.word	index@($__internal_9_$__cuda_sm70_warpsync)
        /*014c*/ 	.word	0x00000000


	//----- nvinfo : EIATTR_FRAME_SIZE
	.align		4
.L_66:
        /*0150*/ 	.byte	0x04, 0x11
        /*0152*/ 	.short	(.L_68 - .L_67)
	.align		4
.L_67:
        /*0154*/ 	.word	index@(_ZN7cutlass13device_kernelIN5flash19enable_sm80_to_sm89INS1_16FlashAttnBwdSm80INS1_25CollectiveMainloopBwdSm80ILi2ELi1EN4cute5tupleIJNS5_1CILi64EEENS7_ILi80EEENS7_ILi192EEEEEENS_10bfloat16_tEfNS_4arch4Sm80ELb0ELb1ELb1ELb1ELb1ELb0ELb1ELb0ELi2ELi4ELi2ELi2ELb0EEENS1_24CollectiveEpilogueBwdGQAISB_fSE_Li256ELb1ELb1EEENS1_19SingleTileSchedulerILb1ELb0ELb0ELi80EEEEEEEEEvNT_6ParamsE)
        /*0158*/ 	.word	0x00000000


	//----- nvinfo : EIATTR_REGCOUNT
	.align		4
.L_68:
        /*015c*/ 	.byte	0x04, 0x2f
        /*015e*/ 	.short	(.L_70 - .L_69)
	.align		4
.L_69:
        /*0160*/ 	.word	index@(_ZN7cutlass13device_kernelIN5flash19enable_sm80_to_sm89INS1_16FlashAttnBwdSm80INS1_25CollectiveMainloopBwdSm80ILi2ELi1EN4cute5tupleIJNS5_1CILi64EEENS7_ILi80EEENS7_ILi192EEEEEENS_10bfloat16_tEfNS_4arch4Sm80ELb0ELb1ELb1ELb1ELb0ELb0ELb1ELb0ELi2ELi4ELi2ELi2ELb0EEENS1_24CollectiveEpilogueBwdGQAISB_fSE_Li256ELb1ELb0EEENS1_19SingleTileSchedulerILb1ELb0ELb0ELi80EEEEEEEEEvNT_6ParamsE)
        /*0164*/ 	.word	0x000000ff


	//----- nvinfo : EIATTR_FRAME_SIZE
	.align		4
.L_70:
        /*0168*/ 	.byte	0x04, 0x11
        /*016a*/ 	.short	(.L_72 - .L_71)
	.align		4
.L_71:
        /*016c*/ 	.word	index@(_ZN7cutlass13device_kernelIN5flash19enable_sm80_to_sm89INS1_16FlashAttnBwdSm80INS1_25CollectiveMainloopBwdSm80ILi2ELi1EN4cute5tupleIJNS5_1CILi64EEENS7_ILi80EEENS7_ILi192EEEEEENS_10bfloat16_tEfNS_4arch4Sm80ELb0ELb1ELb1ELb1ELb0ELb0ELb1ELb0ELi2ELi4ELi2ELi2ELb0EEENS1_24CollectiveEpilogueBwdGQAISB_fSE_Li256ELb1ELb0EEENS1_19SingleTileSchedulerILb1ELb0ELb0ELi80EEEEEEEEEvNT_6ParamsE)
        /*0170*/ 	.word	0x00000000


	//----- nvinfo : EIATTR_REGCOUNT
	.align		4
.L_72:
        /*0174*/ 	.byte	0x04, 0x2f
        /*0176*/ 	.short	(.L_74 - .L_73)
	.align		4
.L_73:
        /*0178*/ 	.word	index@(_ZN7cutlass13device_kernelIN5flash19enable_sm80_to_sm89INS1_16FlashAttnBwdSm80INS1_25CollectiveMainloopBwdSm80ILi2ELi1EN4cute5tupleIJNS5_1CILi64EEENS7_ILi80EEENS7_ILi192EEEEEENS_10bfloat16_tEfNS_4arch4Sm80ELb0ELb1ELb1ELb1ELb1ELb0ELb1ELb0ELi2ELi4ELi2ELi2ELb0EEENS1_21CollectiveEpilogueBwdISB_SC_SE_Li256ELb1ELb1ELi4EEENS1_19SingleTileSchedulerILb1ELb0ELb0ELi80EEEEEEEEEvNT_6ParamsE)
        /*017c*/ 	.word	0x000000ff


	//----- nvinfo : EIATTR_FRAME_SIZE
	.align		4
.L_74:
        /*0180*/ 	.byte	0x04, 0x11
        /*0182*/ 	.short	(.L_76 - .L_75)
	.align		4
.L_75:
        /*0184*/ 	.word	index@(_ZN7cutlass13device_kernelIN5flash19enable_sm80_to_sm89INS1_16FlashAttnBwdSm80INS1_25CollectiveMainloopBwdSm80ILi2ELi1EN4cute5tupleIJNS5_1CILi64EEENS7_ILi80EEENS7_ILi192EEEEEENS_10bfloat16_tEfNS_4arch4Sm80ELb0ELb1ELb1ELb1ELb1ELb0ELb1ELb0ELi2ELi4ELi2ELi2ELb0EEENS1_21CollectiveEpilogueBwdISB_SC_SE_Li256ELb1ELb1ELi4EEENS1_19SingleTileSchedulerILb1ELb0ELb0ELi80EEEEEEEEEvNT_6ParamsE)
        /*0188*/ 	.word	0x00000000


	//----- nvinfo : EIATTR_REGCOUNT
	.align		4
.L_76:
        /*018c*/ 	.byte	0x04, 0x2f
        /*018e*/ 	.short	(.L_78 - .L_77)
	.align		4
.L_77:
        /*0190*/ 	.word	index@(_ZN7cutlass13device_kernelIN5flash19enable_sm80_to_sm89INS1_16FlashAttnBwdSm80INS1_25CollectiveMainloopBwdSm80ILi2ELi1EN4cute5tupleIJNS5_1CILi64EEENS7_ILi80EEENS7_ILi192EEEEEENS_10bfloat16_tEfNS_4arch4Sm80ELb0ELb1ELb1ELb1ELb0ELb0ELb1ELb0ELi2ELi4ELi2ELi2ELb0EEENS1_21CollectiveEpilogueBwdISB_SC_SE_Li256ELb1ELb1ELi4EEENS1_19SingleTileSchedulerILb1ELb0ELb0ELi80EEEEEEEEEvNT_6ParamsE)
        /*0194*/ 	.word	0x000000ff


	//----- nvinfo : EIATTR_FRAME_SIZE
	.align		4
.L_78:
        /*0198*/ 	.byte	0x04, 0x11
        /*019a*/ 	.short	(.L_80 - .L_79)
	.align		4
.L_79:
        /*019c*/ 	.word	index@(_ZN7cutlass13device_kernelIN5flash19enable_sm80_to_sm89INS1_16FlashAttnBwdSm80INS1_25CollectiveMainloopBwdSm80ILi2ELi1EN4cute5tupleIJNS5_1CILi64EEENS7_ILi80EEENS7_ILi192EEEEEENS_10bfloat16_tEfNS_4arch4Sm80ELb0ELb1ELb1ELb1ELb0ELb0ELb1ELb0ELi2ELi4ELi2ELi2ELb0EEENS1_21CollectiveEpilogueBwdISB_SC_SE_Li256ELb1ELb1ELi4EEENS1_19SingleTileSchedulerILb1ELb0ELb0ELi80EEEEEEEEEvNT_6ParamsE)
        /*01a0*/ 	.word	0x00000000


	//----- nvinfo : EIATTR_REGCOUNT
	.align		4
.L_80:
        /*01a4*/ 	.byte	0x04, 0x2f
        /*01a6*/ 	.short	(.L_82 - .L_81)
	.align		4
.L_81:
        /*01a8*/ 	.word	index@(_ZN7cutlass13device_kernelIN5flash19enable_sm80_to_sm89INS1_16FlashAttnBwdSm80INS1_25CollectiveMainloopBwdSm80ILi2ELi1EN4cute5tupleIJNS5_1CILi64EEENS7_ILi80EEENS7_ILi192EEEEEENS_10bfloat16_tEfNS_4arch4Sm80ELb0ELb1ELb1ELb0ELb1ELb0ELb1ELb0ELi2ELi4ELi2ELi2ELb0EEENS1_24CollectiveEpilogueBwdGQAISB_fSE_Li256ELb0ELb1EEENS1_19SingleTileSchedulerILb0ELb0ELb0ELi80EEEEEEEEEvNT_6ParamsE)
        /*01ac*/ 	.word	0x000000ff


	//----- nvinfo : EIATTR_FRAME_SIZE
	.align		4
.L_82:
        /*01b0*/ 	.byte	0x04, 0x11
        /*01b2*/ 	.short	(.L_84 - .L_83)
	.align		4
.L_83:
        /*01b4*/ 	.word	index@($__internal_8_$__cuda_sm70_warpsync)
        /*01b8*/ 	.word	0x00000000


	//----- nvinfo : EIATTR_FRAME_SIZE
	.align		4
.L_84:
        /*01bc*/ 	.byte	0x04, 0x11
        /*01be*/ 	.short	(.L_86 - .L_85)
	.align		4
.L_85:
        /*01c0*/ 	.word	index@(_ZN7cutlass13device_kernelIN5flash19enable_sm80_to_sm89INS1_16FlashAttnBwdSm80INS1_25CollectiveMainloopBwdSm80ILi2ELi1EN4cute5tupleIJNS5_1CILi64EEENS7_ILi80EEENS7_ILi192EEEEEENS_10bfloat16_tEfNS_4arch4Sm80ELb0ELb1ELb1ELb0ELb1ELb0ELb1ELb0ELi2ELi4ELi2ELi2ELb0EEENS1_24CollectiveEpilogueBwdGQAISB_fSE_Li256ELb0ELb1EEENS1_19SingleTileSchedulerILb0ELb0ELb0ELi80EEEEEEEEEvNT_6ParamsE)
        /*01c4*/ 	.word	0x00000000


	//----- nvinfo : EIATTR_REGCOUNT
	.align		4
.L_86:
        /*01c8*/ 	.byte	0x04, 0x2f
        /*01ca*/ 	.short	(.L_88 - .L_87)
	.align		4
.L_87:
        /*01cc*/ 	.word	index@(_ZN7cutlass13device_kernelIN5flash19enable_sm80_to_sm89INS1_16FlashAttnBwdSm80INS1_25CollectiveMainloopBwdSm80ILi2ELi1EN4cute5tupleIJNS5_1CILi64EEENS7_ILi80EEENS7_ILi192EEEEEENS_10bfloat16_tEfNS_4arch4Sm80ELb0ELb1ELb1ELb0ELb0ELb0ELb1ELb0ELi2ELi4ELi2ELi2ELb0EEENS1_24CollectiveEpilogueBwdGQAISB_fSE_Li256ELb0ELb0EEENS1_19SingleTileSchedulerILb0ELb0ELb0ELi80EEEEEEEEEvNT_6ParamsE)
        /*01d0*/ 	.word	0x000000ff


	//----- nvinfo : EIATTR_FRAME_SIZE
	.align		4
.L_88:
        /*01d4*/ 	.byte	0x04, 0x11
        /*01d6*/ 	.short	(.L_90 - .L_89)
	.align		4
.L_89:
        /*01d8*/ 	.word	index@(_ZN7cutlass13device_kernelIN5flash19enable_sm80_to_sm89INS1_16FlashAttnBwdSm80INS1_25CollectiveMainloopBwdSm80ILi2ELi1EN4cute5tupleIJNS5_1CILi64EEENS7_ILi80EEENS7_ILi192EEEEEENS_10bfloat16_tEfNS_4arch4Sm80ELb0ELb1ELb1ELb0ELb0ELb0ELb1ELb0ELi2ELi4ELi2ELi2ELb0EEENS1_24CollectiveEpilogueBwdGQAISB_fSE_Li256ELb0ELb0EEENS1_19SingleTileSchedulerILb0ELb0ELb0ELi80EEEEEEEEEvNT_6ParamsE)
        /*01dc*/ 	.word	0x00000000


	//----- nvinfo : EIATTR_REGCOUNT
	.align		4
.L_90:
        /*01e0*/ 	.byte	0x04, 0x2f
        /*01e2*/ 	.short	(.L_92 - .L_91)
	.align		4
.L_91:
        /*01e4*/ 	.word	index@(_ZN7cutlass13device_kernelIN5flash19enable_sm80_to_sm89INS1_16FlashAttnBwdSm80INS1_25CollectiveMainloopBwdSm80ILi2ELi1EN4cute5tupleIJNS5_1CILi64EEENS7_ILi80EEENS7_ILi192EEEEEENS_10bfloat16_tEfNS_4arch4Sm80ELb0ELb1ELb1ELb0ELb1ELb0ELb1ELb0ELi2ELi4ELi2ELi2ELb0EEENS1_21CollectiveEpilogueBwdISB_SC_SE_Li256ELb0ELb1ELi4EEENS1_19SingleTileSchedulerILb0ELb0ELb0ELi80EEEEEEEEEvNT_6ParamsE)
        /*01e8*/ 	.word	0x000000ff


	//----- nvinfo : EIATTR_FRAME_SIZE
	.align		4
.L_92:
        /*01ec*/ 	.byte	0x04, 0x11
        /*01ee*/ 	.short	(.L_94 - .L_93)
	.align		4
.L_93:
        /*01f0*/ 	.word	index@(_ZN7cutlass13device_kernelIN5flash19enable_sm80_to_sm89INS1_16FlashAttnBwdSm80INS1_25CollectiveMainloopBwdSm80ILi2ELi1EN4cute5tupleIJNS5_1CILi64EEENS7_ILi80EEENS7_ILi192EEEEEENS_10bfloat16_tEfNS_4arch4Sm80ELb0ELb1ELb1ELb0ELb1ELb0ELb1ELb0ELi2ELi4ELi2ELi2ELb0EEENS1_21CollectiveEpilogueBwdISB_SC_SE_Li256ELb0ELb1ELi4EEENS1_19SingleTileSchedulerILb0ELb0ELb0ELi80EEEEEEEEEvNT_6ParamsE)
        /*01f4*/ 	.word	0x00000000


	//----- nvinfo : EIATTR_REGCOUNT
	.align		4
.L_94:
        /*01f8*/ 	.byte	0x04, 0x2f
        /*01fa*/ 	.short	(.L_96 - .L_95)
	.align		4
.L_95:
        /*01fc*/ 	.word	index@(_ZN7cutlass13device_kernelIN5flash19enable_sm80_to_sm89INS1_16FlashAttnBwdSm80INS1_25CollectiveMainloopBwdSm80ILi2ELi1EN4cute5tupleIJNS5_1CILi64EEENS7_ILi80EEENS7_ILi192EEEEEENS_10bfloat16_tEfNS_4arch4Sm80ELb0ELb1ELb1ELb0ELb0ELb0ELb1ELb0ELi2ELi4ELi2ELi2ELb0EEENS1_21CollectiveEpilogueBwdISB_SC_SE_Li256ELb0ELb1ELi4EEENS1_19SingleTileSchedulerILb0ELb0ELb0ELi80EEEEEEEEEvNT_6ParamsE)
        /*0200*/ 	.word	0x000000ff


	//----- nvinfo : EIATTR_FRAME_SIZE
	.align		4
.L_96:
        /*0204*/ 	.byte	0x04, 0x11
        /*0206*/ 	.short	(.L_98 - .L_97)
	.align		4
.L_97:
        /*0208*/ 	.word	index@(_ZN7cutlass13device_kernelIN5flash19enable_sm80_to_sm89INS1_16FlashAttnBwdSm80INS1_25CollectiveMainloopBwdSm80ILi2ELi1EN4cute5tupleIJNS5_1CILi64EEENS7_ILi80EEENS7_ILi192EEEEEENS_10bfloat16_tEfNS_4arch4Sm80ELb0ELb1ELb1ELb0ELb0ELb0ELb1ELb0ELi2ELi4ELi2ELi2ELb0EEENS1_21CollectiveEpilogueBwdISB_SC_SE_Li256ELb0ELb1ELi4EEENS1_19SingleTileSchedulerILb0ELb0ELb0ELi80EEEEEEEEEvNT_6ParamsE)
        /*020c*/ 	.word	0x00000000


	//----- nvinfo : EIATTR_REGCOUNT
	.align		4
.L_98:
        /*0210*/ 	.byte	0x04, 0x2f
        /*0212*/ 	.short	(.L_100 - .L_99)
	.align		4
.L_99:
        /*0214*/ 	.word	index@(_ZN7cutlass13device_kernelIN5flash19enable_sm80_to_sm89INS1_16FlashAttnBwdSm80INS1_25CollectiveMainloopBwdSm80ILi2ELi1EN4cute5tupleIJNS5_1CILi64EEENS7_ILi80EEENS7_ILi192EEEEEENS_10bfloat16_tEfNS_4arch4Sm80ELb0ELb0ELb1ELb1ELb1ELb0ELb1ELb0ELi2ELi4ELi2ELi2ELb0EEENS1_24CollectiveEpilogueBwdGQAISB_fSE_Li256ELb1ELb1EEENS1_19SingleTileSchedulerILb1ELb0ELb0ELi80EEEEEEEEEvNT_6ParamsE)
        /*0218*/ 	.word	0x000000fe


	//----- nvinfo : EIATTR_FRAME_SIZE
	.align		4
.L_100:
        /*021c*/ 	.byte	0x04, 0x11
        /*021e*/ 	.short	(.L_102 - .L_101)
	.align		4
.L_101:
        /*0220*/ 	.word	index@($__internal_7_$__cuda_sm70_warpsync)
        /*0224*/ 	.word	0x00000000


	//----- nvinfo : EIATTR_FRAME_SIZE
	.align		4
.L_102:
        /*0228*/ 	.byte	0x04, 0x11
        /*022a*/ 	.short	(.L_104 - .L_103)
	.align		4
.L_103:
        /*022c*/ 	.word	index@(_ZN7cutlass13device_kernelIN5flash19enable_sm80_to_sm89INS1_16FlashAttnBwdSm80INS1_25CollectiveMainloopBwdSm80ILi2ELi1EN4cute5tupleIJNS5_1CILi64EEENS7_ILi80EEENS7_ILi192EEEEEENS_10bfloat16_tEfNS_4arch4Sm80ELb0ELb0ELb1ELb1ELb1ELb0ELb1ELb0ELi2ELi4ELi2ELi2ELb0EEENS1_24CollectiveEpilogueBwdGQAISB_fSE_Li256ELb1ELb1EEENS1_19SingleTileSchedulerILb1ELb0ELb0ELi80EEEEEEEEEvNT_6ParamsE)
        /*0230*/ 	.word	0x00000000


	//----- nvinfo : EIATTR_REGCOUNT
	.align		4
.L_104:
        /*0234*/ 	.byte	0x04, 0x2f
        /*0236*/ 	.short	(.L_106 - .L_105)
	.align		4
.L_105:
        /*0238*/ 	.word	index@(_ZN7cutlass13device_kernelIN5flash19enable_sm80_to_sm89INS1_16FlashAttnBwdSm80INS1_25CollectiveMainloopBwdSm80ILi2ELi1EN4cute5tupleIJNS5_1CILi64EEENS7_ILi80EEENS7_ILi192EEEEEENS_10bfloat16_tEfNS_4arch4Sm80ELb0ELb0ELb1ELb1ELb0ELb0ELb1ELb0ELi2ELi4ELi2ELi2ELb0EEENS1_24CollectiveEpilogueBwdGQAISB_fSE_Li256ELb1ELb0EEENS1_19SingleTileSchedulerILb1ELb0ELb0ELi80EEEEEEEEEvNT_6ParamsE)
        /*023c*/ 	.word	0x000000ff


	//----- nvinfo : EIATTR_FRAME_SIZE
	.align		4
.L_106:
        /*0240*/ 	.byte	0x04, 0x11
        /*0242*/ 	.short	(.L_108 - .L_107)
	.align		4
.L_107:
        /*0244*/ 	.word	index@(_ZN7cutlass13device_kernelIN5flash19enable_sm80_to_sm89INS1_16FlashAttnBwdSm80INS1_25CollectiveMainloopBwdSm80ILi2ELi1EN4cute5tupleIJNS5_1CILi64EEENS7_ILi80EEENS7_ILi192EEEEEENS_10bfloat16_tEfNS_4arch4Sm80ELb0ELb0ELb1ELb1ELb0ELb0ELb1ELb0ELi2ELi4ELi2ELi2ELb0EEENS1_24CollectiveEpilogueBwdGQAISB_fSE_Li256ELb1ELb0EEENS1_19SingleTileSchedulerILb1ELb0ELb0ELi80EEEEEEEEEvNT_6ParamsE)
        /*0248*/ 	.word	0x00000000


	//----- nvinfo : EIATTR_REGCOUNT
	.align		4
.L_108:
        /*024c*/ 	.byte	0x04, 0x2f
        /*024e*/ 	.short	(.L_110 - .L_109)
	.align		4
.L_109:
        /*0250*/ 	.word	index@(_ZN7cutlass13device_kernelIN5flash19enable_sm80_to_sm89INS1_16FlashAttnBwdSm80INS1_25CollectiveMainloopBwdSm80ILi2ELi1EN4cute5tupleIJNS5_1CILi64EEENS7_ILi80EEENS7_ILi192EEEEEENS_10bfloat16_tEfNS_4arch4Sm80ELb0ELb0ELb1ELb1ELb1ELb0ELb1ELb0ELi2ELi4ELi2ELi2ELb0EEENS1_21CollectiveEpilogueBwdISB_SC_SE_Li256ELb1ELb1ELi4EEENS1_19SingleTileSchedulerILb1ELb0ELb0ELi80EEEEEEEEEvNT_6ParamsE)
        /*0254*/ 	.word	0x000000fe


	//----- nvinfo : EIATTR_FRAME_SIZE
	.align		4
.L_110:
        /*0258*/ 	.byte	0x04, 0x11
        /*025a*/ 	.short	(.L_112 - .L_111)
	.align		4
.L_111:
        /*025c*/ 	.word	index@(_ZN7cutlass13device_kernelIN5flash19enable_sm80_to_sm89INS1_16FlashAttnBwdSm80INS1_25CollectiveMainloopBwdSm80ILi2ELi1EN4cute5tupleIJNS5_1CILi64EEENS7_ILi80EEENS7_ILi192EEEEEENS_10bfloat16_tEfNS_4arch4Sm80ELb0ELb0ELb1ELb1ELb1ELb0ELb1ELb0ELi2ELi4ELi2ELi2ELb0EEENS1_21CollectiveEpilogueBwdISB_SC_SE_Li256ELb1ELb1ELi4EEENS1_19SingleTileSchedulerILb1ELb0ELb0ELi80EEEEEEEEEvNT_6ParamsE)
        /*0260*/ 	.word	0x00000000


	//----- nvinfo : EIATTR_REGCOUNT
	.align		4
.L_112:
        /*0264*/ 	.byte	0x04, 0x2f
        /*0266*/ 	.short	(.L_114 - .L_113)
	.align		4
.L_113:
        /*0268*/ 	.word	index@(_ZN7cutlass13device_kernelIN5flash19enable_sm80_to_sm89INS1_16FlashAttnBwdSm80INS1_25CollectiveMainloopBwdSm80ILi2ELi1EN4cute5tupleIJNS5_1CILi64EEENS7_ILi80EEENS7_ILi192EEEEEENS_10bfloat16_tEfNS_4arch4Sm80ELb0ELb0ELb1ELb1ELb0ELb0ELb1ELb0ELi2ELi4ELi2ELi2ELb0EEENS1_21CollectiveEpilogueBwdISB_SC_SE_Li256ELb1ELb1ELi4EEENS1_19SingleTileSchedulerILb1ELb0ELb0ELi80EEEEEEEEEvNT_6ParamsE)
        /*026c*/ 	.word	0x000000fe


	//----- nvinfo : EIATTR_FRAME_SIZE
	.align		4
.L_114:
        /*0270*/ 	.byte	0x04, 0x11
        /*0272*/ 	.short	(.L_116 - .L_115)
	.align		4
.L_115:
        /*0274*/ 	.word	index@(_ZN7cutlass13device_kernelIN5flash19enable_sm80_to_sm89INS1_16FlashAttnBwdSm80INS1_25CollectiveMainloopBwdSm80ILi2ELi1EN4cute5tupleIJNS5_1CILi64EEENS7_ILi80EEENS7_ILi192EEEEEENS_10bfloat16_tEfNS_4arch4Sm80ELb0ELb0ELb1ELb1ELb0ELb0ELb1ELb0ELi2ELi4ELi2ELi2ELb0EEENS1_21CollectiveEpilogueBwdISB_SC_SE_Li256ELb1ELb1ELi4EEENS1_19SingleTileSchedulerILb1ELb0ELb0ELi80EEEEEEEEEvNT_6ParamsE)
        /*0278*/ 	.word	0x00000000


	//----- nvinfo : EIATTR_REGCOUNT
	.align		4
.L_116:
        /*027c*/ 	.byte	0x04, 0x2f
        /*027e*/ 	.short	(.L_118 - .L_117)
	.align		4
.L_117:
        /*0280*/ 	.word	index@(_ZN7cutlass13device_kernelIN5flash19enable_sm80_to_sm89INS1_16FlashAttnBwdSm80INS1_25CollectiveMainloopBwdSm80ILi2ELi1EN4cute5tupleIJNS5_1CILi64EEENS7_ILi80EEENS7_ILi192EEEEEENS_10bfloat16_tEfNS_4arch4Sm80ELb0ELb0ELb1ELb0ELb1ELb0ELb1ELb0ELi2ELi4ELi2ELi2ELb0EEENS1_24CollectiveEpilogueBwdGQAISB_fSE_Li256ELb0ELb1EEENS1_19SingleTileSchedulerILb0ELb0ELb0ELi80EEEEEEEEEvNT_6ParamsE)
        /*0284*/ 	.word	0x000000ff


	//----- nvinfo : EIATTR_FRAME_SIZE
	.align		4
.L_118:
        /*0288*/ 	.byte	0x04, 0x11
        /*028a*/ 	.short	(.L_120 - .L_119)
	.align		4
.L_119:
        /*028c*/ 	.word	index@($__internal_6_$__cuda_sm70_warpsync)
        /*0290*/ 	.word	0x00000000


	//----- nvinfo : EIATTR_FRAME_SIZE
	.align		4
.L_120:
        /*0294*/ 	.byte	0x04, 0x11
        /*0296*/ 	.short	(.L_122 - .L_121)
	.align		4
.L_121:
        /*0298*/ 	.word	index@(_ZN7cutlass13device_kernelIN5flash19enable_sm80_to_sm89INS1_16FlashAttnBwdSm80INS1_25CollectiveMainloopBwdSm80ILi2ELi1EN4cute5tupleIJNS5_1CILi64EEENS7_ILi80EEENS7_ILi192EEEEEENS_10bfloat16_tEfNS_4arch4Sm80ELb0ELb0ELb1ELb0ELb1ELb0ELb1ELb0ELi2ELi4ELi2ELi2ELb0EEENS1_24CollectiveEpilogueBwdGQAISB_fSE_Li256ELb0ELb1EEENS1_19SingleTileSchedulerILb0ELb0ELb0ELi80EEEEEEEEEvNT_6ParamsE)
        /*029c*/ 	.word	0x00000020


	//----- nvinfo : EIATTR_REGCOUNT
	.align		4
.L_122:
        /*02a0*/ 	.byte	0x04, 0x2f
        /*02a2*/ 	.short	(.L_124 - .L_123)
	.align		4
.L_123:
        /*02a4*/ 	.word	index@(_ZN7cutlass13device_kernelIN5flash19enable_sm80_to_sm89INS1_16FlashAttnBwdSm80INS1_25CollectiveMainloopBwdSm80ILi2ELi1EN4cute5tupleIJNS5_1CILi64EEENS7_ILi80EEENS7_ILi192EEEEEENS_10bfloat16_tEfNS_4arch4Sm80ELb0ELb0ELb1ELb0ELb0ELb0ELb1ELb0ELi2ELi4ELi2ELi2ELb0EEENS1_24CollectiveEpilogueBwdGQAISB_fSE_Li256ELb0ELb0EEENS1_19SingleTileSchedulerILb0ELb0ELb0ELi80EEEEEEEEEvNT_6ParamsE)
        /*02a8*/ 	.word	0x000000ff


	//----- nvinfo : EIATTR_FRAME_SIZE
	.align		4
.L_124:
        /*02ac*/ 	.byte	0x04, 0x11
        /*02ae*/ 	.short	(.L_126 - .L_125)
	.align		4
.L_125:
        /*02b0*/ 	.word	index@(_ZN7cutlass13device_kernelIN5flash19enable_sm80_to_sm89INS1_16FlashAttnBwdSm80INS1_25CollectiveMainloopBwdSm80ILi2ELi1EN4cute5tupleIJNS5_1CILi64EEENS7_ILi80EEENS7_ILi192EEEEEENS_10bfloat16_tEfNS_4arch4Sm80ELb0ELb0ELb1ELb0ELb0ELb0ELb1ELb0ELi2ELi4ELi2ELi2ELb0EEENS1_24CollectiveEpilogueBwdGQAISB_fSE_Li256ELb0ELb0EEENS1_19SingleTileSchedulerILb0ELb0ELb0ELi80EEEEEEEEEvNT_6ParamsE)
        /*02b4*/ 	.word	0x00000020


	//----- nvinfo : EIATTR_REGCOUNT
	.align		4
.L_126:
        /*02b8*/ 	.byte	0x04, 0x2f
        /*02ba*/ 	.short	(.L_128 - .L_127)
	.align		4
.L_127:
        /*02bc*/ 	.word	index@(_ZN7cutlass13device_kernelIN5flash19enable_sm80_to_sm89INS1_16FlashAttnBwdSm80INS1_25CollectiveMainloopBwdSm80ILi2ELi1EN4cute5tupleIJNS5_1CILi64EEENS7_ILi80EEENS7_ILi192EEEEEENS_10bfloat16_tEfNS_4arch4Sm80ELb0ELb0ELb1ELb0ELb1ELb0ELb1ELb0ELi2ELi4ELi2ELi2ELb0EEENS1_21CollectiveEpilogueBwdISB_SC_SE_Li256ELb0ELb1ELi4EEENS1_19SingleTileSchedulerILb0ELb0ELb0ELi80EEEEEEEEEvNT_6ParamsE)
        /*02c0*/ 	.word	0x000000ff


	//----- nvinfo : EIATTR_FRAME_SIZE
	.align		4
.L_128:
        /*02c4*/ 	.byte	0x04, 0x11
        /*02c6*/ 	.short	(.L_130 - .L_129)
	.align		4
.L_129:
        /*02c8*/ 	.word	index@(_ZN7cutlass13device_kernelIN5flash19enable_sm80_to_sm89INS1_16FlashAttnBwdSm80INS1_25CollectiveMainloopBwdSm80ILi2ELi1EN4cute5tupleIJNS5_1CILi64EEENS7_ILi80EEENS7_ILi192EEEEEENS_10bfloat16_tEfNS_4arch4Sm80ELb0ELb0ELb1ELb0ELb1ELb0ELb1ELb0ELi2ELi4ELi2ELi2ELb0EEENS1_21CollectiveEpilogueBwdISB_SC_SE_Li256ELb0ELb1ELi4EEENS1_19SingleTileSchedulerILb0ELb0ELb0ELi80EEEEEEEEEvNT_6ParamsE)
        /*02cc*/ 	.word	0x00000018


	//----- nvinfo : EIATTR_REGCOUNT
	.align		4
.L_130:
        /*02d0*/ 	.byte	0x04, 0x2f
        /*02d2*/ 	.short	(.L_132 - .L_131)
	.align		4
.L_131:
        /*02d4*/ 	.word	index@(_ZN7cutlass13device_kernelIN5flash19enable_sm80_to_sm89INS1_16FlashAttnBwdSm80INS1_25CollectiveMainloopBwdSm80ILi2ELi1EN4cute5tupleIJNS5_1CILi64EEENS7_ILi80EEENS7_ILi192EEEEEENS_10bfloat16_tEfNS_4arch4Sm80ELb0ELb0ELb1ELb0ELb0ELb0ELb1ELb0ELi2ELi4ELi2ELi2ELb0EEENS1_21CollectiveEpilogueBwdISB_SC_SE_Li256ELb0ELb1ELi4EEENS1_19SingleTileSchedulerILb0ELb0ELb0ELi80EEEEEEEEEvNT_6ParamsE)
        /*02d8*/ 	.word	0x000000ff


	//----- nvinfo : EIATTR_FRAME_SIZE
	.align		4
.L_132:
        /*02dc*/ 	.byte	0x04, 0x11
        /*02de*/ 	.short	(.L_134 - .L_133)
	.align		4
.L_133:
        /*02e0*/ 	.word	index@(_ZN7cutlass13device_kernelIN5flash19enable_sm80_to_sm89INS1_16FlashAttnBwdSm80INS1_25CollectiveMainloopBwdSm80ILi2ELi1EN4cute5tupleIJNS5_1CILi64EEENS7_ILi80EEENS7_ILi192EEEEEENS_10bfloat16_tEfNS_4arch4Sm80ELb0ELb0ELb1ELb0ELb0ELb0ELb1ELb0ELi2ELi4ELi2ELi2ELb0EEENS1_21CollectiveEpilogueBwdISB_SC_SE_Li256ELb0ELb1ELi4EEENS1_19SingleTileSchedulerILb0ELb0ELb0ELi80EEEEEEEEEvNT_6ParamsE)
        /*02e4*/ 	.word	0x00000018


	//----- nvinfo : EIATTR_REGCOUNT
	.align		4
.L_134:
        /*02e8*/ 	.byte	0x04, 0x2f
        /*02ea*/ 	.short	(.L_136 - .L_135)
	.align		4
.L_135:
        /*02ec*/ 	.word	index@(_ZN7cutlass13device_kernelIN5flash19enable_sm80_to_sm89INS1_16FlashAttnBwdSm80INS1_25CollectiveMainloopBwdSm80ILi1ELi1EN4cute5tupleIJNS5_1CILi64EEES8_NS7_ILi192EEEEEENS_10bfloat16_tEfNS_4arch4Sm80ELb1ELb0ELb1ELb1ELb1ELb0ELb0ELb0ELi2ELi2ELi2ELi2ELb1EEENS1_24CollectiveEpilogueBwdGQAISA_fSD_Li256ELb1ELb1EEENS1_25SingleTileBwdLPTSchedulerILb1ELi64ELb1EEEEEEEEEvNT_6ParamsE)
        /*02f0*/ 	.word	0x000000ff


	//----- nvinfo : EIATTR_FRAME_SIZE
	.align		4
.L_136:
        /*02f4*/ 	.byte	0x04, 0x11
        /*02f6*/ 	.short	(.L_138 - .L_137)
	.align		4
.L_137:
        /*02f8*/ 	.word	index@($__internal_5_$__cuda_sm70_warpsync)
        /*02fc*/ 	.word	0x00000000


	//----- nvinfo : EIATTR_FRAME_SIZE
	.align		4
.L_138:
        /*0300*/ 	.byte	0x04, 0x11
        /*0302*/ 	.short	(.L_140 - .L_139)
	.align		4
.L_139:
        /*0304*/ 	.word	index@(_ZN7cutlass13device_kernelIN5flash19enable_sm80_to_sm89INS1_16FlashAttnBwdSm80INS1_25CollectiveMainloopBwdSm80ILi1ELi1EN4cute5tupleIJNS5_1CILi64EEES8_NS7_ILi192EEEEEENS_10bfloat16_tEfNS_4arch4Sm80ELb1ELb0ELb1ELb1ELb1ELb0ELb0ELb0ELi2ELi2ELi2ELi2ELb1EEENS1_24CollectiveEpilogueBwdGQAISA_fSD_Li256ELb1ELb1EEENS1_25SingleTileBwdLPTSchedulerILb1ELi64ELb1EEEEEEEEEvNT_6ParamsE)
        /*0308*/ 	.word	0x00000000


	//----- nvinfo : EIATTR_REGCOUNT
	.align		4
.L_140:
        /*030c*/ 	.byte	0x04, 0x2f
        /*030e*/ 	.short	(.L_142 - .L_141)
	.align		4
.L_141:
        /*0310*/ 	.word	index@(_ZN7cutlass13device_kernelIN5flash19enable_sm80_to_sm89INS1_16FlashAttnBwdSm80INS1_25CollectiveMainloopBwdSm80ILi1ELi1EN4cute5tupleIJNS5_1CILi64EEES8_NS7_ILi192EEEEEENS_10bfloat16_tEfNS_4arch4Sm80ELb1ELb0ELb1ELb1ELb0ELb0ELb0ELb0ELi2ELi2ELi2ELi2ELb1EEENS1_24CollectiveEpilogueBwdGQAISA_fSD_Li256ELb1ELb0EEENS1_25SingleTileBwdLPTSchedulerILb1ELi64ELb0EEEEEEEEEvNT_6ParamsE)
        /*0314*/ 	.word	0x000000ff


	//----- nvinfo : EIATTR_FRAME_SIZE
	.align		4
.L_142:
        /*0318*/ 	.byte	0x04, 0x11
        /*031a*/ 	.short	(.L_144 - .L_143)
	.align		4
.L_143:
        /*031c*/ 	.word	index@(_ZN7cutlass13device_kernelIN5flash19enable_sm80_to_sm89INS1_16FlashAttnBwdSm80INS1_25CollectiveMainloopBwdSm80ILi1ELi1EN4cute5tupleIJNS5_1CILi64EEES8_NS7_ILi192EEEEEENS_10bfloat16_tEfNS_4arch4Sm80ELb1ELb0ELb1ELb1ELb0ELb0ELb0ELb0ELi2ELi2ELi2ELi2ELb1EEENS1_24CollectiveEpilogueBwdGQAISA_fSD_Li256ELb1ELb0EEENS1_25SingleTileBwdLPTSchedulerILb1ELi64ELb0EEEEEEEEEvNT_6ParamsE)
        /*0320*/ 	.word	0x00000008


	//----- nvinfo : EIATTR_REGCOUNT
	.align		4
.L_144:
        /*0324*/ 	.byte	0x04, 0x2f
        /*0326*/ 	.short	(.L_146 - .L_145)
	.align		4
.L_145:
        /*0328*/ 	.word	index@(_ZN7cutlass13device_kernelIN5flash19enable_sm80_to_sm89INS1_16FlashAttnBwdSm80INS1_25CollectiveMainloopBwdSm80ILi1ELi1EN4cute5tupleIJNS5_1CILi64EEES8_NS7_ILi192EEEEEENS_10bfloat16_tEfNS_4arch4Sm80ELb1ELb0ELb1ELb1ELb1ELb0ELb0ELb0ELi2ELi2ELi2ELi2ELb1EEENS1_21CollectiveEpilogueBwdISA_SB_SD_Li256ELb1ELb0ELi4EEENS1_25SingleTileBwdLPTSchedulerILb1ELi64ELb1EEEEEEEEEvNT_6ParamsE)
        /*032c*/ 	.word	0x000000ff


	//----- nvinfo : EIATTR_FRAME_SIZE
	.align		4
.L_146:
        /*0330*/ 	.byte	0x04, 0x11
        /*0332*/ 	.short	(.L_148 - .L_147)
	.align		4
.L_147:
        /*0334*/ 	.word	index@(_ZN7cutlass13device_kernelIN5flash19enable_sm80_to_sm89INS1_16FlashAttnBwdSm80INS1_25CollectiveMainloopBwdSm80ILi1ELi1EN4cute5tupleIJNS5_1CILi64EEES8_NS7_ILi192EEEEEENS_10bfloat16_tEfNS_4arch4Sm80ELb1ELb0ELb1ELb1ELb1ELb0ELb0ELb0ELi2ELi2ELi2ELi2ELb1EEENS1_21CollectiveEpilogueBwdISA_SB_SD_Li256ELb1ELb0ELi4EEENS1_25SingleTileBwdLPTSchedulerILb1ELi64ELb1EEEEEEEEEvNT_6ParamsE)
        /*0338*/ 	.word	0x00000008


	//----- nvinfo : EIATTR_REGCOUNT
	.align		4
.L_148:
        /*033c*/ 	.byte	0x04, 0x2f
        /*033e*/ 	.short	(.L_150 - .L_149)
	.align		4
.L_149:
        /*0340*/ 	.word	index@(_ZN7cutlass13device_kernelIN5flash19enable_sm80_to_sm89INS1_16FlashAttnBwdSm80INS1_25CollectiveMainloopBwdSm80ILi1ELi1EN4cute5tupleIJNS5_1CILi64EEES8_NS7_ILi192EEEEEENS_10bfloat16_tEfNS_4arch4Sm80ELb1ELb0ELb1ELb1ELb0ELb0ELb0ELb0ELi2ELi2ELi2ELi2ELb1EEENS1_21CollectiveEpilogueBwdISA_SB_SD_Li256ELb1ELb0ELi4EEENS1_25SingleTileBwdLPTSchedulerILb1ELi64ELb0EEEEEEEEEvNT_6ParamsE)
        /*0344*/ 	.word	0x000000ff


	//----- nvinfo : EIATTR_FRAME_SIZE
	.align		4
.L_150:
        /*0348*/ 	.byte	0x04, 0x11
        /*034a*/ 	.short	(.L_152 - .L_151)
	.align		4
.L_151:
        /*034c*/ 	.word	index@(_ZN7cutlass13device_kernelIN5flash19enable_sm80_to_sm89INS1_16FlashAttnBwdSm80INS1_25CollectiveMainloopBwdSm80ILi1ELi1EN4cute5tupleIJNS5_1CILi64EEES8_NS7_ILi192EEEEEENS_10bfloat16_tEfNS_4arch4Sm80ELb1ELb0ELb1ELb1ELb0ELb0ELb0ELb0ELi2ELi2ELi2ELi2ELb1EEENS1_21CollectiveEpilogueBwdISA_SB_SD_Li256ELb1ELb0ELi4EEENS1_25SingleTileBwdLPTSchedulerILb1ELi64ELb0EEEEEEEEEvNT_6ParamsE)
        /*0350*/ 	.word	0x00000000


	//----- nvinfo : EIATTR_REGCOUNT
	.align		4
.L_152:
        /*0354*/ 	.byte	0x04, 0x2f
        /*0356*/ 	.short	(.L_154 - .L_153)
	.align		4
.L_153:
        /*0358*/ 	.word	index@(_ZN7cutlass13device_kernelIN5flash19enable_sm80_to_sm89INS1_16FlashAttnBwdSm80INS1_25CollectiveMainloopBwdSm80ILi1ELi1EN4cute5tupleIJNS5_1CILi64EEES8_NS7_ILi192EEEEEENS_10bfloat16_tEfNS_4arch4Sm80ELb1ELb0ELb1ELb0ELb1ELb0ELb0ELb0ELi2ELi2ELi2ELi2ELb1EEENS1_24CollectiveEpilogueBwdGQAISA_fSD_Li256ELb0ELb1EEENS1_25SingleTileBwdLPTSchedulerILb0ELi64ELb1EEEEEEEEEvNT_6ParamsE)
        /*035c*/ 	.word	0x000000ff


	//----- nvinfo : EIATTR_FRAME_SIZE
	.align		4
.L_154:
        /*0360*/ 	.byte	0x04, 0x11
        /*0362*/ 	.short	(.L_156 - .L_155)
	.align		4
.L_155:
        /*0364*/ 	.word	index@($__internal_4_$__cuda_sm70_warpsync)
        /*0368*/ 	.word	0x00000000


	//----- nvinfo : EIATTR_FRAME_SIZE
	.align		4
.L_156:
        /*036c*/ 	.byte	0x04, 0x11
        /*036e*/ 	.short	(.L_158 - .L_157)
	.align		4
.L_157:
        /*0370*/ 	.word	index@(_ZN7cutlass13device_kernelIN5flash19enable_sm80_to_sm89INS1_16FlashAttnBwdSm80INS1_25CollectiveMainloopBwdSm80ILi1ELi1EN4cute5tupleIJNS5_1CILi64EEES8_NS7_ILi192EEEEEENS_10bfloat16_tEfNS_4arch4Sm80ELb1ELb0ELb1ELb0ELb1ELb0ELb0ELb0ELi2ELi2ELi2ELi2ELb1EEENS1_24CollectiveEpilogueBwdGQAISA_fSD_Li256ELb0ELb1EEENS1_25SingleTileBwdLPTSchedulerILb0ELi64ELb1EEEEEEEEEvNT_6ParamsE)
        /*0374*/ 	.word	0x00000008


	//----- nvinfo : EIATTR_REGCOUNT
	.align		4
.L_158:
        /*0378*/ 	.byte	0x04, 0x2f
        /*037a*/ 	.short	(.L_160 - .L_159)
	.align		4
.L_159:
        /*037c*/ 	.word	index@(_ZN7cutlass13device_kernelIN5flash19enable_sm80_to_sm89INS1_16FlashAttnBwdSm80INS1_25CollectiveMainloopBwdSm80ILi1ELi1EN4cute5tupleIJNS5_1CILi64EEES8_NS7_ILi192EEEEEENS_10bfloat16_tEfNS_4arch4Sm80ELb1ELb0ELb1ELb0ELb0ELb0ELb0ELb0ELi2ELi2ELi2ELi2ELb1EEENS1_24CollectiveEpilogueBwdGQAISA_fSD_Li256ELb0ELb0EEENS1_25SingleTileBwdLPTSchedulerILb0ELi64ELb0EEEEEEEEEvNT_6ParamsE)
        /*0380*/ 	.word	0x000000ff


	//----- nvinfo : EIATTR_FRAME_SIZE
	.align		4
.L_160:
        /*0384*/ 	.byte	0x04, 0x11
        /*0386*/ 	.short	(.L_162 - .L_161)
	.align		4
.L_161:
        /*0388*/ 	.word	index@(_ZN7cutlass13device_kernelIN5flash19enable_sm80_to_sm89INS1_16FlashAttnBwdSm80INS1_25CollectiveMainloopBwdSm80ILi1ELi1EN4cute5tupleIJNS5_1CILi64EEES8_NS7_ILi192EEEEEENS_10bfloat16_tEfNS_4arch4Sm80ELb1ELb0ELb1ELb0ELb0ELb0ELb0ELb0ELi2ELi2ELi2ELi2ELb1EEENS1_24CollectiveEpilogueBwdGQAISA_fSD_Li256ELb0ELb0EEENS1_25SingleTileBwdLPTSchedulerILb0ELi64ELb0EEEEEEEEEvNT_6ParamsE)
        /*038c*/ 	.word	0x00000008


	//----- nvinfo : EIATTR_REGCOUNT
	.align		4
.L_162:
        /*0390*/ 	.byte	0x04, 0x2f
        /*0392*/ 	.short	(.L_164 - .L_163)
	.align		4
.L_163:
        /*0394*/ 	.word	index@(_ZN7cutlass13device_kernelIN5flash19enable_sm80_to_sm89INS1_16FlashAttnBwdSm80INS1_25CollectiveMainloopBwdSm80ILi1ELi1EN4cute5tupleIJNS5_1CILi64EEES8_NS7_ILi192EEEEEENS_10bfloat16_tEfNS_4arch4Sm80ELb1ELb0ELb1ELb0ELb1ELb0ELb0ELb0ELi2ELi2ELi2ELi2ELb1EEENS1_21CollectiveEpilogueBwdISA_SB_SD_Li256ELb0ELb0ELi4EEENS1_25SingleTileBwdLPTSchedulerILb0ELi64ELb1EEEEEEEEEvNT_6ParamsE)
        /*0398*/ 	.word	0x000000ff


	//----- nvinfo : EIATTR_FRAME_SIZE
	.align		4
.L_164:
        /*039c*/ 	.byte	0x04, 0x11
        /*039e*/ 	.short	(.L_166 - .L_165)
	.align		4
.L_165:
        /*03a0*/ 	.word	index@(_ZN7cutlass13device_kernelIN5flash19enable_sm80_to_sm89INS1_16FlashAttnBwdSm80INS1_25CollectiveMainloopBwdSm80ILi1ELi1EN4cute5tupleIJNS5_1CILi64EEES8_NS7_ILi192EEEEEENS_10bfloat16_tEfNS_4arch4Sm80ELb1ELb0ELb1ELb0ELb1ELb0ELb0ELb0ELi2ELi2ELi2ELi2ELb1EEENS1_21CollectiveEpilogueBwdISA_SB_SD_Li256ELb0ELb0ELi4EEENS1_25SingleTileBwdLPTSchedulerILb0ELi64ELb1EEEEEEEEEvNT_6ParamsE)
        /*03a4*/ 	.word	0x00000008


	//----- nvinfo : EIATTR_REGCOUNT
	.align		4
.L_166:
        /*03a8*/ 	.byte	0x04, 0x2f
        /*03aa*/ 	.short	(.L_168 - .L_167)
	.align		4
.L_167:
        /*03ac*/ 	.word	index@(_ZN7cutlass13device_kernelIN5flash19enable_sm80_to_sm89INS1_16FlashAttnBwdSm80INS1_25CollectiveMainloopBwdSm80ILi1ELi1EN4cute5tupleIJNS5_1CILi64EEES8_NS7_ILi192EEEEEENS_10bfloat16_tEfNS_4arch4Sm80ELb1ELb0ELb1ELb0ELb0ELb0ELb0ELb0ELi2ELi2ELi2ELi2ELb1EEENS1_21CollectiveEpilogueBwdISA_SB_SD_Li256ELb0ELb0ELi4EEENS1_25SingleTileBwdLPTSchedulerILb0ELi64ELb0EEEEEEEEEvNT_6ParamsE)
        /*03b0*/ 	.word	0x000000ff


	//----- nvinfo : EIATTR_FRAME_SIZE
	.align		4
.L_168:
        /*03b4*/ 	.byte	0x04, 0x11
        /*03b6*/ 	.short	(.L_170 - .L_169)
	.align		4
.L_169:
        /*03b8*/ 	.word	index@(_ZN7cutlass13device_kernelIN5flash19enable_sm80_to_sm89INS1_16FlashAttnBwdSm80INS1_25CollectiveMainloopBwdSm80ILi1ELi1EN4cute5tupleIJNS5_1CILi64EEES8_NS7_ILi192EEEEEENS_10bfloat16_tEfNS_4arch4Sm80ELb1ELb0ELb1ELb0ELb0ELb0ELb0ELb0ELi2ELi2ELi2ELi2ELb1EEENS1_21CollectiveEpilogueBwdISA_SB_SD_Li256ELb0ELb0ELi4EEENS1_25SingleTileBwdLPTSchedulerILb0ELi64ELb0EEEEEEEEEvNT_6ParamsE)
        /*03bc*/ 	.word	0x00000008


	//----- nvinfo : EIATTR_REGCOUNT
	.align		4
.L_170:
        /*03c0*/ 	.byte	0x04, 0x2f
        /*03c2*/ 	.short	(.L_172 - .L_171)
	.align		4
.L_171:
        /*03c4*/ 	.word	index@(_ZN7cutlass13device_kernelIN5flash19enable_sm80_to_sm89INS1_16FlashAttnBwdSm80INS1_25CollectiveMainloopBwdSm80ILi1ELi1EN4cute5tupleIJNS5_1CILi64EEES8_NS7_ILi192EEEEEENS_10bfloat16_tEfNS_4arch4Sm80ELb0ELb1ELb1ELb1ELb1ELb0ELb0ELb0ELi2ELi2ELi2ELi2ELb1EEENS1_24CollectiveEpilogueBwdGQAISA_fSD_Li256ELb1ELb1EEENS1_19SingleTileSchedulerILb1ELb0ELb0ELi64EEEEEEEEEvNT_6ParamsE)
        /*03c8*/ 	.word	0x000000ff


	//----- nvinfo : EIATTR_FRAME_SIZE
	.align		4
.L_172:
        /*03cc*/ 	.byte	0x04, 0x11
        /*03ce*/ 	.short	(.L_174 - .L_173)
	.align		4
.L_173:
        /*03d0*/ 	.word	index@($__internal_3_$__cuda_sm70_warpsync)
        /*03d4*/ 	.word	0x00000000


	//----- nvinfo : EIATTR_FRAME_SIZE
	.align		4
.L_174:
        /*03d8*/ 	.byte	0x04, 0x11
        /*03da*/ 	.short	(.L_176 - .L_175)
	.align		4
.L_175:
        /*03dc*/ 	.word	index@(_ZN7cutlass13device_kernelIN5flash19enable_sm80_to_sm89INS1_16FlashAttnBwdSm80INS1_25CollectiveMainloopBwdSm80ILi1ELi1EN4cute5tupleIJNS5_1CILi64EEES8_NS7_ILi192EEEEEENS_10bfloat16_tEfNS_4arch4Sm80ELb0ELb1ELb1ELb1ELb1ELb0ELb0ELb0ELi2ELi2ELi2ELi2ELb1EEENS1_24CollectiveEpilogueBwdGQAISA_fSD_Li256ELb1ELb1EEENS1_19SingleTileSchedulerILb1ELb0ELb0ELi64EEEEEEEEEvNT_6ParamsE)
        /*03e0*/ 	.word	0x00000020


	//----- nvinfo : EIATTR_REGCOUNT
	.align		4
.L_176:
        /*03e4*/ 	.byte	0x04, 0x2f
        /*03e6*/ 	.short	(.L_178 - .L_177)
	.align		4
.L_177:
        /*03e8*/ 	.word	index@(_ZN7cutlass13device_kernelIN5flash19enable_sm80_to_sm89INS1_16FlashAttnBwdSm80INS1_25CollectiveMainloopBwdSm80ILi1ELi1EN4cute5tupleIJNS5_1CILi64EEES8_NS7_ILi192EEEEEENS_10bfloat16_tEfNS_4arch4Sm80ELb0ELb1ELb1ELb1ELb0ELb0ELb0ELb0ELi2ELi2ELi2ELi2ELb1EEENS1_24CollectiveEpilogueBwdGQAISA_fSD_Li256ELb1ELb0EEENS1_19SingleTileSchedulerILb1ELb0ELb0ELi64EEEEEEEEEvNT_6ParamsE)
        /*03ec*/ 	.word	0x000000ff


	//----- nvinfo : EIATTR_FRAME_SIZE
	.align		4
.L_178:
        /*03f0*/ 	.byte	0x04, 0x11
        /*03f2*/ 	.short	(.L_180 - .L_179)
	.align		4
.L_179:
        /*03f4*/ 	.word	index@(_ZN7cutlass13device_kernelIN5flash19enable_sm80_to_sm89INS1_16FlashAttnBwdSm80INS1_25CollectiveMainloopBwdSm80ILi1ELi1EN4cute5tupleIJNS5_1CILi64EEES8_NS7_ILi192EEEEEENS_10bfloat16_tEfNS_4arch4Sm80ELb0ELb1ELb1ELb1ELb0ELb0ELb0ELb0ELi2ELi2ELi2ELi2ELb1EEENS1_24CollectiveEpilogueBwdGQAISA_fSD_Li256ELb1ELb0EEENS1_19SingleTileSchedulerILb1ELb0ELb0ELi64EEEEEEEEEvNT_6ParamsE)
        /*03f8*/ 	.word	0x00000020


	//----- nvinfo : EIATTR_REGCOUNT
	.align		4
.L_180:
        /*03fc*/ 	.byte	0x04, 0x2f
        /*03fe*/ 	.short	(.L_182 - .L_181)
	.align		4
.L_181:
        /*0400*/ 	.word	index@(_ZN7cutlass13device_kernelIN5flash19enable_sm80_to_sm89INS1_16FlashAttnBwdSm80INS1_25CollectiveMainloopBwdSm80ILi1ELi1EN4cute5tupleIJNS5_1CILi64EEES8_NS7_ILi192EEEEEENS_10bfloat16_tEfNS_4arch4Sm80ELb0ELb1ELb1ELb1ELb1ELb0ELb0ELb0ELi2ELi2ELi2ELi2ELb1EEENS1_21CollectiveEpilogueBwdISA_SB_SD_Li256ELb1ELb0ELi4EEENS1_19SingleTileSchedulerILb1ELb0ELb0ELi64EEEEEEEEEvNT_6ParamsE)
        /*0404*/ 	.word	0x000000ff


	//----- nvinfo : EIATTR_FRAME_SIZE
	.align		4
.L_182:
        /*0408*/ 	.byte	0x04, 0x11
        /*040a*/ 	.short	(.L_184 - .L_183)
	.align		4
.L_183:
        /*040c*/ 	.word	index@(_ZN7cutlass13device_kernelIN5flash19enable_sm80_to_sm89INS1_16FlashAttnBwdSm80INS1_25CollectiveMainloopBwdSm80ILi1ELi1EN4cute5tupleIJNS5_1CILi64EEES8_NS7_ILi192EEEEEENS_10bfloat16_tEfNS_4arch4Sm80ELb0ELb1ELb1ELb1ELb1ELb0ELb0ELb0ELi2ELi2ELi2ELi2ELb1EEENS1_21CollectiveEpilogueBwdISA_SB_SD_Li256ELb1ELb0ELi4EEENS1_19SingleTileSchedulerILb1ELb0ELb0ELi64EEEEEEEEEvNT_6ParamsE)
        /*0410*/ 	.word	0x00000020


	//----- nvinfo : EIATTR_REGCOUNT
	.align		4
.L_184:
        /*0414*/ 	.byte	0x04, 0x2f
        /*0416*/ 	.short	(.L_186 - .L_185)
	.align		4
.L_185:
        /*0418*/ 	.word	index@(_ZN7cutlass13device_kernelIN5flash19enable_sm80_to_sm89INS1_16FlashAttnBwdSm80INS1_25CollectiveMainloopBwdSm80ILi1ELi1EN4cute5tupleIJNS5_1CILi64EEES8_NS7_ILi192EEEEEENS_10bfloat16_tEfNS_4arch4Sm80ELb0ELb1ELb1ELb1ELb0ELb0ELb0ELb0ELi2ELi2ELi2ELi2ELb1EEENS1_21CollectiveEpilogueBwdISA_SB_SD_Li256ELb1ELb0ELi4EEENS1_19SingleTileSchedulerILb1ELb0ELb0ELi64EEEEEEEEEvNT_6ParamsE)
        /*041c*/ 	.word	0x000000ff


	//----- nvinfo : EIATTR_FRAME_SIZE
	.align		4
.L_186:
        /*0420*/ 	.byte	0x04, 0x11
        /*0422*/ 	.short	(.L_188 - .L_187)
	.align		4
.L_187:
        /*0424*/ 	.word	index@(_ZN7cutlass13device_kernelIN5flash19enable_sm80_to_sm89INS1_16FlashAttnBwdSm80INS1_25CollectiveMainloopBwdSm80ILi1ELi1EN4cute5tupleIJNS5_1CILi64EEES8_NS7_ILi192EEEEEENS_10bfloat16_tEfNS_4arch4Sm80ELb0ELb1ELb1ELb1ELb0ELb0ELb0ELb0ELi2ELi2ELi2ELi2ELb1EEENS1_21CollectiveEpilogueBwdISA_SB_SD_Li256ELb1ELb0ELi4EEENS1_19SingleTileSchedulerILb1ELb0ELb0ELi64EEEEEEEEEvNT_6ParamsE)
        /*0428*/ 	.word	0x00000020


	//----- nvinfo : EIATTR_REGCOUNT
	.align		4
.L_188:
        /*042c*/ 	.byte	0x04, 0x2f
        /*042e*/ 	.short	(.L_190 - .L_189)
	.align		4
.L_189:
        /*0430*/ 	.word	index@(_ZN7cutlass13device_kernelIN5flash19enable_sm80_to_sm89INS1_16FlashAttnBwdSm80INS1_25CollectiveMainloopBwdSm80ILi1ELi1EN4cute5tupleIJNS5_1CILi64EEES8_NS7_ILi192EEEEEENS_10bfloat16_tEfNS_4arch4Sm80ELb0ELb1ELb1ELb0ELb1ELb0ELb0ELb0ELi2ELi2ELi2ELi2ELb1EEENS1_24CollectiveEpilogueBwdGQAISA_fSD_Li256ELb0ELb1EEENS1_19SingleTileSchedulerILb0ELb0ELb0ELi64EEEEEEEEEvNT_6ParamsE)
        /*0434*/ 	.word	0x000000ff


	//----- nvinfo : EIATTR_FRAME_SIZE
	.align		4
.L_190:
        /*0438*/ 	.byte	0x04, 0x11
        /*043a*/ 	.short	(.L_192 - .L_191)
	.align		4
.L_191:
        /*043c*/ 	.word	index@($__internal_2_$__cuda_sm70_warpsync)
        /*0440*/ 	.word	0x00000000


	//----- nvinfo : EIATTR_FRAME_SIZE
	.align		4
.L_192:
        /*0444*/ 	.byte	0x04, 0x11
        /*0446*/ 	.short	(.L_194 - .L_193)
	.align		4
.L_193:
        /*0448*/ 	.word	index@(_ZN7cutlass13device_kernelIN5flash19enable_sm80_to_sm89INS1_16FlashAttnBwdSm80INS1_25CollectiveMainloopBwdSm80ILi1ELi1EN4cute5tupleIJNS5_1CILi64EEES8_NS7_ILi192EEEEEENS_10bfloat16_tEfNS_4arch4Sm80ELb0ELb1ELb1ELb0ELb1ELb0ELb0ELb0ELi2ELi2ELi2ELi2ELb1EEENS1_24CollectiveEpilogueBwdGQAISA_fSD_Li256ELb0ELb1EEENS1_19SingleTileSchedulerILb0ELb0ELb0ELi64EEEEEEEEEvNT_6ParamsE)
        /*044c*/ 	.word	0x00000000


	//----- nvinfo : EIATTR_REGCOUNT
	.align		4
.L_194:
        /*0450*/ 	.byte	0x04, 0x2f
        /*0452*/ 	.short	(.L_196 - .L_195)
	.align		4
.L_195:
        /*0454*/ 	.word	index@(_ZN7cutlass13device_kernelIN5flash19enable_sm80_to_sm89INS1_16FlashAttnBwdSm80INS1_25CollectiveMainloopBwdSm80ILi1ELi1EN4cute5tupleIJNS5_1CILi64EEES8_NS7_ILi192EEEEEENS_10bfloat16_tEfNS_4arch4Sm80ELb0ELb1ELb1ELb0ELb0ELb0ELb0ELb0ELi2ELi2ELi2ELi2ELb1EEENS1_24CollectiveEpilogueBwdGQAISA_fSD_Li256ELb0ELb0EEENS1_19SingleTileSchedulerILb0ELb0ELb0ELi64EEEEEEEEEvNT_6ParamsE)
        /*0458*/ 	.word	0x000000ff


	//----- nvinfo : EIATTR_FRAME_SIZE
	.align		4
.L_196:
        /*045c*/ 	.byte	0x04, 0x11
        /*045e*/ 	.short	(.L_198 - .L_197)
	.align		4
.L_197:
        /*0460*/ 	.word	index@(_ZN7cutlass13device_kernelIN5flash19enable_sm80_to_sm89INS1_16FlashAttnBwdSm80INS1_25CollectiveMainloopBwdSm80ILi1ELi1EN4cute5tupleIJNS5_1CILi64EEES8_NS7_ILi192EEEEEENS_10bfloat16_tEfNS_4arch4Sm80ELb0ELb1ELb1ELb0ELb0ELb0ELb0ELb0ELi2ELi2ELi2ELi2ELb1EEENS1_24CollectiveEpilogueBwdGQAISA_fSD_Li256ELb0ELb0EEENS1_19SingleTileSchedulerILb0ELb0ELb0ELi64EEEEEEEEEvNT_6ParamsE)
        /*0464*/ 	.word	0x00000000


	//----- nvinfo : EIATTR_REGCOUNT
	.align		4
.L_198:
        /*0468*/ 	.byte	0x04, 0x2f
        /*046a*/ 	.short	(.L_200 - .L_199)
	.align		4
.L_199:
        /*046c*/ 	.word	index@(_ZN7cutlass13device_kernelIN5flash19enable_sm80_to_sm89INS1_16FlashAttnBwdSm80INS1_25CollectiveMainloopBwdSm80ILi1ELi1EN4cute5tupleIJNS5_1CILi64EEES8_NS7_ILi192EEEEEENS_10bfloat16_tEfNS_4arch4Sm80ELb0ELb1ELb1ELb0ELb1ELb0ELb0ELb0ELi2ELi2ELi2ELi2ELb1EEENS1_21CollectiveEpilogueBwdISA_SB_SD_Li256ELb0ELb0ELi4EEENS1_19SingleTileSchedulerILb0ELb0ELb0ELi64EEEEEEEEEvNT_6ParamsE)
        /*0470*/ 	.word	0x000000ff


	//----- nvinfo : EIATTR_FRAME_SIZE
	.align		4
.L_200:
        /*0474*/ 	.byte	0x04, 0x11
        /*0476*/ 	.short	(.L_202 - .L_201)
	.align		4
.L_201:
        /*0478*/ 	.word	index@(_ZN7cutlass13device_kernelIN5flash19enable_sm80_to_sm89INS1_16FlashAttnBwdSm80INS1_25CollectiveMainloopBwdSm80ILi1ELi1EN4cute5tupleIJNS5_1CILi64EEES8_NS7_ILi192EEEEEENS_10bfloat16_tEfNS_4arch4Sm80ELb0ELb1ELb1ELb0ELb1ELb0ELb0ELb0ELi2ELi2ELi2ELi2ELb1EEENS1_21CollectiveEpilogueBwdISA_SB_SD_Li256ELb0ELb0ELi4EEENS1_19SingleTileSchedulerILb0ELb0ELb0ELi64EEEEEEEEEvNT_6ParamsE)
        /*047c*/ 	.word	0x00000000


	//----- nvinfo : EIATTR_REGCOUNT
	.align		4
.L_202:
        /*0480*/ 	.byte	0x04, 0x2f
        /*0482*/ 	.short	(.L_204 - .L_203)
	.align		4
.L_203:
        /*0484*/ 	.word	index@(_ZN7cutlass13device_kernelIN5flash19enable_sm80_to_sm89INS1_16FlashAttnBwdSm80INS1_25CollectiveMainloopBwdSm80ILi1ELi1EN4cute5tupleIJNS5_1CILi64EEES8_NS7_ILi192EEEEEENS_10bfloat16_tEfNS_4arch4Sm80ELb0ELb1ELb1ELb0ELb0ELb0ELb0ELb0ELi2ELi2ELi2ELi2ELb1EEENS1_21CollectiveEpilogueBwdISA_SB_SD_Li256ELb0ELb0ELi4EEENS1_19SingleTileSchedulerILb0ELb0ELb0ELi64EEEEEEEEEvNT_6ParamsE)
        /*0488*/ 	.word	0x000000ff


	//----- nvinfo : EIATTR_FRAME_SIZE
	.align		4
.L_204:
        /*048c*/ 	.byte	0x04, 0x11
        /*048e*/ 	.short	(.L_206 - .L_205)
	.align		4
.L_205:
        /*0490*/ 	.word	index@(_ZN7cutlass13device_kernelIN5flash19enable_sm80_to_sm89INS1_16FlashAttnBwdSm80INS1_25CollectiveMainloopBwdSm80ILi1ELi1EN4cute5tupleIJNS5_1CILi64EEES8_NS7_ILi192EEEEEENS_10bfloat16_tEfNS_4arch4Sm80ELb0ELb1ELb1ELb0ELb0ELb0ELb0ELb0ELi2ELi2ELi2ELi2ELb1EEENS1_21CollectiveEpilogueBwdISA_SB_SD_Li256ELb0ELb0ELi4EEENS1_19SingleTileSchedulerILb0ELb0ELb0ELi64EEEEEEEEEvNT_6ParamsE)
        /*0494*/ 	.word	0x00000000


	//----- nvinfo : EIATTR_REGCOUNT
	.align		4
.L_206:
        /*0498*/ 	.byte	0x04, 0x2f
        /*049a*/ 	.short	(.L_208 - .L_207)
	.align		4
.L_207:
        /*049c*/ 	.word	index@(_ZN7cutlass13device_kernelIN5flash19enable_sm80_to_sm89INS1_16FlashAttnBwdSm80INS1_25CollectiveMainloopBwdSm80ILi1ELi1EN4cute5tupleIJNS5_1CILi64EEES8_NS7_ILi192EEEEEENS_10bfloat16_tEfNS_4arch4Sm80ELb0ELb0ELb1ELb1ELb1ELb0ELb0ELb0ELi2ELi2ELi2ELi2ELb1EEENS1_24CollectiveEpilogueBwdGQAISA_fSD_Li256ELb1ELb1EEENS1_19SingleTileSchedulerILb1ELb0ELb0ELi64EEEEEEEEEvNT_6ParamsE)
        /*04a0*/ 	.word	0x000000ff


	//----- nvinfo : EIATTR_FRAME_SIZE
	.align		4
.L_208:
        /*04a4*/ 	.byte	0x04, 0x11
        /*04a6*/ 	.short	(.L_210 - .L_209)
	.align		4
.L_209:
        /*04a8*/ 	.word	index@($__internal_1_$__cuda_sm70_warpsync)
        /*04ac*/ 	.word	0x00000000


	//----- nvinfo : EIATTR_FRAME_SIZE
	.align		4
.L_210:
        /*04b0*/ 	.byte	0x04, 0x11
        /*04b2*/ 	.short	(.L_212 - .L_211)
	.align		4
.L_211:
        /*04b4*/ 	.word	index@(_ZN7cutlass13device_kernelIN5flash19enable_sm80_to_sm89INS1_16FlashAttnBwdSm80INS1_25CollectiveMainloopBwdSm80ILi1ELi1EN4cute5tupleIJNS5_1CILi64EEES8_NS7_ILi192EEEEEENS_10bfloat16_tEfNS_4arch4Sm80ELb0ELb0ELb1ELb1ELb1ELb0ELb0ELb0ELi2ELi2ELi2ELi2ELb1EEENS1_24CollectiveEpilogueBwdGQAISA_fSD_Li256ELb1ELb1EEENS1_19SingleTileSchedulerILb1ELb0ELb0ELi64EEEEEEEEEvNT_6ParamsE)
        /*04b8*/ 	.word	0x00000000


	//----- nvinfo : EIATTR_REGCOUNT
	.align		4
.L_212:
        /*04bc*/ 	.byte	0x04, 0x2f
        /*04be*/ 	.short	(.L_214 - .L_213)
	.align		4
.L_213:
        /*04c0*/ 	.word	index@(_ZN7cutlass13device_kernelIN5flash19enable_sm80_to_sm89INS1_16FlashAttnBwdSm80INS1_25CollectiveMainloopBwdSm80ILi1ELi1EN4cute5tupleIJNS5_1CILi64EEES8_NS7_ILi192EEEEEENS_10bfloat16_tEfNS_4arch4Sm80ELb0ELb0ELb1ELb1ELb0ELb0ELb0ELb0ELi2ELi2ELi2ELi2ELb1EEENS1_24CollectiveEpilogueBwdGQAISA_fSD_Li256ELb1ELb0EEENS1_19SingleTileSchedulerILb1ELb0ELb0ELi64EEEEEEEEEvNT_6ParamsE)
        /*04c4*/ 	.word	0x000000ff


	//----- nvinfo : EIATTR_FRAME_SIZE
	.align		4
.L_214:
        /*04c8*/ 	.byte	0x04, 0x11
        /*04ca*/ 	.short	(.L_216 - .L_215)
	.align		4
.L_215:
        /*04cc*/ 	.word	index@(_ZN7cutlass13device_kernelIN5flash19enable_sm80_to_sm89INS1_16FlashAttnBwdSm80INS1_25CollectiveMainloopBwdSm80ILi1ELi1EN4cute5tupleIJNS5_1CILi64EEES8_NS7_ILi192EEEEEENS_10bfloat16_tEfNS_4arch4Sm80ELb0ELb0ELb1ELb1ELb0ELb0ELb0ELb0ELi2ELi2ELi2ELi2ELb1EEENS1_24CollectiveEpilogueBwdGQAISA_fSD_Li256ELb1ELb0EEENS1_19SingleTileSchedulerILb1ELb0ELb0ELi64EEEEEEEEEvNT_6ParamsE)
        /*04d0*/ 	.word	0x00000000


	//----- nvinfo : EIATTR_REGCOUNT
	.align		4
.L_216:
        /*04d4*/ 	.byte	0x04, 0x2f
        /*04d6*/ 	.short	(.L_218 - .L_217)
	.align		4
.L_217:
        /*04d8*/ 	.word	index@(_ZN7cutlass13device_kernelIN5flash19enable_sm80_to_sm89INS1_16FlashAttnBwdSm80INS1_25CollectiveMainloopBwdSm80ILi1ELi1EN4cute5tupleIJNS5_1CILi64EEES8_NS7_ILi192EEEEEENS_10bfloat16_tEfNS_4arch4Sm80ELb0ELb0ELb1ELb1ELb1ELb0ELb0ELb0ELi2ELi2ELi2ELi2ELb1EEENS1_21CollectiveEpilogueBwdISA_SB_SD_Li256ELb1ELb0ELi4EEENS1_19SingleTileSchedulerILb1ELb0ELb0ELi64EEEEEEEEEvNT_6ParamsE)
        /*04dc*/ 	.word	0x000000ff


	//----- nvinfo : EIATTR_FRAME_SIZE
	.align		4
.L_218:
        /*04e0*/ 	.byte	0x04, 0x11
        /*04e2*/ 	.short	(.L_220 - .L_219)
	.align		4
.L_219:
        /*04e4*/ 	.word	index@(_ZN7cutlass13device_kernelIN5flash19enable_sm80_to_sm89INS1_16FlashAttnBwdSm80INS1_25CollectiveMainloopBwdSm80ILi1ELi1EN4cute5tupleIJNS5_1CILi64EEES8_NS7_ILi192EEEEEENS_10bfloat16_tEfNS_4arch4Sm80ELb0ELb0ELb1ELb1ELb1ELb0ELb0ELb0ELi2ELi2ELi2ELi2ELb1EEENS1_21CollectiveEpilogueBwdISA_SB_SD_Li256ELb1ELb0ELi4EEENS1_19SingleTileSchedulerILb1ELb0ELb0ELi64EEEEEEEEEvNT_6ParamsE)
        /*04e8*/ 	.word	0x00000000


	//----- nvinfo : EIATTR_REGCOUNT
	.align		4
.L_220:
        /*04ec*/ 	.byte	0x04, 0x2f
        /*04ee*/ 	.short	(.L_222 - .L_221)
	.align		4
.L_221:
        /*04f0*/ 	.word	index@(_ZN7cutlass13device_kernelIN5flash19enable_sm80_to_sm89INS1_16FlashAttnBwdSm80INS1_25CollectiveMainloopBwdSm80ILi1ELi1EN4cute5tupleIJNS5_1CILi64EEES8_NS7_ILi192EEEEEENS_10bfloat16_tEfNS_4arch4Sm80ELb0ELb0ELb1ELb1ELb0ELb0ELb0ELb0ELi2ELi2ELi2ELi2ELb1EEENS1_21CollectiveEpilogueBwdISA_SB_SD_Li256ELb1ELb0ELi4EEENS1_19SingleTileSchedulerILb1ELb0ELb0ELi64EEEEEEEEEvNT_6ParamsE)
        /*04f4*/ 	.word	0x000000ff


	//----- nvinfo : EIATTR_FRAME_SIZE
	.align		4
.L_222:
        /*04f8*/ 	.byte	0x04, 0x11
        /*04fa*/ 	.short	(.L_224 - .L_223)
	.align		4
.L_223:
        /*04fc*/ 	.word	index@(_ZN7cutlass13device_kernelIN5flash19enable_sm80_to_sm89INS1_16FlashAttnBwdSm80INS1_25CollectiveMainloopBwdSm80ILi1ELi1EN4cute5tupleIJNS5_1CILi64EEES8_NS7_ILi192EEEEEENS_10bfloat16_tEfNS_4arch4Sm80ELb0ELb0ELb1ELb1ELb0ELb0ELb0ELb0ELi2ELi2ELi2ELi2ELb1EEENS1_21CollectiveEpilogueBwdISA_SB_SD_Li256ELb1ELb0ELi4EEENS1_19SingleTileSchedulerILb1ELb0ELb0ELi64EEEEEEEEEvNT_6ParamsE)
        /*0500*/ 	.word	0x00000000


	//----- nvinfo : EIATTR_REGCOUNT
	.align		4
.L_224:
        /*0504*/ 	.byte	0x04, 0x2f
        /*0506*/ 	.short	(.L_226 - .L_225)
	.align		4
.L_225:
        /*0508*/ 	.word	index@(_ZN7cutlass13device_kernelIN5flash19enable_sm80_to_sm89INS1_16FlashAttnBwdSm80INS1_25CollectiveMainloopBwdSm80ILi1ELi1EN4cute5tupleIJNS5_1CILi64EEES8_NS7_ILi192EEEEEENS_10bfloat16_tEfNS_4arch4Sm80ELb0ELb0ELb1ELb0ELb1ELb0ELb0ELb0ELi2ELi2ELi2ELi2ELb1EEENS1_24CollectiveEpilogueBwdGQAISA_fSD_Li256ELb0ELb1EEENS1_19SingleTileSchedulerILb0ELb0ELb0ELi64EEEEEEEEEvNT_6ParamsE)
        /*050c*/ 	.word	0x000000ff


	//----- nvinfo : EIATTR_FRAME_SIZE
	.align		4
.L_226:
        /*0510*/ 	.byte	0x04, 0x11
        /*0512*/ 	.short	(.L_228 - .L_227)
	.align		4
.L_227:
        /*0514*/ 	.word	index@($__internal_0_$__cuda_sm70_warpsync)
        /*0518*/ 	.word	0x00000000


	//----- nvinfo : EIATTR_FRAME_SIZE
	.align		4
.L_228:
        /*051c*/ 	.byte	0x04, 0x11
        /*051e*/ 	.short	(.L_230 - .L_229)
	.align		4
.L_229:
        /*0520*/ 	.word	index@(_ZN7cutlass13device_kernelIN5flash19enable_sm80_to_sm89INS1_16FlashAttnBwdSm80INS1_25CollectiveMainloopBwdSm80ILi1ELi1EN4cute5tupleIJNS5_1CILi64EEES8_NS7_ILi192EEEEEENS_10bfloat16_tEfNS_4arch4Sm80ELb0ELb0ELb1ELb0ELb1ELb0ELb0ELb0ELi2ELi2ELi2ELi2ELb1EEENS1_24CollectiveEpilogueBwdGQAISA_fSD_Li256ELb0ELb1EEENS1_19SingleTileSchedulerILb0ELb0ELb0ELi64EEEEEEEEEvNT_6ParamsE)
        /*0524*/ 	.word	0x00000000


	//----- nvinfo : EIATTR_REGCOUNT
	.align		4
.L_230:
        /*0528*/ 	.byte	0x04, 0x2f
        /*052a*/ 	.short	(.L_232 - .L_231)
	.align		4
.L_231:
        /*052c*/ 	.word	index@(_ZN7cutlass13device_kernelIN5flash19enable_sm80_to_sm89INS1_16FlashAttnBwdSm80INS1_25CollectiveMainloopBwdSm80ILi1ELi1EN4cute5tupleIJNS5_1CILi64EEES8_NS7_ILi192EEEEEENS_10bfloat16_tEfNS_4arch4Sm80ELb0ELb0ELb1ELb0ELb0ELb0ELb0ELb0ELi2ELi2ELi2ELi2ELb1EEENS1_24CollectiveEpilogueBwdGQAISA_fSD_Li256ELb0ELb0EEENS1_19SingleTileSchedulerILb0ELb0ELb0ELi64EEEEEEEEEvNT_6ParamsE)
        /*0530*/ 	.word	0x000000ff


	//----- nvinfo : EIATTR_FRAME_SIZE
	.align		4
.L_232:
        /*0534*/ 	.byte	0x04, 0x11
        /*0536*/ 	.short	(.L_234 - .L_233)
	.align		4
.L_233:
        /*0538*/ 	.word	index@(_ZN7cutlass13device_kernelIN5flash19enable_sm80_to_sm89INS1_16FlashAttnBwdSm80INS1_25CollectiveMainloopBwdSm80ILi1ELi1EN4cute5tupleIJNS5_1CILi64EEES8_NS7_ILi192EEEEEENS_10bfloat16_tEfNS_4arch4Sm80ELb0ELb0ELb1ELb0ELb0ELb0ELb0ELb0ELi2ELi2ELi2ELi2ELb1EEENS1_24CollectiveEpilogueBwdGQAISA_fSD_Li256ELb0ELb0EEENS1_19SingleTileSchedulerILb0ELb0ELb0ELi64EEEEEEEEEvNT_6ParamsE)
        /*053c*/ 	.word	0x00000000


	//----- nvinfo : EIATTR_REGCOUNT
	.align		4
.L_234:
        /*0540*/ 	.byte	0x04, 0x2f
        /*0542*/ 	.short	(.L_236 - .L_235)
	.align		4
.L_235:
        /*0544*/ 	.word	index@(_ZN7cutlass13device_kernelIN5flash19enable_sm80_to_sm89INS1_16FlashAttnBwdSm80INS1_25CollectiveMainloopBwdSm80ILi1ELi1EN4cute5tupleIJNS5_1CILi64EEES8_NS7_ILi192EEEEEENS_10bfloat16_tEfNS_4arch4Sm80ELb0ELb0ELb1ELb0ELb1ELb0ELb0ELb0ELi2ELi2ELi2ELi2ELb1EEENS1_21CollectiveEpilogueBwdISA_SB_SD_Li256ELb0ELb0ELi4EEENS1_19SingleTileSchedulerILb0ELb0ELb0ELi64EEEEEEEEEvNT_6ParamsE)
        /*0548*/ 	.word	0x000000ff


	//----- nvinfo : EIATTR_FRAME_SIZE
	.align		4
.L_236:
        /*054c*/ 	.byte	0x04, 0x11
        /*054e*/ 	.short	(.L_238 - .L_237)
	.align		4
.L_237:
        /*0550*/ 	.word	index@(_ZN7cutlass13device_kernelIN5flash19enable_sm80_to_sm89INS1_16FlashAttnBwdSm80INS1_25CollectiveMainloopBwdSm80ILi1ELi1EN4cute5tupleIJNS5_1CILi64EEES8_NS7_ILi192EEEEEENS_10bfloat16_tEfNS_4arch4Sm80ELb0ELb0ELb1ELb0ELb1ELb0ELb0ELb0ELi2ELi2ELi2ELi2ELb1EEENS1_21CollectiveEpilogueBwdISA_SB_SD_Li256ELb0ELb0ELi4EEENS1_19SingleTileSchedulerILb0ELb0ELb0ELi64EEEEEEEEEvNT_6ParamsE)
        /*0554*/ 	.word	0x00000010


	//----- nvinfo : EIATTR_REGCOUNT
	.align		4
.L_238:
        /*0558*/ 	.byte	0x04, 0x2f
        /*055a*/ 	.short	(.L_240 - .L_239)
	.align		4
.L_239:
        /*055c*/ 	.word	index@(_ZN7cutlass13device_kernelIN5flash19enable_sm80_to_sm89INS1_16FlashAttnBwdSm80INS1_25CollectiveMainloopBwdSm80ILi1ELi1EN4cute5tupleIJNS5_1CILi64EEES8_NS7_ILi192EEEEEENS_10bfloat16_tEfNS_4arch4Sm80ELb0ELb0ELb1ELb0ELb0ELb0ELb0ELb0ELi2ELi2ELi2ELi2ELb1EEENS1_21CollectiveEpilogueBwdISA_SB_SD_Li256ELb0ELb0ELi4EEENS1_19SingleTileSchedulerILb0ELb0ELb0ELi64EEEEEEEEEvNT_6ParamsE)
        /*0560*/ 	.word	0x000000ff


	//----- nvinfo : EIATTR_FRAME_SIZE
	.align		4
.L_240:
        /*0564*/ 	.byte	0x04, 0x11
        /*0566*/ 	.short	(.L_242 - .L_241)
	.align		4
.L_241:
        /*0568*/ 	.word	index@(_ZN7cutlass13device_kernelIN5flash19enable_sm80_to_sm89INS1_16FlashAttnBwdSm80INS1_25CollectiveMainloopBwdSm80ILi1ELi1EN4cute5tupleIJNS5_1CILi64EEES8_NS7_ILi192EEEEEENS_10bfloat16_tEfNS_4arch4Sm80ELb0ELb0ELb1ELb0ELb0ELb0ELb0ELb0ELi2ELi2ELi2ELi2ELb1EEENS1_21CollectiveEpilogueBwdISA_SB_SD_Li256ELb0ELb0ELi4EEENS1_19SingleTileSchedulerILb0ELb0ELb0ELi64EEEEEEEEEvNT_6ParamsE)
        /*056c*/ 	.word	0x00000010


	//----- nvinfo : EIATTR_MIN_STACK_SIZE
	.align		4
.L_242:
        /*0570*/ 	.byte	0x04, 0x12
        /*0572*/ 	.short	(.L_244 - .L_243)
	.align		4
.L_243:
        /*0574*/ 	.word	index@(_ZN7cutlass13device_kernelIN5flash19enable_sm80_to_sm89INS1_16FlashAttnBwdSm80INS1_25CollectiveMainloopBwdSm80ILi1ELi1EN4cute5tupleIJNS5_1CILi64EEES8_NS7_ILi192EEEEEENS_10bfloat16_tEfNS_4arch4Sm80ELb0ELb0ELb1ELb0ELb0ELb0ELb0ELb0ELi2ELi2ELi2ELi2ELb1EEENS1_21CollectiveEpilogueBwdISA_SB_SD_Li256ELb0ELb0ELi4EEENS1_19SingleTileSchedulerILb0ELb0ELb0ELi64EEEEEEEEEvNT_6ParamsE)
        /*0578*/ 	.word	0x00000010


	//----- nvinfo : EIATTR_MIN_STACK_SIZE
	.align		4
.L_244:
        /*057c*/ 	.byte	0x04, 0x12
        /*057e*/ 	.short	(.L_246 - .L_245)
	.align		4
.L_245:
        /*0580*/ 	.word	index@(_ZN7cutlass13device_kernelIN5flash19enable_sm80_to_sm89INS1_16FlashAttnBwdSm80INS1_25CollectiveMainloopBwdSm80ILi1ELi1EN4cute5tupleIJNS5_1CILi64EEES8_NS7_ILi192EEEEEENS_10bfloat16_tEfNS_4arch4Sm80ELb0ELb0ELb1ELb0ELb1ELb0ELb0ELb0ELi2ELi2ELi2ELi2ELb1EEENS1_21CollectiveEpilogueBwdISA_SB_SD_Li256ELb0ELb0ELi4EEENS1_19SingleTileSchedulerILb0ELb0ELb0ELi64EEEEEEEEEvNT_6ParamsE)
        /*0584*/ 	.word	0x00000010


	//----- nvinfo : EIATTR_MIN_STACK_SIZE
	.align		4
.L_246:
        /*0588*/ 	.byte	0x04, 0x12
        /*058a*/ 	.short	(.L_248 - .L_247)
	.align		4
.L_247:
        /*058c*/ 	.word	index@(_ZN7cutlass13device_kernelIN5flash19enable_sm80_to_sm89INS1_16FlashAttnBwdSm80INS1_25CollectiveMainloopBwdSm80ILi1ELi1EN4cute5tupleIJNS5_1CILi64EEES8_NS7_ILi192EEEEEENS_10bfloat16_tEfNS_4arch4Sm80ELb0ELb0ELb1ELb0ELb0ELb0ELb0ELb0ELi2ELi2ELi2ELi2ELb1EEENS1_24CollectiveEpilogueBwdGQAISA_fSD_Li256ELb0ELb0EEENS1_19SingleTileSchedulerILb0ELb0ELb0ELi64EEEEEEEEEvNT_6ParamsE)
        /*0590*/ 	.word	0x00000000


	//----- nvinfo : EIATTR_MIN_STACK_SIZE
	.align		4
.L_248:
        /*0594*/ 	.byte	0x04, 0x12
        /*0596*/ 	.short	(.L_250 - .L_249)
	.align		4
.L_249:
        /*0598*/ 	.word	index@(_ZN7cutlass13device_kernelIN5flash19enable_sm80_to_sm89INS1_16FlashAttnBwdSm80INS1_25CollectiveMainloopBwdSm80ILi1ELi1EN4cute5tupleIJNS5_1CILi64EEES8_NS7_ILi192EEEEEENS_10bfloat16_tEfNS_4arch4Sm80ELb0ELb0ELb1ELb0ELb1ELb0ELb0ELb0ELi2ELi2ELi2ELi2ELb1EEENS1_24CollectiveEpilogueBwdGQAISA_fSD_Li256ELb0ELb1EEENS1_19SingleTileSchedulerILb0ELb0ELb0ELi64EEEEEEEEEvNT_6ParamsE)
        /*059c*/ 	.word	0x00000000


	//----- nvinfo : EIATTR_MIN_STACK_SIZE
	.align		4
.L_250:
        /*05a0*/ 	.byte	0x04, 0x12
        /*05a2*/ 	.short	(.L_252 - .L_251)
	.align		4
.L_251:
        /*05a4*/ 	.word	index@(_ZN7cutlass13device_kernelIN5flash19enable_sm80_to_sm89INS1_16FlashAttnBwdSm80INS1_25CollectiveMainloopBwdSm80ILi1ELi1EN4cute5tupleIJNS5_1CILi64EEES8_NS7_ILi192EEEEEENS_10bfloat16_tEfNS_4arch4Sm80ELb0ELb0ELb1ELb1ELb0ELb0ELb0ELb0ELi2ELi2ELi2ELi2ELb1EEENS1_21CollectiveEpilogueBwdISA_SB_SD_Li256ELb1ELb0ELi4EEENS1_19SingleTileSchedulerILb1ELb0ELb0ELi64EEEEEEEEEvNT_6ParamsE)
        /*05a8*/ 	.word	0x00000000


	//----- nvinfo : EIATTR_MIN_STACK_SIZE
	.align		4
.L_252:
        /*05ac*/ 	.byte	0x04, 0x12
        /*05ae*/ 	.short	(.L_254 - .L_253)
	.align		4
.L_253:
        /*05b0*/ 	.word	index@(_ZN7cutlass13device_kernelIN5flash19enable_sm80_to_sm89INS1_16FlashAttnBwdSm80INS1_25CollectiveMainloopBwdSm80ILi1ELi1EN4cute5tupleIJNS5_1CILi64EEES8_NS7_ILi192EEEEEENS_10bfloat16_tEfNS_4arch4Sm80ELb0ELb0ELb1ELb1ELb1ELb0ELb0ELb0ELi2ELi2ELi2ELi2ELb1EEENS1_21CollectiveEpilogueBwdISA_SB_SD_Li256ELb1ELb0ELi4EEENS1_19SingleTileSchedulerILb1ELb0ELb0ELi64EEEEEEEEEvNT_6ParamsE)
        /*05b4*/ 	.word	0x00000000


	//----- nvinfo : EIATTR_MIN_STACK_SIZE
	.align		4
.L_254:
        /*05b8*/ 	.byte	0x04, 0x12
        /*05ba*/ 	.short	(.L_256 - .L_255)
	.align		4
.L_255:
        /*05bc*/ 	.word	index@(_ZN7cutlass13device_kernelIN5flash19enable_sm80_to_sm89INS1_16FlashAttnBwdSm80INS1_25CollectiveMainloopBwdSm80ILi1ELi1EN4cute5tupleIJNS5_1CILi64EEES8_NS7_ILi192EEEEEENS_10bfloat16_tEfNS_4arch4Sm80ELb0ELb0ELb1ELb1ELb0ELb0ELb0ELb0ELi2ELi2ELi2ELi2ELb1EEENS1_24CollectiveEpilogueBwdGQAISA_fSD_Li256ELb1ELb0EEENS1_19SingleTileSchedulerILb1ELb0ELb0ELi64EEEEEEEEEvNT_6ParamsE)
        /*05c0*/ 	.word	0x00000000


	//----- nvinfo : EIATTR_MIN_STACK_SIZE
	.align		4
.L_256:
        /*05c4*/ 	.byte	0x04, 0x12
        /*05c6*/ 	.short	(.L_258 - .L_257)
	.align		4
.L_257:
        /*05c8*/ 	.word	index@(_ZN7cutlass13device_kernelIN5flash19enable_sm80_to_sm89INS1_16FlashAttnBwdSm80INS1_25CollectiveMainloopBwdSm80ILi1ELi1EN4cute5tupleIJNS5_1CILi64EEES8_NS7_ILi192EEEEEENS_10bfloat16_tEfNS_4arch4Sm80ELb0ELb0ELb1ELb1ELb1ELb0ELb0ELb0ELi2ELi2ELi2ELi2ELb1EEENS1_24CollectiveEpilogueBwdGQAISA_fSD_Li256ELb1ELb1EEENS1_19SingleTileSchedulerILb1ELb0ELb0ELi64EEEEEEEEEvNT_6ParamsE)
        /*05cc*/ 	.word	0x00000000


	//----- nvinfo : EIATTR_MIN_STACK_SIZE
	.align		4
.L_258:
        /*05d0*/ 	.byte	0x04, 0x12
        /*05d2*/ 	.short	(.L_260 - .L_259)
	.align		4
.L_259:
        /*05d4*/ 	.word	index@(_ZN7cutlass13device_kernelIN5flash19enable_sm80_to_sm89INS1_16FlashAttnBwdSm80INS1_25CollectiveMainloopBwdSm80ILi1ELi1EN4cute5tupleIJNS5_1CILi64EEES8_NS7_ILi192EEEEEENS_10bfloat16_tEfNS_4arch4Sm80ELb0ELb1ELb1ELb0ELb0ELb0ELb0ELb0ELi2ELi2ELi2ELi2ELb1EEENS1_21CollectiveEpilogueBwdISA_SB_SD_Li256ELb0ELb0ELi4EEENS1_19SingleTileSchedulerILb0ELb0ELb0ELi64EEEEEEEEEvNT_6ParamsE)
        /*05d8*/ 	.word	0x00000000


	//----- nvinfo : EIATTR_MIN_STACK_SIZE
	.align		4
.L_260:
        /*05dc*/ 	.byte	0x04, 0x12
        /*05de*/ 	.short	(.L_262 - .L_261)
	.align		4
.L_261:
        /*05e0*/ 	.word	index@(_ZN7cutlass13device_kernelIN5flash19enable_sm80_to_sm89INS1_16FlashAttnBwdSm80INS1_25CollectiveMainloopBwdSm80ILi1ELi1EN4cute5tupleIJNS5_1CILi64EEES8_NS7_ILi192EEEEEENS_10bfloat16_tEfNS_4arch4Sm80ELb0ELb1ELb1ELb0ELb1ELb0ELb0ELb0ELi2ELi2ELi2ELi2ELb1EEENS1_21CollectiveEpilogueBwdISA_SB_SD_Li256ELb0ELb0ELi4EEENS1_19SingleTileSchedulerILb0ELb0ELb0ELi64EEEEEEEEEvNT_6ParamsE)
        /*05e4*/ 	.word	0x00000000


	//----- nvinfo : EIATTR_MIN_STACK_SIZE
	.align		4
.L_262:
        /*05e8*/ 	.byte	0x04, 0x12
        /*05ea*/ 	.short	(.L_264 - .L_263)
	.align		4
.L_263:
        /*05ec*/ 	.word	index@(_ZN7cutlass13device_kernelIN5flash19enable_sm80_to_sm89INS1_16FlashAttnBwdSm80INS1_25CollectiveMainloopBwdSm80ILi1ELi1EN4cute5tupleIJNS5_1CILi64EEES8_NS7_ILi192EEEEEENS_10bfloat16_tEfNS_4arch4Sm80ELb0ELb1ELb1ELb0ELb0ELb0ELb0ELb0ELi2ELi2ELi2ELi2ELb1EEENS1_24CollectiveEpilogueBwdGQAISA_fSD_Li256ELb0ELb0EEENS1_19SingleTileSchedulerILb0ELb0ELb0ELi64EEEEEEEEEvNT_6ParamsE)
        /*05f0*/ 	.word	0x00000000


	//----- nvinfo : EIATTR_MIN_STACK_SIZE
	.align		4
.L_264:
        /*05f4*/ 	.byte	0x04, 0x12
        /*05f6*/ 	.short	(.L_266 - .L_265)
	.align		4
.L_265:
        /*05f8*/ 	.word	index@(_ZN7cutlass13device_kernelIN5flash19enable_sm80_to_sm89INS1_16FlashAttnBwdSm80INS1_25CollectiveMainloopBwdSm80ILi1ELi1EN4cute5tupleIJNS5_1CILi64EEES8_NS7_ILi192EEEEEENS_10bfloat16_tEfNS_4arch4Sm80ELb0ELb1ELb1ELb0ELb1ELb0ELb0ELb0ELi2ELi2ELi2ELi2ELb1EEENS1_24CollectiveEpilogueBwdGQAISA_fSD_Li256ELb0ELb1EEENS1_19SingleTileSchedulerILb0ELb0ELb0ELi64EEEEEEEEEvNT_6ParamsE)
        /*05fc*/ 	.word	0x00000000


	//----- nvinfo : EIATTR_MIN_STACK_SIZE
	.align		4
.L_266:
        /*0600*/ 	.byte	0x04, 0x12
        /*0602*/ 	.short	(.L_268 - .L_267)
	.align		4
.L_267:
        /*0604*/ 	.word	index@(_ZN7cutlass13device_kernelIN5flash19enable_sm80_to_sm89INS1_16FlashAttnBwdSm80INS1_25CollectiveMainloopBwdSm80ILi1ELi1EN4cute5tupleIJNS5_1CILi64EEES8_NS7_ILi192EEEEEENS_10bfloat16_tEfNS_4arch4Sm80ELb0ELb1ELb1ELb1ELb0ELb0ELb0ELb0ELi2ELi2ELi2ELi2ELb1EEENS1_21CollectiveEpilogueBwdISA_SB_SD_Li256ELb1ELb0ELi4EEENS1_19SingleTileSchedulerILb1ELb0ELb0ELi64EEEEEEEEEvNT_6ParamsE)
        /*0608*/ 	.word	0x00000020


	//----- nvinfo : EIATTR_MIN_STACK_SIZE
	.align		4
.L_268:
        /*060c*/ 	.byte	0x04, 0x12
        /*060e*/ 	.short	(.L_270 - .L_269)
	.align		4
.L_269:
        /*0610*/ 	.word	index@(_ZN7cutlass13device_kernelIN5flash19enable_sm80_to_sm89INS1_16FlashAttnBwdSm80INS1_25CollectiveMainloopBwdSm80ILi1ELi1EN4cute5tupleIJNS5_1CILi64EEES8_NS7_ILi192EEEEEENS_10bfloat16_tEfNS_4arch4Sm80ELb0ELb1ELb1ELb1ELb1ELb0ELb0ELb0ELi2ELi2ELi2ELi2ELb1EEENS1_21CollectiveEpilogueBwdISA_SB_SD_Li256ELb1ELb0ELi4EEENS1_19SingleTileSchedulerILb1ELb0ELb0ELi64EEEEEEEEEvNT_6ParamsE)
        /*0614*/ 	.word	0x00000020


	//----- nvinfo : EIATTR_MIN_STACK_SIZE
	.align		4
.L_270:
        /*0618*/ 	.byte	0x04, 0x12
        /*061a*/ 	.short	(.L_272 - .L_271)
	.align		4
.L_271:
        /*061c*/ 	.word	index@(_ZN7cutlass13device_kernelIN5flash19enable_sm80_to_sm89INS1_16FlashAttnBwdSm80INS1_25CollectiveMainloopBwdSm80ILi1ELi1EN4cute5tupleIJNS5_1CILi64EEES8_NS7_ILi192EEEEEENS_10bfloat16_tEfNS_4arch4Sm80ELb0ELb1ELb1ELb1ELb0ELb0ELb0ELb0ELi2ELi2ELi2ELi2ELb1EEENS1_24CollectiveEpilogueBwdGQAISA_fSD_Li256ELb1ELb0EEENS1_19SingleTileSchedulerILb1ELb0ELb0ELi64EEEEEEEEEvNT_6ParamsE)
        /*0620*/ 	.word	0x00000020


	//----- nvinfo : EIATTR_MIN_STACK_SIZE
	.align		4
.L_272:
        /*0624*/ 	.byte	0x04, 0x12
        /*0626*/ 	.short	(.L_274 - .L_273)
	.align		4
.L_273:
        /*0628*/ 	.word	index@(_ZN7cutlass13device_kernelIN5flash19enable_sm80_to_sm89INS1_16FlashAttnBwdSm80INS1_25CollectiveMainloopBwdSm80ILi1ELi1EN4cute5tupleIJNS5_1CILi64EEES8_NS7_ILi192EEEEEENS_10bfloat16_tEfNS_4arch4Sm80ELb0ELb1ELb1ELb1ELb1ELb0ELb0ELb0ELi2ELi2ELi2ELi2ELb1EEENS1_24CollectiveEpilogueBwdGQAISA_fSD_Li256ELb1ELb1EEENS1_19SingleTileSchedulerILb1ELb0ELb0ELi64EEEEEEEEEvNT_6ParamsE)
        /*062c*/ 	.word	0x00000020


	//----- nvinfo : EIATTR_MIN_STACK_SIZE
	.align		4
.L_274:
        /*0630*/ 	.byte	0x04, 0x12
        /*0632*/ 	.short	(.L_276 - .L_275)
	.align		4
.L_275:
        /*0634*/ 	.word	index@(_ZN7cutlass13device_kernelIN5flash19enable_sm80_to_sm89INS1_16FlashAttnBwdSm80INS1_25CollectiveMainloopBwdSm80ILi1ELi1EN4cute5tupleIJNS5_1CILi64EEES8_NS7_ILi192EEEEEENS_10bfloat16_tEfNS_4arch4Sm80ELb1ELb0ELb1ELb0ELb0ELb0ELb0ELb0ELi2ELi2ELi2ELi2ELb1EEENS1_21CollectiveEpilogueBwdISA_SB_SD_Li256ELb0ELb0ELi4EEENS1_25SingleTileBwdLPTSchedulerILb0ELi64ELb0EEEEEEEEEvNT_6ParamsE)
        /*0638*/ 	.word	0x00000008


	//----- nvinfo : EIATTR_MIN_STACK_SIZE
	.align		4
.L_276:
        /*063c*/ 	.byte	0x04, 0x12
        /*063e*/ 	.short	(.L_278 - .L_277)
	.align		4
.L_277:
        /*0640*/ 	.word	index@(_ZN7cutlass13device_kernelIN5flash19enable_sm80_to_sm89INS1_16FlashAttnBwdSm80INS1_25CollectiveMainloopBwdSm80ILi1ELi1EN4cute5tupleIJNS5_1CILi64EEES8_NS7_ILi192EEEEEENS_10bfloat16_tEfNS_4arch4Sm80ELb1ELb0ELb1ELb0ELb1ELb0ELb0ELb0ELi2ELi2ELi2ELi2ELb1EEENS1_21CollectiveEpilogueBwdISA_SB_SD_Li256ELb0ELb0ELi4EEENS1_25SingleTileBwdLPTSchedulerILb0ELi64ELb1EEEEEEEEEvNT_6ParamsE)
        /*0644*/ 	.word	0x00000008


	//----- nvinfo : EIATTR_MIN_STACK_SIZE
	.align		4
.L_278:
        /*0648*/ 	.byte	0x04, 0x12
        /*064a*/ 	.short	(.L_280 - .L_279)
	.align		4
.L_279:
        /*064c*/ 	.word	index@(_ZN7cutlass13device_kernelIN5flash19enable_sm80_to_sm89INS1_16FlashAttnBwdSm80INS1_25CollectiveMainloopBwdSm80ILi1ELi1EN4cute5tupleIJNS5_1CILi64EEES8_NS7_ILi192EEEEEENS_10bfloat16_tEfNS_4arch4Sm80ELb1ELb0ELb1ELb0ELb0ELb0ELb0ELb0ELi2ELi2ELi2ELi2ELb1EEENS1_24CollectiveEpilogueBwdGQAISA_fSD_Li256ELb0ELb0EEENS1_25SingleTileBwdLPTSchedulerILb0ELi64ELb0EEEEEEEEEvNT_6ParamsE)
        /*0650*/ 	.word	0x00000008


	//----- nvinfo : EIATTR_MIN_STACK_SIZE
	.align		4
.L_280:
        /*0654*/ 	.byte	0x04, 0x12
        /*0656*/ 	.short	(.L_282 - .L_281)
	.align		4
.L_281:
        /*0658*/ 	.word	index@(_ZN7cutlass13device_kernelIN5flash19enable_sm80_to_sm89INS1_16FlashAttnBwdSm80INS1_25CollectiveMainloopBwdSm80ILi1ELi1EN4cute5tupleIJNS5_1CILi64EEES8_NS7_ILi192EEEEEENS_10bfloat16_tEfNS_4arch4Sm80ELb1ELb0ELb1ELb0ELb1ELb0ELb0ELb0ELi2ELi2ELi2ELi2ELb1EEENS1_24CollectiveEpilogueBwdGQAISA_fSD_Li256ELb0ELb1EEENS1_25SingleTileBwdLPTSchedulerILb0ELi64ELb1EEEEEEEEEvNT_6ParamsE)
        /*065c*/ 	.word	0x00000008


	//----- nvinfo : EIATTR_MIN_STACK_SIZE
	.align		4
.L_282:
        /*0660*/ 	.byte	0x04, 0x12
        /*0662*/ 	.short	(.L_284 - .L_283)
	.align		4
.L_283:
        /*0664*/ 	.word	index@(_ZN7cutlass13device_kernelIN5flash19enable_sm80_to_sm89INS1_16FlashAttnBwdSm80INS1_25CollectiveMainloopBwdSm80ILi1ELi1EN4cute5tupleIJNS5_1CILi64EEES8_NS7_ILi192EEEEEENS_10bfloat16_tEfNS_4arch4Sm80ELb1ELb0ELb1ELb1ELb0ELb0ELb0ELb0ELi2ELi2ELi2ELi2ELb1EEENS1_21CollectiveEpilogueBwdISA_SB_SD_Li256ELb1ELb0ELi4EEENS1_25SingleTileBwdLPTSchedulerILb1ELi64ELb0EEEEEEEEEvNT_6ParamsE)
        /*0668*/ 	.word	0x00000000


	//----- nvinfo : EIATTR_MIN_STACK_SIZE
	.align		4
.L_284:
        /*066c*/ 	.byte	0x04, 0x12
        /*066e*/ 	.short	(.L_286 - .L_285)
	.align		4
.L_285:
        /*0670*/ 	.word	index@(_ZN7cutlass13device_kernelIN5flash19enable_sm80_to_sm89INS1_16FlashAttnBwdSm80INS1_25CollectiveMainloopBwdSm80ILi1ELi1EN4cute5tupleIJNS5_1CILi64EEES8_NS7_ILi192EEEEEENS_10bfloat16_tEfNS_4arch4Sm80ELb1ELb0ELb1ELb1ELb1ELb0ELb0ELb0ELi2ELi2ELi2ELi2ELb1EEENS1_21CollectiveEpilogueBwdISA_SB_SD_Li256ELb1ELb0ELi4EEENS1_25SingleTileBwdLPTSchedulerILb1ELi64ELb1EEEEEEEEEvNT_6ParamsE)
        /*0674*/ 	.word	0x00000008


	//----- nvinfo : EIATTR_MIN_STACK_SIZE
	.align		4
.L_286:
        /*0678*/ 	.byte	0x04, 0x12
        /*067a*/ 	.short	(.L_288 - .L_287)
	.align		4
.L_287:
        /*067c*/ 	.word	index@(_ZN7cutlass13device_kernelIN5flash19enable_sm80_to_sm89INS1_16FlashAttnBwdSm80INS1_25CollectiveMainloopBwdSm80ILi1ELi1EN4cute5tupleIJNS5_1CILi64EEES8_NS7_ILi192EEEEEENS_10bfloat16_tEfNS_4arch4Sm80ELb1ELb0ELb1ELb1ELb0ELb0ELb0ELb0ELi2ELi2ELi2ELi2ELb1EEENS1_24CollectiveEpilogueBwdGQAISA_fSD_Li256ELb1ELb0EEENS1_25SingleTileBwdLPTSchedulerILb1ELi64ELb0EEEEEEEEEvNT_6ParamsE)
        /*0680*/ 	.word	0x00000008


	//----- nvinfo : EIATTR_MIN_STACK_SIZE
	.align		4
.L_288:
        /*0684*/ 	.byte	0x04, 0x12
        /*0686*/ 	.short	(.L_290 - .L_289)
	.align		4
.L_289:
        /*0688*/ 	.word	index@(_ZN7cutlass13device_kernelIN5flash19enable_sm80_to_sm89INS1_16FlashAttnBwdSm80INS1_25CollectiveMainloopBwdSm80ILi1ELi1EN4cute5tupleIJNS5_1CILi64EEES8_NS7_ILi192EEEEEENS_10bfloat16_tEfNS_4arch4Sm80ELb1ELb0ELb1ELb1ELb1ELb0ELb0ELb0ELi2ELi2ELi2ELi2ELb1EEENS1_24CollectiveEpilogueBwdGQAISA_fSD_Li256ELb1ELb1EEENS1_25SingleTileBwdLPTSchedulerILb1ELi64ELb1EEEEEEEEEvNT_6ParamsE)
        /*068c*/ 	.word	0x00000000


	//----- nvinfo : EIATTR_MIN_STACK_SIZE
	.align		4
.L_290:
        /*0690*/ 	.byte	0x04, 0x12
        /*0692*/ 	.short	(.L_292 - .L_291)
	.align		4
.L_291:
        /*0694*/ 	.word	index@(_ZN7cutlass13device_kernelIN5flash19enable_sm80_to_sm89INS1_16FlashAttnBwdSm80INS1_25CollectiveMainloopBwdSm80ILi2ELi1EN4cute5tupleIJNS5_1CILi64EEENS7_ILi80EEENS7_ILi192EEEEEENS_10bfloat16_tEfNS_4arch4Sm80ELb0ELb0ELb1ELb0ELb0ELb0ELb1ELb0ELi2ELi4ELi2ELi2ELb0EEENS1_21CollectiveEpilogueBwdISB_SC_SE_Li256ELb0ELb1ELi4EEENS1_19SingleTileSchedulerILb0ELb0ELb0ELi80EEEEEEEEEvNT_6ParamsE)
        /*0698*/ 	.word	0x00000018


	//----- nvinfo : EIATTR_MIN_STACK_SIZE
	.align		4
.L_292:
        /*069c*/ 	.byte	0x04, 0x12
        /*069e*/ 	.short	(.L_294 - .L_293)
	.align		4
.L_293:
        /*06a0*/ 	.word	index@(_ZN7cutlass13device_kernelIN5flash19enable_sm80_to_sm89INS1_16FlashAttnBwdSm80INS1_25CollectiveMainloopBwdSm80ILi2ELi1EN4cute5tupleIJNS5_1CILi64EEENS7_ILi80EEENS7_ILi192EEEEEENS_10bfloat16_tEfNS_4arch4Sm80ELb0ELb0ELb1ELb0ELb1ELb0ELb1ELb0ELi2ELi4ELi2ELi2ELb0EEENS1_21CollectiveEpilogueBwdISB_SC_SE_Li256ELb0ELb1ELi4EEENS1_19SingleTileSchedulerILb0ELb0ELb0ELi80EEEEEEEEEvNT_6ParamsE)
        /*06a4*/ 	.word	0x00000018


	//----- nvinfo : EIATTR_MIN_STACK_SIZE
	.align		4
.L_294:
        /*06a8*/ 	.byte	0x04, 0x12
        /*06aa*/ 	.short	(.L_296 - .L_295)
	.align		4
.L_295:
        /*06ac*/ 	.word	index@(_ZN7cutlass13device_kernelIN5flash19enable_sm80_to_sm89INS1_16FlashAttnBwdSm80INS1_25CollectiveMainloopBwdSm80ILi2ELi1EN4cute5tupleIJNS5_1CILi64EEENS7_ILi80EEENS7_ILi192EEEEEENS_10bfloat16_tEfNS_4arch4Sm80ELb0ELb0ELb1ELb0ELb0ELb0ELb1ELb0ELi2ELi4ELi2ELi2ELb0EEENS1_24CollectiveEpilogueBwdGQAISB_fSE_Li256ELb0ELb0EEENS1_19SingleTileSchedulerILb0ELb0ELb0ELi80EEEEEEEEEvNT_6ParamsE)
        /*06b0*/ 	.word	0x00000020


	//----- nvinfo : EIATTR_MIN_STACK_SIZE
	.align		4
.L_296:
        /*06b4*/ 	.byte	0x04, 0x12
        /*06b6*/ 	.short	(.L_298 - .L_297)
	.align		4
.L_297:
        /*06b8*/ 	.word	index@(_ZN7cutlass13device_kernelIN5flash19enable_sm80_to_sm89INS1_16FlashAttnBwdSm80INS1_25CollectiveMainloopBwdSm80ILi2ELi1EN4cute5tupleIJNS5_1CILi64EEENS7_ILi80EEENS7_ILi192EEEEEENS_10bfloat16_tEfNS_4arch4Sm80ELb0ELb0ELb1ELb0ELb1ELb0ELb1ELb0ELi2ELi4ELi2ELi2ELb0EEENS1_24CollectiveEpilogueBwdGQAISB_fSE_Li256ELb0ELb1EEENS1_19SingleTileSchedulerILb0ELb0ELb0ELi80EEEEEEEEEvNT_6ParamsE)
        /*06bc*/ 	.word	0x00000020


	//----- nvinfo : EIATTR_MIN_STACK_SIZE
	.align		4
.L_298:
        /*06c0*/ 	.byte	0x04, 0x12
        /*06c2*/ 	.short	(.L_300 - .L_299)
	.align		4
.L_299:
        /*06c4*/ 	.word	index@(_ZN7cutlass13device_kernelIN5flash19enable_sm80_to_sm89INS1_16FlashAttnBwdSm80INS1_25CollectiveMainloopBwdSm80ILi2ELi1EN4cute5tupleIJNS5_1CILi64EEENS7_ILi80EEENS7_ILi192EEEEEENS_10bfloat16_tEfNS_4arch4Sm80ELb0ELb0ELb1ELb1ELb0ELb0ELb1ELb0ELi2ELi4ELi2ELi2ELb0EEENS1_21CollectiveEpilogueBwdISB_SC_SE_Li256ELb1ELb1ELi4EEENS1_19SingleTileSchedulerILb1ELb0ELb0ELi80EEEEEEEEEvNT_6ParamsE)
        /*06c8*/ 	.word	0x00000000


	//----- nvinfo : EIATTR_MIN_STACK_SIZE
	.align		4
.L_300:
        /*06cc*/ 	.byte	0x04, 0x12
        /*06ce*/ 	.short	(.L_302 - .L_301)
	.align		4
.L_301:
        /*06d0*/ 	.word	index@(_ZN7cutlass13device_kernelIN5flash19enable_sm80_to_sm89INS1_16FlashAttnBwdSm80INS1_25CollectiveMainloopBwdSm80ILi2ELi1EN4cute5tupleIJNS5_1CILi64EEENS7_ILi80EEENS7_ILi192EEEEEENS_10bfloat16_tEfNS_4arch4Sm80ELb0ELb0ELb1ELb1ELb1ELb0ELb1ELb0ELi2ELi4ELi2ELi2ELb0EEENS1_21CollectiveEpilogueBwdISB_SC_SE_Li256ELb1ELb1ELi4EEENS1_19SingleTileSchedulerILb1ELb0ELb0ELi80EEEEEEEEEvNT_6ParamsE)
        /*06d4*/ 	.word	0x00000000


	//----- nvinfo : EIATTR_MIN_STACK_SIZE
	.align		4
.L_302:
        /*06d8*/ 	.byte	0x04, 0x12
        /*06da*/ 	.short	(.L_304 - .L_303)
	.align		4
.L_303:
        /*06dc*/ 	.word	index@(_ZN7cutlass13device_kernelIN5flash19enable_sm80_to_sm89INS1_16FlashAttnBwdSm80INS1_25CollectiveMainloopBwdSm80ILi2ELi1EN4cute5tupleIJNS5_1CILi64EEENS7_ILi80EEENS7_ILi192EEEEEENS_10bfloat16_tEfNS_4arch4Sm80ELb0ELb0ELb1ELb1ELb0ELb0ELb1ELb0ELi2ELi4ELi2ELi2ELb0EEENS1_24CollectiveEpilogueBwdGQAISB_fSE_Li256ELb1ELb0EEENS1_19SingleTileSchedulerILb1ELb0ELb0ELi80EEEEEEEEEvNT_6ParamsE)
        /*06e0*/ 	.word	0x00000000


	//----- nvinfo : EIATTR_MIN_STACK_SIZE
	.align		4
.L_304:
        /*06e4*/ 	.byte	0x04, 0x12
        /*06e6*/ 	.short	(.L_306 - .L_305)
	.align		4
.L_305:
        /*06e8*/ 	.word	index@(_ZN7cutlass13device_kernelIN5flash19enable_sm80_to_sm89INS1_16FlashAttnBwdSm80INS1_25CollectiveMainloopBwdSm80ILi2ELi1EN4cute5tupleIJNS5_1CILi64EEENS7_ILi80EEENS7_ILi192EEEEEENS_10bfloat16_tEfNS_4arch4Sm80ELb0ELb0ELb1ELb1ELb1ELb0ELb1ELb0ELi2ELi4ELi2ELi2ELb0EEENS1_24CollectiveEpilogueBwdGQAISB_fSE_Li256ELb1ELb1EEENS1_19SingleTileSchedulerILb1ELb0ELb0ELi80EEEEEEEEEvNT_6ParamsE)
        /*06ec*/ 	.word	0x00000000


	//----- nvinfo : EIATTR_MIN_STACK_SIZE
	.align		4
.L_306:
        /*06f0*/ 	.byte	0x04, 0x12
        /*06f2*/ 	.short	(.L_308 - .L_307)
	.align		4
.L_307:
        /*06f4*/ 	.word	index@(_ZN7cutlass13device_kernelIN5flash19enable_sm80_to_sm89INS1_16FlashAttnBwdSm80INS1_25CollectiveMainloopBwdSm80ILi2ELi1EN4cute5tupleIJNS5_1CILi64EEENS7_ILi80EEENS7_ILi192EEEEEENS_10bfloat16_tEfNS_4arch4Sm80ELb0ELb1ELb1ELb0ELb0ELb0ELb1ELb0ELi2ELi4ELi2ELi2ELb0EEENS1_21CollectiveEpilogueBwdISB_SC_SE_Li256ELb0ELb1ELi4EEENS1_19SingleTileSchedulerILb0ELb0ELb0ELi80EEEEEEEEEvNT_6ParamsE)
        /*06f8*/ 	.word	0x00000000


	//----- nvinfo : EIATTR_MIN_STACK_SIZE
	.align		4
.L_308:
        /*06fc*/ 	.byte	0x04, 0x12
        /*06fe*/ 	.short	(.L_310 - .L_309)
	.align		4
.L_309:
        /*0700*/ 	.word	index@(_ZN7cutlass13device_kernelIN5flash19enable_sm80_to_sm89INS1_16FlashAttnBwdSm80INS1_25CollectiveMainloopBwdSm80ILi2ELi1EN4cute5tupleIJNS5_1CILi64EEENS7_ILi80EEENS7_ILi192EEEEEENS_10bfloat16_tEfNS_4arch4Sm80ELb0ELb1ELb1ELb0ELb1ELb0ELb1ELb0ELi2ELi4ELi2ELi2ELb0EEENS1_21CollectiveEpilogueBwdISB_SC_SE_Li256ELb0ELb1ELi4EEENS1_19SingleTileSchedulerILb0ELb0ELb0ELi80EEEEEEEEEvNT_6ParamsE)
        /*0704*/ 	.word	0x00000000


	//----- nvinfo : EIATTR_MIN_STACK_SIZE
	.align		4
.L_310:
        /*0708*/ 	.byte	0x04, 0x12
        /*070a*/ 	.short	(.L_312 - .L_311)
	.align		4
.L_311:
        /*070c*/ 	.word	index@(_ZN7cutlass13device_kernelIN5flash19enable_sm80_to_sm89INS1_16FlashAttnBwdSm80INS1_25CollectiveMainloopBwdSm80ILi2ELi1EN4cute5tupleIJNS5_1CILi64EEENS7_ILi80EEENS7_ILi192EEEEEENS_10bfloat16_tEfNS_4arch4Sm80ELb0ELb1ELb1ELb0ELb0ELb0ELb1ELb0ELi2ELi4ELi2ELi2ELb0EEENS1_24CollectiveEpilogueBwdGQAISB_fSE_Li256ELb0ELb0EEENS1_19SingleTileSchedulerILb0ELb0ELb0ELi80EEEEEEEEEvNT_6ParamsE)
        /*0710*/ 	.word	0x00000000


	//----- nvinfo : EIATTR_MIN_STACK_SIZE
	.align		4
.L_312:
        /*0714*/ 	.byte	0x04, 0x12
        /*0716*/ 	.short	(.L_314 - .L_313)
	.align		4
.L_313:
        /*0718*/ 	.word	index@(_ZN7cutlass13device_kernelIN5flash19enable_sm80_to_sm89INS1_16FlashAttnBwdSm80INS1_25CollectiveMainloopBwdSm80ILi2ELi1EN4cute5tupleIJNS5_1CILi64EEENS7_ILi80EEENS7_ILi192EEEEEENS_10bfloat16_tEfNS_4arch4Sm80ELb0ELb1ELb1ELb0ELb1ELb0ELb1ELb0ELi2ELi4ELi2ELi2ELb0EEENS1_24CollectiveEpilogueBwdGQAISB_fSE_Li256ELb0ELb1EEENS1_19SingleTileSchedulerILb0ELb0ELb0ELi80EEEEEEEEEvNT_6ParamsE)
        /*071c*/ 	.word	0x00000000


	//----- nvinfo : EIATTR_MIN_STACK_SIZE
	.align		4
.L_314:
        /*0720*/ 	.byte	0x04, 0x12
        /*0722*/ 	.short	(.L_316 - .L_315)
	.align		4
.L_315:
        /*0724*/ 	.word	index@(_ZN7cutlass13device_kernelIN5flash19enable_sm80_to_sm89INS1_16FlashAttnBwdSm80INS1_25CollectiveMainloopBwdSm80ILi2ELi1EN4cute5tupleIJNS5_1CILi64EEENS7_ILi80EEENS7_ILi192EEEEEENS_10bfloat16_tEfNS_4arch4Sm80ELb0ELb1ELb1ELb1ELb0ELb0ELb1ELb0ELi2ELi4ELi2ELi2ELb0EEENS1_21CollectiveEpilogueBwdISB_SC_SE_Li256ELb1ELb1ELi4EEENS1_19SingleTileSchedulerILb1ELb0ELb0ELi80EEEEEEEEEvNT_6ParamsE)
        /*0728*/ 	.word	0x00000000


	//----- nvinfo : EIATTR_MIN_STACK_SIZE
	.align		4
.L_316:
        /*072c*/ 	.byte	0x04, 0x12
        /*072e*/ 	.short	(.L_318 - .L_317)
	.align		4
.L_317:
        /*0730*/ 	.word	index@(_ZN7cutlass13device_kernelIN5flash19enable_sm80_to_sm89INS1_16FlashAttnBwdSm80INS1_25CollectiveMainloopBwdSm80ILi2ELi1EN4cute5tupleIJNS5_1CILi64EEENS7_ILi80EEENS7_ILi192EEEEEENS_10bfloat16_tEfNS_4arch4Sm80ELb0ELb1ELb1ELb1ELb1ELb0ELb1ELb0ELi2ELi4ELi2ELi2ELb0EEENS1_21CollectiveEpilogueBwdISB_SC_SE_Li256ELb1ELb1ELi4EEENS1_19SingleTileSchedulerILb1ELb0ELb0ELi80EEEEEEEEEvNT_6ParamsE)
        /*0734*/ 	.word	0x00000000


	//----- nvinfo : EIATTR_MIN_STACK_SIZE
	.align		4
.L_318:
        /*0738*/ 	.byte	0x04, 0x12
        /*073a*/ 	.short	(.L_320 - .L_319)
	.align		4
.L_319:
        /*073c*/ 	.word	index@(_ZN7cutlass13device_kernelIN5flash19enable_sm80_to_sm89INS1_16FlashAttnBwdSm80INS1_25CollectiveMainloopBwdSm80ILi2ELi1EN4cute5tupleIJNS5_1CILi64EEENS7_ILi80EEENS7_ILi192EEEEEENS_10bfloat16_tEfNS_4arch4Sm80ELb0ELb1ELb1ELb1ELb0ELb0ELb1ELb0ELi2ELi4ELi2ELi2ELb0EEENS1_24CollectiveEpilogueBwdGQAISB_fSE_Li256ELb1ELb0EEENS1_19SingleTileSchedulerILb1ELb0ELb0ELi80EEEEEEEEEvNT_6ParamsE)
        /*0740*/ 	.word	0x00000000


	//----- nvinfo : EIATTR_MIN_STACK_SIZE
	.align		4
.L_320:
        /*0744*/ 	.byte	0x04, 0x12
        /*0746*/ 	.short	(.L_322 - .L_321)
	.align		4
.L_321:
        /*0748*/ 	.word	index@(_ZN7cutlass13device_kernelIN5flash19enable_sm80_to_sm89INS1_16FlashAttnBwdSm80INS1_25CollectiveMainloopBwdSm80ILi2ELi1EN4cute5tupleIJNS5_1CILi64EEENS7_ILi80EEENS7_ILi192EEEEEENS_10bfloat16_tEfNS_4arch4Sm80ELb0ELb1ELb1ELb1ELb1ELb0ELb1ELb0ELi2ELi4ELi2ELi2ELb0EEENS1_24CollectiveEpilogueBwdGQAISB_fSE_Li256ELb1ELb1EEENS1_19SingleTileSchedulerILb1ELb0ELb0ELi80EEEEEEEEEvNT_6ParamsE)
        /*074c*/ 	.word	0x00000000


	//----- nvinfo : EIATTR_MIN_STACK_SIZE
	.align		4
.L_322:
        /*0750*/ 	.byte	0x04, 0x12
        /*0752*/ 	.short	(.L_324 - .L_323)
	.align		4
.L_323:
        /*0754*/ 	.word	index@(_ZN7cutlass13device_kernelIN5flash19enable_sm80_to_sm89INS1_16FlashAttnBwdSm80INS1_25CollectiveMainloopBwdSm80ILi2ELi1EN4cute5tupleIJNS5_1CILi64EEENS7_ILi80EEENS7_ILi192EEEEEENS_10bfloat16_tEfNS_4arch4Sm80ELb1ELb0ELb1ELb0ELb0ELb0ELb1ELb0ELi2ELi4ELi2ELi2ELb0EEENS1_21CollectiveEpilogueBwdISB_SC_SE_Li256ELb0ELb1ELi4EEENS1_25SingleTileBwdLPTSchedulerILb0ELi80ELb0EEEEEEEEEvNT_6ParamsE)
        /*0758*/ 	.word	0x00000000


	//----- nvinfo : EIATTR_MIN_STACK_SIZE
	.align		4
.L_324:
        /*075c*/ 	.byte	0x04, 0x12
        /*075e*/ 	.short	(.L_326 - .L_325)
	.align		4
.L_325:
        /*0760*/ 	.word	index@(_ZN7cutlass13device_kernelIN5flash19enable_sm80_to_sm89INS1_16FlashAttnBwdSm80INS1_25CollectiveMainloopBwdSm80ILi2ELi1EN4cute5tupleIJNS5_1CILi64EEENS7_ILi80EEENS7_ILi192EEEEEENS_10bfloat16_tEfNS_4arch4Sm80ELb1ELb0ELb1ELb0ELb1ELb0ELb1ELb0ELi2ELi4ELi2ELi2ELb0EEENS1_21CollectiveEpilogueBwdISB_SC_SE_Li256ELb0ELb1ELi4EEENS1_25SingleTileBwdLPTSchedulerILb0ELi80ELb1EEEEEEEEEvNT_6ParamsE)
        /*0764*/ 	.word	0x00000018


	//----- nvinfo : EIATTR_MIN_STACK_SIZE
	.align		4
.L_326:
        /*0768*/ 	.byte	0x04, 0x12
        /*076a*/ 	.short	(.L_328 - .L_327)
	.align		4
.L_327:
        /*076c*/ 	.word	index@(_ZN7cutlass13device_kernelIN5flash19enable_sm80_to_sm89INS1_16FlashAttnBwdSm80INS1_25CollectiveMainloopBwdSm80ILi2ELi1EN4cute5tupleIJNS5_1CILi64EEENS7_ILi80EEENS7_ILi192EEEEEENS_10bfloat16_tEfNS_4arch4Sm80ELb1ELb0ELb1ELb0ELb0ELb0ELb1ELb0ELi2ELi4ELi2ELi2ELb0EEENS1_24CollectiveEpilogueBwdGQAISB_fSE_Li256ELb0ELb0EEENS1_25SingleTileBwdLPTSchedulerILb0ELi80ELb0EEEEEEEEEvNT_6ParamsE)
        /*0770*/ 	.word	0x00000000


	//----- nvinfo : EIATTR_MIN_STACK_SIZE
	.align		4
.L_328:
        /*0774*/ 	.byte	0x04, 0x12
        /*0776*/ 	.short	(.L_330 - .L_329)
	.align		4
.L_329:
        /*0778*/ 	.word	index@(_ZN7cutlass13device_kernelIN5flash19enable_sm80_to_sm89INS1_16FlashAttnBwdSm80INS1_25CollectiveMainloopBwdSm80ILi2ELi1EN4cute5tupleIJNS5_1CILi64EEENS7_ILi80EEENS7_ILi192EEEEEENS_10bfloat16_tEfNS_4arch4Sm80ELb1ELb0ELb1ELb0ELb1ELb0ELb1ELb0ELi2ELi4ELi2ELi2ELb0EEENS1_24CollectiveEpilogueBwdGQAISB_fSE_Li256ELb0ELb1EEENS1_25SingleTileBwdLPTSchedulerILb0ELi80ELb1EEEEEEEEEvNT_6ParamsE)
        /*077c*/ 	.word	0x00000000


	//----- nvinfo : EIATTR_MIN_STACK_SIZE
	.align		4
.L_330:
        /*0780*/ 	.byte	0x04, 0x12
        /*0782*/ 	.short	(.L_332 - .L_331)
	.align		4
.L_331:
        /*0784*/ 	.word	index@(_ZN7cutlass13device_kernelIN5flash22FlashAttnBwdPreprocessIN4cute5tupleIJNS3_1CILi64EEENS5_ILi192EEEEEENS_10bfloat16_tEfNS_4arch4Sm80ELb1ELb0EEEEEvNT_6ParamsE)
        /*0788*/ 	.word	0x00000000


	//----- nvinfo : EIATTR_MIN_STACK_SIZE
	.align		4
.L_332:
        /*078c*/ 	.byte	0x04, 0x12
        /*078e*/ 	.short	(.L_334 - .L_333)
	.align		4
.L_333:
        /*0790*/ 	.word	index@(_ZN7cutlass13device_kernelIN5flash19enable_sm80_to_sm89INS1_16FlashAttnBwdSm80INS1_25CollectiveMainloopBwdSm80ILi2ELi1EN4cute5tupleIJNS5_1CILi64EEENS7_ILi80EEENS7_ILi192EEEEEENS_10bfloat16_tEfNS_4arch4Sm80ELb1ELb0ELb1ELb1ELb0ELb0ELb1ELb0ELi2ELi4ELi2ELi2ELb0EEENS1_21CollectiveEpilogueBwdISB_SC_SE_Li256ELb1ELb1ELi4EEENS1_25SingleTileBwdLPTSchedulerILb1ELi80ELb0EEEEEEEEEvNT_6ParamsE)
        /*0794*/ 	.word	0x00000000


	//----- nvinfo : EIATTR_MIN_STACK_SIZE
	.align		4
.L_334:
        /*0798*/ 	.byte	0x04, 0x12
        /*079a*/ 	.short	(.L_336 - .L_335)
	.align		4
.L_335:
        /*079c*/ 	.word	index@(_ZN7cutlass13device_kernelIN5flash19enable_sm80_to_sm89INS1_16FlashAttnBwdSm80INS1_25CollectiveMainloopBwdSm80ILi2ELi1EN4cute5tupleIJNS5_1CILi64EEENS7_ILi80EEENS7_ILi192EEEEEENS_10bfloat16_tEfNS_4arch4Sm80ELb1ELb0ELb1ELb1ELb1ELb0ELb1ELb0ELi2ELi4ELi2ELi2ELb0EEENS1_21CollectiveEpilogueBwdISB_SC_SE_Li256ELb1ELb1ELi4EEENS1_25SingleTileBwdLPTSchedulerILb1ELi80ELb1EEEEEEEEEvNT_6ParamsE)
        /*07a0*/ 	.word	0x00000010


	//----- nvinfo : EIATTR_MIN_STACK_SIZE
	.align		4
.L_336:
        /*07a4*/ 	.byte	0x04, 0x12
        /*07a6*/ 	.short	(.L_338 - .L_337)
	.align		4
.L_337:
        /*07a8*/ 	.word	index@(_ZN7cutlass13device_kernelIN5flash19enable_sm80_to_sm89INS1_16FlashAttnBwdSm80INS1_25CollectiveMainloopBwdSm80ILi2ELi1EN4cute5tupleIJNS5_1CILi64EEENS7_ILi80EEENS7_ILi192EEEEEENS_10bfloat16_tEfNS_4arch4Sm80ELb1ELb0ELb1ELb1ELb0ELb0ELb1ELb0ELi2ELi4ELi2ELi2ELb0EEENS1_24CollectiveEpilogueBwdGQAISB_fSE_Li256ELb1ELb0EEENS1_25SingleTileBwdLPTSchedulerILb1ELi80ELb0EEEEEEEEEvNT_6ParamsE)
        /*07ac*/ 	.word	0x00000000


	//----- nvinfo : EIATTR_MIN_STACK_SIZE
	.align		4
.L_338:
        /*07b0*/ 	.byte	0x04, 0x12
        /*07b2*/ 	.short	(.L_340 - .L_339)
	.align		4
.L_339:
        /*07b4*/ 	.word	index@(_ZN7cutlass13device_kernelIN5flash32FlashAttnBwdPostprocessConvertdQIN4cute5tupleIJNS3_1CILi80EEENS5_ILi192EEEEEENS_10bfloat16_tEfNS_4arch4Sm80ELi256ENS3_8TiledMMAINS3_8MMA_AtomIJNS3_30SM80_16x8x16_F32BF16BF16F32_TNEEEENS3_6LayoutINS4_IJNS5_ILi4EEENS5_ILi2EEENS5_ILi1EEEEEENS4_IJSJ_SH_NS5_ILi0EEEEEEEENS4_IJNS5_ILi64EEENS5_ILi16EEESP_EEEEELb1EEEEEvNT_6ParamsE)
        /*07b8*/ 	.word	0x00000000


	//----- nvinfo : EIATTR_MIN_STACK_SIZE
	.align		4
.L_340:
        /*07bc*/ 	.byte	0x04, 0x12
        /*07be*/ 	.short	(.L_342 - .L_341)
	.align		4
.L_341:
        /*07c0*/ 	.word	index@(_ZN7cutlass13device_kernelIN5flash32FlashAttnBwdPostprocessConvertdQIN4cute5tupleIJNS3_1CILi64EEENS5_ILi192EEEEEENS_10bfloat16_tEfNS_4arch4Sm80ELi256ENS3_8TiledMMAINS3_8MMA_AtomIJNS3_30SM80_16x8x16_F32BF16BF16F32_TNEEEENS3_6LayoutINS4_IJNS5_ILi2EEENS5_ILi4EEENS5_ILi1EEEEEENS4_IJSJ_SH_NS5_ILi0EEEEEEEENS4_IJNS5_ILi32EEES6_NS5_ILi16EEEEEEEELb0EEEEEvNT_6ParamsE)
        /*07c4*/ 	.word	0x00000000


	//----- nvinfo : EIATTR_MIN_STACK_SIZE
	.align		4
.L_342:
        /*07c8*/ 	.byte	0x04, 0x12
        /*07ca*/ 	.short	(.L_344 - .L_343)
	.align		4
.L_343:
        /*07cc*/ 	.word	index@(_ZN7cutlass13device_kernelIN5flash19enable_sm80_to_sm89INS1_16FlashAttnBwdSm80INS1_25CollectiveMainloopBwdSm80ILi2ELi1EN4cute5tupleIJNS5_1CILi64EEENS7_ILi80EEENS7_ILi192EEEEEENS_10bfloat16_tEfNS_4arch4Sm80ELb1ELb0ELb1ELb1ELb1ELb0ELb1ELb0ELi2ELi4ELi2ELi2ELb0EEENS1_24CollectiveEpilogueBwdGQAISB_fSE_Li256ELb1ELb1EEENS1_25SingleTileBwdLPTSchedulerILb1ELi80ELb1EEEEEEEEEvNT_6ParamsE)
        /*07d0*/ 	.word	0x00000010


	//----- nvinfo : EIATTR_MIN_STACK_SIZE
	.align		4
.L_344:
        /*07d4*/ 	.byte	0x04, 0x12
        /*07d6*/ 	.short	(.L_346 - .L_345)
	.align		4
.L_345:
        /*07d8*/ 	.word	index@(_ZN7cutlass13device_kernelIN5flash22FlashAttnBwdPreprocessIN4cute5tupleIJNS3_1CILi64EEENS5_ILi192EEEEEENS_10bfloat16_tEfNS_4arch4Sm80ELb1ELb1EEEEEvNT_6ParamsE)
        /*07dc*/ 	.word	0x00000000
.L_346:


//--------------------- .nv.info._ZN7cutlass13device_kernelIN5flash19enable_sm80_to_sm89INS1_16FlashAttnBwdSm80INS1_25CollectiveMainloopBwdSm80ILi1ELi1EN4cute5tupleIJNS5_1CILi64EEES8_NS7_ILi192EEEEEENS_10bfloat16_tEfNS_4arch4Sm80ELb0ELb0ELb1ELb0ELb0ELb0ELb0ELb0ELi2ELi2ELi2ELi2ELb1EEENS1_21CollectiveEpilogueBwdISA_SB_SD_Li256ELb0ELb0ELi4EEENS1_19SingleTileSchedulerILb0ELb0ELb0ELi64EEEEEEEEEvNT_6ParamsE --------------------------
	.section	.nv.info._ZN7cutlass13device_kernelIN5flash19enable_sm80_to_sm89INS1_16FlashAttnBwdSm80INS1_25CollectiveMainloopBwdSm80ILi1ELi1EN4cute5tupleIJNS5_1CILi64EEES8_NS7_ILi192EEEEEENS_10bfloat16_tEfNS_4arch4Sm80ELb0ELb0ELb1ELb0ELb0ELb0ELb0ELb0ELi2ELi2ELi2ELi2ELb1EEENS1_21CollectiveEpilogueBwdISA_SB_SD_Li256ELb0ELb0ELi4EEENS1_19SingleTileSchedulerILb0ELb0ELb0ELi64EEEEEEEEEvNT_6ParamsE,"",@"SHT_CUDA_INFO"
	.sectionflags	@""
	.align	4


	//----- nvinfo : EIATTR_CUDA_API_VERSION
	.align		4
        /*0000*/ 	.byte	0x04, 0x37
        /*0002*/ 	.short	(.L_348 - .L_347)
.L_347:
        /*0004*/ 	.word	0x00000082


	//----- nvinfo : EIATTR_SW2861232_WAR
	.align		4
.L_348:
        /*0008*/ 	.byte	0x01, 0x35
	.zero		2


	//----- nvinfo : EIATTR_PARAM_CBANK
	.align		4
        /*000c*/ 	.byte	0x04, 0x0a
        /*000e*/ 	.short	(.L_350 - .L_349)
	.align		4
.L_349:
        /*0010*/ 	.word	index@(.nv.constant0._ZN7cutlass13device_kernelIN5flash19enable_sm80_to_sm89INS1_16FlashAttnBwdSm80INS1_25CollectiveMainloopBwdSm80ILi1ELi1EN4cute5tupleIJNS5_1CILi64EEES8_NS7_ILi192EEEEEENS_10bfloat16_tEfNS_4arch4Sm80ELb0ELb0ELb1ELb0ELb0ELb0ELb0ELb0ELi2ELi2ELi2ELi2ELb1EEENS1_21CollectiveEpilogueBwdISA_SB_SD_Li256ELb0ELb0ELi4EEENS1_19SingleTileSchedulerILb0ELb0ELb0ELi64EEEEEEEEEvNT_6ParamsE)
        /*0014*/ 	.short	0x0160
        /*0016*/ 	.short	0x0270


	//----- nvinfo : EIATTR_CBANK_PARAM_SIZE
	.align		4
.L_350:
        /*0018*/ 	.byte	0x03, 0x19
        /*001a*/ 	.short	0x0270


	//----- nvinfo : EIATTR_KPARAM_INFO
	.align		4
        /*001c*/ 	.byte	0x04, 0x17
        /*001e*/ 	.short	(.L_352 - .L_351)
.L_351:
        /*0020*/ 	.word	0x00000000
        /*0024*/ 	.short	0x0000
        /*0026*/ 	.short	0x0000
        /*0028*/ 	.byte	0x00, 0xf0, 0xc1, 0x09


	//----- nvinfo : EIATTR_MAXREG_COUNT
	.align		4
.L_352:
        /*002c*/ 	.byte	0x03, 0x1b
        /*002e*/ 	.short	0x00ff


	//----- nvinfo : EIATTR_NUM_BARRIERS
	.align		4
        /*0030*/ 	.byte	0x02, 0x4c
        /*0032*/ 	.byte	0x02
	.zero		1


	//----- nvinfo : EIATTR_ANNOTATIONS
	.align		4
        /*0034*/ 	.byte	0x04, 0x55
        /*0036*/ 	.short	(.L_354 - .L_353)


	//   ....[0]....
.L_353:
        /*0038*/ 	.word	0x00000001
        /*003c*/ 	.byte	0xa0, 0x05, 0x00, 0x00, 0x01, 0x00, 0x00, 0x00, 0xf0, 0x1a, 0x00, 0x00, 0x01, 0x00, 0x00, 0x00
        /*004c*/ 	.byte	0x50, 0x43, 0x00, 0x00, 0x01, 0x00, 0x00, 0x00, 0xf0, 0x47, 0x00, 0x00


	//----- nvinfo : EIATTR_MERCURY_ISA_VERSION
	.align		4
.L_354:
        /*0058*/ 	.byte	0x03, 0x5f
        /*005a*/ 	.short	0x0000


	//----- nvinfo : EIATTR_EXIT_INSTR_OFFSETS
	.align		4
        /*005c*/ 	.byte	0x04, 0x1c
        /*005e*/ 	.short	(.L_356 - .L_355)


	//   ....[0]....
.L_355:
        /*0060*/ 	.word	0x00000040


	//   ....[1]....
        /*0064*/ 	.word	0x00005fd0


	//   ....[2]....
        /*0068*/ 	.word	0x000060c0


	//   ....[3]....
        /*006c*/ 	.word	0x000060e0


	//----- nvinfo : EIATTR_CTAIDZ_USED
	.align		4
.L_356:
        /*0070*/ 	.byte	0x01, 0x04
	.zero		2


	//----- nvinfo : EIATTR_MAX_THREADS
	.align		4
        /*0074*/ 	.byte	0x04, 0x05
        /*0076*/ 	.short	(.L_358 - .L_357)
.L_357:
        /*0078*/ 	.word	0x00000100
        /*007c*/ 	.word	0x00000001
        /*0080*/ 	.word	0x00000001


	//----- nvinfo : EIATTR_CRS_STACK_SIZE
	.align		4
.L_358:
        /*0084*/ 	.byte	0x04, 0x1e
        /*0086*/ 	.short	(.L_360 - .L_359)
.L_359:
        /*0088*/ 	.word	0x00000000
.L_360:


//--------------------- .nv.info._ZN7cutlass13device_kernelIN5flash19enable_sm80_to_sm89INS1_16FlashAttnBwdSm80INS1_25CollectiveMainloopBwdSm80ILi1ELi1EN4cute5tupleIJNS5_1CILi64EEES8_NS7_ILi192EEEEEENS_10bfloat16_tEfNS_4arch4Sm80ELb0ELb0ELb1ELb0ELb1ELb0ELb0ELb0ELi2ELi2ELi2ELi2ELb1EEENS1_21CollectiveEpilogueBwdISA_SB_SD_Li256ELb0ELb0ELi4EEENS1_19SingleTileSchedulerILb0ELb0ELb0ELi64EEEEEEEEEvNT_6ParamsE --------------------------
	.section	.nv.info._ZN7cutlass13device_kernelIN5flash19enable_sm80_to_sm89INS1_16FlashAttnBwdSm80INS1_25CollectiveMainloopBwdSm80ILi1ELi1EN4cute5tupleIJNS5_1CILi64EEES8_NS7_ILi192EEEEEENS_10bfloat16_tEfNS_4arch4Sm80ELb0ELb0ELb1ELb0ELb1ELb0ELb0ELb0ELi2ELi2ELi2ELi2ELb1EEENS1_21CollectiveEpilogueBwdISA_SB_SD_Li256ELb0ELb0ELi4EEENS1_19SingleTileSchedulerILb0ELb0ELb0ELi64EEEEEEEEEvNT_6ParamsE,"",@"SHT_CUDA_INFO"
	.sectionflags	@""
	.align	4


	//----- nvinfo : EIATTR_CUDA_API_VERSION
	.align		4
        /*0000*/ 	.byte	0x04, 0x37
        /*0002*/ 	.short	(.L_362 - .L_361)
.L_361:
        /*0004*/ 	.word	0x00000082


	//----- nvinfo : EIATTR_SW2861232_WAR
	.align		4
.L_362:
        /*0008*/ 	.byte	0x01, 0x35
	.zero		2


	//----- nvinfo : EIATTR_PARAM_CBANK
	.align		4
        /*000c*/ 	.byte	0x04, 0x0a
        /*000e*/ 	.short	(.L_364 - .L_363)
	.align		4
.L_363:
        /*0010*/ 	.word	index@(.nv.constant0._ZN7cutlass13device_kernelIN5flash19enable_sm80_to_sm89INS1_16FlashAttnBwdSm80INS1_25CollectiveMainloopBwdSm80ILi1ELi1EN4cute5tupleIJNS5_1CILi64EEES8_NS7_ILi192EEEEEENS_10bfloat16_tEfNS_4arch4Sm80ELb0ELb0ELb1ELb0ELb1ELb0ELb0ELb0ELi2ELi2ELi2ELi2ELb1EEENS1_21CollectiveEpilogueBwdISA_SB_SD_Li256ELb0ELb0ELi4EEENS1_19SingleTileSchedulerILb0ELb0ELb0ELi64EEEEEEEEEvNT_6ParamsE)
        /*0014*/ 	.short	0x0160
        /*0016*/ 	.short	0x0270


	//----- nvinfo : EIATTR_CBANK_PARAM_SIZE
	.align		4
.L_364:
        /*0018*/ 	.byte	0x03, 0x19
        /*001a*/ 	.short	0x0270


	//----- nvinfo : EIATTR_KPARAM_INFO
	.align		4
        /*001c*/ 	.byte	0x04, 0x17
        /*001e*/ 	.short	(.L_366 - .L_365)
.L_365:
        /*0020*/ 	.word	0x00000000
        /*0024*/ 	.short	0x0000
        /*0026*/ 	.short	0x0000
        /*0028*/ 	.byte	0x00, 0xf0, 0xc1, 0x09


	//----- nvinfo : EIATTR_MAXREG_COUNT
	.align		4
.L_366:
        /*002c*/ 	.byte	0x03, 0x1b
        /*002e*/ 	.short	0x00ff


	//----- nvinfo : EIATTR_NUM_BARRIERS
	.align		4
        /*0030*/ 	.byte	0x02, 0x4c
        /*0032*/ 	.byte	0x02
	.zero		1


	//----- nvinfo : EIATTR_ANNOTATIONS
	.align		4
        /*0034*/ 	.byte	0x04, 0x55
        /*0036*/ 	.short	(.L_368 - .L_367)


	//   ....[0]....
.L_367:
        /*0038*/ 	.word	0x00000001
        /*003c*/ 	.byte	0xa0, 0x05, 0x00, 0x00, 0x01, 0x00, 0x00, 0x00, 0xf0, 0x1a, 0x00, 0x00, 0x01, 0x00, 0x00, 0x00
        /*004c*/ 	.byte	0x50, 0x43, 0x00, 0x00, 0x01, 0x00, 0x00, 0x00, 0xf0, 0x47, 0x00, 0x00


	//----- nvinfo : EIATTR_MERCURY_ISA_VERSION
	.align		4
.L_368:
        /*0058*/ 	.byte	0x03, 0x5f
        /*005a*/ 	.short	0x0000


	//----- nvinfo : EIATTR_EXIT_INSTR_OFFSETS
	.align		4
        /*005c*/ 	.byte	0x04, 0x1c
        /*005e*/ 	.short	(.L_370 - .L_369)


	//   ....[0]....
.L_369:
        /*0060*/ 	.word	0x00000040


	//   ....[1]....
        /*0064*/ 	.word	0x00005fd0


	//   ....[2]....
        /*0068*/ 	.word	0x000060c0


	//   ....[3]....
        /*006c*/ 	.word	0x000060e0


	//----- nvinfo : EIATTR_CTAIDZ_USED
	.align		4
.L_370:
        /*0070*/ 	.byte	0x01, 0x04
	.zero		2


	//----- nvinfo : EIATTR_MAX_THREADS
	.align		4
        /*0074*/ 	.byte	0x04, 0x05
        /*0076*/ 	.short	(.L_372 - .L_371)
.L_371:
        /*0078*/ 	.word	0x00000100
        /*007c*/ 	.word	0x00000001
        /*0080*/ 	.word	0x00000001


	//----- nvinfo : EIATTR_CRS_STACK_SIZE
	.align		4
.L_372:
        /*0084*/ 	.byte	0x04, 0x1e
        /*0086*/ 	.short	(.L_374 - .L_373)
.L_373:
        /*0088*/ 	.word	0x00000000
.L_374:


//--------------------- .nv.info._ZN7cutlass13device_kernelIN5flash19enable_sm80_to_sm89INS1_16FlashAttnBwdSm80INS1_25CollectiveMainloopBwdSm80ILi1ELi1EN4cute5tupleIJNS5_1CILi64EEES8_NS7_ILi192EEEEEENS_10bfloat16_tEfNS_4arch4Sm80ELb0ELb0ELb1ELb0ELb0ELb0ELb0ELb0ELi2ELi2ELi2ELi2ELb1EEENS1_24CollectiveEpilogueBwdGQAISA_fSD_Li256ELb0ELb0EEENS1_19SingleTileSchedulerILb0ELb0ELb0ELi64EEEEEEEEEvNT_6ParamsE --------------------------
	.section	.nv.info._ZN7cutlass13device_kernelIN5flash19enable_sm80_to_sm89INS1_16FlashAttnBwdSm80INS1_25CollectiveMainloopBwdSm80ILi1ELi1EN4cute5tupleIJNS5_1CILi64EEES8_NS7_ILi192EEEEEENS_10bfloat16_tEfNS_4arch4Sm80ELb0ELb0ELb1ELb0ELb0ELb0ELb0ELb0ELi2ELi2ELi2ELi2ELb1EEENS1_24CollectiveEpilogueBwdGQAISA_fSD_Li256ELb0ELb0EEENS1_19SingleTileSchedulerILb0ELb0ELb0ELi64EEEEEEEEEvNT_6ParamsE,"",@"SHT_CUDA_INFO"
	.sectionflags	@""
	.align	4


	//----- nvinfo : EIATTR_CUDA_API_VERSION
	.align		4
        /*0000*/ 	.byte	0x04, 0x37
        /*0002*/ 	.short	(.L_376 - .L_375)
.L_375:
        /*0004*/ 	.word	0x00000082


	//----- nvinfo : EIATTR_SW2861232_WAR
	.align		4
.L_376:
        /*0008*/ 	.byte	0x01, 0x35
	.zero		2


	//----- nvinfo : EIATTR_PARAM_CBANK
	.align		4
        /*000c*/ 	.byte	0x04, 0x0a
        /*000e*/ 	.short	(.L_378 - .L_377)
	.align		4
.L_377:
        /*0010*/ 	.word	index@(.nv.constant0._ZN7cutlass13device_kernelIN5flash19enable_sm80_to_sm89INS1_16FlashAttnBwdSm80INS1_25CollectiveMainloopBwdSm80ILi1ELi1EN4cute5tupleIJNS5_1CILi64EEES8_NS7_ILi192EEEEEENS_10bfloat16_tEfNS_4arch4Sm80ELb0ELb0ELb1ELb0ELb0ELb0ELb0ELb0ELi2ELi2ELi2ELi2ELb1EEENS1_24CollectiveEpilogueBwdGQAISA_fSD_Li256ELb0ELb0EEENS1_19SingleTileSchedulerILb0ELb0ELb0ELi64EEEEEEEEEvNT_6ParamsE)
        /*0014*/ 	.short	0x0160
        /*0016*/ 	.short	0x0278


	//----- nvinfo : EIATTR_CBANK_PARAM_SIZE
	.align		4
.L_378:
        /*0018*/ 	.byte	0x03, 0x19
        /*001a*/ 	.short	0x0278


	//----- nvinfo : EIATTR_KPARAM_INFO
	.align		4
        /*001c*/ 	.byte	0x04, 0x17
        /*001e*/ 	.short	(.L_380 - .L_379)
.L_379:
        /*0020*/ 	.word	0x00000000
        /*0024*/ 	.short	0x0000
        /*0026*/ 	.short	0x0000
        /*0028*/ 	.byte	0x00, 0xf0, 0xe1, 0x09


	//----- nvinfo : EIATTR_MAXREG_COUNT
	.align		4
.L_380:
        /*002c*/ 	.byte	0x03, 0x1b
        /*002e*/ 	.short	0x00ff


	//----- nvinfo : EIATTR_NUM_BARRIERS
	.align		4
        /*0030*/ 	.byte	0x02, 0x4c
        /*0032*/ 	.byte	0x02
	.zero		1


	//----- nvinfo : EIATTR_MERCURY_ISA_VERSION
	.align		4
        /*0034*/ 	.byte	0x03, 0x5f
        /*0036*/ 	.short	0x0000


	//----- nvinfo : EIATTR_EXIT_INSTR_OFFSETS
	.align		4
        /*0038*/ 	.byte	0x04, 0x1c
        /*003a*/ 	.short	(.L_382 - .L_381)


	//   ....[0]....
.L_381:
        /*003c*/ 	.word	0x00000030


	//   ....[1]....
        /*0040*/ 	.word	0x000058f0


	//----- nvinfo : EIATTR_CTAIDZ_USED
	.align		4
.L_382:
        /*0044*/ 	.byte	0x01, 0x04
	.zero		2


	//----- nvinfo : EIATTR_MAX_THREADS
	.align		4
        /*0048*/ 	.byte	0x04, 0x05
        /*004a*/ 	.short	(.L_384 - .L_383)
.L_383:
        /*004c*/ 	.word	0x00000100
        /*0050*/ 	.word	0x00000001
        /*0054*/ 	.word	0x00000001
.L_384:


//--------------------- .nv.info._ZN7cutlass13device_kernelIN5flash19enable_sm80_to_sm89INS1_16FlashAttnBwdSm80INS1_25CollectiveMainloopBwdSm80ILi1ELi1EN4cute5tupleIJNS5_1CILi64EEES8_NS7_ILi192EEEEEENS_10bfloat16_tEfNS_4arch4Sm80ELb0ELb0ELb1ELb0ELb1ELb0ELb0ELb0ELi2ELi2ELi2ELi2ELb1EEENS1_24CollectiveEpilogueBwdGQAISA_fSD_Li256ELb0ELb1EEENS1_19SingleTileSchedulerILb0ELb0ELb0ELi64EEEEEEEEEvNT_6ParamsE --------------------------
	.section	.nv.info._ZN7cutlass13device_kernelIN5flash19enable_sm80_to_sm89INS1_16FlashAttnBwdSm80INS1_25CollectiveMainloopBwdSm80ILi1ELi1EN4cute5tupleIJNS5_1CILi64EEES8_NS7_ILi192EEEEEENS_10bfloat16_tEfNS_4arch4Sm80ELb0ELb0ELb1ELb0ELb1ELb0ELb0ELb0ELi2ELi2ELi2ELi2ELb1EEENS1_24CollectiveEpilogueBwdGQAISA_fSD_Li256ELb0ELb1EEENS1_19SingleTileSchedulerILb0ELb0ELb0ELi64EEEEEEEEEvNT_6ParamsE,"",@"SHT_CUDA_INFO"
	.sectionflags	@""
	.align	4


	//----- nvinfo : EIATTR_CUDA_API_VERSION
	.align		4
        /*0000*/ 	.byte	0x04, 0x37
        /*0002*/ 	.short	(.L_386 - .L_385)
.L_385:
        /*0004*/ 	.word	0x00000082


	//----- nvinfo : EIATTR_SW2861232_WAR
	.align		4
.L_386:
        /*0008*/ 	.byte	0x01, 0x35
	.zero		2


	//----- nvinfo : EIATTR_PARAM_CBANK
	.align		4
        /*000c*/ 	.byte	0x04, 0x0a
        /*000e*/ 	.short	(.L_388 - .L_387)
	.align		4
.L_387:
        /*0010*/ 	.word	index@(.nv.constant0._ZN7cutlass13device_kernelIN5flash19enable_sm80_to_sm89INS1_16FlashAttnBwdSm80INS1_25CollectiveMainloopBwdSm80ILi1ELi1EN4cute5tupleIJNS5_1CILi64EEES8_NS7_ILi192EEEEEENS_10bfloat16_tEfNS_4arch4Sm80ELb0ELb0ELb1ELb0ELb1ELb0ELb0ELb0ELi2ELi2ELi2ELi2ELb1EEENS1_24CollectiveEpilogueBwdGQAISA_fSD_Li256ELb0ELb1EEENS1_19SingleTileSchedulerILb0ELb0ELb0ELi64EEEEEEEEEvNT_6ParamsE)
        /*0014*/ 	.short	0x0160
        /*0016*/ 	.short	0x0278


	//----- nvinfo : EIATTR_CBANK_PARAM_SIZE
	.align		4
.L_388:
        /*0018*/ 	.byte	0x03, 0x19
        /*001a*/ 	.short	0x0278


	//----- nvinfo : EIATTR_KPARAM_INFO
	.align		4
        /*001c*/ 	.byte	0x04, 0x17
        /*001e*/ 	.short	(.L_390 - .L_389)
.L_389:
        /*0020*/ 	.word	0x00000000
        /*0024*/ 	.short	0x0000
        /*0026*/ 	.short	0x0000
        /*0028*/ 	.byte	0x00, 0xf0, 0xe1, 0x09


	//----- nvinfo : EIATTR_MAXREG_COUNT
	.align		4
.L_390:
        /*002c*/ 	.byte	0x03, 0x1b
        /*002e*/ 	.short	0x00ff


	//----- nvinfo : EIATTR_NUM_BARRIERS
	.align		4
        /*0030*/ 	.byte	0x02, 0x4c
        /*0032*/ 	.byte	0x02
	.zero		1


	//----- nvinfo : EIATTR_MERCURY_ISA_VERSION
	.align		4
        /*0034*/ 	.byte	0x03, 0x5f
        /*0036*/ 	.short	0x0000


	//----- nvinfo : EIATTR_COOP_GROUP_MASK_REGIDS
	.align		4
        /*0038*/ 	.byte	0x04, 0x29
        /*003a*/ 	.short	(.L_392 - .L_391)


	//   ....[0]....
.L_391:
        /*003c*/ 	.word	0xffffffff


	//   ....[1]....
        /*0040*/ 	.word	0xffffffff


	//   ....[2]....
        /*0044*/ 	.word	0xffffffff


	//   ....[3]....
        /*0048*/ 	.word	0xffffffff


	//   ....[4]....
        /*004c*/ 	.word	0xffffffff


	//   ....[5]....
        /*0050*/ 	.word	0xffffffff


	//   ....[6]....
        /*0054*/ 	.word	0xffffffff


	//   ....[7]....
        /*0058*/ 	.word	0xffffffff


	//----- nvinfo : EIATTR_COOP_GROUP_INSTR_OFFSETS
	.align		4
.L_392:
        /*005c*/ 	.byte	0x04, 0x28
        /*005e*/ 	.short	(.L_394 - .L_393)


	//   ....[0]....
.L_393:
        /*0060*/ 	.word	0x00005280


	//   ....[1]....
        /*0064*/ 	.word	0x000052c0


	//   ....[2]....
        /*0068*/ 	.word	0x000056f0


	//   ....[3]....
        /*006c*/ 	.word	0x00005700


	//   ....[4]....
        /*0070*/ 	.word	0x000058c0


	//   ....[5]....
        /*0074*/ 	.word	0x000059b0


	//   ....[6]....
        /*0078*/ 	.word	0x00005ce0


	//   ....[7]....
        /*007c*/ 	.word	0x00005cf0


	//----- nvinfo : EIATTR_EXIT_INSTR_OFFSETS
	.align		4
.L_394:
        /*0080*/ 	.byte	0x04, 0x1c
        /*0082*/ 	.short	(.L_396 - .L_395)


	//   ....[0]....
.L_395:
        /*0084*/ 	.word	0x00000030


	//   ....[1]....
        /*0088*/ 	.word	0x00005d00


	//   ....[2]....
        /*008c*/ 	.word	0x00005da0


	//----- nvinfo : EIATTR_CTAIDZ_USED
	.align		4
.L_396:
        /*0090*/ 	.byte	0x01, 0x04
	.zero		2


	//----- nvinfo : EIATTR_MAX_THREADS
	.align		4
        /*0094*/ 	.byte	0x04, 0x05
        /*0096*/ 	.short	(.L_398 - .L_397)
.L_397:
        /*0098*/ 	.word	0x00000100
        /*009c*/ 	.word	0x00000001
        /*00a0*/ 	.word	0x00000001


	//----- nvinfo : EIATTR_CRS_STACK_SIZE
	.align		4
.L_398:
        /*00a4*/ 	.byte	0x04, 0x1e
        /*00a6*/ 	.short	(.L_400 - .L_399)
.L_399:
        /*00a8*/ 	.word	0x00000000
.L_400:


//--------------------- .nv.info._ZN7cutlass13device_kernelIN5flash19enable_sm80_to_sm89INS1_16FlashAttnBwdSm80INS1_25CollectiveMainloopBwdSm80ILi1ELi1EN4cute5tupleIJNS5_1CILi64EEES8_NS7_ILi192EEEEEENS_10bfloat16_tEfNS_4arch4Sm80ELb0ELb0ELb1ELb1ELb0ELb0ELb0ELb0ELi2ELi2ELi2ELi2ELb1EEENS1_21CollectiveEpilogueBwdISA_SB_SD_Li256ELb1ELb0ELi4EEENS1_19SingleTileSchedulerILb1ELb0ELb0ELi64EEEEEEEEEvNT_6ParamsE --------------------------
	.section	.nv.info._ZN7cutlass13device_kernelIN5flash19enable_sm80_to_sm89INS1_16FlashAttnBwdSm80INS1_25CollectiveMainloopBwdSm80ILi1ELi1EN4cute5tupleIJNS5_1CILi64EEES8_NS7_ILi192EEEEEENS_10bfloat16_tEfNS_4arch4Sm80ELb0ELb0ELb1ELb1ELb0ELb0ELb0ELb0ELi2ELi2ELi2ELi2ELb1EEENS1_21CollectiveEpilogueBwdISA_SB_SD_Li256ELb1ELb0ELi4EEENS1_19SingleTileSchedulerILb1ELb0ELb0ELi64EEEEEEEEEvNT_6ParamsE,"",@"SHT_CUDA_INFO"
	.sectionflags	@""
	.align	4


	//----- nvinfo : EIATTR_CUDA_API_VERSION
	.align		4
        /*0000*/ 	.byte	0x04, 0x37
        /*0002*/ 	.short	(.L_402 - .L_401)
.L_401:
        /*0004*/ 	.word	0x00000082


	//----- nvinfo : EIATTR_SW2861232_WAR
	.align		4
.L_402:
        /*0008*/ 	.byte	0x01, 0x35
	.zero		2


	//----- nvinfo : EIATTR_PARAM_CBANK
	.align		4
        /*000c*/ 	.byte	0x04, 0x0a
        /*000e*/ 	.short	(.L_404 - .L_403)
	.align		4
.L_403:
        /*0010*/ 	.word	index@(.nv.constant0._ZN7cutlass13device_kernelIN5flash19enable_sm80_to_sm89INS1_16FlashAttnBwdSm80INS1_25CollectiveMainloopBwdSm80ILi1ELi1EN4cute5tupleIJNS5_1CILi64EEES8_NS7_ILi192EEEEEENS_10bfloat16_tEfNS_4arch4Sm80ELb0ELb0ELb1ELb1ELb0ELb0ELb0ELb0ELi2ELi2ELi2ELi2ELb1EEENS1_21CollectiveEpilogueBwdISA_SB_SD_Li256ELb1ELb0ELi4EEENS1_19SingleTileSchedulerILb1ELb0ELb0ELi64EEEEEEEEEvNT_6ParamsE)
        /*0014*/ 	.short	0x0160
        /*0016*/ 	.short	0x0270


	//----- nvinfo : EIATTR_CBANK_PARAM_SIZE
	.align		4
.L_404:
        /*0018*/ 	.byte	0x03, 0x19
        /*001a*/ 	.short	0x0270


	//----- nvinfo : EIATTR_KPARAM_INFO
	.align		4
        /*001c*/ 	.byte	0x04, 0x17
        /*001e*/ 	.short	(.L_406 - .L_405)
.L_405:
        /*0020*/ 	.word	0x00000000
        /*0024*/ 	.short	0x0000
        /*0026*/ 	.short	0x0000
        /*0028*/ 	.byte	0x00, 0xf0, 0xc1, 0x09


	//----- nvinfo : EIATTR_MAXREG_COUNT
	.align		4
.L_406:
        /*002c*/ 	.byte	0x03, 0x1b
        /*002e*/ 	.short	0x00ff


	//----- nvinfo : EIATTR_NUM_BARRIERS
	.align		4
        /*0030*/ 	.byte	0x02, 0x4c
        /*0032*/ 	.byte	0x02
	.zero		1


	//----- nvinfo : EIATTR_MERCURY_ISA_VERSION
	.align		4
        /*0034*/ 	.byte	0x03, 0x5f
        /*0036*/ 	.short	0x0000


	//----- nvinfo : EIATTR_COOP_GROUP_MASK_REGIDS
	.align		4
        /*0038*/ 	.byte	0x04, 0x29
        /*003a*/ 	.short	(.L_408 - .L_407)


	//   ....[0]....
.L_407:
        /*003c*/ 	.word	0xffffffff


	//----- nvinfo : EIATTR_COOP_GROUP_INSTR_OFFSETS
	.align		4
.L_408:
        /*0040*/ 	.byte	0x04, 0x28
        /*0042*/ 	.short	(.L_410 - .L_409)


	//   ....[0]....
.L_409:
        /*0044*/ 	.word	0x00000090


	//----- nvinfo : EIATTR_EXIT_INSTR_OFFSETS
	.align		4
.L_410:
        /*0048*/ 	.byte	0x04, 0x1c
        /*004a*/ 	.short	(.L_412 - .L_411)


	//   ....[0]....
.L_411:
        /*004c*/ 	.word	0x00000300


	//   ....[1]....
        /*0050*/ 	.word	0x00006430


	//   ....[2]....
        /*0054*/ 	.word	0x00006530


	//   ....[3]....
        /*0058*/ 	.word	0x00006550


	//   ....[4]....
        /*005c*/ 	.word	0x00006c00


	//   ....[5]....
        /*0060*/ 	.word	0x00006cf0


	//   ....[6]....
        /*0064*/ 	.word	0x00006d10


	//----- nvinfo : EIATTR_CTAIDZ_USED
	.align		4
.L_412:
        /*0068*/ 	.byte	0x01, 0x04
	.zero		2


	//----- nvinfo : EIATTR_MAX_THREADS
	.align		4
        /*006c*/ 	.byte	0x04, 0x05
        /*006e*/ 	.short	(.L_414 - .L_413)
.L_413:
        /*0070*/ 	.word	0x00000100
        /*0074*/ 	.word	0x00000001
        /*0078*/ 	.word	0x00000001


	//----- nvinfo : EIATTR_CRS_STACK_SIZE
	.align		4
.L_414:
        /*007c*/ 	.byte	0x04, 0x1e
        /*007e*/ 	.short	(.L_416 - .L_415)
.L_415:
        /*0080*/ 	.word	0x00000000
.L_416:


//--------------------- .nv.info._ZN7cutlass13device_kernelIN5flash19enable_sm80_to_sm89INS1_16FlashAttnBwdSm80INS1_25CollectiveMainloopBwdSm80ILi1ELi1EN4cute5tupleIJNS5_1CILi64EEES8_NS7_ILi192EEEEEENS_10bfloat16_tEfNS_4arch4Sm80ELb0ELb0ELb1ELb1ELb1ELb0ELb0ELb0ELi2ELi2ELi2ELi2ELb1EEENS1_21CollectiveEpilogueBwdISA_SB_SD_Li256ELb1ELb0ELi4EEENS1_19SingleTileSchedulerILb1ELb0ELb0ELi64EEEEEEEEEvNT_6ParamsE --------------------------
	.section	.nv.info._ZN7cutlass13device_kernelIN5flash19enable_sm80_to_sm89INS1_16FlashAttnBwdSm80INS1_25CollectiveMainloopBwdSm80ILi1ELi1EN4cute5tupleIJNS5_1CILi64EEES8_NS7_ILi192EEEEEENS_10bfloat16_tEfNS_4arch4Sm80ELb0ELb0ELb1ELb1ELb1ELb0ELb0ELb0ELi2ELi2ELi2ELi2ELb1EEENS1_21CollectiveEpilogueBwdISA_SB_SD_Li256ELb1ELb0ELi4EEENS1_19SingleTileSchedulerILb1ELb0ELb0ELi64EEEEEEEEEvNT_6ParamsE,"",@"SHT_CUDA_INFO"
	.sectionflags	@""
	.align	4


	//----- nvinfo : EIATTR_CUDA_API_VERSION
	.align		4
        /*0000*/ 	.byte	0x04, 0x37
        /*0002*/ 	.short	(.L_418 - .L_417)
.L_417:
        /*0004*/ 	.word	0x00000082


	//----- nvinfo : EIATTR_SW2861232_WAR
	.align		4
.L_418:
        /*0008*/ 	.byte	0x01, 0x35
	.zero		2


	//----- nvinfo : EIATTR_PARAM_CBANK
	.align		4
        /*000c*/ 	.byte	0x04, 0x0a
        /*000e*/ 	.short	(.L_420 - .L_419)
	.align		4
.L_419:
        /*0010*/ 	.word	index@(.nv.constant0._ZN7cutlass13device_kernelIN5flash19enable_sm80_to_sm89INS1_16FlashAttnBwdSm80INS1_25CollectiveMainloopBwdSm80ILi1ELi1EN4cute5tupleIJNS5_1CILi64EEES8_NS7_ILi192EEEEEENS_10bfloat16_tEfNS_4arch4Sm80ELb0ELb0ELb1ELb1ELb1ELb0ELb0ELb0ELi2ELi2ELi2ELi2ELb1EEENS1_21CollectiveEpilogueBwdISA_SB_SD_Li256ELb1ELb0ELi4EEENS1_19SingleTileSchedulerILb1ELb0ELb0ELi64EEEEEEEEEvNT_6ParamsE)
        /*0014*/ 	.short	0x0160
        /*0016*/ 	.short	0x0270


	//----- nvinfo : EIATTR_CBANK_PARAM_SIZE
	.align		4
.L_420:
        /*0018*/ 	.byte	0x03, 0x19
        /*001a*/ 	.short	0x0270


	//----- nvinfo : EIATTR_KPARAM_INFO
	.align		4
        /*001c*/ 	.byte	0x04, 0x17
        /*001e*/ 	.short	(.L_422 - .L_421)
.L_421:
        /*0020*/ 	.word	0x00000000
        /*0024*/ 	.short	0x0000
        /*0026*/ 	.short	0x0000
        /*0028*/ 	.byte	0x00, 0xf0, 0xc1, 0x09


	//----- nvinfo : EIATTR_MAXREG_COUNT
	.align		4
.L_422:
        /*002c*/ 	.byte	0x03, 0x1b
        /*002e*/ 	.short	0x00ff


	//----- nvinfo : EIATTR_NUM_BARRIERS
	.align		4
        /*0030*/ 	.byte	0x02, 0x4c
        /*0032*/ 	.byte	0x02
	.zero		1


	//----- nvinfo : EIATTR_MERCURY_ISA_VERSION
	.align		4
        /*0034*/ 	.byte	0x03, 0x5f
        /*0036*/ 	.short	0x0000


	//----- nvinfo : EIATTR_COOP_GROUP_MASK_REGIDS
	.align		4
        /*0038*/ 	.byte	0x04, 0x29
        /*003a*/ 	.short	(.L_424 - .L_423)


	//   ....[0]....
.L_423:
        /*003c*/ 	.word	0xffffffff


	//----- nvinfo : EIATTR_COOP_GROUP_INSTR_OFFSETS
	.align		4
.L_424:
        /*0040*/ 	.byte	0x04, 0x28
        /*0042*/ 	.short	(.L_426 - .L_425)


	//   ....[0]....
.L_425:
        /*0044*/ 	.word	0x00000090


	//----- nvinfo : EIATTR_EXIT_INSTR_OFFSETS
	.align		4
.L_426:
        /*0048*/ 	.byte	0x04, 0x1c
        /*004a*/ 	.short	(.L_428 - .L_427)


	//   ....[0]....
.L_427:
        /*004c*/ 	.word	0x00000300


	//   ....[1]....
        /*0050*/ 	.word	0x00006430


	//   ....[2]....
        /*0054*/ 	.word	0x00006530


	//   ....[3]....
        /*0058*/ 	.word	0x00006550


	//   ....[4]....
        /*005c*/ 	.word	0x00006c00


	//   ....[5]....
        /*0060*/ 	.word	0x00006cf0


	//   ....[6]....
        /*0064*/ 	.word	0x00006d10


	//----- nvinfo : EIATTR_CTAIDZ_USED
	.align		4
.L_428:
        /*0068*/ 	.byte	0x01, 0x04
	.zero		2


	//----- nvinfo : EIATTR_MAX_THREADS
	.align		4
        /*006c*/ 	.byte	0x04, 0x05
        /*006e*/ 	.short	(.L_430 - .L_429)
.L_429:
        /*0070*/ 	.word	0x00000100
        /*0074*/ 	.word	0x00000001
        /*0078*/ 	.word	0x00000001


	//----- nvinfo : EIATTR_CRS_STACK_SIZE
	.align		4
.L_430:
        /*007c*/ 	.byte	0x04, 0x1e
        /*007e*/ 	.short	(.L_432 - .L_431)
.L_431:
        /*0080*/ 	.word	0x00000000
.L_432:


//--------------------- .nv.info._ZN7cutlass13device_kernelIN5flash19enable_sm80_to_sm89INS1_16FlashAttnBwdSm80INS1_25CollectiveMainloopBwdSm80ILi1ELi1EN4cute5tupleIJNS5_1CILi64EEES8_NS7_ILi192EEEEEENS_10bfloat16_tEfNS_4arch4Sm80ELb0ELb0ELb1ELb1ELb0ELb0ELb0ELb0ELi2ELi2ELi2ELi2ELb1EEENS1_24CollectiveEpilogueBwdGQAISA_fSD_Li256ELb1ELb0EEENS1_19SingleTileSchedulerILb1ELb0ELb0ELi64EEEEEEEEEvNT_6ParamsE --------------------------
	.section	.nv.info._ZN7cutlass13device_kernelIN5flash19enable_sm80_to_sm89INS1_16FlashAttnBwdSm80INS1_25CollectiveMainloopBwdSm80ILi1ELi1EN4cute5tupleIJNS5_1CILi64EEES8_NS7_ILi192EEEEEENS_10bfloat16_tEfNS_4arch4Sm80ELb0ELb0ELb1ELb1ELb0ELb0ELb0ELb0ELi2ELi2ELi2ELi2ELb1EEENS1_24CollectiveEpilogueBwdGQAISA_fSD_Li256ELb1ELb0EEENS1_19SingleTileSchedulerILb1ELb0ELb0ELi64EEEEEEEEEvNT_6ParamsE,"",@"SHT_CUDA_INFO"
	.sectionflags	@""
	.align	4


	//----- nvinfo : EIATTR_CUDA_API_VERSION
	.align		4
        /*0000*/ 	.byte	0x04, 0x37
        /*0002*/ 	.short	(.L_434 - .L_433)
.L_433:
        /*0004*/ 	.word	0x00000082


	//----- nvinfo : EIATTR_SW2861232_WAR
	.align		4
.L_434:
        /*0008*/ 	.byte	0x01, 0x35
	.zero		2


	//----- nvinfo : EIATTR_PARAM_CBANK
	.align		4
        /*000c*/ 	.byte	0x04, 0x0a
        /*000e*/ 	.short	(.L_436 - .L_435)
	.align		4
.L_435:
        /*0010*/ 	.word	index@(.nv.constant0._ZN7cutlass13device_kernelIN5flash19enable_sm80_to_sm89INS1_16FlashAttnBwdSm80INS1_25CollectiveMainloopBwdSm80ILi1ELi1EN4cute5tupleIJNS5_1CILi64EEES8_NS7_ILi192EEEEEENS_10bfloat16_tEfNS_4arch4Sm80ELb0ELb0ELb1ELb1ELb0ELb0ELb0ELb0ELi2ELi2ELi2ELi2ELb1EEENS1_24CollectiveEpilogueBwdGQAISA_fSD_Li256ELb1ELb0EEENS1_19SingleTileSchedulerILb1ELb0ELb0ELi64EEEEEEEEEvNT_6ParamsE)
        /*0014*/ 	.short	0x0160
        /*0016*/ 	.short	0x0278


	//----- nvinfo : EIATTR_CBANK_PARAM_SIZE
	.align		4
.L_436:
        /*0018*/ 	.byte	0x03, 0x19
        /*001a*/ 	.short	0x0278


	//----- nvinfo : EIATTR_KPARAM_INFO
	.align		4
        /*001c*/ 	.byte	0x04, 0x17
        /*001e*/ 	.short	(.L_438 - .L_437)
.L_437:
        /*0020*/ 	.word	0x00000000
        /*0024*/ 	.short	0x0000
        /*0026*/ 	.short	0x0000
        /*0028*/ 	.byte	0x00, 0xf0, 0xe1, 0x09


	//----- nvinfo : EIATTR_MAXREG_COUNT
	.align		4
.L_438:
        /*002c*/ 	.byte	0x03, 0x1b
        /*002e*/ 	.short	0x00ff


	//----- nvinfo : EIATTR_NUM_BARRIERS
	.align		4
        /*0030*/ 	.byte	0x02, 0x4c
        /*0032*/ 	.byte	0x02
	.zero		1


	//----- nvinfo : EIATTR_MERCURY_ISA_VERSION
	.align		4
        /*0034*/ 	.byte	0x03, 0x5f
        /*0036*/ 	.short	0x0000


	//----- nvinfo : EIATTR_COOP_GROUP_MASK_REGIDS
	.align		4
        /*0038*/ 	.byte	0x04, 0x29
        /*003a*/ 	.short	(.L_440 - .L_439)


	//   ....[0]....
.L_439:
        /*003c*/ 	.word	0xffffffff


	//----- nvinfo : EIATTR_COOP_GROUP_INSTR_OFFSETS
	.align		4
.L_440:
        /*0040*/ 	.byte	0x04, 0x28
        /*0042*/ 	.short	(.L_442 - .L_441)


	//   ....[0]....
.L_441:
        /*0044*/ 	.word	0x00000090


	//----- nvinfo : EIATTR_EXIT_INSTR_OFFSETS
	.align		4
.L_442:
        /*0048*/ 	.byte	0x04, 0x1c
        /*004a*/ 	.short	(.L_444 - .L_443)


	//   ....[0]....
.L_443:
        /*004c*/ 	.word	0x00000300


	//   ....[1]....
        /*0050*/ 	.word	0x00005410


	//   ....[2]....
        /*0054*/ 	.word	0x00005d30


	//----- nvinfo : EIATTR_CTAIDZ_USED
	.align		4
.L_444:
        /*0058*/ 	.byte	0x01, 0x04
	.zero		2


	//----- nvinfo : EIATTR_MAX_THREADS
	.align		4
        /*005c*/ 	.byte	0x04, 0x05
        /*005e*/ 	.short	(.L_446 - .L_445)
.L_445:
        /*0060*/ 	.word	0x00000100
        /*0064*/ 	.word	0x00000001
        /*0068*/ 	.word	0x00000001
.L_446:


//--------------------- .nv.info._ZN7cutlass13device_kernelIN5flash19enable_sm80_to_sm89INS1_16FlashAttnBwdSm80INS1_25CollectiveMainloopBwdSm80ILi1ELi1EN4cute5tupleIJNS5_1CILi64EEES8_NS7_ILi192EEEEEENS_10bfloat16_tEfNS_4arch4Sm80ELb0ELb0ELb1ELb1ELb1ELb0ELb0ELb0ELi2ELi2ELi2ELi2ELb1EEENS1_24CollectiveEpilogueBwdGQAISA_fSD_Li256ELb1ELb1EEENS1_19SingleTileSchedulerILb1ELb0ELb0ELi64EEEEEEEEEvNT_6ParamsE --------------------------
	.section	.nv.info._ZN7cutlass13device_kernelIN5flash19enable_sm80_to_sm89INS1_16FlashAttnBwdSm80INS1_25CollectiveMainloopBwdSm80ILi1ELi1EN4cute5tupleIJNS5_1CILi64EEES8_NS7_ILi192EEEEEENS_10bfloat16_tEfNS_4arch4Sm80ELb0ELb0ELb1ELb1ELb1ELb0ELb0ELb0ELi2ELi2ELi2ELi2ELb1EEENS1_24CollectiveEpilogueBwdGQAISA_fSD_Li256ELb1ELb1EEENS1_19SingleTileSchedulerILb1ELb0ELb0ELi64EEEEEEEEEvNT_6ParamsE,"",@"SHT_CUDA_INFO"
	.sectionflags	@""
	.align	4


	//----- nvinfo : EIATTR_CUDA_API_VERSION
	.align		4
        /*0000*/ 	.byte	0x04, 0x37
        /*0002*/ 	.short	(.L_448 - .L_447)
.L_447:
        /*0004*/ 	.word	0x00000082


	//----- nvinfo : EIATTR_SW2861232_WAR
	.align		4
.L_448:
        /*0008*/ 	.byte	0x01, 0x35
	.zero		2


	//----- nvinfo : EIATTR_PARAM_CBANK
	.align		4
        /*000c*/ 	.byte	0x04, 0x0a
        /*000e*/ 	.short	(.L_450 - .L_449)
	.align		4
.L_449:
        /*0010*/ 	.word	index@(.nv.constant0._ZN7cutlass13device_kernelIN5flash19enable_sm80_to_sm89INS1_16FlashAttnBwdSm80INS1_25CollectiveMainloopBwdSm80ILi1ELi1EN4cute5tupleIJNS5_1CILi64EEES8_NS7_ILi192EEEEEENS_10bfloat16_tEfNS_4arch4Sm80ELb0ELb0ELb1ELb1ELb1ELb0ELb0ELb0ELi2ELi2ELi2ELi2ELb1EEENS1_24CollectiveEpilogueBwdGQAISA_fSD_Li256ELb1ELb1EEENS1_19SingleTileSchedulerILb1ELb0ELb0ELi64EEEEEEEEEvNT_6ParamsE)
        /*0014*/ 	.short	0x0160
        /*0016*/ 	.short	0x0278


	//----- nvinfo : EIATTR_CBANK_PARAM_SIZE
	.align		4
.L_450:
        /*0018*/ 	.byte	0x03, 0x19
        /*001a*/ 	.short	0x0278


	//----- nvinfo : EIATTR_KPARAM_INFO
	.align		4
        /*001c*/ 	.byte	0x04, 0x17
        /*001e*/ 	.short	(.L_452 - .L_451)
.L_451:
        /*0020*/ 	.word	0x00000000
        /*0024*/ 	.short	0x0000
        /*0026*/ 	.short	0x0000
        /*0028*/ 	.byte	0x00, 0xf0, 0xe1, 0x09


	//----- nvinfo : EIATTR_MAXREG_COUNT
	.align		4
.L_452:
        /*002c*/ 	.byte	0x03, 0x1b
        /*002e*/ 	.short	0x00ff


	//----- nvinfo : EIATTR_NUM_BARRIERS
	.align		4
        /*0030*/ 	.byte	0x02, 0x4c
        /*0032*/ 	.byte	0x02
	.zero		1


	//----- nvinfo : EIATTR_MERCURY_ISA_VERSION
	.align		4
        /*0034*/ 	.byte	0x03, 0x5f
        /*0036*/ 	.short	0x0000


	//----- nvinfo : EIATTR_COOP_GROUP_MASK_REGIDS
	.align		4
        /*0038*/ 	.byte	0x04, 0x29
        /*003a*/ 	.short	(.L_454 - .L_453)


	//   ....[0]....
.L_453:
        /*003c*/ 	.word	0xffffffff


	//   ....[1]....
        /*0040*/ 	.word	0xffffffff


	//   ....[2]....
        /*0044*/ 	.word	0xffffffff


	//   ....[3]....
        /*0048*/ 	.word	0xffffffff


	//   ....[4]....
        /*004c*/ 	.word	0xffffffff


	//   ....[5]....
        /*0050*/ 	.word	0xffffffff


	//   ....[6]....
        /*0054*/ 	.word	0xffffffff


	//   ....[7]....
        /*0058*/ 	.word	0xffffffff


	//   ....[8]....
        /*005c*/ 	.word	0xffffffff


	//----- nvinfo : EIATTR_COOP_GROUP_INSTR_OFFSETS
	.align		4
.L_454:
        /*0060*/ 	.byte	0x04, 0x28
        /*0062*/ 	.short	(.L_456 - .L_455)


	//   ....[0]....
.L_455:
        /*0064*/ 	.word	0x00000090


	//   ....[1]....
        /*0068*/ 	.word	0x00005750


	//   ....[2]....
        /*006c*/ 	.word	0x00005790


	//   ....[3]....
        /*0070*/ 	.word	0x00005b80


	//   ....[4]....
        /*0074*/ 	.word	0x00005b90


	//   ....[5]....
        /*0078*/ 	.word	0x00005d20


	//   ....[6]....
        /*007c*/ 	.word	0x00005d70


	//   ....[7]....
        /*0080*/ 	.word	0x00006120


	//   ....[8]....
        /*0084*/ 	.word	0x00006130


	//----- nvinfo : EIATTR_EXIT_INSTR_OFFSETS
	.align		4
.L_456:
        /*0088*/ 	.byte	0x04, 0x1c
        /*008a*/ 	.short	(.L_458 - .L_457)


	//   ....[0]....
.L_457:
        /*008c*/ 	.word	0x00000300


	//   ....[1]....
        /*0090*/ 	.word	0x00005410


	//   ....[2]....
        /*0094*/ 	.word	0x00006140


	//   ....[3]....
        /*0098*/ 	.word	0x000061e0


	//----- nvinfo : EIATTR_CTAIDZ_USED
	.align		4
.L_458:
        /*009c*/ 	.byte	0x01, 0x04
	.zero		2


	//----- nvinfo : EIATTR_MAX_THREADS
	.align		4
        /*00a0*/ 	.byte	0x04, 0x05
        /*00a2*/ 	.short	(.L_460 - .L_459)
.L_459:
        /*00a4*/ 	.word	0x00000100
        /*00a8*/ 	.word	0x00000001
        /*00ac*/ 	.word	0x00000001


	//----- nvinfo : EIATTR_CRS_STACK_SIZE
	.align		4
.L_460:
        /*00b0*/ 	.byte	0x04, 0x1e
        /*00b2*/ 	.short	(.L_462 - .L_461)
.L_461:
        /*00b4*/ 	.word	0x00000000
.L_462:


//--------------------- .nv.info._ZN7cutlass13device_kernelIN5flash19enable_sm80_to_sm89INS1_16FlashAttnBwdSm80INS1_25CollectiveMainloopBwdSm80ILi1ELi1EN4cute5tupleIJNS5_1CILi64EEES8_NS7_ILi192EEEEEENS_10bfloat16_tEfNS_4arch4Sm80ELb0ELb1ELb1ELb0ELb0ELb0ELb0ELb0ELi2ELi2ELi2ELi2ELb1EEENS1_21CollectiveEpilogueBwdISA_SB_SD_Li256ELb0ELb0ELi4EEENS1_19SingleTileSchedulerILb0ELb0ELb0ELi64EEEEEEEEEvNT_6ParamsE --------------------------
	.section	.nv.info._ZN7cutlass13device_kernelIN5flash19enable_sm80_to_sm89INS1_16FlashAttnBwdSm80INS1_25CollectiveMainloopBwdSm80ILi1ELi1EN4cute5tupleIJNS5_1CILi64EEES8_NS7_ILi192EEEEEENS_10bfloat16_tEfNS_4arch4Sm80ELb0ELb1ELb1ELb0ELb0ELb0ELb0ELb0ELi2ELi2ELi2ELi2ELb1EEENS1_21CollectiveEpilogueBwdISA_SB_SD_Li256ELb0ELb0ELi4EEENS1_19SingleTileSchedulerILb0ELb0ELb0ELi64EEEEEEEEEvNT_6ParamsE,"",@"SHT_CUDA_INFO"
	.sectionflags	@""
	.align	4


	//----- nvinfo : EIATTR_CUDA_API_VERSION
	.align		4
        /*0000*/ 	.byte	0x04, 0x37
        /*0002*/ 	.short	(.L_464 - .L_463)
.L_463:
        /*0004*/ 	.word	0x00000082


	//----- nvinfo : EIATTR_SW2861232_WAR
	.align		4
.L_464:
        /*0008*/ 	.byte	0x01, 0x35
	.zero		2


	//----- nvinfo : EIATTR_PARAM_CBANK
	.align		4
        /*000c*/ 	.byte	0x04, 0x0a
        /*000e*/ 	.short	(.L_466 - .L_465)
	.align		4
.L_465:
        /*0010*/ 	.word	index@(.nv.constant0._ZN7cutlass13device_kernelIN5flash19enable_sm80_to_sm89INS1_16FlashAttnBwdSm80INS1_25CollectiveMainloopBwdSm80ILi1ELi1EN4cute5tupleIJNS5_1CILi64EEES8_NS7_ILi192EEEEEENS_10bfloat16_tEfNS_4arch4Sm80ELb0ELb1ELb1ELb0ELb0ELb0ELb0ELb0ELi2ELi2ELi2ELi2ELb1EEENS1_21CollectiveEpilogueBwdISA_SB_SD_Li256ELb0ELb0ELi4EEENS1_19SingleTileSchedulerILb0ELb0ELb0ELi64EEEEEEEEEvNT_6ParamsE)
        /*0014*/ 	.short	0x0160
        /*0016*/ 	.short	0x0270


	//----- nvinfo : EIATTR_CBANK_PARAM_SIZE
	.align		4
.L_466:
        /*0018*/ 	.byte	0x03, 0x19
        /*001a*/ 	.short	0x0270


	//----- nvinfo : EIATTR_KPARAM_INFO
	.align		4
        /*001c*/ 	.byte	0x04, 0x17
        /*001e*/ 	.short	(.L_468 - .L_467)
.L_467:
        /*0020*/ 	.word	0x00000000
        /*0024*/ 	.short	0x0000
        /*0026*/ 	.short	0x0000
        /*0028*/ 	.byte	0x00, 0xf0, 0xc1, 0x09


	//----- nvinfo : EIATTR_MAXREG_COUNT
	.align		4
.L_468:
        /*002c*/ 	.byte	0x03, 0x1b
        /*002e*/ 	.short	0x00ff


	//----- nvinfo : EIATTR_NUM_BARRIERS
	.align		4
        /*0030*/ 	.byte	0x02, 0x4c
        /*0032*/ 	.byte	0x02
	.zero		1


	//----- nvinfo : EIATTR_MERCURY_ISA_VERSION
	.align		4
        /*0034*/ 	.byte	0x03, 0x5f
        /*0036*/ 	.short	0x0000


	//----- nvinfo : EIATTR_EXIT_INSTR_OFFSETS
	.align		4
        /*0038*/ 	.byte	0x04, 0x1c
        /*003a*/ 	.short	(.L_470 - .L_469)


	//   ....[0]....
.L_469:
        /*003c*/ 	.word	0x00000030


	//   ....[1]....
        /*0040*/ 	.word	0x00006b90


	//   ....[2]....
        /*0044*/ 	.word	0x00006c90


	//   ....[3]....
        /*0048*/ 	.word	0x00006cb0


	//   ....[4]....
        /*004c*/ 	.word	0x00007230


	//   ....[5]....
        /*0050*/ 	.word	0x00007320


	//   ....[6]....
        /*0054*/ 	.word	0x00007340


	//----- nvinfo : EIATTR_CTAIDZ_USED
	.align		4
.L_470:
        /*0058*/ 	.byte	0x01, 0x04
	.zero		2


	//----- nvinfo : EIATTR_MAX_THREADS
	.align		4
        /*005c*/ 	.byte	0x04, 0x05
        /*005e*/ 	.short	(.L_472 - .L_471)
.L_471:
        /*0060*/ 	.word	0x00000100
        /*0064*/ 	.word	0x00000001
        /*0068*/ 	.word	0x00000001


	//----- nvinfo : EIATTR_CRS_STACK_SIZE
	.align		4
.L_472:
        /*006c*/ 	.byte	0x04, 0x1e
        /*006e*/ 	.short	(.L_474 - .L_473)
.L_473:
        /*0070*/ 	.word	0x00000000
.L_474:


//--------------------- .nv.info._ZN7cutlass13device_kernelIN5flash19enable_sm80_to_sm89INS1_16FlashAttnBwdSm80INS1_25CollectiveMainloopBwdSm80ILi1ELi1EN4cute5tupleIJNS5_1CILi64EEES8_NS7_ILi192EEEEEENS_10bfloat16_tEfNS_4arch4Sm80ELb0ELb1ELb1ELb0ELb1ELb0ELb0ELb0ELi2ELi2ELi2ELi2ELb1EEENS1_21CollectiveEpilogueBwdISA_SB_SD_Li256ELb0ELb0ELi4EEENS1_19SingleTileSchedulerILb0ELb0ELb0ELi64EEEEEEEEEvNT_6ParamsE --------------------------
	.section	.nv.info._ZN7cutlass13device_kernelIN5flash19enable_sm80_to_sm89INS1_16FlashAttnBwdSm80INS1_25CollectiveMainloopBwdSm80ILi1ELi1EN4cute5tupleIJNS5_1CILi64EEES8_NS7_ILi192EEEEEENS_10bfloat16_tEfNS_4arch4Sm80ELb0ELb1ELb1ELb0ELb1ELb0ELb0ELb0ELi2ELi2ELi2ELi2ELb1EEENS1_21CollectiveEpilogueBwdISA_SB_SD_Li256ELb0ELb0ELi4EEENS1_19SingleTileSchedulerILb0ELb0ELb0ELi64EEEEEEEEEvNT_6ParamsE,"",@"SHT_CUDA_INFO"
	.sectionflags	@""
	.align	4


	//----- nvinfo : EIATTR_CUDA_API_VERSION
	.align		4
        /*0000*/ 	.byte	0x04, 0x37
        /*0002*/ 	.short	(.L_476 - .L_475)
.L_475:
        /*0004*/ 	.word	0x00000082


	//----- nvinfo : EIATTR_SW2861232_WAR
	.align		4
.L_476:
        /*0008*/ 	.byte	0x01, 0x35
	.zero		2


	//----- nvinfo : EIATTR_PARAM_CBANK
	.align		4
        /*000c*/ 	.byte	0x04, 0x0a
        /*000e*/ 	.short	(.L_478 - .L_477)
	.align		4
.L_477:
        /*0010*/ 	.word	index@(.nv.constant0._ZN7cutlass13device_kernelIN5flash19enable_sm80_to_sm89INS1_16FlashAttnBwdSm80INS1_25CollectiveMainloopBwdSm80ILi1ELi1EN4cute5tupleIJNS5_1CILi64EEES8_NS7_ILi192EEEEEENS_10bfloat16_tEfNS_4arch4Sm80ELb0ELb1ELb1ELb0ELb1ELb0ELb0ELb0ELi2ELi2ELi2ELi2ELb1EEENS1_21CollectiveEpilogueBwdISA_SB_SD_Li256ELb0ELb0ELi4EEENS1_19SingleTileSchedulerILb0ELb0ELb0ELi64EEEEEEEEEvNT_6ParamsE)
        /*0014*/ 	.short	0x0160
        /*0016*/ 	.short	0x0270


	//----- nvinfo : EIATTR_CBANK_PARAM_SIZE
	.align		4
.L_478:
        /*0018*/ 	.byte	0x03, 0x19
        /*001a*/ 	.short	0x0270


	//----- nvinfo : EIATTR_KPARAM_INFO
	.align		4
        /*001c*/ 	.byte	0x04, 0x17
        /*001e*/ 	.short	(.L_480 - .L_479)
.L_479:
        /*0020*/ 	.word	0x00000000
        /*0024*/ 	.short	0x0000
        /*0026*/ 	.short	0x0000
        /*0028*/ 	.byte	0x00, 0xf0, 0xc1, 0x09


	//----- nvinfo : EIATTR_MAXREG_COUNT
	.align		4
.L_480:
        /*002c*/ 	.byte	0x03, 0x1b
        /*002e*/ 	.short	0x00ff


	//----- nvinfo : EIATTR_NUM_BARRIERS
	.align		4
        /*0030*/ 	.byte	0x02, 0x4c
        /*0032*/ 	.byte	0x02
	.zero		1


	//----- nvinfo : EIATTR_MERCURY_ISA_VERSION
	.align		4
        /*0034*/ 	.byte	0x03, 0x5f
        /*0036*/ 	.short	0x0000


	//----- nvinfo : EIATTR_EXIT_INSTR_OFFSETS
	.align		4
        /*0038*/ 	.byte	0x04, 0x1c
        /*003a*/ 	.short	(.L_482 - .L_481)


	//   ....[0]....
.L_481:
        /*003c*/ 	.word	0x00000030


	//   ....[1]....
        /*0040*/ 	.word	0x00006b90


	//   ....[2]....
        /*0044*/ 	.word	0x00006c90


	//   ....[3]....
        /*0048*/ 	.word	0x00006cb0


	//   ....[4]....
        /*004c*/ 	.word	0x00007230


	//   ....[5]....
        /*0050*/ 	.word	0x00007320


	//   ....[6]....
        /*0054*/ 	.word	0x00007340


	//----- nvinfo : EIATTR_CTAIDZ_USED
	.align		4
.L_482:
        /*0058*/ 	.byte	0x01, 0x04
	.zero		2


	//----- nvinfo : EIATTR_MAX_THREADS
	.align		4
        /*005c*/ 	.byte	0x04, 0x05
        /*005e*/ 	.short	(.L_484 - .L_483)
.L_483:
        /*0060*/ 	.word	0x00000100
        /*0064*/ 	.word	0x00000001
        /*0068*/ 	.word	0x00000001


	//----- nvinfo : EIATTR_CRS_STACK_SIZE
	.align		4
.L_484:
        /*006c*/ 	.byte	0x04, 0x1e
        /*006e*/ 	.short	(.L_486 - .L_485)
.L_485:
        /*0070*/ 	.word	0x00000000
.L_486:


//--------------------- .nv.info._ZN7cutlass13device_kernelIN5flash19enable_sm80_to_sm89INS1_16FlashAttnBwdSm80INS1_25CollectiveMainloopBwdSm80ILi1ELi1EN4cute5tupleIJNS5_1CILi64EEES8_NS7_ILi192EEEEEENS_10bfloat16_tEfNS_4arch4Sm80ELb0ELb1ELb1ELb0ELb0ELb0ELb0ELb0ELi2ELi2ELi2ELi2ELb1EEENS1_24CollectiveEpilogueBwdGQAISA_fSD_Li256ELb0ELb0EEENS1_19SingleTileSchedulerILb0ELb0ELb0ELi64EEEEEEEEEvNT_6ParamsE --------------------------
	.section	.nv.info._ZN7cutlass13device_kernelIN5flash19enable_sm80_to_sm89INS1_16FlashAttnBwdSm80INS1_25CollectiveMainloopBwdSm80ILi1ELi1EN4cute5tupleIJNS5_1CILi64EEES8_NS7_ILi192EEEEEENS_10bfloat16_tEfNS_4arch4Sm80ELb0ELb1ELb1ELb0ELb0ELb0ELb0ELb0ELi2ELi2ELi2ELi2ELb1EEENS1_24CollectiveEpilogueBwdGQAISA_fSD_Li256ELb0ELb0EEENS1_19SingleTileSchedulerILb0ELb0ELb0ELi64EEEEEEEEEvNT_6ParamsE,"",@"SHT_CUDA_INFO"
	.sectionflags	@""
	.align	4


	//----- nvinfo : EIATTR_CUDA_API_VERSION
	.align		4
        /*0000*/ 	.byte	0x04, 0x37
        /*0002*/ 	.short	(.L_488 - .L_487)
.L_487:
        /*0004*/ 	.word	0x00000082


	//----- nvinfo : EIATTR_SW2861232_WAR
	.align		4
.L_488:
        /*0008*/ 	.byte	0x01, 0x35
	.zero		2


	//----- nvinfo : EIATTR_PARAM_CBANK
	.align		4
        /*000c*/ 	.byte	0x04, 0x0a
        /*000e*/ 	.short	(.L_490 - .L_489)
	.align		4
.L_489:
        /*0010*/ 	.word	index@(.nv.constant0._ZN7cutlass13device_kernelIN5flash19enable_sm80_to_sm89INS1_16FlashAttnBwdSm80INS1_25CollectiveMainloopBwdSm80ILi1ELi1EN4cute5tupleIJNS5_1CILi64EEES8_NS7_ILi192EEEEEENS_10bfloat16_tEfNS_4arch4Sm80ELb0ELb1ELb1ELb0ELb0ELb0ELb0ELb0ELi2ELi2ELi2ELi2ELb1EEENS1_24CollectiveEpilogueBwdGQAISA_fSD_Li256ELb0ELb0EEENS1_19SingleTileSchedulerILb0ELb0ELb0ELi64EEEEEEEEEvNT_6ParamsE)
        /*0014*/ 	.short	0x0160
        /*0016*/ 	.short	0x0278


	//----- nvinfo : EIATTR_CBANK_PARAM_SIZE
	.align		4
.L_490:
        /*0018*/ 	.byte	0x03, 0x19
        /*001a*/ 	.short	0x0278


	//----- nvinfo : EIATTR_KPARAM_INFO
	.align		4
        /*001c*/ 	.byte	0x04, 0x17
        /*001e*/ 	.short	(.L_492 - .L_491)
.L_491:
        /*0020*/ 	.word	0x00000000
        /*0024*/ 	.short	0x0000
        /*0026*/ 	.short	0x0000
        /*0028*/ 	.byte	0x00, 0xf0, 0xe1, 0x09


	//----- nvinfo : EIATTR_MAXREG_COUNT
	.align		4
.L_492:
        /*002c*/ 	.byte	0x03, 0x1b
        /*002e*/ 	.short	0x00ff


	//----- nvinfo : EIATTR_NUM_BARRIERS
	.align		4
        /*0030*/ 	.byte	0x02, 0x4c
        /*0032*/ 	.byte	0x02
	.zero		1


	//----- nvinfo : EIATTR_MERCURY_ISA_VERSION
	.align		4
        /*0034*/ 	.byte	0x03, 0x5f
        /*0036*/ 	.short	0x0000


	//----- nvinfo : EIATTR_EXIT_INSTR_OFFSETS
	.align		4
        /*0038*/ 	.byte	0x04, 0x1c
        /*003a*/ 	.short	(.L_494 - .L_493)


	//   ....[0]....
.L_493:
        /*003c*/ 	.word	0x00000030


	//   ....[1]....
        /*0040*/ 	.word	0x00005c60


	//   ....[2]....
        /*0044*/ 	.word	0x00006480


	//----- nvinfo : EIATTR_CTAIDZ_USED
	.align		4
.L_494:
        /*0048*/ 	.byte	0x01, 0x04
	.zero		2


	//----- nvinfo : EIATTR_MAX_THREADS
	.align		4
        /*004c*/ 	.byte	0x04, 0x05
        /*004e*/ 	.short	(.L_496 - .L_495)
.L_495:
        /*0050*/ 	.word	0x00000100
        /*0054*/ 	.word	0x00000001
        /*0058*/ 	.word	0x00000001


	//----- nvinfo : EIATTR_CRS_STACK_SIZE
	.align		4
.L_496:
        /*005c*/ 	.byte	0x04, 0x1e
        /*005e*/ 	.short	(.L_498 - .L_497)
.L_497:
        /*0060*/ 	.word	0x00000000
.L_498:


//--------------------- .nv.info._ZN7cutlass13device_kernelIN5flash19enable_sm80_to_sm89INS1_16FlashAttnBwdSm80INS1_25CollectiveMainloopBwdSm80ILi1ELi1EN4cute5tupleIJNS5_1CILi64EEES8_NS7_ILi192EEEEEENS_10bfloat16_tEfNS_4arch4Sm80ELb0ELb1ELb1ELb0ELb1ELb0ELb0ELb0ELi2ELi2ELi2ELi2ELb1EEENS1_24CollectiveEpilogueBwdGQAISA_fSD_Li256ELb0ELb1EEENS1_19SingleTileSchedulerILb0ELb0ELb0ELi64EEEEEEEEEvNT_6ParamsE --------------------------
	.section	.nv.info._ZN7cutlass13device_kernelIN5flash19enable_sm80_to_sm89INS1_16FlashAttnBwdSm80INS1_25CollectiveMainloopBwdSm80ILi1ELi1EN4cute5tupleIJNS5_1CILi64EEES8_NS7_ILi192EEEEEENS_10bfloat16_tEfNS_4arch4Sm80ELb0ELb1ELb1ELb0ELb1ELb0ELb0ELb0ELi2ELi2ELi2ELi2ELb1EEENS1_24CollectiveEpilogueBwdGQAISA_fSD_Li256ELb0ELb1EEENS1_19SingleTileSchedulerILb0ELb0ELb0ELi64EEEEEEEEEvNT_6ParamsE,"",@"SHT_CUDA_INFO"
	.sectionflags	@""
	.align	4


	//----- nvinfo : EIATTR_CUDA_API_VERSION
	.align		4
        /*0000*/ 	.byte	0x04, 0x37
        /*0002*/ 	.short	(.L_500 - .L_499)
.L_499:
        /*0004*/ 	.word	0x00000082


	//----- nvinfo : EIATTR_SW2861232_WAR
	.align		4
.L_500:
        /*0008*/ 	.byte	0x01, 0x35
	.zero		2


	//----- nvinfo : EIATTR_PARAM_CBANK
	.align		4
        /*000c*/ 	.byte	0x04, 0x0a
        /*000e*/ 	.short	(.L_502 - .L_501)
	.align		4
.L_501:
        /*0010*/ 	.word	index@(.nv.constant0._ZN7cutlass13device_kernelIN5flash19enable_sm80_to_sm89INS1_16FlashAttnBwdSm80INS1_25CollectiveMainloopBwdSm80ILi1ELi1EN4cute5tupleIJNS5_1CILi64EEES8_NS7_ILi192EEEEEENS_10bfloat16_tEfNS_4arch4Sm80ELb0ELb1ELb1ELb0ELb1ELb0ELb0ELb0ELi2ELi2ELi2ELi2ELb1EEENS1_24CollectiveEpilogueBwdGQAISA_fSD_Li256ELb0ELb1EEENS1_19SingleTileSchedulerILb0ELb0ELb0ELi64EEEEEEEEEvNT_6ParamsE)
        /*0014*/ 	.short	0x0160
        /*0016*/ 	.short	0x0278


	//----- nvinfo : EIATTR_CBANK_PARAM_SIZE
	.align		4
.L_502:
        /*0018*/ 	.byte	0x03, 0x19
        /*001a*/ 	.short	0x0278


	//----- nvinfo : EIATTR_KPARAM_INFO
	.align		4
        /*001c*/ 	.byte	0x04, 0x17
        /*001e*/ 	.short	(.L_504 - .L_503)
.L_503:
        /*0020*/ 	.word	0x00000000
        /*0024*/ 	.short	0x0000
        /*0026*/ 	.short	0x0000
        /*0028*/ 	.byte	0x00, 0xf0, 0xe1, 0x09


	//----- nvinfo : EIATTR_MAXREG_COUNT
	.align		4
.L_504:
        /*002c*/ 	.byte	0x03, 0x1b
        /*002e*/ 	.short	0x00ff


	//----- nvinfo : EIATTR_NUM_BARRIERS
	.align		4
        /*0030*/ 	.byte	0x02, 0x4c
        /*0032*/ 	.byte	0x02
	.zero		1


	//----- nvinfo : EIATTR_MERCURY_ISA_VERSION
	.align		4
        /*0034*/ 	.byte	0x03, 0x5f
        /*0036*/ 	.short	0x0000


	//----- nvinfo : EIATTR_COOP_GROUP_MASK_REGIDS
	.align		4
        /*0038*/ 	.byte	0x04, 0x29
        /*003a*/ 	.short	(.L_506 - .L_505)


	//   ....[0]....
.L_505:
        /*003c*/ 	.word	0xffffffff


	//   ....[1]....
        /*0040*/ 	.word	0xffffffff


	//   ....[2]....
        /*0044*/ 	.word	0xffffffff


	//   ....[3]....
        /*0048*/ 	.word	0xffffffff


	//   ....[4]....
        /*004c*/ 	.word	0xffffffff


	//   ....[5]....
        /*0050*/ 	.word	0xffffffff


	//   ....[6]....
        /*0054*/ 	.word	0xffffffff


	//   ....[7]....
        /*0058*/ 	.word	0xffffffff


	//----- nvinfo : EIATTR_COOP_GROUP_INSTR_OFFSETS
	.align		4
.L_506:
        /*005c*/ 	.byte	0x04, 0x28
        /*005e*/ 	.short	(.L_508 - .L_507)


	//   ....[0]....
.L_507:
        /*0060*/ 	.word	0x00005ec0


	//   ....[1]....
        /*0064*/ 	.word	0x00005ef0


	//   ....[2]....
        /*0068*/ 	.word	0x000062e0


	//   ....[3]....
        /*006c*/ 	.word	0x000062f0


	//   ....[4]....
        /*0070*/ 	.word	0x00006480


	//   ....[5]....
        /*0074*/ 	.word	0x000064d0


	//   ....[6]....
        /*0078*/ 	.word	0x00006880


	//   ....[7]....
        /*007c*/ 	.word	0x00006890


	//----- nvinfo : EIATTR_EXIT_INSTR_OFFSETS
	.align		4
.L_508:
        /*0080*/ 	.byte	0x04, 0x1c
        /*0082*/ 	.short	(.L_510 - .L_509)


	//   ....[0]....
.L_509:
        /*0084*/ 	.word	0x00000030


	//   ....[1]....
        /*0088*/ 	.word	0x00005c60


	//   ....[2]....
        /*008c*/ 	.word	0x000068a0


	//   ....[3]....
        /*0090*/ 	.word	0x00006940


	//----- nvinfo : EIATTR_CTAIDZ_USED
	.align		4
.L_510:
        /*0094*/ 	.byte	0x01, 0x04
	.zero		2


	//----- nvinfo : EIATTR_MAX_THREADS
	.align		4
        /*0098*/ 	.byte	0x04, 0x05
        /*009a*/ 	.short	(.L_512 - .L_511)
.L_511:
        /*009c*/ 	.word	0x00000100
        /*00a0*/ 	.word	0x00000001
        /*00a4*/ 	.word	0x00000001


	//----- nvinfo : EIATTR_CRS_STACK_SIZE
	.align		4
.L_512:
        /*00a8*/ 	.byte	0x04, 0x1e
        /*00aa*/ 	.short	(.L_514 - .L_513)
.L_513:
        /*00ac*/ 	.word	0x00000000
.L_514:


//--------------------- .nv.info._ZN7cutlass13device_kernelIN5flash19enable_sm80_to_sm89INS1_16FlashAttnBwdSm80INS1_25CollectiveMainloopBwdSm80ILi1ELi1EN4cute5tupleIJNS5_1CILi64EEES8_NS7_ILi192EEEEEENS_10bfloat16_tEfNS_4arch4Sm80ELb0ELb1ELb1ELb1ELb0ELb0ELb0ELb0ELi2ELi2ELi2ELi2ELb1EEENS1_21CollectiveEpilogueBwdISA_SB_SD_Li256ELb1ELb0ELi4EEENS1_19SingleTileSchedulerILb1ELb0ELb0ELi64EEEEEEEEEvNT_6ParamsE --------------------------
	.section	.nv.info._ZN7cutlass13device_kernelIN5flash19enable_sm80_to_sm89INS1_16FlashAttnBwdSm80INS1_25CollectiveMainloopBwdSm80ILi1ELi1EN4cute5tupleIJNS5_1CILi64EEES8_NS7_ILi192EEEEEENS_10bfloat16_tEfNS_4arch4Sm80ELb0ELb1ELb1ELb1ELb0ELb0ELb0ELb0ELi2ELi2ELi2ELi2ELb1EEENS1_21CollectiveEpilogueBwdISA_SB_SD_Li256ELb1ELb0ELi4EEENS1_19SingleTileSchedulerILb1ELb0ELb0ELi64EEEEEEEEEvNT_6ParamsE,"",@"SHT_CUDA_INFO"
	.sectionflags	@""
	.align	4


	//----- nvinfo : EIATTR_CUDA_API_VERSION
	.align		4
        /*0000*/ 	.byte	0x04, 0x37
        /*0002*/ 	.short	(.L_516 - .L_515)
.L_515:
        /*0004*/ 	.word	0x00000082


	//----- nvinfo : EIATTR_SW2861232_WAR
	.align		4
.L_516:
        /*0008*/ 	.byte	0x01, 0x35
	.zero		2


	//----- nvinfo : EIATTR_PARAM_CBANK
	.align		4
        /*000c*/ 	.byte	0x04, 0x0a
        /*000e*/ 	.short	(.L_518 - .L_517)
	.align		4
.L_517:
        /*0010*/ 	.word	index@(.nv.constant0._ZN7cutlass13device_kernelIN5flash19enable_sm80_to_sm89INS1_16FlashAttnBwdSm80INS1_25CollectiveMainloopBwdSm80ILi1ELi1EN4cute5tupleIJNS5_1CILi64EEES8_NS7_ILi192EEEEEENS_10bfloat16_tEfNS_4arch4Sm80ELb0ELb1ELb1ELb1ELb0ELb0ELb0ELb0ELi2ELi2ELi2ELi2ELb1EEENS1_21CollectiveEpilogueBwdISA_SB_SD_Li256ELb1ELb0ELi4EEENS1_19SingleTileSchedulerILb1ELb0ELb0ELi64EEEEEEEEEvNT_6ParamsE)
        /*0014*/ 	.short	0x0160
        /*0016*/ 	.short	0x0270


	//----- nvinfo : EIATTR_CBANK_PARAM_SIZE
	.align		4
.L_518:
        /*0018*/ 	.byte	0x03, 0x19
        /*001a*/ 	.short	0x0270


	//----- nvinfo : EIATTR_KPARAM_INFO
	.align		4
        /*001c*/ 	.byte	0x04, 0x17
        /*001e*/ 	.short	(.L_520 - .L_519)
.L_519:
        /*0020*/ 	.word	0x00000000
        /*0024*/ 	.short	0x0000
        /*0026*/ 	.short	0x0000
        /*0028*/ 	.byte	0x00, 0xf0, 0xc1, 0x09


	//----- nvinfo : EIATTR_MAXREG_COUNT
	.align		4
.L_520:
        /*002c*/ 	.byte	0x03, 0x1b
        /*002e*/ 	.short	0x00ff


	//----- nvinfo : EIATTR_NUM_BARRIERS
	.align		4
        /*0030*/ 	.byte	0x02, 0x4c
        /*0032*/ 	.byte	0x02
	.zero		1


	//----- nvinfo : EIATTR_ANNOTATIONS
	.align		4
        /*0034*/ 	.byte	0x04, 0x55
        /*0036*/ 	.short	(.L_522 - .L_521)


	//   ....[0]....
.L_521:
        /*0038*/ 	.word	0x00000001
        /*003c*/ 	.byte	0x30, 0x1f, 0x00, 0x00, 0x01, 0x00, 0x00, 0x00, 0x40, 0x1f, 0x00, 0x00, 0x01, 0x00, 0x00, 0x00
        /*004c*/ 	.byte	0x30, 0x24, 0x00, 0x00, 0x01, 0x00, 0x00, 0x00, 0x00, 0x25, 0x00, 0x00, 0x01, 0x00, 0x00, 0x00
        /*005c*/ 	.byte	0xc0, 0x4b, 0x00, 0x00, 0x01, 0x00, 0x00, 0x00, 0xf0, 0x4b, 0x00, 0x00, 0x01, 0x00, 0x00, 0x00
        /*006c*/ 	.byte	0x40, 0x53, 0x00, 0x00, 0x01, 0x00, 0x00, 0x00, 0xf0, 0x58, 0x00, 0x00


	//----- nvinfo : EIATTR_MERCURY_ISA_VERSION
	.align		4
.L_522:
        /*0078*/ 	.byte	0x03, 0x5f
        /*007a*/ 	.short	0x0000


	//----- nvinfo : EIATTR_COOP_GROUP_MASK_REGIDS
	.align		4
        /*007c*/ 	.byte	0x04, 0x29
        /*007e*/ 	.short	(.L_524 - .L_523)


	//   ....[0]....
.L_523:
        /*0080*/ 	.word	0xffffffff


	//----- nvinfo : EIATTR_COOP_GROUP_INSTR_OFFSETS
	.align		4
.L_524:
        /*0084*/ 	.byte	0x04, 0x28
        /*0086*/ 	.short	(.L_526 - .L_525)


	//   ....[0]....
.L_525:
        /*0088*/ 	.word	0x000000a0


	//----- nvinfo : EIATTR_EXIT_INSTR_OFFSETS
	.align		4
.L_526:
        /*008c*/ 	.byte	0x04, 0x1c
        /*008e*/ 	.short	(.L_528 - .L_527)


	//   ....[0]....
.L_527:
        /*0090*/ 	.word	0x00000310


	//   ....[1]....
        /*0094*/ 	.word	0x00007080


	//   ....[2]....
        /*0098*/ 	.word	0x00007190


	//   ....[3]....
        /*009c*/ 	.word	0x000071b0


	//   ....[4]....
        /*00a0*/ 	.word	0x00007880


	//   ....[5]....
        /*00a4*/ 	.word	0x00007970


	//   ....[6]....
        /*00a8*/ 	.word	0x00007990


	//----- nvinfo : EIATTR_CTAIDZ_USED
	.align		4
.L_528:
        /*00ac*/ 	.byte	0x01, 0x04
	.zero		2


	//----- nvinfo : EIATTR_MAX_THREADS
	.align		4
        /*00b0*/ 	.byte	0x04, 0x05
        /*00b2*/ 	.short	(.L_530 - .L_529)
.L_529:
        /*00b4*/ 	.word	0x00000100
        /*00b8*/ 	.word	0x00000001
        /*00bc*/ 	.word	0x00000001


	//----- nvinfo : EIATTR_CRS_STACK_SIZE
	.align		4
.L_530:
        /*00c0*/ 	.byte	0x04, 0x1e
        /*00c2*/ 	.short	(.L_532 - .L_531)
.L_531:
        /*00c4*/ 	.word	0x00000000
.L_532:


//--------------------- .nv.info._ZN7cutlass13device_kernelIN5flash19enable_sm80_to_sm89INS1_16FlashAttnBwdSm80INS1_25CollectiveMainloopBwdSm80ILi1ELi1EN4cute5tupleIJNS5_1CILi64EEES8_NS7_ILi192EEEEEENS_10bfloat16_tEfNS_4arch4Sm80ELb0ELb1ELb1ELb1ELb1ELb0ELb0ELb0ELi2ELi2ELi2ELi2ELb1EEENS1_21CollectiveEpilogueBwdISA_SB_SD_Li256ELb1ELb0ELi4EEENS1_19SingleTileSchedulerILb1ELb0ELb0ELi64EEEEEEEEEvNT_6ParamsE --------------------------
	.section	.nv.info._ZN7cutlass13device_kernelIN5flash19enable_sm80_to_sm89INS1_16FlashAttnBwdSm80INS1_25CollectiveMainloopBwdSm80ILi1ELi1EN4cute5tupleIJNS5_1CILi64EEES8_NS7_ILi192EEEEEENS_10bfloat16_tEfNS_4arch4Sm80ELb0ELb1ELb1ELb1ELb1ELb0ELb0ELb0ELi2ELi2ELi2ELi2ELb1EEENS1_21CollectiveEpilogueBwdISA_SB_SD_Li256ELb1ELb0ELi4EEENS1_19SingleTileSchedulerILb1ELb0ELb0ELi64EEEEEEEEEvNT_6ParamsE,"",@"SHT_CUDA_INFO"
	.sectionflags	@""
	.align	4


	//----- nvinfo : EIATTR_CUDA_API_VERSION
	.align		4
        /*0000*/ 	.byte	0x04, 0x37
        /*0002*/ 	.short	(.L_534 - .L_533)
.L_533:
        /*0004*/ 	.word	0x00000082


	//----- nvinfo : EIATTR_SW2861232_WAR
	.align		4
.L_534:
        /*0008*/ 	.byte	0x01, 0x35
	.zero		2


	//----- nvinfo : EIATTR_PARAM_CBANK
	.align		4
        /*000c*/ 	.byte	0x04, 0x0a
        /*000e*/ 	.short	(.L_536 - .L_535)
	.align		4
.L_535:
        /*0010*/ 	.word	index@(.nv.constant0._ZN7cutlass13device_kernelIN5flash19enable_sm80_to_sm89INS1_16FlashAttnBwdSm80INS1_25CollectiveMainloopBwdSm80ILi1ELi1EN4cute5tupleIJNS5_1CILi64EEES8_NS7_ILi192EEEEEENS_10bfloat16_tEfNS_4arch4Sm80ELb0ELb1ELb1ELb1ELb1ELb0ELb0ELb0ELi2ELi2ELi2ELi2ELb1EEENS1_21CollectiveEpilogueBwdISA_SB_SD_Li256ELb1ELb0ELi4EEENS1_19SingleTileSchedulerILb1ELb0ELb0ELi64EEEEEEEEEvNT_6ParamsE)
        /*0014*/ 	.short	0x0160
        /*0016*/ 	.short	0x0270


	//----- nvinfo : EIATTR_CBANK_PARAM_SIZE
	.align		4
.L_536:
        /*0018*/ 	.byte	0x03, 0x19
        /*001a*/ 	.short	0x0270


	//----- nvinfo : EIATTR_KPARAM_INFO
	.align		4
        /*001c*/ 	.byte	0x04, 0x17
        /*001e*/ 	.short	(.L_538 - .L_537)
.L_537:
        /*0020*/ 	.word	0x00000000
        /*0024*/ 	.short	0x0000
        /*0026*/ 	.short	0x0000
        /*0028*/ 	.byte	0x00, 0xf0, 0xc1, 0x09


	//----- nvinfo : EIATTR_MAXREG_COUNT
	.align		4
.L_538:
        /*002c*/ 	.byte	0x03, 0x1b
        /*002e*/ 	.short	0x00ff


	//----- nvinfo : EIATTR_NUM_BARRIERS
	.align		4
        /*0030*/ 	.byte	0x02, 0x4c
        /*0032*/ 	.byte	0x02
	.zero		1


	//----- nvinfo : EIATTR_ANNOTATIONS
	.align		4
        /*0034*/ 	.byte	0x04, 0x55
        /*0036*/ 	.short	(.L_540 - .L_539)


	//   ....[0]....
.L_539:
        /*0038*/ 	.word	0x00000001
        /*003c*/ 	.byte	0x30, 0x1f, 0x00, 0x00, 0x01, 0x00, 0x00, 0x00, 0x40, 0x1f, 0x00, 0x00, 0x01, 0x00, 0x00, 0x00
        /*004c*/ 	.byte	0x30, 0x24, 0x00, 0x00, 0x01, 0x00, 0x00, 0x00, 0x00, 0x25, 0x00, 0x00, 0x01, 0x00, 0x00, 0x00
        /*005c*/ 	.byte	0xc0, 0x4b, 0x00, 0x00, 0x01, 0x00, 0x00, 0x00, 0xf0, 0x4b, 0x00, 0x00, 0x01, 0x00, 0x00, 0x00
        /*006c*/ 	.byte	0x40, 0x53, 0x00, 0x00, 0x01, 0x00, 0x00, 0x00, 0xf0, 0x58, 0x00, 0x00


	//----- nvinfo : EIATTR_MERCURY_ISA_VERSION
	.align		4
.L_540:
        /*0078*/ 	.byte	0x03, 0x5f
        /*007a*/ 	.short	0x0000


	//----- nvinfo : EIATTR_COOP_GROUP_MASK_REGIDS
	.align		4
        /*007c*/ 	.byte	0x04, 0x29
        /*007e*/ 	.short	(.L_542 - .L_541)


	//   ....[0]....
.L_541:
        /*0080*/ 	.word	0xffffffff


	//----- nvinfo : EIATTR_COOP_GROUP_INSTR_OFFSETS
	.align		4
.L_542:
        /*0084*/ 	.byte	0x04, 0x28
        /*0086*/ 	.short	(.L_544 - .L_543)


	//   ....[0]....
.L_543:
        /*0088*/ 	.word	0x000000a0


	//----- nvinfo : EIATTR_EXIT_INSTR_OFFSETS
	.align		4
.L_544:
        /*008c*/ 	.byte	0x04, 0x1c
        /*008e*/ 	.short	(.L_546 - .L_545)


	//   ....[0]....
.L_545:
        /*0090*/ 	.word	0x00000310


	//   ....[1]....
        /*0094*/ 	.word	0x00007080


	//   ....[2]....
        /*0098*/ 	.word	0x00007190


	//   ....[3]....
        /*009c*/ 	.word	0x000071b0


	//   ....[4]....
        /*00a0*/ 	.word	0x00007880


	//   ....[5]....
        /*00a4*/ 	.word	0x00007970


	//   ....[6]....
        /*00a8*/ 	.word	0x00007990


	//----- nvinfo : EIATTR_CTAIDZ_USED
	.align		4
.L_546:
        /*00ac*/ 	.byte	0x01, 0x04
	.zero		2


	//----- nvinfo : EIATTR_MAX_THREADS
	.align		4
        /*00b0*/ 	.byte	0x04, 0x05
        /*00b2*/ 	.short	(.L_548 - .L_547)
.L_547:
        /*00b4*/ 	.word	0x00000100
        /*00b8*/ 	.word	0x00000001
        /*00bc*/ 	.word	0x00000001


	//----- nvinfo : EIATTR_CRS_STACK_SIZE
	.align		4
.L_548:
        /*00c0*/ 	.byte	0x04, 0x1e
        /*00c2*/ 	.short	(.L_550 - .L_549)
.L_549:
        /*00c4*/ 	.word	0x00000000
.L_550:


//--------------------- .nv.info._ZN7cutlass13device_kernelIN5flash19enable_sm80_to_sm89INS1_16FlashAttnBwdSm80INS1_25CollectiveMainloopBwdSm80ILi1ELi1EN4cute5tupleIJNS5_1CILi64EEES8_NS7_ILi192EEEEEENS_10bfloat16_tEfNS_4arch4Sm80ELb0ELb1ELb1ELb1ELb0ELb0ELb0ELb0ELi2ELi2ELi2ELi2ELb1EEENS1_24CollectiveEpilogueBwdGQAISA_fSD_Li256ELb1ELb0EEENS1_19SingleTileSchedulerILb1ELb0ELb0ELi64EEEEEEEEEvNT_6ParamsE --------------------------
	.section	.nv.info._ZN7cutlass13device_kernelIN5flash19enable_sm80_to_sm89INS1_16FlashAttnBwdSm80INS1_25CollectiveMainloopBwdSm80ILi1ELi1EN4cute5tupleIJNS5_1CILi64EEES8_NS7_ILi192EEEEEENS_10bfloat16_tEfNS_4arch4Sm80ELb0ELb1ELb1ELb1ELb0ELb0ELb0ELb0ELi2ELi2ELi2ELi2ELb1EEENS1_24CollectiveEpilogueBwdGQAISA_fSD_Li256ELb1ELb0EEENS1_19SingleTileSchedulerILb1ELb0ELb0ELi64EEEEEEEEEvNT_6ParamsE,"",@"SHT_CUDA_INFO"
	.sectionflags	@""
	.align	4


	//----- nvinfo : EIATTR_CUDA_API_VERSION
	.align		4
        /*0000*/ 	.byte	0x04, 0x37
        /*0002*/ 	.short	(.L_552 - .L_551)
.L_551:
        /*0004*/ 	.word	0x00000082


	//----- nvinfo : EIATTR_SW2861232_WAR
	.align		4
.L_552:
        /*0008*/ 	.byte	0x01, 0x35
	.zero		2


	//----- nvinfo : EIATTR_PARAM_CBANK
	.align		4
        /*000c*/ 	.byte	0x04, 0x0a
        /*000e*/ 	.short	(.L_554 - .L_553)
	.align		4
.L_553:
        /*0010*/ 	.word	index@(.nv.constant0._ZN7cutlass13device_kernelIN5flash19enable_sm80_to_sm89INS1_16FlashAttnBwdSm80INS1_25CollectiveMainloopBwdSm80ILi1ELi1EN4cute5tupleIJNS5_1CILi64EEES8_NS7_ILi192EEEEEENS_10bfloat16_tEfNS_4arch4Sm80ELb0ELb1ELb1ELb1ELb0ELb0ELb0ELb0ELi2ELi2ELi2ELi2ELb1EEENS1_24CollectiveEpilogueBwdGQAISA_fSD_Li256ELb1ELb0EEENS1_19SingleTileSchedulerILb1ELb0ELb0ELi64EEEEEEEEEvNT_6ParamsE)
        /*0014*/ 	.short	0x0160
        /*0016*/ 	.short	0x0278


	//----- nvinfo : EIATTR_CBANK_PARAM_SIZE
	.align		4
.L_554:
        /*0018*/ 	.byte	0x03, 0x19
        /*001a*/ 	.short	0x0278


	//----- nvinfo : EIATTR_KPARAM_INFO
	.align		4
        /*001c*/ 	.byte	0x04, 0x17
        /*001e*/ 	.short	(.L_556 - .L_555)
.L_555:
        /*0020*/ 	.word	0x00000000
        /*0024*/ 	.short	0x0000
        /*0026*/ 	.short	0x0000
        /*0028*/ 	.byte	0x00, 0xf0, 0xe1, 0x09


	//----- nvinfo : EIATTR_MAXREG_COUNT
	.align		4
.L_556:
        /*002c*/ 	.byte	0x03, 0x1b
        /*002e*/ 	.short	0x00ff


	//----- nvinfo : EIATTR_NUM_BARRIERS
	.align		4
        /*0030*/ 	.byte	0x02, 0x4c
        /*0032*/ 	.byte	0x02
	.zero		1


	//----- nvinfo : EIATTR_ANNOTATIONS
	.align		4
        /*0034*/ 	.byte	0x04, 0x55
        /*0036*/ 	.short	(.L_558 - .L_557)


	//   ....[0]....
.L_557:
        /*0038*/ 	.word	0x00000001
        /*003c*/ 	.byte	0x70, 0x1b, 0x00, 0x00, 0x01, 0x00, 0x00, 0x00, 0x50, 0x20, 0x00, 0x00, 0x01, 0x00, 0x00, 0x00
        /*004c*/ 	.byte	0x70, 0x25, 0x00, 0x00, 0x01, 0x00, 0x00, 0x00, 0xb0, 0x25, 0x00, 0x00, 0x01, 0x00, 0x00, 0x00
        /*005c*/ 	.byte	0x00, 0x4c, 0x00, 0x00, 0x01, 0x00, 0x00, 0x00, 0x30, 0x4c, 0x00, 0x00, 0x01, 0x00, 0x00, 0x00
        /*006c*/ 	.byte	0x80, 0x53, 0x00, 0x00, 0x01, 0x00, 0x00, 0x00, 0x30, 0x59, 0x00, 0x00


	//----- nvinfo : EIATTR_MERCURY_ISA_VERSION
	.align		4
.L_558:
        /*0078*/ 	.byte	0x03, 0x5f
        /*007a*/ 	.short	0x0000


	//----- nvinfo : EIATTR_COOP_GROUP_MASK_REGIDS
	.align		4
        /*007c*/ 	.byte	0x04, 0x29
        /*007e*/ 	.short	(.L_560 - .L_559)


	//   ....[0]....
.L_559:
        /*0080*/ 	.word	0xffffffff


	//----- nvinfo : EIATTR_COOP_GROUP_INSTR_OFFSETS
	.align		4
.L_560:
        /*0084*/ 	.byte	0x04, 0x28
        /*0086*/ 	.short	(.L_562 - .L_561)


	//   ....[0]....
.L_561:
        /*0088*/ 	.word	0x000000a0


	//----- nvinfo : EIATTR_EXIT_INSTR_OFFSETS
	.align		4
.L_562:
        /*008c*/ 	.byte	0x04, 0x1c
        /*008e*/ 	.short	(.L_564 - .L_563)


	//   ....[0]....
.L_563:
        /*0090*/ 	.word	0x00000310


	//   ....[1]....
        /*0094*/ 	.word	0x000060c0


	//   ....[2]....
        /*0098*/ 	.word	0x000069c0


	//----- nvinfo : EIATTR_CTAIDZ_USED
	.align		4
.L_564:
        /*009c*/ 	.byte	0x01, 0x04
	.zero		2


	//----- nvinfo : EIATTR_MAX_THREADS
	.align		4
        /*00a0*/ 	.byte	0x04, 0x05
        /*00a2*/ 	.short	(.L_566 - .L_565)
.L_565:
        /*00a4*/ 	.word	0x00000100
        /*00a8*/ 	.word	0x00000001
        /*00ac*/ 	.word	0x00000001


	//----- nvinfo : EIATTR_CRS_STACK_SIZE
	.align		4
.L_566:
        /*00b0*/ 	.byte	0x04, 0x1e
        /*00b2*/ 	.short	(.L_568 - .L_567)
.L_567:
        /*00b4*/ 	.word	0x00000000
.L_568:


//--------------------- .nv.info._ZN7cutlass13device_kernelIN5flash19enable_sm80_to_sm89INS1_16FlashAttnBwdSm80INS1_25CollectiveMainloopBwdSm80ILi1ELi1EN4cute5tupleIJNS5_1CILi64EEES8_NS7_ILi192EEEEEENS_10bfloat16_tEfNS_4arch4Sm80ELb0ELb1ELb1ELb1ELb1ELb0ELb0ELb0ELi2ELi2ELi2ELi2ELb1EEENS1_24CollectiveEpilogueBwdGQAISA_fSD_Li256ELb1ELb1EEENS1_19SingleTileSchedulerILb1ELb0ELb0ELi64EEEEEEEEEvNT_6ParamsE --------------------------
	.section	.nv.info._ZN7cutlass13device_kernelIN5flash19enable_sm80_to_sm89INS1_16FlashAttnBwdSm80INS1_25CollectiveMainloopBwdSm80ILi1ELi1EN4cute5tupleIJNS5_1CILi64EEES8_NS7_ILi192EEEEEENS_10bfloat16_tEfNS_4arch4Sm80ELb0ELb1ELb1ELb1ELb1ELb0ELb0ELb0ELi2ELi2ELi2ELi2ELb1EEENS1_24CollectiveEpilogueBwdGQAISA_fSD_Li256ELb1ELb1EEENS1_19SingleTileSchedulerILb1ELb0ELb0ELi64EEEEEEEEEvNT_6ParamsE,"",@"SHT_CUDA_INFO"
	.sectionflags	@""
	.align	4


	//----- nvinfo : EIATTR_CUDA_API_VERSION
	.align		4
        /*0000*/ 	.byte	0x04, 0x37
        /*0002*/ 	.short	(.L_570 - .L_569)
.L_569:
        /*0004*/ 	.word	0x00000082


	//----- nvinfo : EIATTR_SW2861232_WAR
	.align		4
.L_570:
        /*0008*/ 	.byte	0x01, 0x35
	.zero		2


	//----- nvinfo : EIATTR_PARAM_CBANK
	.align		4
        /*000c*/ 	.byte	0x04, 0x0a
        /*000e*/ 	.short	(.L_572 - .L_571)
	.align		4
.L_571:
        /*0010*/ 	.word	index@(.nv.constant0._ZN7cutlass13device_kernelIN5flash19enable_sm80_to_sm89INS1_16FlashAttnBwdSm80INS1_25CollectiveMainloopBwdSm80ILi1ELi1EN4cute5tupleIJNS5_1CILi64EEES8_NS7_ILi192EEEEEENS_10bfloat16_tEfNS_4arch4Sm80ELb0ELb1ELb1ELb1ELb1ELb0ELb0ELb0ELi2ELi2ELi2ELi2ELb1EEENS1_24CollectiveEpilogueBwdGQAISA_fSD_Li256ELb1ELb1EEENS1_19SingleTileSchedulerILb1ELb0ELb0ELi64EEEEEEEEEvNT_6ParamsE)
        /*0014*/ 	.short	0x0160
        /*0016*/ 	.short	0x0278


	//----- nvinfo : EIATTR_CBANK_PARAM_SIZE
	.align		4
.L_572:
        /*0018*/ 	.byte	0x03, 0x19
        /*001a*/ 	.short	0x0278


	//----- nvinfo : EIATTR_KPARAM_INFO
	.align		4
        /*001c*/ 	.byte	0x04, 0x17
        /*001e*/ 	.short	(.L_574 - .L_573)
.L_573:
        /*0020*/ 	.word	0x00000000
        /*0024*/ 	.short	0x0000
        /*0026*/ 	.short	0x0000
        /*0028*/ 	.byte	0x00, 0xf0, 0xe1, 0x09


	//----- nvinfo : EIATTR_MAXREG_COUNT
	.align		4
.L_574:
        /*002c*/ 	.byte	0x03, 0x1b
        /*002e*/ 	.short	0x00ff


	//----- nvinfo : EIATTR_NUM_BARRIERS
	.align		4
        /*0030*/ 	.byte	0x02, 0x4c
        /*0032*/ 	.byte	0x02
	.zero		1


	//----- nvinfo : EIATTR_ANNOTATIONS
	.align		4
        /*0034*/ 	.byte	0x04, 0x55
        /*0036*/ 	.short	(.L_576 - .L_575)


	//   ....[0]....
.L_575:
        /*0038*/ 	.word	0x00000001
        /*003c*/ 	.byte	0x70, 0x1b, 0x00, 0x00, 0x01, 0x00, 0x00, 0x00, 0x50, 0x20, 0x00, 0x00, 0x01, 0x00, 0x00, 0x00
        /*004c*/ 	.byte	0x70, 0x25, 0x00, 0x00, 0x01, 0x00, 0x00, 0x00, 0xb0, 0x25, 0x00, 0x00, 0x01, 0x00, 0x00, 0x00
        /*005c*/ 	.byte	0x00, 0x4c, 0x00, 0x00, 0x01, 0x00, 0x00, 0x00, 0x30, 0x4c, 0x00, 0x00, 0x01, 0x00, 0x00, 0x00
        /*006c*/ 	.byte	0x80, 0x53, 0x00, 0x00, 0x01, 0x00, 0x00, 0x00, 0x30, 0x59, 0x00, 0x00


	//----- nvinfo : EIATTR_MERCURY_ISA_VERSION
	.align		4
.L_576:
        /*0078*/ 	.byte	0x03, 0x5f
        /*007a*/ 	.short	0x0000


	//----- nvinfo : EIATTR_COOP_GROUP_MASK_REGIDS
	.align		4
        /*007c*/ 	.byte	0x04, 0x29
        /*007e*/ 	.short	(.L_578 - .L_577)


	//   ....[0]....
.L_577:
        /*0080*/ 	.word	0xffffffff


	//   ....[1]....
        /*0084*/ 	.word	0xffffffff


	//   ....[2]....
        /*0088*/ 	.word	0xffffffff


	//   ....[3]....
        /*008c*/ 	.word	0xffffffff


	//   ....[4]....
        /*0090*/ 	.word	0xffffffff


	//   ....[5]....
        /*0094*/ 	.word	0xffffffff


	//   ....[6]....
        /*0098*/ 	.word	0xffffffff


	//   ....[7]....
        /*009c*/ 	.word	0xffffffff


	//   ....[8]....
        /*00a0*/ 	.word	0xffffffff


	//----- nvinfo : EIATTR_COOP_GROUP_INSTR_OFFSETS
	.align		4
.L_578:
        /*00a4*/ 	.byte	0x04, 0x28
        /*00a6*/ 	.short	(.L_580 - .L_579)


	//   ....[0]....
.L_579:
        /*00a8*/ 	.word	0x000000a0


	//   ....[1]....
        /*00ac*/ 	.word	0x00006400


	//   ....[2]....
        /*00b0*/ 	.word	0x00006440


	//   ....[3]....
        /*00b4*/ 	.word	0x00006830


	//   ....[4]....
        /*00b8*/ 	.word	0x00006840


	//   ....[5]....
        /*00bc*/ 	.word	0x000069d0


	//   ....[6]....
        /*00c0*/ 	.word	0x00006a20


	//   ....[7]....
        /*00c4*/ 	.word	0x00006dd0


	//   ....[8]....
        /*00c8*/ 	.word	0x00006de0


	//----- nvinfo : EIATTR_EXIT_INSTR_OFFSETS
	.align		4
.L_580:
        /*00cc*/ 	.byte	0x04, 0x1c
        /*00ce*/ 	.short	(.L_582 - .L_581)


	//   ....[0]....
.L_581:
        /*00d0*/ 	.word	0x00000310


	//   ....[1]....
        /*00d4*/ 	.word	0x000060c0


	//   ....[2]....
        /*00d8*/ 	.word	0x00006df0


	//   ....[3]....
        /*00dc*/ 	.word	0x00006e90


	//----- nvinfo : EIATTR_CTAIDZ_USED
	.align		4
.L_582:
        /*00e0*/ 	.byte	0x01, 0x04
	.zero		2


	//----- nvinfo : EIATTR_MAX_THREADS
	.align		4
        /*00e4*/ 	.byte	0x04, 0x05
        /*00e6*/ 	.short	(.L_584 - .L_583)
.L_583:
        /*00e8*/ 	.word	0x00000100
        /*00ec*/ 	.word	0x00000001
        /*00f0*/ 	.word	0x00000001


	//----- nvinfo : EIATTR_CRS_STACK_SIZE
	.align		4
.L_584:
        /*00f4*/ 	.byte	0x04, 0x1e
        /*00f6*/ 	.short	(.L_586 - .L_585)
.L_585:
        /*00f8*/ 	.word	0x00000000
.L_586:


//--------------------- .nv.info._ZN7cutlass13device_kernelIN5flash19enable_sm80_to_sm89INS1_16FlashAttnBwdSm80INS1_25CollectiveMainloopBwdSm80ILi1ELi1EN4cute5tupleIJNS5_1CILi64EEES8_NS7_ILi192EEEEEENS_10bfloat16_tEfNS_4arch4Sm80ELb1ELb0ELb1ELb0ELb0ELb0ELb0ELb0ELi2ELi2ELi2ELi2ELb1EEENS1_21CollectiveEpilogueBwdISA_SB_SD_Li256ELb0ELb0ELi4EEENS1_25SingleTileBwdLPTSchedulerILb0ELi64ELb0EEEEEEEEEvNT_6ParamsE --------------------------
	.section	.nv.info._ZN7cutlass13device_kernelIN5flash19enable_sm80_to_sm89INS1_16FlashAttnBwdSm80INS1_25CollectiveMainloopBwdSm80ILi1ELi1EN4cute5tupleIJNS5_1CILi64EEES8_NS7_ILi192EEEEEENS_10bfloat16_tEfNS_4arch4Sm80ELb1ELb0ELb1ELb0ELb0ELb0ELb0ELb0ELi2ELi2ELi2ELi2ELb1EEENS1_21CollectiveEpilogueBwdISA_SB_SD_Li256ELb0ELb0ELi4EEENS1_25SingleTileBwdLPTSchedulerILb0ELi64ELb0EEEEEEEEEvNT_6ParamsE,"",@"SHT_CUDA_INFO"
	.sectionflags	@""
	.align	4


	//----- nvinfo : EIATTR_CUDA_API_VERSION
	.align		4
        /*0000*/ 	.byte	0x04, 0x37
        /*0002*/ 	.short	(.L_588 - .L_587)
.L_587:
        /*0004*/ 	.word	0x00000082


	//----- nvinfo : EIATTR_SW2861232_WAR
	.align		4
.L_588:
        /*0008*/ 	.byte	0x01, 0x35
	.zero		2


	//----- nvinfo : EIATTR_PARAM_CBANK
	.align		4
        /*000c*/ 	.byte	0x04, 0x0a
        /*000e*/ 	.short	(.L_590 - .L_589)
	.align		4
.L_589:
        /*0010*/ 	.word	index@(.nv.constant0._ZN7cutlass13device_kernelIN5flash19enable_sm80_to_sm89INS1_16FlashAttnBwdSm80INS1_25CollectiveMainloopBwdSm80ILi1ELi1EN4cute5tupleIJNS5_1CILi64EEES8_NS7_ILi192EEEEEENS_10bfloat16_tEfNS_4arch4Sm80ELb1ELb0ELb1ELb0ELb0ELb0ELb0ELb0ELi2ELi2ELi2ELi2ELb1EEENS1_21CollectiveEpilogueBwdISA_SB_SD_Li256ELb0ELb0ELi4EEENS1_25SingleTileBwdLPTSchedulerILb0ELi64ELb0EEEEEEEEEvNT_6ParamsE)
        /*0014*/ 	.short	0x0160
        /*0016*/ 	.short	0x0288


	//----- nvinfo : EIATTR_CBANK_PARAM_SIZE
	.align		4
.L_590:
        /*0018*/ 	.byte	0x03, 0x19
        /*001a*/ 	.short	0x0288


	//----- nvinfo : EIATTR_KPARAM_INFO
	.align		4
        /*001c*/ 	.byte	0x04, 0x17
        /*001e*/ 	.short	(.L_592 - .L_591)
.L_591:
        /*0020*/ 	.word	0x00000000
        /*0024*/ 	.short	0x0000
        /*0026*/ 	.short	0x0000
        /*0028*/ 	.byte	0x00, 0xf0, 0x21, 0x0a


	//----- nvinfo : EIATTR_MAXREG_COUNT
	.align		4
.L_592:
        /*002c*/ 	.byte	0x03, 0x1b
        /*002e*/ 	.short	0x00ff


	//----- nvinfo : EIATTR_NUM_BARRIERS
	.align		4
        /*0030*/ 	.byte	0x02, 0x4c
        /*0032*/ 	.byte	0x02
	.zero		1


	//----- nvinfo : EIATTR_ANNOTATIONS
	.align		4
        /*0034*/ 	.byte	0x04, 0x55
        /*0036*/ 	.short	(.L_594 - .L_593)


	//   ....[0]....
.L_593:
        /*0038*/ 	.word	0x00000001
        /*003c*/ 	.byte	0xf0, 0x1d, 0x00, 0x00, 0x01, 0x00, 0x00, 0x00, 0x80, 0x4f, 0x00, 0x00


	//----- nvinfo : EIATTR_MERCURY_ISA_VERSION
	.align		4
.L_594:
        /*0048*/ 	.byte	0x03, 0x5f
        /*004a*/ 	.short	0x0000


	//----- nvinfo : EIATTR_COOP_GROUP_MASK_REGIDS
	.align		4
        /*004c*/ 	.byte	0x04, 0x29
        /*004e*/ 	.short	(.L_596 - .L_595)


	//   ....[0]....
.L_595:
        /*0050*/ 	.word	0xffffffff


	//----- nvinfo : EIATTR_COOP_GROUP_INSTR_OFFSETS
	.align		4
.L_596:
        /*0054*/ 	.byte	0x04, 0x28
        /*0056*/ 	.short	(.L_598 - .L_597)


	//   ....[0]....
.L_597:
        /*0058*/ 	.word	0x00000050


	//----- nvinfo : EIATTR_EXIT_INSTR_OFFSETS
	.align		4
.L_598:
        /*005c*/ 	.byte	0x04, 0x1c
        /*005e*/ 	.short	(.L_600 - .L_599)


	//   ....[0]....
.L_599:
        /*0060*/ 	.word	0x00000540


	//   ....[1]....
        /*0064*/ 	.word	0x00006760


	//   ....[2]....
        /*0068*/ 	.word	0x00006860


	//   ....[3]....
        /*006c*/ 	.word	0x00006880


	//   ....[4]....
        /*0070*/ 	.word	0x00006e60


	//   ....[5]....
        /*0074*/ 	.word	0x00006f50


	//   ....[6]....
        /*0078*/ 	.word	0x00006f70


	//----- nvinfo : EIATTR_MAX_THREADS
	.align		4
.L_600:
        /*007c*/ 	.byte	0x04, 0x05
        /*007e*/ 	.short	(.L_602 - .L_601)
.L_601:
        /*0080*/ 	.word	0x00000100
        /*0084*/ 	.word	0x00000001
        /*0088*/ 	.word	0x00000001


	//----- nvinfo : EIATTR_CRS_STACK_SIZE
	.align		4
.L_602:
        /*008c*/ 	.byte	0x04, 0x1e
        /*008e*/ 	.short	(.L_604 - .L_603)
.L_603:
        /*0090*/ 	.word	0x00000000
.L_604:


//--------------------- .nv.info._ZN7cutlass13device_kernelIN5flash19enable_sm80_to_sm89INS1_16FlashAttnBwdSm80INS1_25CollectiveMainloopBwdSm80ILi1ELi1EN4cute5tupleIJNS5_1CILi64EEES8_NS7_ILi192EEEEEENS_10bfloat16_tEfNS_4arch4Sm80ELb1ELb0ELb1ELb0ELb1ELb0ELb0ELb0ELi2ELi2ELi2ELi2ELb1EEENS1_21CollectiveEpilogueBwdISA_SB_SD_Li256ELb0ELb0ELi4EEENS1_25SingleTileBwdLPTSchedulerILb0ELi64ELb1EEEEEEEEEvNT_6ParamsE --------------------------
	.section	.nv.info._ZN7cutlass13device_kernelIN5flash19enable_sm80_to_sm89INS1_16FlashAttnBwdSm80INS1_25CollectiveMainloopBwdSm80ILi1ELi1EN4cute5tupleIJNS5_1CILi64EEES8_NS7_ILi192EEEEEENS_10bfloat16_tEfNS_4arch4Sm80ELb1ELb0ELb1ELb0ELb1ELb0ELb0ELb0ELi2ELi2ELi2ELi2ELb1EEENS1_21CollectiveEpilogueBwdISA_SB_SD_Li256ELb0ELb0ELi4EEENS1_25SingleTileBwdLPTSchedulerILb0ELi64ELb1EEEEEEEEEvNT_6ParamsE,"",@"SHT_CUDA_INFO"
	.sectionflags	@""
	.align	4


	//----- nvinfo : EIATTR_CUDA_API_VERSION
	.align		4
        /*0000*/ 	.byte	0x04, 0x37
        /*0002*/ 	.short	(.L_606 - .L_605)
.L_605:
        /*0004*/ 	.word	0x00000082


	//----- nvinfo : EIATTR_SW2861232_WAR
	.align		4
.L_606:
        /*0008*/ 	.byte	0x01, 0x35
	.zero		2


	//----- nvinfo : EIATTR_PARAM_CBANK
	.align		4
        /*000c*/ 	.byte	0x04, 0x0a
        /*000e*/ 	.short	(.L_608 - .L_607)
	.align		4
.L_607:
        /*0010*/ 	.word	index@(.nv.constant0._ZN7cutlass13device_kernelIN5flash19enable_sm80_to_sm89INS1_16FlashAttnBwdSm80INS1_25CollectiveMainloopBwdSm80ILi1ELi1EN4cute5tupleIJNS5_1CILi64EEES8_NS7_ILi192EEEEEENS_10bfloat16_tEfNS_4arch4Sm80ELb1ELb0ELb1ELb0ELb1ELb0ELb0ELb0ELi2ELi2ELi2ELi2ELb1EEENS1_21CollectiveEpilogueBwdISA_SB_SD_Li256ELb0ELb0ELi4EEENS1_25SingleTileBwdLPTSchedulerILb0ELi64ELb1EEEEEEEEEvNT_6ParamsE)
        /*0014*/ 	.short	0x0160
        /*0016*/ 	.short	0x0288


	//----- nvinfo : EIATTR_CBANK_PARAM_SIZE
	.align		4
.L_608:
        /*0018*/ 	.byte	0x03, 0x19
        /*001a*/ 	.short	0x0288


	//----- nvinfo : EIATTR_KPARAM_INFO
	.align		4
        /*001c*/ 	.byte	0x04, 0x17
        /*001e*/ 	.short	(.L_610 - .L_609)
.L_609:
        /*0020*/ 	.word	0x00000000
        /*0024*/ 	.short	0x0000
        /*0026*/ 	.short	0x0000
        /*0028*/ 	.byte	0x00, 0xf0, 0x21, 0x0a


	//----- nvinfo : EIATTR_MAXREG_COUNT
	.align		4
.L_610:
        /*002c*/ 	.byte	0x03, 0x1b
        /*002e*/ 	.short	0x00ff


	//----- nvinfo : EIATTR_NUM_BARRIERS
	.align		4
        /*0030*/ 	.byte	0x02, 0x4c
        /*0032*/ 	.byte	0x02
	.zero		1


	//----- nvinfo : EIATTR_ANNOTATIONS
	.align		4
        /*0034*/ 	.byte	0x04, 0x55
        /*0036*/ 	.short	(.L_612 - .L_611)


	//   ....[0]....
.L_611:
        /*0038*/ 	.word	0x00000001
        /*003c*/ 	.byte	0x50, 0x1e, 0x00, 0x00, 0x01, 0x00, 0x00, 0x00, 0xe0, 0x4f, 0x00, 0x00


	//----- nvinfo : EIATTR_MERCURY_ISA_VERSION
	.align		4
.L_612:
        /*0048*/ 	.byte	0x03, 0x5f
        /*004a*/ 	.short	0x0000


	//----- nvinfo : EIATTR_COOP_GROUP_MASK_REGIDS
	.align		4
        /*004c*/ 	.byte	0x04, 0x29
        /*004e*/ 	.short	(.L_614 - .L_613)


	//   ....[0]....
.L_613:
        /*0050*/ 	.word	0xffffffff


	//----- nvinfo : EIATTR_COOP_GROUP_INSTR_OFFSETS
	.align		4
.L_614:
        /*0054*/ 	.byte	0x04, 0x28
        /*0056*/ 	.short	(.L_616 - .L_615)


	//   ....[0]....
.L_615:
        /*0058*/ 	.word	0x00000050


	//----- nvinfo : EIATTR_EXIT_INSTR_OFFSETS
	.align		4
.L_616:
        /*005c*/ 	.byte	0x04, 0x1c
        /*005e*/ 	.short	(.L_618 - .L_617)


	//   ....[0]....
.L_617:
        /*0060*/ 	.word	0x000005a0


	//   ....[1]....
        /*0064*/ 	.word	0x000067c0


	//   ....[2]....
        /*0068*/ 	.word	0x000068c0


	//   ....[3]....
        /*006c*/ 	.word	0x000068e0


	//   ....[4]....
        /*0070*/ 	.word	0x00006ec0


	//   ....[5]....
        /*0074*/ 	.word	0x00006fb0


	//   ....[6]....
        /*0078*/ 	.word	0x00006fd0


	//----- nvinfo : EIATTR_MAX_THREADS
	.align		4
.L_618:
        /*007c*/ 	.byte	0x04, 0x05
        /*007e*/ 	.short	(.L_620 - .L_619)
.L_619:
        /*0080*/ 	.word	0x00000100
        /*0084*/ 	.word	0x00000001
        /*0088*/ 	.word	0x00000001


	//----- nvinfo : EIATTR_CRS_STACK_SIZE
	.align		4
.L_620:
        /*008c*/ 	.byte	0x04, 0x1e
        /*008e*/ 	.short	(.L_622 - .L_621)
.L_621:
        /*0090*/ 	.word	0x00000000
.L_622:


//--------------------- .nv.info._ZN7cutlass13device_kernelIN5flash19enable_sm80_to_sm89INS1_16FlashAttnBwdSm80INS1_25CollectiveMainloopBwdSm80ILi1ELi1EN4cute5tupleIJNS5_1CILi64EEES8_NS7_ILi192EEEEEENS_10bfloat16_tEfNS_4arch4Sm80ELb1ELb0ELb1ELb0ELb0ELb0ELb0ELb0ELi2ELi2ELi2ELi2ELb1EEENS1_24CollectiveEpilogueBwdGQAISA_fSD_Li256ELb0ELb0EEENS1_25SingleTileBwdLPTSchedulerILb0ELi64ELb0EEEEEEEEEvNT_6ParamsE --------------------------
	.section	.nv.info._ZN7cutlass13device_kernelIN5flash19enable_sm80_to_sm89INS1_16FlashAttnBwdSm80INS1_25CollectiveMainloopBwdSm80ILi1ELi1EN4cute5tupleIJNS5_1CILi64EEES8_NS7_ILi192EEEEEENS_10bfloat16_tEfNS_4arch4Sm80ELb1ELb0ELb1ELb0ELb0ELb0ELb0ELb0ELi2ELi2ELi2ELi2ELb1EEENS1_24CollectiveEpilogueBwdGQAISA_fSD_Li256ELb0ELb0EEENS1_25SingleTileBwdLPTSchedulerILb0ELi64ELb0EEEEEEEEEvNT_6ParamsE,"",@"SHT_CUDA_INFO"
	.sectionflags	@""
	.align	4


	//----- nvinfo : EIATTR_CUDA_API_VERSION
	.align		4
        /*0000*/ 	.byte	0x04, 0x37
        /*0002*/ 	.short	(.L_624 - .L_623)
.L_623:
        /*0004*/ 	.word	0x00000082


	//----- nvinfo : EIATTR_SW2861232_WAR
	.align		4
.L_624:
        /*0008*/ 	.byte	0x01, 0x35
	.zero		2


	//----- nvinfo : EIATTR_PARAM_CBANK
	.align		4
        /*000c*/ 	.byte	0x04, 0x0a
        /*000e*/ 	.short	(.L_626 - .L_625)
	.align		4
.L_625:
        /*0010*/ 	.word	index@(.nv.constant0._ZN7cutlass13device_kernelIN5flash19enable_sm80_to_sm89INS1_16FlashAttnBwdSm80INS1_25CollectiveMainloopBwdSm80ILi1ELi1EN4cute5tupleIJNS5_1CILi64EEES8_NS7_ILi192EEEEEENS_10bfloat16_tEfNS_4arch4Sm80ELb1ELb0ELb1ELb0ELb0ELb0ELb0ELb0ELi2ELi2ELi2ELi2ELb1EEENS1_24CollectiveEpilogueBwdGQAISA_fSD_Li256ELb0ELb0EEENS1_25SingleTileBwdLPTSchedulerILb0ELi64ELb0EEEEEEEEEvNT_6ParamsE)
        /*0014*/ 	.short	0x0160
        /*0016*/ 	.short	0x0290


	//----- nvinfo : EIATTR_CBANK_PARAM_SIZE
	.align		4
.L_626:
        /*0018*/ 	.byte	0x03, 0x19
        /*001a*/ 	.short	0x0290


	//----- nvinfo : EIATTR_KPARAM_INFO
	.align		4
        /*001c*/ 	.byte	0x04, 0x17
        /*001e*/ 	.short	(.L_628 - .L_627)
.L_627:
        /*0020*/ 	.word	0x00000000
        /*0024*/ 	.short	0x0000
        /*0026*/ 	.short	0x0000
        /*0028*/ 	.byte	0x00, 0xf0, 0x41, 0x0a


	//----- nvinfo : EIATTR_MAXREG_COUNT
	.align		4
.L_628:
        /*002c*/ 	.byte	0x03, 0x1b
        /*002e*/ 	.short	0x00ff


	//----- nvinfo : EIATTR_NUM_BARRIERS
	.align		4
        /*0030*/ 	.byte	0x02, 0x4c
        /*0032*/ 	.byte	0x02
	.zero		1


	//----- nvinfo : EIATTR_ANNOTATIONS
	.align		4
        /*0034*/ 	.byte	0x04, 0x55
        /*0036*/ 	.short	(.L_630 - .L_629)


	//   ....[0]....
.L_629:
        /*0038*/ 	.word	0x00000001
        /*003c*/ 	.byte	0x40, 0x1d, 0x00, 0x00, 0x01, 0x00, 0x00, 0x00, 0xd0, 0x4e, 0x00, 0x00


	//----- nvinfo : EIATTR_MERCURY_ISA_VERSION
	.align		4
.L_630:
        /*0048*/ 	.byte	0x03, 0x5f
        /*004a*/ 	.short	0x0000


	//----- nvinfo : EIATTR_COOP_GROUP_MASK_REGIDS
	.align		4
        /*004c*/ 	.byte	0x04, 0x29
        /*004e*/ 	.short	(.L_632 - .L_631)


	//   ....[0]....
.L_631:
        /*0050*/ 	.word	0xffffffff


	//----- nvinfo : EIATTR_COOP_GROUP_INSTR_OFFSETS
	.align		4
.L_632:
        /*0054*/ 	.byte	0x04, 0x28
        /*0056*/ 	.short	(.L_634 - .L_633)


	//   ....[0]....
.L_633:
        /*0058*/ 	.word	0x00000050


	//----- nvinfo : EIATTR_EXIT_INSTR_OFFSETS
	.align		4
.L_634:
        /*005c*/ 	.byte	0x04, 0x1c
        /*005e*/ 	.short	(.L_636 - .L_635)


	//   ....[0]....
.L_635:
        /*0060*/ 	.word	0x00000540


	//   ....[1]....
        /*0064*/ 	.word	0x00005780


	//   ....[2]....
        /*0068*/ 	.word	0x00006010


	//----- nvinfo : EIATTR_MAX_THREADS
	.align		4
.L_636:
        /*006c*/ 	.byte	0x04, 0x05
        /*006e*/ 	.short	(.L_638 - .L_637)
.L_637:
        /*0070*/ 	.word	0x00000100
        /*0074*/ 	.word	0x00000001
        /*0078*/ 	.word	0x00000001
.L_638:


//--------------------- .nv.info._ZN7cutlass13device_kernelIN5flash19enable_sm80_to_sm89INS1_16FlashAttnBwdSm80INS1_25CollectiveMainloopBwdSm80ILi1ELi1EN4cute5tupleIJNS5_1CILi64EEES8_NS7_ILi192EEEEEENS_10bfloat16_tEfNS_4arch4Sm80ELb1ELb0ELb1ELb0ELb1ELb0ELb0ELb0ELi2ELi2ELi2ELi2ELb1EEENS1_24CollectiveEpilogueBwdGQAISA_fSD_Li256ELb0ELb1EEENS1_25SingleTileBwdLPTSchedulerILb0ELi64ELb1EEEEEEEEEvNT_6ParamsE --------------------------
	.section	.nv.info._ZN7cutlass13device_kernelIN5flash19enable_sm80_to_sm89INS1_16FlashAttnBwdSm80INS1_25CollectiveMainloopBwdSm80ILi1ELi1EN4cute5tupleIJNS5_1CILi64EEES8_NS7_ILi192EEEEEENS_10bfloat16_tEfNS_4arch4Sm80ELb1ELb0ELb1ELb0ELb1ELb0ELb0ELb0ELi2ELi2ELi2ELi2ELb1EEENS1_24CollectiveEpilogueBwdGQAISA_fSD_Li256ELb0ELb1EEENS1_25SingleTileBwdLPTSchedulerILb0ELi64ELb1EEEEEEEEEvNT_6ParamsE,"",@"SHT_CUDA_INFO"
	.sectionflags	@""
	.align	4


	//----- nvinfo : EIATTR_CUDA_API_VERSION
	.align		4
        /*0000*/ 	.byte	0x04, 0x37
        /*0002*/ 	.short	(.L_640 - .L_639)
.L_639:
        /*0004*/ 	.word	0x00000082


	//----- nvinfo : EIATTR_SW2861232_WAR
	.align		4
.L_640:
        /*0008*/ 	.byte	0x01, 0x35
	.zero		2


	//----- nvinfo : EIATTR_PARAM_CBANK
	.align		4
        /*000c*/ 	.byte	0x04, 0x0a
        /*000e*/ 	.short	(.L_642 - .L_641)
	.align		4
.L_641:
        /*0010*/ 	.word	index@(.nv.constant0._ZN7cutlass13device_kernelIN5flash19enable_sm80_to_sm89INS1_16FlashAttnBwdSm80INS1_25CollectiveMainloopBwdSm80ILi1ELi1EN4cute5tupleIJNS5_1CILi64EEES8_NS7_ILi192EEEEEENS_10bfloat16_tEfNS_4arch4Sm80ELb1ELb0ELb1ELb0ELb1ELb0ELb0ELb0ELi2ELi2ELi2ELi2ELb1EEENS1_24CollectiveEpilogueBwdGQAISA_fSD_Li256ELb0ELb1EEENS1_25SingleTileBwdLPTSchedulerILb0ELi64ELb1EEEEEEEEEvNT_6ParamsE)
        /*0014*/ 	.short	0x0160
        /*0016*/ 	.short	0x0290


	//----- nvinfo : EIATTR_CBANK_PARAM_SIZE
	.align		4
.L_642:
        /*0018*/ 	.byte	0x03, 0x19
        /*001a*/ 	.short	0x0290


	//----- nvinfo : EIATTR_KPARAM_INFO
	.align		4
        /*001c*/ 	.byte	0x04, 0x17
        /*001e*/ 	.short	(.L_644 - .L_643)
.L_643:
        /*0020*/ 	.word	0x00000000
        /*0024*/ 	.short	0x0000
        /*0026*/ 	.short	0x0000
        /*0028*/ 	.byte	0x00, 0xf0, 0x41, 0x0a


	//----- nvinfo : EIATTR_MAXREG_COUNT
	.align		4
.L_644:
        /*002c*/ 	.byte	0x03, 0x1b
        /*002e*/ 	.short	0x00ff


	//----- nvinfo : EIATTR_NUM_BARRIERS
	.align		4
        /*0030*/ 	.byte	0x02, 0x4c
        /*0032*/ 	.byte	0x02
	.zero		1


	//----- nvinfo : EIATTR_ANNOTATIONS
	.align		4
        /*0034*/ 	.byte	0x04, 0x55
        /*0036*/ 	.short	(.L_646 - .L_645)


	//   ....[0]....
.L_645:
        /*0038*/ 	.word	0x00000001
        /*003c*/ 	.byte	0xa0, 0x1d, 0x00, 0x00, 0x01, 0x00, 0x00, 0x00, 0x30, 0x4f, 0x00, 0x00


	//----- nvinfo : EIATTR_MERCURY_ISA_VERSION
	.align		4
.L_646:
        /*0048*/ 	.byte	0x03, 0x5f
        /*004a*/ 	.short	0x0000


	//----- nvinfo : EIATTR_COOP_GROUP_MASK_REGIDS
	.align		4
        /*004c*/ 	.byte	0x04, 0x29
        /*004e*/ 	.short	(.L_648 - .L_647)


	//   ....[0]....
.L_647:
        /*0050*/ 	.word	0xffffffff


	//   ....[1]....
        /*0054*/ 	.word	0xffffffff


	//   ....[2]....
        /*0058*/ 	.word	0xffffffff


	//   ....[3]....
        /*005c*/ 	.word	0xffffffff


	//   ....[4]....
        /*0060*/ 	.word	0xffffffff


	//   ....[5]....
        /*0064*/ 	.word	0xffffffff


	//   ....[6]....
        /*0068*/ 	.word	0xffffffff


	//   ....[7]....
        /*006c*/ 	.word	0xffffffff


	//   ....[8]....
        /*0070*/ 	.word	0xffffffff


	//----- nvinfo : EIATTR_COOP_GROUP_INSTR_OFFSETS
	.align		4
.L_648:
        /*0074*/ 	.byte	0x04, 0x28
        /*0076*/ 	.short	(.L_650 - .L_649)


	//   ....[0]....
.L_649:
        /*0078*/ 	.word	0x00000050


	//   ....[1]....
        /*007c*/ 	.word	0x00005a60


	//   ....[2]....
        /*0080*/ 	.word	0x00005a90


	//   ....[3]....
        /*0084*/ 	.word	0x00005ec0


	//   ....[4]....
        /*0088*/ 	.word	0x00005ed0


	//   ....[5]....
        /*008c*/ 	.word	0x00006090


	//   ....[6]....
        /*0090*/ 	.word	0x000061a0


	//   ....[7]....
        /*0094*/ 	.word	0x000064d0


	//   ....[8]....
        /*0098*/ 	.word	0x000064e0


	//----- nvinfo : EIATTR_EXIT_INSTR_OFFSETS
	.align		4
.L_650:
        /*009c*/ 	.byte	0x04, 0x1c
        /*009e*/ 	.short	(.L_652 - .L_651)


	//   ....[0]....
.L_651:
        /*00a0*/ 	.word	0x000005a0


	//   ....[1]....
        /*00a4*/ 	.word	0x000057e0


	//   ....[2]....
        /*00a8*/ 	.word	0x000064f0


	//   ....[3]....
        /*00ac*/ 	.word	0x00006590


	//----- nvinfo : EIATTR_MAX_THREADS
	.align		4
.L_652:
        /*00b0*/ 	.byte	0x04, 0x05
        /*00b2*/ 	.short	(.L_654 - .L_653)
.L_653:
        /*00b4*/ 	.word	0x00000100
        /*00b8*/ 	.word	0x00000001
        /*00bc*/ 	.word	0x00000001


	//----- nvinfo : EIATTR_CRS_STACK_SIZE
	.align		4
.L_654:
        /*00c0*/ 	.byte	0x04, 0x1e
        /*00c2*/ 	.short	(.L_656 - .L_655)
.L_655:
        /*00c4*/ 	.word	0x00000000
.L_656:


//--------------------- .nv.info._ZN7cutlass13device_kernelIN5flash19enable_sm80_to_sm89INS1_16FlashAttnBwdSm80INS1_25CollectiveMainloopBwdSm80ILi1ELi1EN4cute5tupleIJNS5_1CILi64EEES8_NS7_ILi192EEEEEENS_10bfloat16_tEfNS_4arch4Sm80ELb1ELb0ELb1ELb1ELb0ELb0ELb0ELb0ELi2ELi2ELi2ELi2ELb1EEENS1_21CollectiveEpilogueBwdISA_SB_SD_Li256ELb1ELb0ELi4EEENS1_25SingleTileBwdLPTSchedulerILb1ELi64ELb0EEEEEEEEEvNT_6ParamsE --------------------------
	.section	.nv.info._ZN7cutlass13device_kernelIN5flash19enable_sm80_to_sm89INS1_16FlashAttnBwdSm80INS1_25CollectiveMainloopBwdSm80ILi1ELi1EN4cute5tupleIJNS5_1CILi64EEES8_NS7_ILi192EEEEEENS_10bfloat16_tEfNS_4arch4Sm80ELb1ELb0ELb1ELb1ELb0ELb0ELb0ELb0ELi2ELi2ELi2ELi2ELb1EEENS1_21CollectiveEpilogueBwdISA_SB_SD_Li256ELb1ELb0ELi4EEENS1_25SingleTileBwdLPTSchedulerILb1ELi64ELb0EEEEEEEEEvNT_6ParamsE,"",@"SHT_CUDA_INFO"
	.sectionflags	@""
	.align	4


	//----- nvinfo : EIATTR_CUDA_API_VERSION
	.align		4
        /*0000*/ 	.byte	0x04, 0x37
        /*0002*/ 	.short	(.L_658 - .L_657)
.L_657:
        /*0004*/ 	.word	0x00000082


	//----- nvinfo : EIATTR_SW2861232_WAR
	.align		4
.L_658:
        /*0008*/ 	.byte	0x01, 0x35
	.zero		2


	//----- nvinfo : EIATTR_PARAM_CBANK
	.align		4
        /*000c*/ 	.byte	0x04, 0x0a
        /*000e*/ 	.short	(.L_660 - .L_659)
	.align		4
.L_659:
        /*0010*/ 	.word	index@(.nv.constant0._ZN7cutlass13device_kernelIN5flash19enable_sm80_to_sm89INS1_16FlashAttnBwdSm80INS1_25CollectiveMainloopBwdSm80ILi1ELi1EN4cute5tupleIJNS5_1CILi64EEES8_NS7_ILi192EEEEEENS_10bfloat16_tEfNS_4arch4Sm80ELb1ELb0ELb1ELb1ELb0ELb0ELb0ELb0ELi2ELi2ELi2ELi2ELb1EEENS1_21CollectiveEpilogueBwdISA_SB_SD_Li256ELb1ELb0ELi4EEENS1_25SingleTileBwdLPTSchedulerILb1ELi64ELb0EEEEEEEEEvNT_6ParamsE)
        /*0014*/ 	.short	0x0160
        /*0016*/ 	.short	0x0288


	//----- nvinfo : EIATTR_CBANK_PARAM_SIZE
	.align		4
.L_660:
        /*0018*/ 	.byte	0x03, 0x19
        /*001a*/ 	.short	0x0288


	//----- nvinfo : EIATTR_KPARAM_INFO
	.align		4
        /*001c*/ 	.byte	0x04, 0x17
        /*001e*/ 	.short	(.L_662 - .L_661)
.L_661:
        /*0020*/ 	.word	0x00000000
        /*0024*/ 	.short	0x0000
        /*0026*/ 	.short	0x0000
        /*0028*/ 	.byte	0x00, 0xf0, 0x21, 0x0a


	//----- nvinfo : EIATTR_MAXREG_COUNT
	.align		4
.L_662:
        /*002c*/ 	.byte	0x03, 0x1b
        /*002e*/ 	.short	0x00ff


	//----- nvinfo : EIATTR_NUM_BARRIERS
	.align		4
        /*0030*/ 	.byte	0x02, 0x4c
        /*0032*/ 	.byte	0x02
	.zero		1


	//----- nvinfo : EIATTR_MERCURY_ISA_VERSION
	.align		4
        /*0034*/ 	.byte	0x03, 0x5f
        /*0036*/ 	.short	0x0000


	//----- nvinfo : EIATTR_COOP_GROUP_MASK_REGIDS
	.align		4
        /*0038*/ 	.byte	0x04, 0x29
        /*003a*/ 	.short	(.L_664 - .L_663)


	//   ....[0]....
.L_663:
        /*003c*/ 	.word	0xffffffff


	//----- nvinfo : EIATTR_COOP_GROUP_INSTR_OFFSETS
	.align		4
.L_664:
        /*0040*/ 	.byte	0x04, 0x28
        /*0042*/ 	.short	(.L_666 - .L_665)


	//   ....[0]....
.L_665:
        /*0044*/ 	.word	0x00000050


	//----- nvinfo : EIATTR_EXIT_INSTR_OFFSETS
	.align		4
.L_666:
        /*0048*/ 	.byte	0x04, 0x1c
        /*004a*/ 	.short	(.L_668 - .L_667)


	//   ....[0]....
.L_667:
        /*004c*/ 	.word	0x000009c0


	//   ....[1]....
        /*0050*/ 	.word	0x00007250


	//   ....[2]....
        /*0054*/ 	.word	0x00007350


	//   ....[3]....
        /*0058*/ 	.word	0x00007370


	//   ....[4]....
        /*005c*/ 	.word	0x00007b60


	//   ....[5]....
        /*0060*/ 	.word	0x00007c50


	//   ....[6]....
        /*0064*/ 	.word	0x00007c70


	//----- nvinfo : EIATTR_MAX_THREADS
	.align		4
.L_668:
        /*0068*/ 	.byte	0x04, 0x05
        /*006a*/ 	.short	(.L_670 - .L_669)
.L_669:
        /*006c*/ 	.word	0x00000100
        /*0070*/ 	.word	0x00000001
        /*0074*/ 	.word	0x00000001


	//----- nvinfo : EIATTR_CRS_STACK_SIZE
	.align		4
.L_670:
        /*0078*/ 	.byte	0x04, 0x1e
        /*007a*/ 	.short	(.L_672 - .L_671)
.L_671:
        /*007c*/ 	.word	0x00000000
.L_672:


//--------------------- .nv.info._ZN7cutlass13device_kernelIN5flash19enable_sm80_to_sm89INS1_16FlashAttnBwdSm80INS1_25CollectiveMainloopBwdSm80ILi1ELi1EN4cute5tupleIJNS5_1CILi64EEES8_NS7_ILi192EEEEEENS_10bfloat16_tEfNS_4arch4Sm80ELb1ELb0ELb1ELb1ELb1ELb0ELb0ELb0ELi2ELi2ELi2ELi2ELb1EEENS1_21CollectiveEpilogueBwdISA_SB_SD_Li256ELb1ELb0ELi4EEENS1_25SingleTileBwdLPTSchedulerILb1ELi64ELb1EEEEEEEEEvNT_6ParamsE --------------------------
	.section	.nv.info._ZN7cutlass13device_kernelIN5flash19enable_sm80_to_sm89INS1_16FlashAttnBwdSm80INS1_25CollectiveMainloopBwdSm80ILi1ELi1EN4cute5tupleIJNS5_1CILi64EEES8_NS7_ILi192EEEEEENS_10bfloat16_tEfNS_4arch4Sm80ELb1ELb0ELb1ELb1ELb1ELb0ELb0ELb0ELi2ELi2ELi2ELi2ELb1EEENS1_21CollectiveEpilogueBwdISA_SB_SD_Li256ELb1ELb0ELi4EEENS1_25SingleTileBwdLPTSchedulerILb1ELi64ELb1EEEEEEEEEvNT_6ParamsE,"",@"SHT_CUDA_INFO"
	.sectionflags	@""
	.align	4


	//----- nvinfo : EIATTR_CUDA_API_VERSION
	.align		4
        /*0000*/ 	.byte	0x04, 0x37
        /*0002*/ 	.short	(.L_674 - .L_673)
.L_673:
        /*0004*/ 	.word	0x00000082


	//----- nvinfo : EIATTR_SW2861232_WAR
	.align		4
.L_674:
        /*0008*/ 	.byte	0x01, 0x35
	.zero		2


	//----- nvinfo : EIATTR_PARAM_CBANK
	.align		4
        /*000c*/ 	.byte	0x04, 0x0a
        /*000e*/ 	.short	(.L_676 - .L_675)
	.align		4
.L_675:
        /*0010*/ 	.word	index@(.nv.constant0._ZN7cutlass13device_kernelIN5flash19enable_sm80_to_sm89INS1_16FlashAttnBwdSm80INS1_25CollectiveMainloopBwdSm80ILi1ELi1EN4cute5tupleIJNS5_1CILi64EEES8_NS7_ILi192EEEEEENS_10bfloat16_tEfNS_4arch4Sm80ELb1ELb0ELb1ELb1ELb1ELb0ELb0ELb0ELi2ELi2ELi2ELi2ELb1EEENS1_21CollectiveEpilogueBwdISA_SB_SD_Li256ELb1ELb0ELi4EEENS1_25SingleTileBwdLPTSchedulerILb1ELi64ELb1EEEEEEEEEvNT_6ParamsE)
        /*0014*/ 	.short	0x0160
        /*0016*/ 	.short	0x0288


	//----- nvinfo : EIATTR_CBANK_PARAM_SIZE
	.align		4
.L_676:
        /*0018*/ 	.byte	0x03, 0x19
        /*001a*/ 	.short	0x0288


	//----- nvinfo : EIATTR_KPARAM_INFO
	.align		4
        /*001c*/ 	.byte	0x04, 0x17
        /*001e*/ 	.short	(.L_678 - .L_677)
.L_677:
        /*0020*/ 	.word	0x00000000
        /*0024*/ 	.short	0x0000
        /*0026*/ 	.short	0x0000
        /*0028*/ 	.byte	0x00, 0xf0, 0x21, 0x0a


	//----- nvinfo : EIATTR_MAXREG_COUNT
	.align		4
.L_678:
        /*002c*/ 	.byte	0x03, 0x1b
        /*002e*/ 	.short	0x00ff


	//----- nvinfo : EIATTR_NUM_BARRIERS
	.align		4
        /*0030*/ 	.byte	0x02, 0x4c
        /*0032*/ 	.byte	0x02
	.zero		1


	//----- nvinfo : EIATTR_ANNOTATIONS
	.align		4
        /*0034*/ 	.byte	0x04, 0x55
        /*0036*/ 	.short	(.L_680 - .L_679)


	//   ....[0]....
.L_679:
        /*0038*/ 	.word	0x00000001
        /*003c*/ 	.byte	0xb0, 0x2e, 0x00, 0x00, 0x01, 0x00, 0x00, 0x00, 0x90, 0x57, 0x00, 0x00


	//----- nvinfo : EIATTR_MERCURY_ISA_VERSION
	.align		4
.L_680:
        /*0048*/ 	.byte	0x03, 0x5f
        /*004a*/ 	.short	0x0000


	//----- nvinfo : EIATTR_COOP_GROUP_MASK_REGIDS
	.align		4
        /*004c*/ 	.byte	0x04, 0x29
        /*004e*/ 	.short	(.L_682 - .L_681)


	//   ....[0]....
.L_681:
        /*0050*/ 	.word	0xffffffff


	//----- nvinfo : EIATTR_COOP_GROUP_INSTR_OFFSETS
	.align		4
.L_682:
        /*0054*/ 	.byte	0x04, 0x28
        /*0056*/ 	.short	(.L_684 - .L_683)


	//   ....[0]....
.L_683:
        /*0058*/ 	.word	0x00000060


	//----- nvinfo : EIATTR_EXIT_INSTR_OFFSETS
	.align		4
.L_684:
        /*005c*/ 	.byte	0x04, 0x1c
        /*005e*/ 	.short	(.L_686 - .L_685)


	//   ....[0]....
.L_685:
        /*0060*/ 	.word	0x000009f0


	//   ....[1]....
        /*0064*/ 	.word	0x00007130


	//   ....[2]....
        /*0068*/ 	.word	0x00007230


	//   ....[3]....
        /*006c*/ 	.word	0x00007250


	//   ....[4]....
        /*0070*/ 	.word	0x00007a00


	//   ....[5]....
        /*0074*/ 	.word	0x00007af0


	//   ....[6]....
        /*0078*/ 	.word	0x00007b10


	//----- nvinfo : EIATTR_MAX_THREADS
	.align		4
.L_686:
        /*007c*/ 	.byte	0x04, 0x05
        /*007e*/ 	.short	(.L_688 - .L_687)
.L_687:
        /*0080*/ 	.word	0x00000100
        /*0084*/ 	.word	0x00000001
        /*0088*/ 	.word	0x00000001


	//----- nvinfo : EIATTR_CRS_STACK_SIZE
	.align		4
.L_688:
        /*008c*/ 	.byte	0x04, 0x1e
        /*008e*/ 	.short	(.L_690 - .L_689)
.L_689:
        /*0090*/ 	.word	0x00000000
.L_690:


//--------------------- .nv.info._ZN7cutlass13device_kernelIN5flash19enable_sm80_to_sm89INS1_16FlashAttnBwdSm80INS1_25CollectiveMainloopBwdSm80ILi1ELi1EN4cute5tupleIJNS5_1CILi64EEES8_NS7_ILi192EEEEEENS_10bfloat16_tEfNS_4arch4Sm80ELb1ELb0ELb1ELb1ELb0ELb0ELb0ELb0ELi2ELi2ELi2ELi2ELb1EEENS1_24CollectiveEpilogueBwdGQAISA_fSD_Li256ELb1ELb0EEENS1_25SingleTileBwdLPTSchedulerILb1ELi64ELb0EEEEEEEEEvNT_6ParamsE --------------------------
	.section	.nv.info._ZN7cutlass13device_kernelIN5flash19enable_sm80_to_sm89INS1_16FlashAttnBwdSm80INS1_25CollectiveMainloopBwdSm80ILi1ELi1EN4cute5tupleIJNS5_1CILi64EEES8_NS7_ILi192EEEEEENS_10bfloat16_tEfNS_4arch4Sm80ELb1ELb0ELb1ELb1ELb0ELb0ELb0ELb0ELi2ELi2ELi2ELi2ELb1EEENS1_24CollectiveEpilogueBwdGQAISA_fSD_Li256ELb1ELb0EEENS1_25SingleTileBwdLPTSchedulerILb1ELi64ELb0EEEEEEEEEvNT_6ParamsE,"",@"SHT_CUDA_INFO"
	.sectionflags	@""
	.align	4


	//----- nvinfo : EIATTR_CUDA_API_VERSION
	.align		4
        /*0000*/ 	.byte	0x04, 0x37
        /*0002*/ 	.short	(.L_692 - .L_691)
.L_691:
        /*0004*/ 	.word	0x00000082


	//----- nvinfo : EIATTR_SW2861232_WAR
	.align		4
.L_692:
        /*0008*/ 	.byte	0x01, 0x35
	.zero		2


	//----- nvinfo : EIATTR_PARAM_CBANK
	.align		4
        /*000c*/ 	.byte	0x04, 0x0a
        /*000e*/ 	.short	(.L_694 - .L_693)
	.align		4
.L_693:
        /*0010*/ 	.word	index@(.nv.constant0._ZN7cutlass13device_kernelIN5flash19enable_sm80_to_sm89INS1_16FlashAttnBwdSm80INS1_25CollectiveMainloopBwdSm80ILi1ELi1EN4cute5tupleIJNS5_1CILi64EEES8_NS7_ILi192EEEEEENS_10bfloat16_tEfNS_4arch4Sm80ELb1ELb0ELb1ELb1ELb0ELb0ELb0ELb0ELi2ELi2ELi2ELi2ELb1EEENS1_24CollectiveEpilogueBwdGQAISA_fSD_Li256ELb1ELb0EEENS1_25SingleTileBwdLPTSchedulerILb1ELi64ELb0EEEEEEEEEvNT_6ParamsE)
        /*0014*/ 	.short	0x0160
        /*0016*/ 	.short	0x0290


	//----- nvinfo : EIATTR_CBANK_PARAM_SIZE
	.align		4
.L_694:
        /*0018*/ 	.byte	0x03, 0x19
        /*001a*/ 	.short	0x0290


	//----- nvinfo : EIATTR_KPARAM_INFO
	.align		4
        /*001c*/ 	.byte	0x04, 0x17
        /*001e*/ 	.short	(.L_696 - .L_695)
.L_695:
        /*0020*/ 	.word	0x00000000
        /*0024*/ 	.short	0x0000
        /*0026*/ 	.short	0x0000
        /*0028*/ 	.byte	0x00, 0xf0, 0x41, 0x0a


	//----- nvinfo : EIATTR_MAXREG_COUNT
	.align		4
.L_696:
        /*002c*/ 	.byte	0x03, 0x1b
        /*002e*/ 	.short	0x00ff


	//----- nvinfo : EIATTR_NUM_BARRIERS
	.align		4
        /*0030*/ 	.byte	0x02, 0x4c
        /*0032*/ 	.byte	0x02
	.zero		1


	//----- nvinfo : EIATTR_ANNOTATIONS
	.align		4
        /*0034*/ 	.byte	0x04, 0x55
        /*0036*/ 	.short	(.L_698 - .L_697)


	//   ....[0]....
.L_697:
        /*0038*/ 	.word	0x00000001
        /*003c*/ 	.byte	0x20, 0x05, 0x00, 0x00, 0x01, 0x00, 0x00, 0x00, 0xd0, 0x09, 0x00, 0x00, 0x01, 0x00, 0x00, 0x00
        /*004c*/ 	.byte	0xe0, 0x09, 0x00, 0x00, 0x01, 0x00, 0x00, 0x00, 0x50, 0x5f, 0x00, 0x00


	//----- nvinfo : EIATTR_MERCURY_ISA_VERSION
	.align		4
.L_698:
        /*0058*/ 	.byte	0x03, 0x5f
        /*005a*/ 	.short	0x0000


	//----- nvinfo : EIATTR_COOP_GROUP_MASK_REGIDS
	.align		4
        /*005c*/ 	.byte	0x04, 0x29
        /*005e*/ 	.short	(.L_700 - .L_699)


	//   ....[0]....
.L_699:
        /*0060*/ 	.word	0xffffffff


	//----- nvinfo : EIATTR_COOP_GROUP_INSTR_OFFSETS
	.align		4
.L_700:
        /*0064*/ 	.byte	0x04, 0x28
        /*0066*/ 	.short	(.L_702 - .L_701)


	//   ....[0]....
.L_701:
        /*0068*/ 	.word	0x00000060


	//----- nvinfo : EIATTR_EXIT_INSTR_OFFSETS
	.align		4
.L_702:
        /*006c*/ 	.byte	0x04, 0x1c
        /*006e*/ 	.short	(.L_704 - .L_703)


	//   ....[0]....
.L_703:
        /*0070*/ 	.word	0x00000a00


	//   ....[1]....
        /*0074*/ 	.word	0x00005f40


	//   ....[2]....
        /*0078*/ 	.word	0x000068b0


	//----- nvinfo : EIATTR_MAX_THREADS
	.align		4
.L_704:
        /*007c*/ 	.byte	0x04, 0x05
        /*007e*/ 	.short	(.L_706 - .L_705)
.L_705:
        /*0080*/ 	.word	0x00000100
        /*0084*/ 	.word	0x00000001
        /*0088*/ 	.word	0x00000001
.L_706:


//--------------------- .nv.info._ZN7cutlass13device_kernelIN5flash19enable_sm80_to_sm89INS1_16FlashAttnBwdSm80INS1_25CollectiveMainloopBwdSm80ILi1ELi1EN4cute5tupleIJNS5_1CILi64EEES8_NS7_ILi192EEEEEENS_10bfloat16_tEfNS_4arch4Sm80ELb1ELb0ELb1ELb1ELb1ELb0ELb0ELb0ELi2ELi2ELi2ELi2ELb1EEENS1_24CollectiveEpilogueBwdGQAISA_fSD_Li256ELb1ELb1EEENS1_25SingleTileBwdLPTSchedulerILb1ELi64ELb1EEEEEEEEEvNT_6ParamsE --------------------------
	.section	.nv.info._ZN7cutlass13device_kernelIN5flash19enable_sm80_to_sm89INS1_16FlashAttnBwdSm80INS1_25CollectiveMainloopBwdSm80ILi1ELi1EN4cute5tupleIJNS5_1CILi64EEES8_NS7_ILi192EEEEEENS_10bfloat16_tEfNS_4arch4Sm80ELb1ELb0ELb1ELb1ELb1ELb0ELb0ELb0ELi2ELi2ELi2ELi2ELb1EEENS1_24CollectiveEpilogueBwdGQAISA_fSD_Li256ELb1ELb1EEENS1_25SingleTileBwdLPTSchedulerILb1ELi64ELb1EEEEEEEEEvNT_6ParamsE,"",@"SHT_CUDA_INFO"
	.sectionflags	@""
	.align	4


	//----- nvinfo : EIATTR_CUDA_API_VERSION
	.align		4
        /*0000*/ 	.byte	0x04, 0x37
        /*0002*/ 	.short	(.L_708 - .L_707)
.L_707:
        /*0004*/ 	.word	0x00000082


	//----- nvinfo : EIATTR_SW2861232_WAR
	.align		4
.L_708:
        /*0008*/ 	.byte	0x01, 0x35
	.zero		2


	//----- nvinfo : EIATTR_PARAM_CBANK
	.align		4
        /*000c*/ 	.byte	0x04, 0x0a
        /*000e*/ 	.short	(.L_710 - .L_709)
	.align		4
.L_709:
        /*0010*/ 	.word	index@(.nv.constant0._ZN7cutlass13device_kernelIN5flash19enable_sm80_to_sm89INS1_16FlashAttnBwdSm80INS1_25CollectiveMainloopBwdSm80ILi1ELi1EN4cute5tupleIJNS5_1CILi64EEES8_NS7_ILi192EEEEEENS_10bfloat16_tEfNS_4arch4Sm80ELb1ELb0ELb1ELb1ELb1ELb0ELb0ELb0ELi2ELi2ELi2ELi2ELb1EEENS1_24CollectiveEpilogueBwdGQAISA_fSD_Li256ELb1ELb1EEENS1_25SingleTileBwdLPTSchedulerILb1ELi64ELb1EEEEEEEEEvNT_6ParamsE)
        /*0014*/ 	.short	0x0160
        /*0016*/ 	.short	0x0290


	//----- nvinfo : EIATTR_CBANK_PARAM_SIZE
	.align		4
.L_710:
        /*0018*/ 	.byte	0x03, 0x19
        /*001a*/ 	.short	0x0290


	//----- nvinfo : EIATTR_KPARAM_INFO
	.align		4
        /*001c*/ 	.byte	0x04, 0x17
        /*001e*/ 	.short	(.L_712 - .L_711)
.L_711:
        /*0020*/ 	.word	0x00000000
        /*0024*/ 	.short	0x0000
        /*0026*/ 	.short	0x0000
        /*0028*/ 	.byte	0x00, 0xf0, 0x41, 0x0a


	//----- nvinfo : EIATTR_MAXREG_COUNT
	.align		4
.L_712:
        /*002c*/ 	.byte	0x03, 0x1b
        /*002e*/ 	.short	0x00ff


	//----- nvinfo : EIATTR_NUM_BARRIERS
	.align		4
        /*0030*/ 	.byte	0x02, 0x4c
        /*0032*/ 	.byte	0x02
	.zero		1


	//----- nvinfo : EIATTR_MERCURY_ISA_VERSION
	.align		4
        /*0034*/ 	.byte	0x03, 0x5f
        /*0036*/ 	.short	0x0000


	//----- nvinfo : EIATTR_COOP_GROUP_MASK_REGIDS
	.align		4
        /*0038*/ 	.byte	0x04, 0x29
        /*003a*/ 	.short	(.L_714 - .L_713)


	//   ....[0]....
.L_713:
        /*003c*/ 	.word	0xffffffff


	//   ....[1]....
        /*0040*/ 	.word	0xffffffff


	//   ....[2]....
        /*0044*/ 	.word	0xffffffff


	//   ....[3]....
        /*0048*/ 	.word	0xffffffff


	//   ....[4]....
        /*004c*/ 	.word	0xffffffff


	//   ....[5]....
        /*0050*/ 	.word	0xffffffff


	//   ....[6]....
        /*0054*/ 	.word	0xffffffff


	//   ....[7]....
        /*0058*/ 	.word	0xffffffff


	//   ....[8]....
        /*005c*/ 	.word	0xffffffff


	//----- nvinfo : EIATTR_COOP_GROUP_INSTR_OFFSETS
	.align		4
.L_714:
        /*0060*/ 	.byte	0x04, 0x28
        /*0062*/ 	.short	(.L_716 - .L_715)


	//   ....[0]....
.L_715:
        /*0064*/ 	.word	0x00000050


	//   ....[1]....
        /*0068*/ 	.word	0x00006510


	//   ....[2]....
        /*006c*/ 	.word	0x00006550


	//   ....[3]....
        /*0070*/ 	.word	0x000069b0


	//   ....[4]....
        /*0074*/ 	.word	0x000069c0


	//   ....[5]....
        /*0078*/ 	.word	0x00006b80


	//   ....[6]....
        /*007c*/ 	.word	0x00006c80


	//   ....[7]....
        /*0080*/ 	.word	0x00006fb0


	//   ....[8]....
        /*0084*/ 	.word	0x00006fc0


	//----- nvinfo : EIATTR_EXIT_INSTR_OFFSETS
	.align		4
.L_716:
        /*0088*/ 	.byte	0x04, 0x1c
        /*008a*/ 	.short	(.L_718 - .L_717)


	//   ....[0]....
.L_717:
        /*008c*/ 	.word	0x000009c0


	//   ....[1]....
        /*0090*/ 	.word	0x00006120


	//   ....[2]....
        /*0094*/ 	.word	0x00006fd0


	//   ....[3]....
        /*0098*/ 	.word	0x00007070


	//----- nvinfo : EIATTR_MAX_THREADS
	.align		4
.L_718:
        /*009c*/ 	.byte	0x04, 0x05
        /*009e*/ 	.short	(.L_720 - .L_719)
.L_719:
        /*00a0*/ 	.word	0x00000100
        /*00a4*/ 	.word	0x00000001
        /*00a8*/ 	.word	0x00000001


	//----- nvinfo : EIATTR_CRS_STACK_SIZE
	.align		4
.L_720:
        /*00ac*/ 	.byte	0x04, 0x1e
        /*00ae*/ 	.short	(.L_722 - .L_721)
.L_721:
        /*00b0*/ 	.word	0x00000000
.L_722:


//--------------------- .nv.info._ZN7cutlass13device_kernelIN5flash19enable_sm80_to_sm89INS1_16FlashAttnBwdSm80INS1_25CollectiveMainloopBwdSm80ILi2ELi1EN4cute5tupleIJNS5_1CILi64EEENS7_ILi80EEENS7_ILi192EEEEEENS_10bfloat16_tEfNS_4arch4Sm80ELb0ELb0ELb1ELb0ELb0ELb0ELb1ELb0ELi2ELi4ELi2ELi2ELb0EEENS1_21CollectiveEpilogueBwdISB_SC_SE_Li256ELb0ELb1ELi4EEENS1_19SingleTileSchedulerILb0ELb0ELb0ELi80EEEEEEEEEvNT_6ParamsE --------------------------
	.section	.nv.info._ZN7cutlass13device_kernelIN5flash19enable_sm80_to_sm89INS1_16FlashAttnBwdSm80INS1_25CollectiveMainloopBwdSm80ILi2ELi1EN4cute5tupleIJNS5_1CILi64EEENS7_ILi80EEENS7_ILi192EEEEEENS_10bfloat16_tEfNS_4arch4Sm80ELb0ELb0ELb1ELb0ELb0ELb0ELb1ELb0ELi2ELi4ELi2ELi2ELb0EEENS1_21CollectiveEpilogueBwdISB_SC_SE_Li256ELb0ELb1ELi4EEENS1_19SingleTileSchedulerILb0ELb0ELb0ELi80EEEEEEEEEvNT_6ParamsE,"",@"SHT_CUDA_INFO"
	.sectionflags	@""
	.align	4


	//----- nvinfo : EIATTR_CUDA_API_VERSION
	.align		4
        /*0000*/ 	.byte	0x04, 0x37
        /*0002*/ 	.short	(.L_724 - .L_723)
.L_723:
        /*0004*/ 	.word	0x00000082


	//----- nvinfo : EIATTR_SW2861232_WAR
	.align		4
.L_724:
        /*0008*/ 	.byte	0x01, 0x35
	.zero		2


	//----- nvinfo : EIATTR_PARAM_CBANK
	.align		4
        /*000c*/ 	.byte	0x04, 0x0a
        /*000e*/ 	.short	(.L_726 - .L_725)
	.align		4
.L_725:
        /*0010*/ 	.word	index@(.nv.constant0._ZN7cutlass13device_kernelIN5flash19enable_sm80_to_sm89INS1_16FlashAttnBwdSm80INS1_25CollectiveMainloopBwdSm80ILi2ELi1EN4cute5tupleIJNS5_1CILi64EEENS7_ILi80EEENS7_ILi192EEEEEENS_10bfloat16_tEfNS_4arch4Sm80ELb0ELb0ELb1ELb0ELb0ELb0ELb1ELb0ELi2ELi4ELi2ELi2ELb0EEENS1_21CollectiveEpilogueBwdISB_SC_SE_Li256ELb0ELb1ELi4EEENS1_19SingleTileSchedulerILb0ELb0ELb0ELi80EEEEEEEEEvNT_6ParamsE)
        /*0014*/ 	.short	0x0160
        /*0016*/ 	.short	0x0270


	//----- nvinfo : EIATTR_CBANK_PARAM_SIZE
	.align		4
.L_726:
        /*0018*/ 	.byte	0x03, 0x19
        /*001a*/ 	.short	0x0270


	//----- nvinfo : EIATTR_KPARAM_INFO
	.align		4
        /*001c*/ 	.byte	0x04, 0x17
        /*001e*/ 	.short	(.L_728 - .L_727)
.L_727:
        /*0020*/ 	.word	0x00000000
        /*0024*/ 	.short	0x0000
        /*0026*/ 	.short	0x0000
        /*0028*/ 	.byte	0x00, 0xf0, 0xc1, 0x09


	//----- nvinfo : EIATTR_MAXREG_COUNT
	.align		4
.L_728:
        /*002c*/ 	.byte	0x03, 0x1b
        /*002e*/ 	.short	0x00ff


	//----- nvinfo : EIATTR_NUM_BARRIERS
	.align		4
        /*0030*/ 	.byte	0x02, 0x4c
        /*0032*/ 	.byte	0x02
	.zero		1


	//----- nvinfo : EIATTR_ANNOTATIONS
	.align		4
        /*0034*/ 	.byte	0x04, 0x55
        /*0036*/ 	.short	(.L_730 - .L_729)


	//   ....[0]....
.L_729:
        /*0038*/ 	.word	0x00000001
        /*003c*/ 	.byte	0xa0, 0x09, 0x00, 0x00, 0x01, 0x00, 0x00, 0x00, 0x90, 0x1c, 0x00, 0x00, 0x01, 0x00, 0x00, 0x00
        /*004c*/ 	.byte	0xf0, 0x1c, 0x00, 0x00, 0x01, 0x00, 0x00, 0x00, 0x40, 0x30, 0x00, 0x00, 0x01, 0x00, 0x00, 0x00
        /*005c*/ 	.byte	0x50, 0x54, 0x00, 0x00, 0x01, 0x00, 0x00, 0x00, 0xc0, 0x57, 0x00, 0x00


	//----- nvinfo : EIATTR_MERCURY_ISA_VERSION
	.align		4
.L_730:
        /*0068*/ 	.byte	0x03, 0x5f
        /*006a*/ 	.short	0x0000


	//----- nvinfo : EIATTR_EXIT_INSTR_OFFSETS
	.align		4
        /*006c*/ 	.byte	0x04, 0x1c
        /*006e*/ 	.short	(.L_732 - .L_731)


	//   ....[0]....
.L_731:
        /*0070*/ 	.word	0x00000040


	//   ....[1]....
        /*0074*/ 	.word	0x000098c0


	//   ....[2]....
        /*0078*/ 	.word	0x000099c0


	//   ....[3]....
        /*007c*/ 	.word	0x000099e0


	//----- nvinfo : EIATTR_CTAIDZ_USED
	.align		4
.L_732:
        /*0080*/ 	.byte	0x01, 0x04
	.zero		2


	//----- nvinfo : EIATTR_MAX_THREADS
	.align		4
        /*0084*/ 	.byte	0x04, 0x05
        /*0086*/ 	.short	(.L_734 - .L_733)
.L_733:
        /*0088*/ 	.word	0x00000100
        /*008c*/ 	.word	0x00000001
        /*0090*/ 	.word	0x00000001


	//----- nvinfo : EIATTR_CRS_STACK_SIZE
	.align		4
.L_734:
        /*0094*/ 	.byte	0x04, 0x1e
        /*0096*/ 	.short	(.L_736 - .L_735)
.L_735:
        /*0098*/ 	.word	0x00000000
.L_736:


//--------------------- .nv.info._ZN7cutlass13device_kernelIN5flash19enable_sm80_to_sm89INS1_16FlashAttnBwdSm80INS1_25CollectiveMainloopBwdSm80ILi2ELi1EN4cute5tupleIJNS5_1CILi64EEENS7_ILi80EEENS7_ILi192EEEEEENS_10bfloat16_tEfNS_4arch4Sm80ELb0ELb0ELb1ELb0ELb1ELb0ELb1ELb0ELi2ELi4ELi2ELi2ELb0EEENS1_21CollectiveEpilogueBwdISB_SC_SE_Li256ELb0ELb1ELi4EEENS1_19SingleTileSchedulerILb0ELb0ELb0ELi80EEEEEEEEEvNT_6ParamsE --------------------------
	.section	.nv.info._ZN7cutlass13device_kernelIN5flash19enable_sm80_to_sm89INS1_16FlashAttnBwdSm80INS1_25CollectiveMainloopBwdSm80ILi2ELi1EN4cute5tupleIJNS5_1CILi64EEENS7_ILi80EEENS7_ILi192EEEEEENS_10bfloat16_tEfNS_4arch4Sm80ELb0ELb0ELb1ELb0ELb1ELb0ELb1ELb0ELi2ELi4ELi2ELi2ELb0EEENS1_21CollectiveEpilogueBwdISB_SC_SE_Li256ELb0ELb1ELi4EEENS1_19SingleTileSchedulerILb0ELb0ELb0ELi80EEEEEEEEEvNT_6ParamsE,"",@"SHT_CUDA_INFO"
	.sectionflags	@""
	.align	4


	//----- nvinfo : EIATTR_CUDA_API_VERSION
	.align		4
        /*0000*/ 	.byte	0x04, 0x37
        /*0002*/ 	.short	(.L_738 - .L_737)
.L_737:
        /*0004*/ 	.word	0x00000082


	//----- nvinfo : EIATTR_SW2861232_WAR
	.align		4
.L_738:
        /*0008*/ 	.byte	0x01, 0x35
	.zero		2


	//----- nvinfo : EIATTR_PARAM_CBANK
	.align		4
        /*000c*/ 	.byte	0x04, 0x0a
        /*000e*/ 	.short	(.L_740 - .L_739)
	.align		4
.L_739:
        /*0010*/ 	.word	index@(.nv.constant0._ZN7cutlass13device_kernelIN5flash19enable_sm80_to_sm89INS1_16FlashAttnBwdSm80INS1_25CollectiveMainloopBwdSm80ILi2ELi1EN4cute5tupleIJNS5_1CILi64EEENS7_ILi80EEENS7_ILi192EEEEEENS_10bfloat16_tEfNS_4arch4Sm80ELb0ELb0ELb1ELb0ELb1ELb0ELb1ELb0ELi2ELi4ELi2ELi2ELb0EEENS1_21CollectiveEpilogueBwdISB_SC_SE_Li256ELb0ELb1ELi4EEENS1_19SingleTileSchedulerILb0ELb0ELb0ELi80EEEEEEEEEvNT_6ParamsE)
        /*0014*/ 	.short	0x0160
        /*0016*/ 	.short	0x0270


	//----- nvinfo : EIATTR_CBANK_PARAM_SIZE
	.align		4
.L_740:
        /*0018*/ 	.byte	0x03, 0x19
        /*001a*/ 	.short	0x0270


	//----- nvinfo : EIATTR_KPARAM_INFO
	.align		4
        /*001c*/ 	.byte	0x04, 0x17
        /*001e*/ 	.short	(.L_742 - .L_741)
.L_741:
        /*0020*/ 	.word	0x00000000
        /*0024*/ 	.short	0x0000
        /*0026*/ 	.short	0x0000
        /*0028*/ 	.byte	0x00, 0xf0, 0xc1, 0x09


	//----- nvinfo : EIATTR_MAXREG_COUNT
	.align		4
.L_742:
        /*002c*/ 	.byte	0x03, 0x1b
        /*002e*/ 	.short	0x00ff


	//----- nvinfo : EIATTR_NUM_BARRIERS
	.align		4
        /*0030*/ 	.byte	0x02, 0x4c
        /*0032*/ 	.byte	0x02
	.zero		1


	//----- nvinfo : EIATTR_ANNOTATIONS
	.align		4
        /*0034*/ 	.byte	0x04, 0x55
        /*0036*/ 	.short	(.L_744 - .L_743)


	//   ....[0]....
.L_743:
        /*0038*/ 	.word	0x00000001
        /*003c*/ 	.byte	0xa0, 0x09, 0x00, 0x00, 0x01, 0x00, 0x00, 0x00, 0x90, 0x1c, 0x00, 0x00, 0x01, 0x00, 0x00, 0x00
        /*004c*/ 	.byte	0xf0, 0x1c, 0x00, 0x00, 0x01, 0x00, 0x00, 0x00, 0x40, 0x30, 0x00, 0x00, 0x01, 0x00, 0x00, 0x00
        /*005c*/ 	.byte	0x50, 0x54, 0x00, 0x00, 0x01, 0x00, 0x00, 0x00, 0xc0, 0x57, 0x00, 0x00


	//----- nvinfo : EIATTR_MERCURY_ISA_VERSION
	.align		4
.L_744:
        /*0068*/ 	.byte	0x03, 0x5f
        /*006a*/ 	.short	0x0000


	//----- nvinfo : EIATTR_EXIT_INSTR_OFFSETS
	.align		4
        /*006c*/ 	.byte	0x04, 0x1c
        /*006e*/ 	.short	(.L_746 - .L_745)


	//   ....[0]....
.L_745:
        /*0070*/ 	.word	0x00000040


	//   ....[1]....
        /*0074*/ 	.word	0x000098c0


	//   ....[2]....
        /*0078*/ 	.word	0x000099c0


	//   ....[3]....
        /*007c*/ 	.word	0x000099e0


	//----- nvinfo : EIATTR_CTAIDZ_USED
	.align		4
.L_746:
        /*0080*/ 	.byte	0x01, 0x04
	.zero		2


	//----- nvinfo : EIATTR_MAX_THREADS
	.align		4
        /*0084*/ 	.byte	0x04, 0x05
        /*0086*/ 	.short	(.L_748 - .L_747)
.L_747:
        /*0088*/ 	.word	0x00000100
        /*008c*/ 	.word	0x00000001
        /*0090*/ 	.word	0x00000001


	//----- nvinfo : EIATTR_CRS_STACK_SIZE
	.align		4
.L_748:
        /*0094*/ 	.byte	0x04, 0x1e
        /*0096*/ 	.short	(.L_750 - .L_749)
.L_749:
        /*0098*/ 	.word	0x00000000
.L_750:


//--------------------- .nv.info._ZN7cutlass13device_kernelIN5flash19enable_sm80_to_sm89INS1_16FlashAttnBwdSm80INS1_25CollectiveMainloopBwdSm80ILi2ELi1EN4cute5tupleIJNS5_1CILi64EEENS7_ILi80EEENS7_ILi192EEEEEENS_10bfloat16_tEfNS_4arch4Sm80ELb0ELb0ELb1ELb0ELb0ELb0ELb1ELb0ELi2ELi4ELi2ELi2ELb0EEENS1_24CollectiveEpilogueBwdGQAISB_fSE_Li256ELb0ELb0EEENS1_19SingleTileSchedulerILb0ELb0ELb0ELi80EEEEEEEEEvNT_6ParamsE --------------------------
	.section	.nv.info._ZN7cutlass13device_kernelIN5flash19enable_sm80_to_sm89INS1_16FlashAttnBwdSm80INS1_25CollectiveMainloopBwdSm80ILi2ELi1EN4cute5tupleIJNS5_1CILi64EEENS7_ILi80EEENS7_ILi192EEEEEENS_10bfloat16_tEfNS_4arch4Sm80ELb0ELb0ELb1ELb0ELb0ELb0ELb1ELb0ELi2ELi4ELi2ELi2ELb0EEENS1_24CollectiveEpilogueBwdGQAISB_fSE_Li256ELb0ELb0EEENS1_19SingleTileSchedulerILb0ELb0ELb0ELi80EEEEEEEEEvNT_6ParamsE,"",@"SHT_CUDA_INFO"
	.sectionflags	@""
	.align	4


	//----- nvinfo : EIATTR_CUDA_API_VERSION
	.align		4
        /*0000*/ 	.byte	0x04, 0x37
        /*0002*/ 	.short	(.L_752 - .L_751)
.L_751:
        /*0004*/ 	.word	0x00000082


	//----- nvinfo : EIATTR_SW2861232_WAR
	.align		4
.L_752:
        /*0008*/ 	.byte	0x01, 0x35
	.zero		2


	//----- nvinfo : EIATTR_PARAM_CBANK
	.align		4
        /*000c*/ 	.byte	0x04, 0x0a
        /*000e*/ 	.short	(.L_754 - .L_753)
	.align		4
.L_753:
        /*0010*/ 	.word	index@(.nv.constant0._ZN7cutlass13device_kernelIN5flash19enable_sm80_to_sm89INS1_16FlashAttnBwdSm80INS1_25CollectiveMainloopBwdSm80ILi2ELi1EN4cute5tupleIJNS5_1CILi64EEENS7_ILi80EEENS7_ILi192EEEEEENS_10bfloat16_tEfNS_4arch4Sm80ELb0ELb0ELb1ELb0ELb0ELb0ELb1ELb0ELi2ELi4ELi2ELi2ELb0EEENS1_24CollectiveEpilogueBwdGQAISB_fSE_Li256ELb0ELb0EEENS1_19SingleTileSchedulerILb0ELb0ELb0ELi80EEEEEEEEEvNT_6ParamsE)
        /*0014*/ 	.short	0x0160
        /*0016*/ 	.short	0x0278


	//----- nvinfo : EIATTR_CBANK_PARAM_SIZE
	.align		4
.L_754:
        /*0018*/ 	.byte	0x03, 0x19
        /*001a*/ 	.short	0x0278


	//----- nvinfo : EIATTR_KPARAM_INFO
	.align		4
        /*001c*/ 	.byte	0x04, 0x17
        /*001e*/ 	.short	(.L_756 - .L_755)
.L_755:
        /*0020*/ 	.word	0x00000000
        /*0024*/ 	.short	0x0000
        /*0026*/ 	.short	0x0000
        /*0028*/ 	.byte	0x00, 0xf0, 0xe1, 0x09


	//----- nvinfo : EIATTR_MAXREG_COUNT
	.align		4
.L_756:
        /*002c*/ 	.byte	0x03, 0x1b
        /*002e*/ 	.short	0x00ff


	//----- nvinfo : EIATTR_NUM_BARRIERS
	.align		4
        /*0030*/ 	.byte	0x02, 0x4c
        /*0032*/ 	.byte	0x02
	.zero		1


	//----- nvinfo : EIATTR_ANNOTATIONS
	.align		4
        /*0034*/ 	.byte	0x04, 0x55
        /*0036*/ 	.short	(.L_758 - .L_757)


	//   ....[0]....
.L_757:
        /*0038*/ 	.word	0x00000001
        /*003c*/ 	.byte	0x80, 0x08, 0x00, 0x00, 0x01, 0x00, 0x00, 0x00, 0x00, 0x11, 0x00, 0x00, 0x01, 0x00, 0x00, 0x00
        /*004c*/ 	.byte	0x90, 0x1d, 0x00, 0x00, 0x01, 0x00, 0x00, 0x00, 0x00, 0x1e, 0x00, 0x00, 0x01, 0x00, 0x00, 0x00
        /*005c*/ 	.byte	0x20, 0x30, 0x00, 0x00, 0x01, 0x00, 0x00, 0x00, 0x80, 0x30, 0x00, 0x00, 0x01, 0x00, 0x00, 0x00
        /*006c*/ 	.byte	0x50, 0x4f, 0x00, 0x00, 0x01, 0x00, 0x00, 0x00, 0x30, 0x54, 0x00, 0x00


	//----- nvinfo : EIATTR_MERCURY_ISA_VERSION
	.align		4
.L_758:
        /*0078*/ 	.byte	0x03, 0x5f
        /*007a*/ 	.short	0x0000


	//----- nvinfo : EIATTR_EXIT_INSTR_OFFSETS
	.align		4
        /*007c*/ 	.byte	0x04, 0x1c
        /*007e*/ 	.short	(.L_760 - .L_759)


	//   ....[0]....
.L_759:
        /*0080*/ 	.word	0x00000040


	//   ....[1]....
        /*0084*/ 	.word	0x000070c0


	//----- nvinfo : EIATTR_CTAIDZ_USED
	.align		4
.L_760:
        /*0088*/ 	.byte	0x01, 0x04
	.zero		2


	//----- nvinfo : EIATTR_MAX_THREADS
	.align		4
        /*008c*/ 	.byte	0x04, 0x05
        /*008e*/ 	.short	(.L_762 - .L_761)
.L_761:
        /*0090*/ 	.word	0x00000100
        /*0094*/ 	.word	0x00000001
        /*0098*/ 	.word	0x00000001
.L_762:


//--------------------- .nv.info._ZN7cutlass13device_kernelIN5flash19enable_sm80_to_sm89INS1_16FlashAttnBwdSm80INS1_25CollectiveMainloopBwdSm80ILi2ELi1EN4cute5tupleIJNS5_1CILi64EEENS7_ILi80EEENS7_ILi192EEEEEENS_10bfloat16_tEfNS_4arch4Sm80ELb0ELb0ELb1ELb0ELb1ELb0ELb1ELb0ELi2ELi4ELi2ELi2ELb0EEENS1_24CollectiveEpilogueBwdGQAISB_fSE_Li256ELb0ELb1EEENS1_19SingleTileSchedulerILb0ELb0ELb0ELi80EEEEEEEEEvNT_6ParamsE --------------------------
	.section	.nv.info._ZN7cutlass13device_kernelIN5flash19enable_sm80_to_sm89INS1_16FlashAttnBwdSm80INS1_25CollectiveMainloopBwdSm80ILi2ELi1EN4cute5tupleIJNS5_1CILi64EEENS7_ILi80EEENS7_ILi192EEEEEENS_10bfloat16_tEfNS_4arch4Sm80ELb0ELb0ELb1ELb0ELb1ELb0ELb1ELb0ELi2ELi4ELi2ELi2ELb0EEENS1_24CollectiveEpilogueBwdGQAISB_fSE_Li256ELb0ELb1EEENS1_19SingleTileSchedulerILb0ELb0ELb0ELi80EEEEEEEEEvNT_6ParamsE,"",@"SHT_CUDA_INFO"
	.sectionflags	@""
	.align	4


	//----- nvinfo : EIATTR_CUDA_API_VERSION
	.align		4
        /*0000*/ 	.byte	0x04, 0x37
        /*0002*/ 	.short	(.L_764 - .L_763)
.L_763:
        /*0004*/ 	.word	0x00000082


	//----- nvinfo : EIATTR_SW2861232_WAR
	.align		4
.L_764:
        /*0008*/ 	.byte	0x01, 0x35
	.zero		2


	//----- nvinfo : EIATTR_PARAM_CBANK
	.align		4
        /*000c*/ 	.byte	0x04, 0x0a
        /*000e*/ 	.short	(.L_766 - .L_765)
	.align		4
.L_765:
        /*0010*/ 	.word	index@(.nv.constant0._ZN7cutlass13device_kernelIN5flash19enable_sm80_to_sm89INS1_16FlashAttnBwdSm80INS1_25CollectiveMainloopBwdSm80ILi2ELi1EN4cute5tupleIJNS5_1CILi64EEENS7_ILi80EEENS7_ILi192EEEEEENS_10bfloat16_tEfNS_4arch4Sm80ELb0ELb0ELb1ELb0ELb1ELb0ELb1ELb0ELi2ELi4ELi2ELi2ELb0EEENS1_24CollectiveEpilogueBwdGQAISB_fSE_Li256ELb0ELb1EEENS1_19SingleTileSchedulerILb0ELb0ELb0ELi80EEEEEEEEEvNT_6ParamsE)
        /*0014*/ 	.short	0x0160
        /*0016*/ 	.short	0x0278


	//----- nvinfo : EIATTR_CBANK_PARAM_SIZE
	.align		4
.L_766:
        /*0018*/ 	.byte	0x03, 0x19
        /*001a*/ 	.short	0x0278


	//----- nvinfo : EIATTR_KPARAM_INFO
	.align		4
        /*001c*/ 	.byte	0x04, 0x17
        /*001e*/ 	.short	(.L_768 - .L_767)
.L_767:
        /*0020*/ 	.word	0x00000000
        /*0024*/ 	.short	0x0000
        /*0026*/ 	.short	0x0000
        /*0028*/ 	.byte	0x00, 0xf0, 0xe1, 0x09


	//----- nvinfo : EIATTR_MAXREG_COUNT
	.align		4
.L_768:
        /*002c*/ 	.byte	0x03, 0x1b
        /*002e*/ 	.short	0x00ff


	//----- nvinfo : EIATTR_NUM_BARRIERS
	.align		4
        /*0030*/ 	.byte	0x02, 0x4c
        /*0032*/ 	.byte	0x02
	.zero		1


	//----- nvinfo : EIATTR_ANNOTATIONS
	.align		4
        /*0034*/ 	.byte	0x04, 0x55
        /*0036*/ 	.short	(.L_770 - .L_769)


	//   ....[0]....
.L_769:
        /*0038*/ 	.word	0x00000001
        /*003c*/ 	.byte	0x80, 0x08, 0x00, 0x00, 0x01, 0x00, 0x00, 0x00, 0xd0, 0x0d, 0x00, 0x00, 0x01, 0x00, 0x00, 0x00
        /*004c*/ 	.byte	0xd0, 0x0f, 0x00, 0x00, 0x01, 0x00, 0x00, 0x00, 0x20, 0x1d, 0x00, 0x00, 0x01, 0x00, 0x00, 0x00
        /*005c*/ 	.byte	0xf0, 0x2f, 0x00, 0x00, 0x01, 0x00, 0x00, 0x00, 0x50, 0x30, 0x00, 0x00, 0x01, 0x00, 0x00, 0x00
        /*006c*/ 	.byte	0x10, 0x4f, 0x00, 0x00, 0x01, 0x00, 0x00, 0x00, 0xd0, 0x53, 0x00, 0x00


	//----- nvinfo : EIATTR_MERCURY_ISA_VERSION
	.align		4
.L_770:
        /*0078*/ 	.byte	0x03, 0x5f
        /*007a*/ 	.short	0x0000


	//----- nvinfo : EIATTR_COOP_GROUP_MASK_REGIDS
	.align		4
        /*007c*/ 	.byte	0x04, 0x29
        /*007e*/ 	.short	(.L_772 - .L_771)


	//   ....[0]....
.L_771:
        /*0080*/ 	.word	0xffffffff


	//   ....[1]....
        /*0084*/ 	.word	0xffffffff


	//   ....[2]....
        /*0088*/ 	.word	0xffffffff


	//   ....[3]....
        /*008c*/ 	.word	0xffffffff


	//   ....[4]....
        /*0090*/ 	.word	0xffffffff


	//   ....[5]....
        /*0094*/ 	.word	0xffffffff


	//   ....[6]....
        /*0098*/ 	.word	0xffffffff


	//   ....[7]....
        /*009c*/ 	.word	0xffffffff


	//----- nvinfo : EIATTR_COOP_GROUP_INSTR_OFFSETS
	.align		4
.L_772:
        /*00a0*/ 	.byte	0x04, 0x28
        /*00a2*/ 	.short	(.L_774 - .L_773)


	//   ....[0]....
.L_773:
        /*00a4*/ 	.word	0x00006920


	//   ....[1]....
        /*00a8*/ 	.word	0x00006960


	//   ....[2]....
        /*00ac*/ 	.word	0x00006e50


	//   ....[3]....
        /*00b0*/ 	.word	0x00006e60


	//   ....[4]....
        /*00b4*/ 	.word	0x00007020


	//   ....[5]....
        /*00b8*/ 	.word	0x00007110


	//   ....[6]....
        /*00bc*/ 	.word	0x00007500


	//   ....[7]....
        /*00c0*/ 	.word	0x00007510


	//----- nvinfo : EIATTR_EXIT_INSTR_OFFSETS
	.align		4
.L_774:
        /*00c4*/ 	.byte	0x04, 0x1c
        /*00c6*/ 	.short	(.L_776 - .L_775)


	//   ....[0]....
.L_775:
        /*00c8*/ 	.word	0x00000040


	//   ....[1]....
        /*00cc*/ 	.word	0x00007520


	//   ....[2]....
        /*00d0*/ 	.word	0x000075c0


	//----- nvinfo : EIATTR_CTAIDZ_USED
	.align		4
.L_776:
        /*00d4*/ 	.byte	0x01, 0x04
	.zero		2


	//----- nvinfo : EIATTR_MAX_THREADS
	.align		4
        /*00d8*/ 	.byte	0x04, 0x05
        /*00da*/ 	.short	(.L_778 - .L_777)
.L_777:
        /*00dc*/ 	.word	0x00000100
        /*00e0*/ 	.word	0x00000001
        /*00e4*/ 	.word	0x00000001


	//----- nvinfo : EIATTR_CRS_STACK_SIZE
	.align		4
.L_778:
        /*00e8*/ 	.byte	0x04, 0x1e
        /*00ea*/ 	.short	(.L_780 - .L_779)
.L_779:
        /*00ec*/ 	.word	0x00000000
.L_780:


//--------------------- .nv.info._ZN7cutlass13device_kernelIN5flash19enable_sm80_to_sm89INS1_16FlashAttnBwdSm80INS1_25CollectiveMainloopBwdSm80ILi2ELi1EN4cute5tupleIJNS5_1CILi64EEENS7_ILi80EEENS7_ILi192EEEEEENS_10bfloat16_tEfNS_4arch4Sm80ELb0ELb0ELb1ELb1ELb0ELb0ELb1ELb0ELi2ELi4ELi2ELi2ELb0EEENS1_21CollectiveEpilogueBwdISB_SC_SE_Li256ELb1ELb1ELi4EEENS1_19SingleTileSchedulerILb1ELb0ELb0ELi80EEEEEEEEEvNT_6ParamsE --------------------------
	.section	.nv.info._ZN7cutlass13device_kernelIN5flash19enable_sm80_to_sm89INS1_16FlashAttnBwdSm80INS1_25CollectiveMainloopBwdSm80ILi2ELi1EN4cute5tupleIJNS5_1CILi64EEENS7_ILi80EEENS7_ILi192EEEEEENS_10bfloat16_tEfNS_4arch4Sm80ELb0ELb0ELb1ELb1ELb0ELb0ELb1ELb0ELi2ELi4ELi2ELi2ELb0EEENS1_21CollectiveEpilogueBwdISB_SC_SE_Li256ELb1ELb1ELi4EEENS1_19SingleTileSchedulerILb1ELb0ELb0ELi80EEEEEEEEEvNT_6ParamsE,"",@"SHT_CUDA_INFO"
	.sectionflags	@""
	.align	4


	//----- nvinfo : EIATTR_CUDA_API_VERSION
	.align		4
        /*0000*/ 	.byte	0x04, 0x37
        /*0002*/ 	.short	(.L_782 - .L_781)
.L_781:
        /*0004*/ 	.word	0x00000082


	//----- nvinfo : EIATTR_SW2861232_WAR
	.align		4
.L_782:
        /*0008*/ 	.byte	0x01, 0x35
	.zero		2


	//----- nvinfo : EIATTR_PARAM_CBANK
	.align		4
        /*000c*/ 	.byte	0x04, 0x0a
        /*000e*/ 	.short	(.L_784 - .L_783)
	.align		4
.L_783:
        /*0010*/ 	.word	index@(.nv.constant0._ZN7cutlass13device_kernelIN5flash19enable_sm80_to_sm89INS1_16FlashAttnBwdSm80INS1_25CollectiveMainloopBwdSm80ILi2ELi1EN4cute5tupleIJNS5_1CILi64EEENS7_ILi80EEENS7_ILi192EEEEEENS_10bfloat16_tEfNS_4arch4Sm80ELb0ELb0ELb1ELb1ELb0ELb0ELb1ELb0ELi2ELi4ELi2ELi2ELb0EEENS1_21CollectiveEpilogueBwdISB_SC_SE_Li256ELb1ELb1ELi4EEENS1_19SingleTileSchedulerILb1ELb0ELb0ELi80EEEEEEEEEvNT_6ParamsE)
        /*0014*/ 	.short	0x0160
        /*0016*/ 	.short	0x0270


	//----- nvinfo : EIATTR_CBANK_PARAM_SIZE
	.align		4
.L_784:
        /*0018*/ 	.byte	0x03, 0x19
        /*001a*/ 	.short	0x0270


	//----- nvinfo : EIATTR_KPARAM_INFO
	.align		4
        /*001c*/ 	.byte	0x04, 0x17
        /*001e*/ 	.short	(.L_786 - .L_785)
.L_785:
        /*0020*/ 	.word	0x00000000
        /*0024*/ 	.short	0x0000
        /*0026*/ 	.short	0x0000
        /*0028*/ 	.byte	0x00, 0xf0, 0xc1, 0x09


	//----- nvinfo : EIATTR_MAXREG_COUNT
	.align		4
.L_786:
        /*002c*/ 	.byte	0x03, 0x1b
        /*002e*/ 	.short	0x00ff


	//----- nvinfo : EIATTR_NUM_BARRIERS
	.align		4
        /*0030*/ 	.byte	0x02, 0x4c
        /*0032*/ 	.byte	0x02
	.zero		1


	//----- nvinfo : EIATTR_MERCURY_ISA_VERSION
	.align		4
        /*0034*/ 	.byte	0x03, 0x5f
        /*0036*/ 	.short	0x0000


	//----- nvinfo : EIATTR_COOP_GROUP_MASK_REGIDS
	.align		4
        /*0038*/ 	.byte	0x04, 0x29
        /*003a*/ 	.short	(.L_788 - .L_787)


	//   ....[0]....
.L_787:
        /*003c*/ 	.word	0xffffffff


	//----- nvinfo : EIATTR_COOP_GROUP_INSTR_OFFSETS
	.align		4
.L_788:
        /*0040*/ 	.byte	0x04, 0x28
        /*0042*/ 	.short	(.L_790 - .L_789)


	//   ....[0]....
.L_789:
        /*0044*/ 	.word	0x00000090


	//----- nvinfo : EIATTR_EXIT_INSTR_OFFSETS
	.align		4
.L_790:
        /*0048*/ 	.byte	0x04, 0x1c
        /*004a*/ 	.short	(.L_792 - .L_791)


	//   ....[0]....
.L_791:
        /*004c*/ 	.word	0x00000300


	//   ....[1]....
        /*0050*/ 	.word	0x00009b80


	//   ....[2]....
        /*0054*/ 	.word	0x00009c80


	//   ....[3]....
        /*0058*/ 	.word	0x00009ca0


	//   ....[4]....
        /*005c*/ 	.word	0x0000a5f0


	//   ....[5]....
        /*0060*/ 	.word	0x0000a6e0


	//   ....[6]....
        /*0064*/ 	.word	0x0000a700


	//----- nvinfo : EIATTR_CTAIDZ_USED
	.align		4
.L_792:
        /*0068*/ 	.byte	0x01, 0x04
	.zero		2


	//----- nvinfo : EIATTR_MAX_THREADS
	.align		4
        /*006c*/ 	.byte	0x04, 0x05
        /*006e*/ 	.short	(.L_794 - .L_793)
.L_793:
        /*0070*/ 	.word	0x00000100
        /*0074*/ 	.word	0x00000001
        /*0078*/ 	.word	0x00000001


	//----- nvinfo : EIATTR_CRS_STACK_SIZE
	.align		4
.L_794:
        /*007c*/ 	.byte	0x04, 0x1e
        /*007e*/ 	.short	(.L_796 - .L_795)
.L_795:
        /*0080*/ 	.word	0x00000000
.L_796:


//--------------------- .nv.info._ZN7cutlass13device_kernelIN5flash19enable_sm80_to_sm89INS1_16FlashAttnBwdSm80INS1_25CollectiveMainloopBwdSm80ILi2ELi1EN4cute5tupleIJNS5_1CILi64EEENS7_ILi80EEENS7_ILi192EEEEEENS_10bfloat16_tEfNS_4arch4Sm80ELb0ELb0ELb1ELb1ELb1ELb0ELb1ELb0ELi2ELi4ELi2ELi2ELb0EEENS1_21CollectiveEpilogueBwdISB_SC_SE_Li256ELb1ELb1ELi4EEENS1_19SingleTileSchedulerILb1ELb0ELb0ELi80EEEEEEEEEvNT_6ParamsE --------------------------
	.section	.nv.info._ZN7cutlass13device_kernelIN5flash19enable_sm80_to_sm89INS1_16FlashAttnBwdSm80INS1_25CollectiveMainloopBwdSm80ILi2ELi1EN4cute5tupleIJNS5_1CILi64EEENS7_ILi80EEENS7_ILi192EEEEEENS_10bfloat16_tEfNS_4arch4Sm80ELb0ELb0ELb1ELb1ELb1ELb0ELb1ELb0ELi2ELi4ELi2ELi2ELb0EEENS1_21CollectiveEpilogueBwdISB_SC_SE_Li256ELb1ELb1ELi4EEENS1_19SingleTileSchedulerILb1ELb0ELb0ELi80EEEEEEEEEvNT_6ParamsE,"",@"SHT_CUDA_INFO"
	.sectionflags	@""
	.align	4


	//----- nvinfo : EIATTR_CUDA_API_VERSION
	.align		4
        /*0000*/ 	.byte	0x04, 0x37
        /*0002*/ 	.short	(.L_798 - .L_797)
.L_797:
        /*0004*/ 	.word	0x00000082


	//----- nvinfo : EIATTR_SW2861232_WAR
	.align		4
.L_798:
        /*0008*/ 	.byte	0x01, 0x35
	.zero		2


	//----- nvinfo : EIATTR_PARAM_CBANK
	.align		4
        /*000c*/ 	.byte	0x04, 0x0a
        /*000e*/ 	.short	(.L_800 - .L_799)
	.align		4
.L_799:
        /*0010*/ 	.word	index@(.nv.constant0._ZN7cutlass13device_kernelIN5flash19enable_sm80_to_sm89INS1_16FlashAttnBwdSm80INS1_25CollectiveMainloopBwdSm80ILi2ELi1EN4cute5tupleIJNS5_1CILi64EEENS7_ILi80EEENS7_ILi192EEEEEENS_10bfloat16_tEfNS_4arch4Sm80ELb0ELb0ELb1ELb1ELb1ELb0ELb1ELb0ELi2ELi4ELi2ELi2ELb0EEENS1_21CollectiveEpilogueBwdISB_SC_SE_Li256ELb1ELb1ELi4EEENS1_19SingleTileSchedulerILb1ELb0ELb0ELi80EEEEEEEEEvNT_6ParamsE)
        /*0014*/ 	.short	0x0160
        /*0016*/ 	.short	0x0270


	//----- nvinfo : EIATTR_CBANK_PARAM_SIZE
	.align		4
.L_800:
        /*0018*/ 	.byte	0x03, 0x19
        /*001a*/ 	.short	0x0270


	//----- nvinfo : EIATTR_KPARAM_INFO
	.align		4
        /*001c*/ 	.byte	0x04, 0x17
        /*001e*/ 	.short	(.L_802 - .L_801)
.L_801:
        /*0020*/ 	.word	0x00000000
        /*0024*/ 	.short	0x0000
        /*0026*/ 	.short	0x0000
        /*0028*/ 	.byte	0x00, 0xf0, 0xc1, 0x09


	//----- nvinfo : EIATTR_MAXREG_COUNT
	.align		4
.L_802:
        /*002c*/ 	.byte	0x03, 0x1b
        /*002e*/ 	.short	0x00ff


	//----- nvinfo : EIATTR_NUM_BARRIERS
	.align		4
        /*0030*/ 	.byte	0x02, 0x4c
        /*0032*/ 	.byte	0x02
	.zero		1


	//----- nvinfo : EIATTR_MERCURY_ISA_VERSION
	.align		4
        /*0034*/ 	.byte	0x03, 0x5f
        /*0036*/ 	.short	0x0000


	//----- nvinfo : EIATTR_COOP_GROUP_MASK_REGIDS
	.align		4
        /*0038*/ 	.byte	0x04, 0x29
        /*003a*/ 	.short	(.L_804 - .L_803)


	//   ....[0]....
.L_803:
        /*003c*/ 	.word	0xffffffff


	//----- nvinfo : EIATTR_COOP_GROUP_INSTR_OFFSETS
	.align		4
.L_804:
        /*0040*/ 	.byte	0x04, 0x28
        /*0042*/ 	.short	(.L_806 - .L_805)


	//   ....[0]....
.L_805:
        /*0044*/ 	.word	0x00000090


	//----- nvinfo : EIATTR_EXIT_INSTR_OFFSETS
	.align		4
.L_806:
        /*0048*/ 	.byte	0x04, 0x1c
        /*004a*/ 	.short	(.L_808 - .L_807)


	//   ....[0]....
.L_807:
        /*004c*/ 	.word	0x00000300


	//   ....[1]....
        /*0050*/ 	.word	0x00009b80


	//   ....[2]....
        /*0054*/ 	.word	0x00009c80


	//   ....[3]....
        /*0058*/ 	.word	0x00009ca0


	//   ....[4]....
        /*005c*/ 	.word	0x0000a5f0


	//   ....[5]....
        /*0060*/ 	.word	0x0000a6e0


	//   ....[6]....
        /*0064*/ 	.word	0x0000a700


	//----- nvinfo : EIATTR_CTAIDZ_USED
	.align		4
.L_808:
        /*0068*/ 	.byte	0x01, 0x04
	.zero		2


	//----- nvinfo : EIATTR_MAX_THREADS
	.align		4
        /*006c*/ 	.byte	0x04, 0x05
        /*006e*/ 	.short	(.L_810 - .L_809)
.L_809:
        /*0070*/ 	.word	0x00000100
        /*0074*/ 	.word	0x00000001
        /*0078*/ 	.word	0x00000001


	//----- nvinfo : EIATTR_CRS_STACK_SIZE
	.align		4
.L_810:
        /*007c*/ 	.byte	0x04, 0x1e
        /*007e*/ 	.short	(.L_812 - .L_811)
.L_811:
        /*0080*/ 	.word	0x00000000
.L_812:


//--------------------- .nv.info._ZN7cutlass13device_kernelIN5flash19enable_sm80_to_sm89INS1_16FlashAttnBwdSm80INS1_25CollectiveMainloopBwdSm80ILi2ELi1EN4cute5tupleIJNS5_1CILi64EEENS7_ILi80EEENS7_ILi192EEEEEENS_10bfloat16_tEfNS_4arch4Sm80ELb0ELb0ELb1ELb1ELb0ELb0ELb1ELb0ELi2ELi4ELi2ELi2ELb0EEENS1_24CollectiveEpilogueBwdGQAISB_fSE_Li256ELb1ELb0EEENS1_19SingleTileSchedulerILb1ELb0ELb0ELi80EEEEEEEEEvNT_6ParamsE --------------------------
	.section	.nv.info._ZN7cutlass13device_kernelIN5flash19enable_sm80_to_sm89INS1_16FlashAttnBwdSm80INS1_25CollectiveMainloopBwdSm80ILi2ELi1EN4cute5tupleIJNS5_1CILi64EEENS7_ILi80EEENS7_ILi192EEEEEENS_10bfloat16_tEfNS_4arch4Sm80ELb0ELb0ELb1ELb1ELb0ELb0ELb1ELb0ELi2ELi4ELi2ELi2ELb0EEENS1_24CollectiveEpilogueBwdGQAISB_fSE_Li256ELb1ELb0EEENS1_19SingleTileSchedulerILb1ELb0ELb0ELi80EEEEEEEEEvNT_6ParamsE,"",@"SHT_CUDA_INFO"
	.sectionflags	@""
	.align	4


	//----- nvinfo : EIATTR_CUDA_API_VERSION
	.align		4
        /*0000*/ 	.byte	0x04, 0x37
        /*0002*/ 	.short	(.L_814 - .L_813)
.L_813:
        /*0004*/ 	.word	0x00000082


	//----- nvinfo : EIATTR_SW2861232_WAR
	.align		4
.L_814:
        /*0008*/ 	.byte	0x01, 0x35
	.zero		2


	//----- nvinfo : EIATTR_PARAM_CBANK
	.align		4
        /*000c*/ 	.byte	0x04, 0x0a
        /*000e*/ 	.short	(.L_816 - .L_815)
	.align		4
.L_815:
        /*0010*/ 	.word	index@(.nv.constant0._ZN7cutlass13device_kernelIN5flash19enable_sm80_to_sm89INS1_16FlashAttnBwdSm80INS1_25CollectiveMainloopBwdSm80ILi2ELi1EN4cute5tupleIJNS5_1CILi64EEENS7_ILi80EEENS7_ILi192EEEEEENS_10bfloat16_tEfNS_4arch4Sm80ELb0ELb0ELb1ELb1ELb0ELb0ELb1ELb0ELi2ELi4ELi2ELi2ELb0EEENS1_24CollectiveEpilogueBwdGQAISB_fSE_Li256ELb1ELb0EEENS1_19SingleTileSchedulerILb1ELb0ELb0ELi80EEEEEEEEEvNT_6ParamsE)
        /*0014*/ 	.short	0x0160
        /*0016*/ 	.short	0x0278


	//----- nvinfo : EIATTR_CBANK_PARAM_SIZE
	.align		4
.L_816:
        /*0018*/ 	.byte	0x03, 0x19
        /*001a*/ 	.short	0x0278


	//----- nvinfo : EIATTR_KPARAM_INFO
	.align		4
        /*001c*/ 	.byte	0x04, 0x17
        /*001e*/ 	.short	(.L_818 - .L_817)
.L_817:
        /*0020*/ 	.word	0x00000000
        /*0024*/ 	.short	0x0000
        /*0026*/ 	.short	0x0000
        /*0028*/ 	.byte	0x00, 0xf0, 0xe1, 0x09


	//----- nvinfo : EIATTR_MAXREG_COUNT
	.align		4
.L_818:
        /*002c*/ 	.byte	0x03, 0x1b
        /*002e*/ 	.short	0x00ff


	//----- nvinfo : EIATTR_NUM_BARRIERS
	.align		4
        /*0030*/ 	.byte	0x02, 0x4c
        /*0032*/ 	.byte	0x02
	.zero		1


	//----- nvinfo : EIATTR_MERCURY_ISA_VERSION
	.align		4
        /*0034*/ 	.byte	0x03, 0x5f
        /*0036*/ 	.short	0x0000


	//----- nvinfo : EIATTR_COOP_GROUP_MASK_REGIDS
	.align		4
        /*0038*/ 	.byte	0x04, 0x29
        /*003a*/ 	.short	(.L_820 - .L_819)


	//   ....[0]....
.L_819:
        /*003c*/ 	.word	0xffffffff


	//----- nvinfo : EIATTR_COOP_GROUP_INSTR_OFFSETS
	.align		4
.L_820:
        /*0040*/ 	.byte	0x04, 0x28
        /*0042*/ 	.short	(.L_822 - .L_821)


	//   ....[0]....
.L_821:
        /*0044*/ 	.word	0x00000090


	//----- nvinfo : EIATTR_EXIT_INSTR_OFFSETS
	.align		4
.L_822:
        /*0048*/ 	.byte	0x04, 0x1c
        /*004a*/ 	.short	(.L_824 - .L_823)


	//   ....[0]....
.L_823:
        /*004c*/ 	.word	0x00000300


	//   ....[1]....
        /*0050*/ 	.word	0x000067e0


	//   ....[2]....
        /*0054*/ 	.word	0x00007290


	//----- nvinfo : EIATTR_CTAIDZ_USED
	.align		4
.L_824:
        /*0058*/ 	.byte	0x01, 0x04
	.zero		2


	//----- nvinfo : EIATTR_MAX_THREADS
	.align		4
        /*005c*/ 	.byte	0x04, 0x05
        /*005e*/ 	.short	(.L_826 - .L_825)
.L_825:
        /*0060*/ 	.word	0x00000100
        /*0064*/ 	.word	0x00000001
        /*0068*/ 	.word	0x00000001
.L_826:


//--------------------- .nv.info._ZN7cutlass13device_kernelIN5flash19enable_sm80_to_sm89INS1_16FlashAttnBwdSm80INS1_25CollectiveMainloopBwdSm80ILi2ELi1EN4cute5tupleIJNS5_1CILi64EEENS7_ILi80EEENS7_ILi192EEEEEENS_10bfloat16_tEfNS_4arch4Sm80ELb0ELb0ELb1ELb1ELb1ELb0ELb1ELb0ELi2ELi4ELi2ELi2ELb0EEENS1_24CollectiveEpilogueBwdGQAISB_fSE_Li256ELb1ELb1EEENS1_19SingleTileSchedulerILb1ELb0ELb0ELi80EEEEEEEEEvNT_6ParamsE --------------------------
	.section	.nv.info._ZN7cutlass13device_kernelIN5flash19enable_sm80_to_sm89INS1_16FlashAttnBwdSm80INS1_25CollectiveMainloopBwdSm80ILi2ELi1EN4cute5tupleIJNS5_1CILi64EEENS7_ILi80EEENS7_ILi192EEEEEENS_10bfloat16_tEfNS_4arch4Sm80ELb0ELb0ELb1ELb1ELb1ELb0ELb1ELb0ELi2ELi4ELi2ELi2ELb0EEENS1_24CollectiveEpilogueBwdGQAISB_fSE_Li256ELb1ELb1EEENS1_19SingleTileSchedulerILb1ELb0ELb0ELi80EEEEEEEEEvNT_6ParamsE,"",@"SHT_CUDA_INFO"
	.sectionflags	@""
	.align	4


	//----- nvinfo : EIATTR_CUDA_API_VERSION
	.align		4
        /*0000*/ 	.byte	0x04, 0x37
        /*0002*/ 	.short	(.L_828 - .L_827)
.L_827:
        /*0004*/ 	.word	0x00000082


	//----- nvinfo : EIATTR_SW2861232_WAR
	.align		4
.L_828:
        /*0008*/ 	.byte	0x01, 0x35
	.zero		2


	//----- nvinfo : EIATTR_PARAM_CBANK
	.align		4
        /*000c*/ 	.byte	0x04, 0x0a
        /*000e*/ 	.short	(.L_830 - .L_829)
	.align		4
.L_829:
        /*0010*/ 	.word	index@(.nv.constant0._ZN7cutlass13device_kernelIN5flash19enable_sm80_to_sm89INS1_16FlashAttnBwdSm80INS1_25CollectiveMainloopBwdSm80ILi2ELi1EN4cute5tupleIJNS5_1CILi64EEENS7_ILi80EEENS7_ILi192EEEEEENS_10bfloat16_tEfNS_4arch4Sm80ELb0ELb0ELb1ELb1ELb1ELb0ELb1ELb0ELi2ELi4ELi2ELi2ELb0EEENS1_24CollectiveEpilogueBwdGQAISB_fSE_Li256ELb1ELb1EEENS1_19SingleTileSchedulerILb1ELb0ELb0ELi80EEEEEEEEEvNT_6ParamsE)
        /*0014*/ 	.short	0x0160
        /*0016*/ 	.short	0x0278


	//----- nvinfo : EIATTR_CBANK_PARAM_SIZE
	.align		4
.L_830:
        /*0018*/ 	.byte	0x03, 0x19
        /*001a*/ 	.short	0x0278


	//----- nvinfo : EIATTR_KPARAM_INFO
	.align		4
        /*001c*/ 	.byte	0x04, 0x17
        /*001e*/ 	.short	(.L_832 - .L_831)
.L_831:
        /*0020*/ 	.word	0x00000000
        /*0024*/ 	.short	0x0000
        /*0026*/ 	.short	0x0000
        /*0028*/ 	.byte	0x00, 0xf0, 0xe1, 0x09


	//----- nvinfo : EIATTR_MAXREG_COUNT
	.align		4
.L_832:
        /*002c*/ 	.byte	0x03, 0x1b
        /*002e*/ 	.short	0x00ff


	//----- nvinfo : EIATTR_NUM_BARRIERS
	.align		4
        /*0030*/ 	.byte	0x02, 0x4c
        /*0032*/ 	.byte	0x02
	.zero		1


	//----- nvinfo : EIATTR_MERCURY_ISA_VERSION
	.align		4
        /*0034*/ 	.byte	0x03, 0x5f
        /*0036*/ 	.short	0x0000


	//----- nvinfo : EIATTR_COOP_GROUP_MASK_REGIDS
	.align		4
        /*0038*/ 	.byte	0x04, 0x29
        /*003a*/ 	.short	(.L_834 - .L_833)


	//   ....[0]....
.L_833:
        /*003c*/ 	.word	0xffffffff


	//   ....[1]....
        /*0040*/ 	.word	0xffffffff


	//   ....[2]....
        /*0044*/ 	.word	0xffffffff


	//   ....[3]....
        /*0048*/ 	.word	0xffffffff


	//   ....[4]....
        /*004c*/ 	.word	0xffffffff


	//   ....[5]....
        /*0050*/ 	.word	0xffffffff


	//   ....[6]....
        /*0054*/ 	.word	0xffffffff


	//   ....[7]....
        /*0058*/ 	.word	0xffffffff


	//   ....[8]....
        /*005c*/ 	.word	0xffffffff


	//----- nvinfo : EIATTR_COOP_GROUP_INSTR_OFFSETS
	.align		4
.L_834:
        /*0060*/ 	.byte	0x04, 0x28
        /*0062*/ 	.short	(.L_836 - .L_835)


	//   ....[0]....
.L_835:
        /*0064*/ 	.word	0x00000090


	//   ....[1]....
        /*0068*/ 	.word	0x00006b50


	//   ....[2]....
        /*006c*/ 	.word	0x00006b90


	//   ....[3]....
        /*0070*/ 	.word	0x00007040


	//   ....[4]....
        /*0074*/ 	.word	0x00007050


	//   ....[5]....
        /*0078*/ 	.word	0x000071e0


	//   ....[6]....
        /*007c*/ 	.word	0x00007230


	//   ....[7]....
        /*0080*/ 	.word	0x000076a0


	//   ....[8]....
        /*0084*/ 	.word	0x000076b0


	//----- nvinfo : EIATTR_EXIT_INSTR_OFFSETS
	.align		4
.L_836:
        /*0088*/ 	.byte	0x04, 0x1c
        /*008a*/ 	.short	(.L_838 - .L_837)


	//   ....[0]....
.L_837:
        /*008c*/ 	.word	0x00000300


	//   ....[1]....
        /*0090*/ 	.word	0x00006800


	//   ....[2]....
        /*0094*/ 	.word	0x000076c0


	//   ....[3]....
        /*0098*/ 	.word	0x00007760


	//----- nvinfo : EIATTR_CTAIDZ_USED
	.align		4
.L_838:
        /*009c*/ 	.byte	0x01, 0x04
	.zero		2


	//----- nvinfo : EIATTR_MAX_THREADS
	.align		4
        /*00a0*/ 	.byte	0x04, 0x05
        /*00a2*/ 	.short	(.L_840 - .L_839)
.L_839:
        /*00a4*/ 	.word	0x00000100
        /*00a8*/ 	.word	0x00000001
        /*00ac*/ 	.word	0x00000001


	//----- nvinfo : EIATTR_CRS_STACK_SIZE
	.align		4
.L_840:
        /*00b0*/ 	.byte	0x04, 0x1e
        /*00b2*/ 	.short	(.L_842 - .L_841)
.L_841:
        /*00b4*/ 	.word	0x00000000
.L_842:


//--------------------- .nv.info._ZN7cutlass13device_kernelIN5flash19enable_sm80_to_sm89INS1_16FlashAttnBwdSm80INS1_25CollectiveMainloopBwdSm80ILi2ELi1EN4cute5tupleIJNS5_1CILi64EEENS7_ILi80EEENS7_ILi192EEEEEENS_10bfloat16_tEfNS_4arch4Sm80ELb0ELb1ELb1ELb0ELb0ELb0ELb1ELb0ELi2ELi4ELi2ELi2ELb0EEENS1_21CollectiveEpilogueBwdISB_SC_SE_Li256ELb0ELb1ELi4EEENS1_19SingleTileSchedulerILb0ELb0ELb0ELi80EEEEEEEEEvNT_6ParamsE --------------------------
	.section	.nv.info._ZN7cutlass13device_kernelIN5flash19enable_sm80_to_sm89INS1_16FlashAttnBwdSm80INS1_25CollectiveMainloopBwdSm80ILi2ELi1EN4cute5tupleIJNS5_1CILi64EEENS7_ILi80EEENS7_ILi192EEEEEENS_10bfloat16_tEfNS_4arch4Sm80ELb0ELb1ELb1ELb0ELb0ELb0ELb1ELb0ELi2ELi4ELi2ELi2ELb0EEENS1_21CollectiveEpilogueBwdISB_SC_SE_Li256ELb0ELb1ELi4EEENS1_19SingleTileSchedulerILb0ELb0ELb0ELi80EEEEEEEEEvNT_6ParamsE,"",@"SHT_CUDA_INFO"
	.sectionflags	@""
	.align	4


	//----- nvinfo : EIATTR_CUDA_API_VERSION
	.align		4
        /*0000*/ 	.byte	0x04, 0x37
        /*0002*/ 	.short	(.L_844 - .L_843)
.L_843:
        /*0004*/ 	.word	0x00000082


	//----- nvinfo : EIATTR_SW2861232_WAR
	.align		4
.L_844:
        /*0008*/ 	.byte	0x01, 0x35
	.zero		2


	//----- nvinfo : EIATTR_PARAM_CBANK
	.align		4
        /*000c*/ 	.byte	0x04, 0x0a
        /*000e*/ 	.short	(.L_846 - .L_845)
	.align		4
.L_845:
        /*0010*/ 	.word	index@(.nv.constant0._ZN7cutlass13device_kernelIN5flash19enable_sm80_to_sm89INS1_16FlashAttnBwdSm80INS1_25CollectiveMainloopBwdSm80ILi2ELi1EN4cute5tupleIJNS5_1CILi64EEENS7_ILi80EEENS7_ILi192EEEEEENS_10bfloat16_tEfNS_4arch4Sm80ELb0ELb1ELb1ELb0ELb0ELb0ELb1ELb0ELi2ELi4ELi2ELi2ELb0EEENS1_21CollectiveEpilogueBwdISB_SC_SE_Li256ELb0ELb1ELi4EEENS1_19SingleTileSchedulerILb0ELb0ELb0ELi80EEEEEEEEEvNT_6ParamsE)
        /*0014*/ 	.short	0x0160
        /*0016*/ 	.short	0x0270


	//----- nvinfo : EIATTR_CBANK_PARAM_SIZE
	.align		4
.L_846:
        /*0018*/ 	.byte	0x03, 0x19
        /*001a*/ 	.short	0x0270


	//----- nvinfo : EIATTR_KPARAM_INFO
	.align		4
        /*001c*/ 	.byte	0x04, 0x17
        /*001e*/ 	.short	(.L_848 - .L_847)
.L_847:
        /*0020*/ 	.word	0x00000000
        /*0024*/ 	.short	0x0000
        /*0026*/ 	.short	0x0000
        /*0028*/ 	.byte	0x00, 0xf0, 0xc1, 0x09


	//----- nvinfo : EIATTR_MAXREG_COUNT
	.align		4
.L_848:
        /*002c*/ 	.byte	0x03, 0x1b
        /*002e*/ 	.short	0x00ff


	//----- nvinfo : EIATTR_NUM_BARRIERS
	.align		4
        /*0030*/ 	.byte	0x02, 0x4c
        /*0032*/ 	.byte	0x02
	.zero		1


	//----- nvinfo : EIATTR_MERCURY_ISA_VERSION
	.align		4
        /*0034*/ 	.byte	0x03, 0x5f
        /*0036*/ 	.short	0x0000


	//----- nvinfo : EIATTR_EXIT_INSTR_OFFSETS
	.align		4
        /*0038*/ 	.byte	0x04, 0x1c
        /*003a*/ 	.short	(.L_850 - .L_849)


	//   ....[0]....
.L_849:
        /*003c*/ 	.word	0x00000030


	//   ....[1]....
        /*0040*/ 	.word	0x0000a400


	//   ....[2]....
        /*0044*/ 	.word	0x0000a500


	//   ....[3]....
        /*0048*/ 	.word	0x0000a520


	//   ....[4]....
        /*004c*/ 	.word	0x0000ad20


	//   ....[5]....
        /*0050*/ 	.word	0x0000ae20


	//   ....[6]....
        /*0054*/ 	.word	0x0000ae40


	//----- nvinfo : EIATTR_CTAIDZ_USED
	.align		4
.L_850:
        /*0058*/ 	.byte	0x01, 0x04
	.zero		2


	//----- nvinfo : EIATTR_MAX_THREADS
	.align		4
        /*005c*/ 	.byte	0x04, 0x05
        /*005e*/ 	.short	(.L_852 - .L_851)
.L_851:
        /*0060*/ 	.word	0x00000100
        /*0064*/ 	.word	0x00000001
        /*0068*/ 	.word	0x00000001


	//----- nvinfo : EIATTR_CRS_STACK_SIZE
	.align		4
.L_852:
        /*006c*/ 	.byte	0x04, 0x1e
        /*006e*/ 	.short	(.L_854 - .L_853)
.L_853:
        /*0070*/ 	.word	0x00000000
.L_854:


//--------------------- .nv.info._ZN7cutlass13device_kernelIN5flash19enable_sm80_to_sm89INS1_16FlashAttnBwdSm80INS1_25CollectiveMainloopBwdSm80ILi2ELi1EN4cute5tupleIJNS5_1CILi64EEENS7_ILi80EEENS7_ILi192EEEEEENS_10bfloat16_tEfNS_4arch4Sm80ELb0ELb1ELb1ELb0ELb1ELb0ELb1ELb0ELi2ELi4ELi2ELi2ELb0EEENS1_21CollectiveEpilogueBwdISB_SC_SE_Li256ELb0ELb1ELi4EEENS1_19SingleTileSchedulerILb0ELb0ELb0ELi80EEEEEEEEEvNT_6ParamsE --------------------------
	.section	.nv.info._ZN7cutlass13device_kernelIN5flash19enable_sm80_to_sm89INS1_16FlashAttnBwdSm80INS1_25CollectiveMainloopBwdSm80ILi2ELi1EN4cute5tupleIJNS5_1CILi64EEENS7_ILi80EEENS7_ILi192EEEEEENS_10bfloat16_tEfNS_4arch4Sm80ELb0ELb1ELb1ELb0ELb1ELb0ELb1ELb0ELi2ELi4ELi2ELi2ELb0EEENS1_21CollectiveEpilogueBwdISB_SC_SE_Li256ELb0ELb1ELi4EEENS1_19SingleTileSchedulerILb0ELb0ELb0ELi80EEEEEEEEEvNT_6ParamsE,"",@"SHT_CUDA_INFO"
	.sectionflags	@""
	.align	4


	//----- nvinfo : EIATTR_CUDA_API_VERSION
	.align		4
        /*0000*/ 	.byte	0x04, 0x37
        /*0002*/ 	.short	(.L_856 - .L_855)
.L_855:
        /*0004*/ 	.word	0x00000082


	//----- nvinfo : EIATTR_SW2861232_WAR
	.align		4
.L_856:
        /*0008*/ 	.byte	0x01, 0x35
	.zero		2


	//----- nvinfo : EIATTR_PARAM_CBANK
	.align		4
        /*000c*/ 	.byte	0x04, 0x0a
        /*000e*/ 	.short	(.L_858 - .L_857)
	.align		4
.L_857:
        /*0010*/ 	.word	index@(.nv.constant0._ZN7cutlass13device_kernelIN5flash19enable_sm80_to_sm89INS1_16FlashAttnBwdSm80INS1_25CollectiveMainloopBwdSm80ILi2ELi1EN4cute5tupleIJNS5_1CILi64EEENS7_ILi80EEENS7_ILi192EEEEEENS_10bfloat16_tEfNS_4arch4Sm80ELb0ELb1ELb1ELb0ELb1ELb0ELb1ELb0ELi2ELi4ELi2ELi2ELb0EEENS1_21CollectiveEpilogueBwdISB_SC_SE_Li256ELb0ELb1ELi4EEENS1_19SingleTileSchedulerILb0ELb0ELb0ELi80EEEEEEEEEvNT_6ParamsE)
        /*0014*/ 	.short	0x0160
        /*0016*/ 	.short	0x0270


	//----- nvinfo : EIATTR_CBANK_PARAM_SIZE
	.align		4
.L_858:
        /*0018*/ 	.byte	0x03, 0x19
        /*001a*/ 	.short	0x0270


	//----- nvinfo : EIATTR_KPARAM_INFO
	.align		4
        /*001c*/ 	.byte	0x04, 0x17
        /*001e*/ 	.short	(.L_860 - .L_859)
.L_859:
        /*0020*/ 	.word	0x00000000
        /*0024*/ 	.short	0x0000
        /*0026*/ 	.short	0x0000
        /*0028*/ 	.byte	0x00, 0xf0, 0xc1, 0x09


	//----- nvinfo : EIATTR_MAXREG_COUNT
	.align		4
.L_860:
        /*002c*/ 	.byte	0x03, 0x1b
        /*002e*/ 	.short	0x00ff


	//----- nvinfo : EIATTR_NUM_BARRIERS
	.align		4
        /*0030*/ 	.byte	0x02, 0x4c
        /*0032*/ 	.byte	0x02
	.zero		1


	//----- nvinfo : EIATTR_MERCURY_ISA_VERSION
	.align		4
        /*0034*/ 	.byte	0x03, 0x5f
        /*0036*/ 	.short	0x0000


	//----- nvinfo : EIATTR_EXIT_INSTR_OFFSETS
	.align		4
        /*0038*/ 	.byte	0x04, 0x1c
        /*003a*/ 	.short	(.L_862 - .L_861)


	//   ....[0]....
.L_861:
        /*003c*/ 	.word	0x00000030


	//   ....[1]....
        /*0040*/ 	.word	0x0000a400


	//   ....[2]....
        /*0044*/ 	.word	0x0000a500


	//   ....[3]....
        /*0048*/ 	.word	0x0000a520


	//   ....[4]....
        /*004c*/ 	.word	0x0000ad20


	//   ....[5]....
        /*0050*/ 	.word	0x0000ae20


	//   ....[6]....
        /*0054*/ 	.word	0x0000ae40


	//----- nvinfo : EIATTR_CTAIDZ_USED
	.align		4
.L_862:
        /*0058*/ 	.byte	0x01, 0x04
	.zero		2


	//----- nvinfo : EIATTR_MAX_THREADS
	.align		4
        /*005c*/ 	.byte	0x04, 0x05
        /*005e*/ 	.short	(.L_864 - .L_863)
.L_863:
        /*0060*/ 	.word	0x00000100
        /*0064*/ 	.word	0x00000001
        /*0068*/ 	.word	0x00000001


	//----- nvinfo : EIATTR_CRS_STACK_SIZE
	.align		4
.L_864:
        /*006c*/ 	.byte	0x04, 0x1e
        /*006e*/ 	.short	(.L_866 - .L_865)
.L_865:
        /*0070*/ 	.word	0x00000000
.L_866:


//--------------------- .nv.info._ZN7cutlass13device_kernelIN5flash19enable_sm80_to_sm89INS1_16FlashAttnBwdSm80INS1_25CollectiveMainloopBwdSm80ILi2ELi1EN4cute5tupleIJNS5_1CILi64EEENS7_ILi80EEENS7_ILi192EEEEEENS_10bfloat16_tEfNS_4arch4Sm80ELb0ELb1ELb1ELb0ELb0ELb0ELb1ELb0ELi2ELi4ELi2ELi2ELb0EEENS1_24CollectiveEpilogueBwdGQAISB_fSE_Li256ELb0ELb0EEENS1_19SingleTileSchedulerILb0ELb0ELb0ELi80EEEEEEEEEvNT_6ParamsE --------------------------
	.section	.nv.info._ZN7cutlass13device_kernelIN5flash19enable_sm80_to_sm89INS1_16FlashAttnBwdSm80INS1_25CollectiveMainloopBwdSm80ILi2ELi1EN4cute5tupleIJNS5_1CILi64EEENS7_ILi80EEENS7_ILi192EEEEEENS_10bfloat16_tEfNS_4arch4Sm80ELb0ELb1ELb1ELb0ELb0ELb0ELb1ELb0ELi2ELi4ELi2ELi2ELb0EEENS1_24CollectiveEpilogueBwdGQAISB_fSE_Li256ELb0ELb0EEENS1_19SingleTileSchedulerILb0ELb0ELb0ELi80EEEEEEEEEvNT_6ParamsE,"",@"SHT_CUDA_INFO"
	.sectionflags	@""
	.align	4


	//----- nvinfo : EIATTR_CUDA_API_VERSION
	.align		4
        /*0000*/ 	.byte	0x04, 0x37
        /*0002*/ 	.short	(.L_868 - .L_867)
.L_867:
        /*0004*/ 	.word	0x00000082


	//----- nvinfo : EIATTR_SW2861232_WAR
	.align		4
.L_868:
        /*0008*/ 	.byte	0x01, 0x35
	.zero		2


	//----- nvinfo : EIATTR_PARAM_CBANK
	.align		4
        /*000c*/ 	.byte	0x04, 0x0a
        /*000e*/ 	.short	(.L_870 - .L_869)
	.align		4
.L_869:
        /*0010*/ 	.word	index@(.nv.constant0._ZN7cutlass13device_kernelIN5flash19enable_sm80_to_sm89INS1_16FlashAttnBwdSm80INS1_25CollectiveMainloopBwdSm80ILi2ELi1EN4cute5tupleIJNS5_1CILi64EEENS7_ILi80EEENS7_ILi192EEEEEENS_10bfloat16_tEfNS_4arch4Sm80ELb0ELb1ELb1ELb0ELb0ELb0ELb1ELb0ELi2ELi4ELi2ELi2ELb0EEENS1_24CollectiveEpilogueBwdGQAISB_fSE_Li256ELb0ELb0EEENS1_19SingleTileSchedulerILb0ELb0ELb0ELi80EEEEEEEEEvNT_6ParamsE)
        /*0014*/ 	.short	0x0160
        /*0016*/ 	.short	0x0278


	//----- nvinfo : EIATTR_CBANK_PARAM_SIZE
	.align		4
.L_870:
        /*0018*/ 	.byte	0x03, 0x19
        /*001a*/ 	.short	0x0278


	//----- nvinfo : EIATTR_KPARAM_INFO
	.align		4
        /*001c*/ 	.byte	0x04, 0x17
        /*001e*/ 	.short	(.L_872 - .L_871)
.L_871:
        /*0020*/ 	.word	0x00000000
        /*0024*/ 	.short	0x0000
        /*0026*/ 	.short	0x0000
        /*0028*/ 	.byte	0x00, 0xf0, 0xe1, 0x09


	//----- nvinfo : EIATTR_MAXREG_COUNT
	.align		4
.L_872:
        /*002c*/ 	.byte	0x03, 0x1b
        /*002e*/ 	.short	0x00ff


	//----- nvinfo : EIATTR_NUM_BARRIERS
	.align		4
        /*0030*/ 	.byte	0x02, 0x4c
        /*0032*/ 	.byte	0x02
	.zero		1


	//----- nvinfo : EIATTR_MERCURY_ISA_VERSION
	.align		4
        /*0034*/ 	.byte	0x03, 0x5f
        /*0036*/ 	.short	0x0000


	//----- nvinfo : EIATTR_EXIT_INSTR_OFFSETS
	.align		4
        /*0038*/ 	.byte	0x04, 0x1c
        /*003a*/ 	.short	(.L_874 - .L_873)


	//   ....[0]....
.L_873:
        /*003c*/ 	.word	0x00000030


	//   ....[1]....
        /*0040*/ 	.word	0x00006f10


	//   ....[2]....
        /*0044*/ 	.word	0x000078c0


	//----- nvinfo : EIATTR_CTAIDZ_USED
	.align		4
.L_874:
        /*0048*/ 	.byte	0x01, 0x04
	.zero		2


	//----- nvinfo : EIATTR_MAX_THREADS
	.align		4
        /*004c*/ 	.byte	0x04, 0x05
        /*004e*/ 	.short	(.L_876 - .L_875)
.L_875:
        /*0050*/ 	.word	0x00000100
        /*0054*/ 	.word	0x00000001
        /*0058*/ 	.word	0x00000001


	//----- nvinfo : EIATTR_CRS_STACK_SIZE
	.align		4
.L_876:
        /*005c*/ 	.byte	0x04, 0x1e
        /*005e*/ 	.short	(.L_878 - .L_877)
.L_877:
        /*0060*/ 	.word	0x00000000
.L_878:


//--------------------- .nv.info._ZN7cutlass13device_kernelIN5flash19enable_sm80_to_sm89INS1_16FlashAttnBwdSm80INS1_25CollectiveMainloopBwdSm80ILi2ELi1EN4cute5tupleIJNS5_1CILi64EEENS7_ILi80EEENS7_ILi192EEEEEENS_10bfloat16_tEfNS_4arch4Sm80ELb0ELb1ELb1ELb0ELb1ELb0ELb1ELb0ELi2ELi4ELi2ELi2ELb0EEENS1_24CollectiveEpilogueBwdGQAISB_fSE_Li256ELb0ELb1EEENS1_19SingleTileSchedulerILb0ELb0ELb0ELi80EEEEEEEEEvNT_6ParamsE --------------------------
	.section	.nv.info._ZN7cutlass13device_kernelIN5flash19enable_sm80_to_sm89INS1_16FlashAttnBwdSm80INS1_25CollectiveMainloopBwdSm80ILi2ELi1EN4cute5tupleIJNS5_1CILi64EEENS7_ILi80EEENS7_ILi192EEEEEENS_10bfloat16_tEfNS_4arch4Sm80ELb0ELb1ELb1ELb0ELb1ELb0ELb1ELb0ELi2ELi4ELi2ELi2ELb0EEENS1_24CollectiveEpilogueBwdGQAISB_fSE_Li256ELb0ELb1EEENS1_19SingleTileSchedulerILb0ELb0ELb0ELi80EEEEEEEEEvNT_6ParamsE,"",@"SHT_CUDA_INFO"
	.sectionflags	@""
	.align	4


	//----- nvinfo : EIATTR_CUDA_API_VERSION
	.align		4
        /*0000*/ 	.byte	0x04, 0x37
        /*0002*/ 	.short	(.L_880 - .L_879)
.L_879:
        /*0004*/ 	.word	0x00000082


	//----- nvinfo : EIATTR_SW2861232_WAR
	.align		4
.L_880:
        /*0008*/ 	.byte	0x01, 0x35
	.zero		2


	//----- nvinfo : EIATTR_PARAM_CBANK
	.align		4
        /*000c*/ 	.byte	0x04, 0x0a
        /*000e*/ 	.short	(.L_882 - .L_881)
	.align		4
.L_881:
        /*0010*/ 	.word	index@(.nv.constant0._ZN7cutlass13device_kernelIN5flash19enable_sm80_to_sm89INS1_16FlashAttnBwdSm80INS1_25CollectiveMainloopBwdSm80ILi2ELi1EN4cute5tupleIJNS5_1CILi64EEENS7_ILi80EEENS7_ILi192EEEEEENS_10bfloat16_tEfNS_4arch4Sm80ELb0ELb1ELb1ELb0ELb1ELb0ELb1ELb0ELi2ELi4ELi2ELi2ELb0EEENS1_24CollectiveEpilogueBwdGQAISB_fSE_Li256ELb0ELb1EEENS1_19SingleTileSchedulerILb0ELb0ELb0ELi80EEEEEEEEEvNT_6ParamsE)
        /*0014*/ 	.short	0x0160
        /*0016*/ 	.short	0x0278


	//----- nvinfo : EIATTR_CBANK_PARAM_SIZE
	.align		4
.L_882:
        /*0018*/ 	.byte	0x03, 0x19
        /*001a*/ 	.short	0x0278


	//----- nvinfo : EIATTR_KPARAM_INFO
	.align		4
        /*001c*/ 	.byte	0x04, 0x17
        /*001e*/ 	.short	(.L_884 - .L_883)
.L_883:
        /*0020*/ 	.word	0x00000000
        /*0024*/ 	.short	0x0000
        /*0026*/ 	.short	0x0000
        /*0028*/ 	.byte	0x00, 0xf0, 0xe1, 0x09


	//----- nvinfo : EIATTR_MAXREG_COUNT
	.align		4
.L_884:
        /*002c*/ 	.byte	0x03, 0x1b
        /*002e*/ 	.short	0x00ff


	//----- nvinfo : EIATTR_NUM_BARRIERS
	.align		4
        /*0030*/ 	.byte	0x02, 0x4c
        /*0032*/ 	.byte	0x02
	.zero		1


	//----- nvinfo : EIATTR_MERCURY_ISA_VERSION
	.align		4
        /*0034*/ 	.byte	0x03, 0x5f
        /*0036*/ 	.short	0x0000


	//----- nvinfo : EIATTR_COOP_GROUP_MASK_REGIDS
	.align		4
        /*0038*/ 	.byte	0x04, 0x29
        /*003a*/ 	.short	(.L_886 - .L_885)


	//   ....[0]....
.L_885:
        /*003c*/ 	.word	0xffffffff


	//   ....[1]....
        /*0040*/ 	.word	0xffffffff


	//   ....[2]....
        /*0044*/ 	.word	0xffffffff


	//   ....[3]....
        /*0048*/ 	.word	0xffffffff


	//   ....[4]....
        /*004c*/ 	.word	0xffffffff


	//   ....[5]....
        /*0050*/ 	.word	0xffffffff


	//   ....[6]....
        /*0054*/ 	.word	0xffffffff


	//   ....[7]....
        /*0058*/ 	.word	0xffffffff


	//----- nvinfo : EIATTR_COOP_GROUP_INSTR_OFFSETS
	.align		4
.L_886:
        /*005c*/ 	.byte	0x04, 0x28
        /*005e*/ 	.short	(.L_888 - .L_887)


	//   ....[0]....
.L_887:
        /*0060*/ 	.word	0x00007170


	//   ....[1]....
        /*0064*/ 	.word	0x000071a0


	//   ....[2]....
        /*0068*/ 	.word	0x00007650


	//   ....[3]....
        /*006c*/ 	.word	0x00007660


	//   ....[4]....
        /*0070*/ 	.word	0x000077f0


	//   ....[5]....
        /*0074*/ 	.word	0x00007840


	//   ....[6]....
        /*0078*/ 	.word	0x00007cb0


	//   ....[7]....
        /*007c*/ 	.word	0x00007cc0


	//----- nvinfo : EIATTR_EXIT_INSTR_OFFSETS
	.align		4
.L_888:
        /*0080*/ 	.byte	0x04, 0x1c
        /*0082*/ 	.short	(.L_890 - .L_889)


	//   ....[0]....
.L_889:
        /*0084*/ 	.word	0x00000030


	//   ....[1]....
        /*0088*/ 	.word	0x00006f00


	//   ....[2]....
        /*008c*/ 	.word	0x00007cd0


	//   ....[3]....
        /*0090*/ 	.word	0x00007d70


	//----- nvinfo : EIATTR_CTAIDZ_USED
	.align		4
.L_890:
        /*0094*/ 	.byte	0x01, 0x04
	.zero		2


	//----- nvinfo : EIATTR_MAX_THREADS
	.align		4
        /*0098*/ 	.byte	0x04, 0x05
        /*009a*/ 	.short	(.L_892 - .L_891)
.L_891:
        /*009c*/ 	.word	0x00000100
        /*00a0*/ 	.word	0x00000001
        /*00a4*/ 	.word	0x00000001


	//----- nvinfo : EIATTR_CRS_STACK_SIZE
	.align		4
.L_892:
        /*00a8*/ 	.byte	0x04, 0x1e
        /*00aa*/ 	.short	(.L_894 - .L_893)
.L_893:
        /*00ac*/ 	.word	0x00000000
.L_894:


//--------------------- .nv.info._ZN7cutlass13device_kernelIN5flash19enable_sm80_to_sm89INS1_16FlashAttnBwdSm80INS1_25CollectiveMainloopBwdSm80ILi2ELi1EN4cute5tupleIJNS5_1CILi64EEENS7_ILi80EEENS7_ILi192EEEEEENS_10bfloat16_tEfNS_4arch4Sm80ELb0ELb1ELb1ELb1ELb0ELb0ELb1ELb0ELi2ELi4ELi2ELi2ELb0EEENS1_21CollectiveEpilogueBwdISB_SC_SE_Li256ELb1ELb1ELi4EEENS1_19SingleTileSchedulerILb1ELb0ELb0ELi80EEEEEEEEEvNT_6ParamsE --------------------------
	.section	.nv.info._ZN7cutlass13device_kernelIN5flash19enable_sm80_to_sm89INS1_16FlashAttnBwdSm80INS1_25CollectiveMainloopBwdSm80ILi2ELi1EN4cute5tupleIJNS5_1CILi64EEENS7_ILi80EEENS7_ILi192EEEEEENS_10bfloat16_tEfNS_4arch4Sm80ELb0ELb1ELb1ELb1ELb0ELb0ELb1ELb0ELi2ELi4ELi2ELi2ELb0EEENS1_21CollectiveEpilogueBwdISB_SC_SE_Li256ELb1ELb1ELi4EEENS1_19SingleTileSchedulerILb1ELb0ELb0ELi80EEEEEEEEEvNT_6ParamsE,"",@"SHT_CUDA_INFO"
	.sectionflags	@""
	.align	4


	//----- nvinfo : EIATTR_CUDA_API_VERSION
	.align		4
        /*0000*/ 	.byte	0x04, 0x37
        /*0002*/ 	.short	(.L_896 - .L_895)
.L_895:
        /*0004*/ 	.word	0x00000082


	//----- nvinfo : EIATTR_SW2861232_WAR
	.align		4
.L_896:
        /*0008*/ 	.byte	0x01, 0x35
	.zero		2


	//----- nvinfo : EIATTR_PARAM_CBANK
	.align		4
        /*000c*/ 	.byte	0x04, 0x0a
        /*000e*/ 	.short	(.L_898 - .L_897)
	.align		4
.L_897:
        /*0010*/ 	.word	index@(.nv.constant0._ZN7cutlass13device_kernelIN5flash19enable_sm80_to_sm89INS1_16FlashAttnBwdSm80INS1_25CollectiveMainloopBwdSm80ILi2ELi1EN4cute5tupleIJNS5_1CILi64EEENS7_ILi80EEENS7_ILi192EEEEEENS_10bfloat16_tEfNS_4arch4Sm80ELb0ELb1ELb1ELb1ELb0ELb0ELb1ELb0ELi2ELi4ELi2ELi2ELb0EEENS1_21CollectiveEpilogueBwdISB_SC_SE_Li256ELb1ELb1ELi4EEENS1_19SingleTileSchedulerILb1ELb0ELb0ELi80EEEEEEEEEvNT_6ParamsE)
        /*0014*/ 	.short	0x0160
        /*0016*/ 	.short	0x0270


	//----- nvinfo : EIATTR_CBANK_PARAM_SIZE
	.align		4
.L_898:
        /*0018*/ 	.byte	0x03, 0x19
        /*001a*/ 	.short	0x0270


	//----- nvinfo : EIATTR_KPARAM_INFO
	.align		4
        /*001c*/ 	.byte	0x04, 0x17
        /*001e*/ 	.short	(.L_900 - .L_899)
.L_899:
        /*0020*/ 	.word	0x00000000
        /*0024*/ 	.short	0x0000
        /*0026*/ 	.short	0x0000
        /*0028*/ 	.byte	0x00, 0xf0, 0xc1, 0x09


	//----- nvinfo : EIATTR_MAXREG_COUNT
	.align		4
.L_900:
        /*002c*/ 	.byte	0x03, 0x1b
        /*002e*/ 	.short	0x00ff


	//----- nvinfo : EIATTR_NUM_BARRIERS
	.align		4
        /*0030*/ 	.byte	0x02, 0x4c
        /*0032*/ 	.byte	0x02
	.zero		1


	//----- nvinfo : EIATTR_MERCURY_ISA_VERSION
	.align		4
        /*0034*/ 	.byte	0x03, 0x5f
        /*0036*/ 	.short	0x0000


	//----- nvinfo : EIATTR_COOP_GROUP_MASK_REGIDS
	.align		4
        /*0038*/ 	.byte	0x04, 0x29
        /*003a*/ 	.short	(.L_902 - .L_901)


	//   ....[0]....
.L_901:
        /*003c*/ 	.word	0xffffffff


	//----- nvinfo : EIATTR_COOP_GROUP_INSTR_OFFSETS
	.align		4
.L_902:
        /*0040*/ 	.byte	0x04, 0x28
        /*0042*/ 	.short	(.L_904 - .L_903)


	//   ....[0]....
.L_903:
        /*0044*/ 	.word	0x000000a0


	//----- nvinfo : EIATTR_EXIT_INSTR_OFFSETS
	.align		4
.L_904:
        /*0048*/ 	.byte	0x04, 0x1c
        /*004a*/ 	.short	(.L_906 - .L_905)


	//   ....[0]....
.L_905:
        /*004c*/ 	.word	0x00000410


	//   ....[1]....
        /*0050*/ 	.word	0x0000acd0


	//   ....[2]....
        /*0054*/ 	.word	0x0000add0


	//   ....[3]....
        /*0058*/ 	.word	0x0000adf0


	//   ....[4]....
        /*005c*/ 	.word	0x0000b820


	//   ....[5]....
        /*0060*/ 	.word	0x0000b920


	//   ....[6]....
        /*0064*/ 	.word	0x0000b940


	//----- nvinfo : EIATTR_CTAIDZ_USED
	.align		4
.L_906:
        /*0068*/ 	.byte	0x01, 0x04
	.zero		2


	//----- nvinfo : EIATTR_MAX_THREADS
	.align		4
        /*006c*/ 	.byte	0x04, 0x05
        /*006e*/ 	.short	(.L_908 - .L_907)
.L_907:
        /*0070*/ 	.word	0x00000100
        /*0074*/ 	.word	0x00000001
        /*0078*/ 	.word	0x00000001


	//----- nvinfo : EIATTR_CRS_STACK_SIZE
	.align		4
.L_908:
        /*007c*/ 	.byte	0x04, 0x1e
        /*007e*/ 	.short	(.L_910 - .L_909)
.L_909:
        /*0080*/ 	.word	0x00000000
.L_910:


//--------------------- .nv.info._ZN7cutlass13device_kernelIN5flash19enable_sm80_to_sm89INS1_16FlashAttnBwdSm80INS1_25CollectiveMainloopBwdSm80ILi2ELi1EN4cute5tupleIJNS5_1CILi64EEENS7_ILi80EEENS7_ILi192EEEEEENS_10bfloat16_tEfNS_4arch4Sm80ELb0ELb1ELb1ELb1ELb1ELb0ELb1ELb0ELi2ELi4ELi2ELi2ELb0EEENS1_21CollectiveEpilogueBwdISB_SC_SE_Li256ELb1ELb1ELi4EEENS1_19SingleTileSchedulerILb1ELb0ELb0ELi80EEEEEEEEEvNT_6ParamsE --------------------------
	.section	.nv.info._ZN7cutlass13device_kernelIN5flash19enable_sm80_to_sm89INS1_16FlashAttnBwdSm80INS1_25CollectiveMainloopBwdSm80ILi2ELi1EN4cute5tupleIJNS5_1CILi64EEENS7_ILi80EEENS7_ILi192EEEEEENS_10bfloat16_tEfNS_4arch4Sm80ELb0ELb1ELb1ELb1ELb1ELb0ELb1ELb0ELi2ELi4ELi2ELi2ELb0EEENS1_21CollectiveEpilogueBwdISB_SC_SE_Li256ELb1ELb1ELi4EEENS1_19SingleTileSchedulerILb1ELb0ELb0ELi80EEEEEEEEEvNT_6ParamsE,"",@"SHT_CUDA_INFO"
	.sectionflags	@""
	.align	4


	//----- nvinfo : EIATTR_CUDA_API_VERSION
	.align		4
        /*0000*/ 	.byte	0x04, 0x37
        /*0002*/ 	.short	(.L_912 - .L_911)
.L_911:
        /*0004*/ 	.word	0x00000082


	//----- nvinfo : EIATTR_SW2861232_WAR
	.align		4
.L_912:
        /*0008*/ 	.byte	0x01, 0x35
	.zero		2


	//----- nvinfo : EIATTR_PARAM_CBANK
	.align		4
        /*000c*/ 	.byte	0x04, 0x0a
        /*000e*/ 	.short	(.L_914 - .L_913)
	.align		4
.L_913:
        /*0010*/ 	.word	index@(.nv.constant0._ZN7cutlass13device_kernelIN5flash19enable_sm80_to_sm89INS1_16FlashAttnBwdSm80INS1_25CollectiveMainloopBwdSm80ILi2ELi1EN4cute5tupleIJNS5_1CILi64EEENS7_ILi80EEENS7_ILi192EEEEEENS_10bfloat16_tEfNS_4arch4Sm80ELb0ELb1ELb1ELb1ELb1ELb0ELb1ELb0ELi2ELi4ELi2ELi2ELb0EEENS1_21CollectiveEpilogueBwdISB_SC_SE_Li256ELb1ELb1ELi4EEENS1_19SingleTileSchedulerILb1ELb0ELb0ELi80EEEEEEEEEvNT_6ParamsE)
        /*0014*/ 	.short	0x0160
        /*0016*/ 	.short	0x0270


	//----- nvinfo : EIATTR_CBANK_PARAM_SIZE
	.align		4
.L_914:
        /*0018*/ 	.byte	0x03, 0x19
        /*001a*/ 	.short	0x0270


	//----- nvinfo : EIATTR_KPARAM_INFO
	.align		4
        /*001c*/ 	.byte	0x04, 0x17
        /*001e*/ 	.short	(.L_916 - .L_915)
.L_915:
        /*0020*/ 	.word	0x00000000
        /*0024*/ 	.short	0x0000
        /*0026*/ 	.short	0x0000
        /*0028*/ 	.byte	0x00, 0xf0, 0xc1, 0x09


	//----- nvinfo : EIATTR_MAXREG_COUNT
	.align		4
.L_916:
        /*002c*/ 	.byte	0x03, 0x1b
        /*002e*/ 	.short	0x00ff


	//----- nvinfo : EIATTR_NUM_BARRIERS
	.align		4
        /*0030*/ 	.byte	0x02, 0x4c
        /*0032*/ 	.byte	0x02
	.zero		1


	//----- nvinfo : EIATTR_MERCURY_ISA_VERSION
	.align		4
        /*0034*/ 	.byte	0x03, 0x5f
        /*0036*/ 	.short	0x0000


	//----- nvinfo : EIATTR_COOP_GROUP_MASK_REGIDS
	.align		4
        /*0038*/ 	.byte	0x04, 0x29
        /*003a*/ 	.short	(.L_918 - .L_917)


	//   ....[0]....
.L_917:
        /*003c*/ 	.word	0xffffffff


	//----- nvinfo : EIATTR_COOP_GROUP_INSTR_OFFSETS
	.align		4
.L_918:
        /*0040*/ 	.byte	0x04, 0x28
        /*0042*/ 	.short	(.L_920 - .L_919)


	//   ....[0]....
.L_919:
        /*0044*/ 	.word	0x000000a0


	//----- nvinfo : EIATTR_EXIT_INSTR_OFFSETS
	.align		4
.L_920:
        /*0048*/ 	.byte	0x04, 0x1c
        /*004a*/ 	.short	(.L_922 - .L_921)


	//   ....[0]....
.L_921:
        /*004c*/ 	.word	0x00000410


	//   ....[1]....
        /*0050*/ 	.word	0x0000acd0


	//   ....[2]....
        /*0054*/ 	.word	0x0000add0


	//   ....[3]....
        /*0058*/ 	.word	0x0000adf0


	//   ....[4]....
        /*005c*/ 	.word	0x0000b820


	//   ....[5]....
        /*0060*/ 	.word	0x0000b920


	//   ....[6]....
        /*0064*/ 	.word	0x0000b940


	//----- nvinfo : EIATTR_CTAIDZ_USED
	.align		4
.L_922:
        /*0068*/ 	.byte	0x01, 0x04
	.zero		2


	//----- nvinfo : EIATTR_MAX_THREADS
	.align		4
        /*006c*/ 	.byte	0x04, 0x05
        /*006e*/ 	.short	(.L_924 - .L_923)
.L_923:
        /*0070*/ 	.word	0x00000100
        /*0074*/ 	.word	0x00000001
        /*0078*/ 	.word	0x00000001


	//----- nvinfo : EIATTR_CRS_STACK_SIZE
	.align		4
.L_924:
        /*007c*/ 	.byte	0x04, 0x1e
        /*007e*/ 	.short	(.L_926 - .L_925)
.L_925:
        /*0080*/ 	.word	0x00000000
.L_926:


//--------------------- .nv.info._ZN7cutlass13device_kernelIN5flash19enable_sm80_to_sm89INS1_16FlashAttnBwdSm80INS1_25CollectiveMainloopBwdSm80ILi2ELi1EN4cute5tupleIJNS5_1CILi64EEENS7_ILi80EEENS7_ILi192EEEEEENS_10bfloat16_tEfNS_4arch4Sm80ELb0ELb1ELb1ELb1ELb0ELb0ELb1ELb0ELi2ELi4ELi2ELi2ELb0EEENS1_24CollectiveEpilogueBwdGQAISB_fSE_Li256ELb1ELb0EEENS1_19SingleTileSchedulerILb1ELb0ELb0ELi80EEEEEEEEEvNT_6ParamsE --------------------------
	.section	.nv.info._ZN7cutlass13device_kernelIN5flash19enable_sm80_to_sm89INS1_16FlashAttnBwdSm80INS1_25CollectiveMainloopBwdSm80ILi2ELi1EN4cute5tupleIJNS5_1CILi64EEENS7_ILi80EEENS7_ILi192EEEEEENS_10bfloat16_tEfNS_4arch4Sm80ELb0ELb1ELb1ELb1ELb0ELb0ELb1ELb0ELi2ELi4ELi2ELi2ELb0EEENS1_24CollectiveEpilogueBwdGQAISB_fSE_Li256ELb1ELb0EEENS1_19SingleTileSchedulerILb1ELb0ELb0ELi80EEEEEEEEEvNT_6ParamsE,"",@"SHT_CUDA_INFO"
	.sectionflags	@""
	.align	4


	//----- nvinfo : EIATTR_CUDA_API_VERSION
	.align		4
        /*0000*/ 	.byte	0x04, 0x37
        /*0002*/ 	.short	(.L_928 - .L_927)
.L_927:
        /*0004*/ 	.word	0x00000082


	//----- nvinfo : EIATTR_SW2861232_WAR
	.align		4
.L_928:
        /*0008*/ 	.byte	0x01, 0x35
	.zero		2


	//----- nvinfo : EIATTR_PARAM_CBANK
	.align		4
        /*000c*/ 	.byte	0x04, 0x0a
        /*000e*/ 	.short	(.L_930 - .L_929)
	.align		4
.L_929:
        /*0010*/ 	.word	index@(.nv.constant0._ZN7cutlass13device_kernelIN5flash19enable_sm80_to_sm89INS1_16FlashAttnBwdSm80INS1_25CollectiveMainloopBwdSm80ILi2ELi1EN4cute5tupleIJNS5_1CILi64EEENS7_ILi80EEENS7_ILi192EEEEEENS_10bfloat16_tEfNS_4arch4Sm80ELb0ELb1ELb1ELb1ELb0ELb0ELb1ELb0ELi2ELi4ELi2ELi2ELb0EEENS1_24CollectiveEpilogueBwdGQAISB_fSE_Li256ELb1ELb0EEENS1_19SingleTileSchedulerILb1ELb0ELb0ELi80EEEEEEEEEvNT_6ParamsE)
        /*0014*/ 	.short	0x0160
        /*0016*/ 	.short	0x0278


	//----- nvinfo : EIATTR_CBANK_PARAM_SIZE
	.align		4
.L_930:
        /*0018*/ 	.byte	0x03, 0x19
        /*001a*/ 	.short	0x0278


	//----- nvinfo : EIATTR_KPARAM_INFO
	.align		4
        /*001c*/ 	.byte	0x04, 0x17
        /*001e*/ 	.short	(.L_932 - .L_931)
.L_931:
        /*0020*/ 	.word	0x00000000
        /*0024*/ 	.short	0x0000
        /*0026*/ 	.short	0x0000
        /*0028*/ 	.byte	0x00, 0xf0, 0xe1, 0x09


	//----- nvinfo : EIATTR_MAXREG_COUNT
	.align		4
.L_932:
        /*002c*/ 	.byte	0x03, 0x1b
        /*002e*/ 	.short	0x00ff


	//----- nvinfo : EIATTR_NUM_BARRIERS
	.align		4
        /*0030*/ 	.byte	0x02, 0x4c
        /*0032*/ 	.byte	0x02
	.zero		1


	//----- nvinfo : EIATTR_MERCURY_ISA_VERSION
	.align		4
        /*0034*/ 	.byte	0x03, 0x5f
        /*0036*/ 	.short	0x0000


	//----- nvinfo : EIATTR_COOP_GROUP_MASK_REGIDS
	.align		4
        /*0038*/ 	.byte	0x04, 0x29
        /*003a*/ 	.short	(.L_934 - .L_933)


	//   ....[0]....
.L_933:
        /*003c*/ 	.word	0xffffffff


	//----- nvinfo : EIATTR_COOP_GROUP_INSTR_OFFSETS
	.align		4
.L_934:
        /*0040*/ 	.byte	0x04, 0x28
        /*0042*/ 	.short	(.L_936 - .L_935)


	//   ....[0]....
.L_935:
        /*0044*/ 	.word	0x000000a0


	//----- nvinfo : EIATTR_EXIT_INSTR_OFFSETS
	.align		4
.L_936:
        /*0048*/ 	.byte	0x04, 0x1c
        /*004a*/ 	.short	(.L_938 - .L_937)


	//   ....[0]....
.L_937:
        /*004c*/ 	.word	0x00000410


	//   ....[1]....
        /*0050*/ 	.word	0x000075d0


	//   ....[2]....
        /*0054*/ 	.word	0x00008140


	//----- nvinfo : EIATTR_CTAIDZ_USED
	.align		4
.L_938:
        /*0058*/ 	.byte	0x01, 0x04
	.zero		2


	//----- nvinfo : EIATTR_MAX_THREADS
	.align		4
        /*005c*/ 	.byte	0x04, 0x05
        /*005e*/ 	.short	(.L_940 - .L_939)
.L_939:
        /*0060*/ 	.word	0x00000100
        /*0064*/ 	.word	0x00000001
        /*0068*/ 	.word	0x00000001


	//----- nvinfo : EIATTR_CRS_STACK_SIZE
	.align		4
.L_940:
        /*006c*/ 	.byte	0x04, 0x1e
        /*006e*/ 	.short	(.L_942 - .L_941)
.L_941:
        /*0070*/ 	.word	0x00000000
.L_942:


//--------------------- .nv.info._ZN7cutlass13device_kernelIN5flash19enable_sm80_to_sm89INS1_16FlashAttnBwdSm80INS1_25CollectiveMainloopBwdSm80ILi2ELi1EN4cute5tupleIJNS5_1CILi64EEENS7_ILi80EEENS7_ILi192EEEEEENS_10bfloat16_tEfNS_4arch4Sm80ELb0ELb1ELb1ELb1ELb1ELb0ELb1ELb0ELi2ELi4ELi2ELi2ELb0EEENS1_24CollectiveEpilogueBwdGQAISB_fSE_Li256ELb1ELb1EEENS1_19SingleTileSchedulerILb1ELb0ELb0ELi80EEEEEEEEEvNT_6ParamsE --------------------------
	.section	.nv.info._ZN7cutlass13device_kernelIN5flash19enable_sm80_to_sm89INS1_16FlashAttnBwdSm80INS1_25CollectiveMainloopBwdSm80ILi2ELi1EN4cute5tupleIJNS5_1CILi64EEENS7_ILi80EEENS7_ILi192EEEEEENS_10bfloat16_tEfNS_4arch4Sm80ELb0ELb1ELb1ELb1ELb1ELb0ELb1ELb0ELi2ELi4ELi2ELi2ELb0EEENS1_24CollectiveEpilogueBwdGQAISB_fSE_Li256ELb1ELb1EEENS1_19SingleTileSchedulerILb1ELb0ELb0ELi80EEEEEEEEEvNT_6ParamsE,"",@"SHT_CUDA_INFO"
	.sectionflags	@""
	.align	4


	//----- nvinfo : EIATTR_CUDA_API_VERSION
	.align		4
        /*0000*/ 	.byte	0x04, 0x37
        /*0002*/ 	.short	(.L_944 - .L_943)
.L_943:
        /*0004*/ 	.word	0x00000082


	//----- nvinfo : EIATTR_SW2861232_WAR
	.align		4
.L_944:
        /*0008*/ 	.byte	0x01, 0x35
	.zero		2


	//----- nvinfo : EIATTR_PARAM_CBANK
	.align		4
        /*000c*/ 	.byte	0x04, 0x0a
        /*000e*/ 	.short	(.L_946 - .L_945)
	.align		4
.L_945:
        /*0010*/ 	.word	index@(.nv.constant0._ZN7cutlass13device_kernelIN5flash19enable_sm80_to_sm89INS1_16FlashAttnBwdSm80INS1_25CollectiveMainloopBwdSm80ILi2ELi1EN4cute5tupleIJNS5_1CILi64EEENS7_ILi80EEENS7_ILi192EEEEEENS_10bfloat16_tEfNS_4arch4Sm80ELb0ELb1ELb1ELb1ELb1ELb0ELb1ELb0ELi2ELi4ELi2ELi2ELb0EEENS1_24CollectiveEpilogueBwdGQAISB_fSE_Li256ELb1ELb1EEENS1_19SingleTileSchedulerILb1ELb0ELb0ELi80EEEEEEEEEvNT_6ParamsE)
        /*0014*/ 	.short	0x0160
        /*0016*/ 	.short	0x0278


	//----- nvinfo : EIATTR_CBANK_PARAM_SIZE
	.align		4
.L_946:
        /*0018*/ 	.byte	0x03, 0x19
        /*001a*/ 	.short	0x0278


	//----- nvinfo : EIATTR_KPARAM_INFO
	.align		4
        /*001c*/ 	.byte	0x04, 0x17
        /*001e*/ 	.short	(.L_948 - .L_947)
.L_947:
        /*0020*/ 	.word	0x00000000
        /*0024*/ 	.short	0x0000
        /*0026*/ 	.short	0x0000
        /*0028*/ 	.byte	0x00, 0xf0, 0xe1, 0x09


	//----- nvinfo : EIATTR_MAXREG_COUNT
	.align		4
.L_948:
        /*002c*/ 	.byte	0x03, 0x1b
        /*002e*/ 	.short	0x00ff


	//----- nvinfo : EIATTR_NUM_BARRIERS
	.align		4
        /*0030*/ 	.byte	0x02, 0x4c
        /*0032*/ 	.byte	0x02
	.zero		1


	//----- nvinfo : EIATTR_MERCURY_ISA_VERSION
	.align		4
        /*0034*/ 	.byte	0x03, 0x5f
        /*0036*/ 	.short	0x0000


	//----- nvinfo : EIATTR_COOP_GROUP_MASK_REGIDS
	.align		4
        /*0038*/ 	.byte	0x04, 0x29
        /*003a*/ 	.short	(.L_950 - .L_949)


	//   ....[0]....
.L_949:
        /*003c*/ 	.word	0xffffffff


	//   ....[1]....
        /*0040*/ 	.word	0xffffffff


	//   ....[2]....
        /*0044*/ 	.word	0xffffffff


	//   ....[3]....
        /*0048*/ 	.word	0xffffffff


	//   ....[4]....
        /*004c*/ 	.word	0xffffffff


	//   ....[5]....
        /*0050*/ 	.word	0xffffffff


	//   ....[6]....
        /*0054*/ 	.word	0xffffffff


	//   ....[7]....
        /*0058*/ 	.word	0xffffffff


	//   ....[8]....
        /*005c*/ 	.word	0xffffffff


	//----- nvinfo : EIATTR_COOP_GROUP_INSTR_OFFSETS
	.align		4
.L_950:
        /*0060*/ 	.byte	0x04, 0x28
        /*0062*/ 	.short	(.L_952 - .L_951)


	//   ....[0]....
.L_951:
        /*0064*/ 	.word	0x000000a0


	//   ....[1]....
        /*0068*/ 	.word	0x000079f0


	//   ....[2]....
        /*006c*/ 	.word	0x00007a30


	//   ....[3]....
        /*0070*/ 	.word	0x00007f40


	//   ....[4]....
        /*0074*/ 	.word	0x00007f50


	//   ....[5]....
        /*0078*/ 	.word	0x00008110


	//   ....[6]....
        /*007c*/ 	.word	0x00008210


	//   ....[7]....
        /*0080*/ 	.word	0x00008600


	//   ....[8]....
        /*0084*/ 	.word	0x00008610


	//----- nvinfo : EIATTR_EXIT_INSTR_OFFSETS
	.align		4
.L_952:
        /*0088*/ 	.byte	0x04, 0x1c
        /*008a*/ 	.short	(.L_954 - .L_953)


	//   ....[0]....
.L_953:
        /*008c*/ 	.word	0x00000410


	//   ....[1]....
        /*0090*/ 	.word	0x000075f0


	//   ....[2]....
        /*0094*/ 	.word	0x00008620


	//   ....[3]....
        /*0098*/ 	.word	0x000086c0


	//----- nvinfo : EIATTR_CTAIDZ_USED
	.align		4
.L_954:
        /*009c*/ 	.byte	0x01, 0x04
	.zero		2


	//----- nvinfo : EIATTR_MAX_THREADS
	.align		4
        /*00a0*/ 	.byte	0x04, 0x05
        /*00a2*/ 	.short	(.L_956 - .L_955)
.L_955:
        /*00a4*/ 	.word	0x00000100
        /*00a8*/ 	.word	0x00000001
        /*00ac*/ 	.word	0x00000001


	//----- nvinfo : EIATTR_CRS_STACK_SIZE
	.align		4
.L_956:
        /*00b0*/ 	.byte	0x04, 0x1e
        /*00b2*/ 	.short	(.L_958 - .L_957)
.L_957:
        /*00b4*/ 	.word	0x00000000
.L_958:


//--------------------- .nv.info._ZN7cutlass13device_kernelIN5flash19enable_sm80_to_sm89INS1_16FlashAttnBwdSm80INS1_25CollectiveMainloopBwdSm80ILi2ELi1EN4cute5tupleIJNS5_1CILi64EEENS7_ILi80EEENS7_ILi192EEEEEENS_10bfloat16_tEfNS_4arch4Sm80ELb1ELb0ELb1ELb0ELb0ELb0ELb1ELb0ELi2ELi4ELi2ELi2ELb0EEENS1_21CollectiveEpilogueBwdISB_SC_SE_Li256ELb0ELb1ELi4EEENS1_25SingleTileBwdLPTSchedulerILb0ELi80ELb0EEEEEEEEEvNT_6ParamsE --------------------------
	.section	.nv.info._ZN7cutlass13device_kernelIN5flash19enable_sm80_to_sm89INS1_16FlashAttnBwdSm80INS1_25CollectiveMainloopBwdSm80ILi2ELi1EN4cute5tupleIJNS5_1CILi64EEENS7_ILi80EEENS7_ILi192EEEEEENS_10bfloat16_tEfNS_4arch4Sm80ELb1ELb0ELb1ELb0ELb0ELb0ELb1ELb0ELi2ELi4ELi2ELi2ELb0EEENS1_21CollectiveEpilogueBwdISB_SC_SE_Li256ELb0ELb1ELi4EEENS1_25SingleTileBwdLPTSchedulerILb0ELi80ELb0EEEEEEEEEvNT_6ParamsE,"",@"SHT_CUDA_INFO"
	.sectionflags	@""
	.align	4


	//----- nvinfo : EIATTR_CUDA_API_VERSION
	.align		4
        /*0000*/ 	.byte	0x04, 0x37
        /*0002*/ 	.short	(.L_960 - .L_959)
.L_959:
        /*0004*/ 	.word	0x00000082


	//----- nvinfo : EIATTR_SW2861232_WAR
	.align		4
.L_960:
        /*0008*/ 	.byte	0x01, 0x35
	.zero		2


	//----- nvinfo : EIATTR_PARAM_CBANK
	.align		4
        /*000c*/ 	.byte	0x04, 0x0a
        /*000e*/ 	.short	(.L_962 - .L_961)
	.align		4
.L_961:
        /*0010*/ 	.word	index@(.nv.constant0._ZN7cutlass13device_kernelIN5flash19enable_sm80_to_sm89INS1_16FlashAttnBwdSm80INS1_25CollectiveMainloopBwdSm80ILi2ELi1EN4cute5tupleIJNS5_1CILi64EEENS7_ILi80EEENS7_ILi192EEEEEENS_10bfloat16_tEfNS_4arch4Sm80ELb1ELb0ELb1ELb0ELb0ELb0ELb1ELb0ELi2ELi4ELi2ELi2ELb0EEENS1_21CollectiveEpilogueBwdISB_SC_SE_Li256ELb0ELb1ELi4EEENS1_25SingleTileBwdLPTSchedulerILb0ELi80ELb0EEEEEEEEEvNT_6ParamsE)
        /*0014*/ 	.short	0x0160
        /*0016*/ 	.short	0x0288


	//----- nvinfo : EIATTR_CBANK_PARAM_SIZE
	.align		4
.L_962:
        /*0018*/ 	.byte	0x03, 0x19
        /*001a*/ 	.short	0x0288


	//----- nvinfo : EIATTR_KPARAM_INFO
	.align		4
        /*001c*/ 	.byte	0x04, 0x17
        /*001e*/ 	.short	(.L_964 - .L_963)
.L_963:
        /*0020*/ 	.word	0x00000000
        /*0024*/ 	.short	0x0000
        /*0026*/ 	.short	0x0000
        /*0028*/ 	.byte	0x00, 0xf0, 0x21, 0x0a


	//----- nvinfo : EIATTR_MAXREG_COUNT
	.align		4
.L_964:
        /*002c*/ 	.byte	0x03, 0x1b
        /*002e*/ 	.short	0x00ff


	//----- nvinfo : EIATTR_NUM_BARRIERS
	.align		4
        /*0030*/ 	.byte	0x02, 0x4c
        /*0032*/ 	.byte	0x02
	.zero		1


	//----- nvinfo : EIATTR_MERCURY_ISA_VERSION
	.align		4
        /*0034*/ 	.byte	0x03, 0x5f
        /*0036*/ 	.short	0x0000


	//----- nvinfo : EIATTR_COOP_GROUP_MASK_REGIDS
	.align		4
        /*0038*/ 	.byte	0x04, 0x29
        /*003a*/ 	.short	(.L_966 - .L_965)


	//   ....[0]....
.L_965:
        /*003c*/ 	.word	0xffffffff


	//----- nvinfo : EIATTR_COOP_GROUP_INSTR_OFFSETS
	.align		4
.L_966:
        /*0040*/ 	.byte	0x04, 0x28
        /*0042*/ 	.short	(.L_968 - .L_967)


	//   ....[0]....
.L_967:
        /*0044*/ 	.word	0x00000040


	//----- nvinfo : EIATTR_EXIT_INSTR_OFFSETS
	.align		4
.L_968:
        /*0048*/ 	.byte	0x04, 0x1c
        /*004a*/ 	.short	(.L_970 - .L_969)


	//   ....[0]....
.L_969:
        /*004c*/ 	.word	0x00000470


	//   ....[1]....
        /*0050*/ 	.word	0x00009cd0


	//   ....[2]....
        /*0054*/ 	.word	0x00009dd0


	//   ....[3]....
        /*0058*/ 	.word	0x00009df0


	//   ....[4]....
        /*005c*/ 	.word	0x0000a5c0


	//   ....[5]....
        /*0060*/ 	.word	0x0000a6c0


	//   ....[6]....
        /*0064*/ 	.word	0x0000a6e0


	//----- nvinfo : EIATTR_MAX_THREADS
	.align		4
.L_970:
        /*0068*/ 	.byte	0x04, 0x05
        /*006a*/ 	.short	(.L_972 - .L_971)
.L_971:
        /*006c*/ 	.word	0x00000100
        /*0070*/ 	.word	0x00000001
        /*0074*/ 	.word	0x00000001


	//----- nvinfo : EIATTR_CRS_STACK_SIZE
	.align		4
.L_972:
        /*0078*/ 	.byte	0x04, 0x1e
        /*007a*/ 	.short	(.L_974 - .L_973)
.L_973:
        /*007c*/ 	.word	0x00000000
.L_974:


//--------------------- .nv.info._ZN7cutlass13device_kernelIN5flash19enable_sm80_to_sm89INS1_16FlashAttnBwdSm80INS1_25CollectiveMainloopBwdSm80ILi2ELi1EN4cute5tupleIJNS5_1CILi64EEENS7_ILi80EEENS7_ILi192EEEEEENS_10bfloat16_tEfNS_4arch4Sm80ELb1ELb0ELb1ELb0ELb1ELb0ELb1ELb0ELi2ELi4ELi2ELi2ELb0EEENS1_21CollectiveEpilogueBwdISB_SC_SE_Li256ELb0ELb1ELi4EEENS1_25SingleTileBwdLPTSchedulerILb0ELi80ELb1EEEEEEEEEvNT_6ParamsE --------------------------
	.section	.nv.info._ZN7cutlass13device_kernelIN5flash19enable_sm80_to_sm89INS1_16FlashAttnBwdSm80INS1_25CollectiveMainloopBwdSm80ILi2ELi1EN4cute5tupleIJNS5_1CILi64EEENS7_ILi80EEENS7_ILi192EEEEEENS_10bfloat16_tEfNS_4arch4Sm80ELb1ELb0ELb1ELb0ELb1ELb0ELb1ELb0ELi2ELi4ELi2ELi2ELb0EEENS1_21CollectiveEpilogueBwdISB_SC_SE_Li256ELb0ELb1ELi4EEENS1_25SingleTileBwdLPTSchedulerILb0ELi80ELb1EEEEEEEEEvNT_6ParamsE,"",@"SHT_CUDA_INFO"
	.sectionflags	@""
	.align	4


	//----- nvinfo : EIATTR_CUDA_API_VERSION
	.align		4
        /*0000*/ 	.byte	0x04, 0x37
        /*0002*/ 	.short	(.L_976 - .L_975)
.L_975:
        /*0004*/ 	.word	0x00000082


	//----- nvinfo : EIATTR_SW2861232_WAR
	.align		4
.L_976:
        /*0008*/ 	.byte	0x01, 0x35
	.zero		2


	//----- nvinfo : EIATTR_PARAM_CBANK
	.align		4
        /*000c*/ 	.byte	0x04, 0x0a
        /*000e*/ 	.short	(.L_978 - .L_977)
	.align		4
.L_977:
        /*0010*/ 	.word	index@(.nv.constant0._ZN7cutlass13device_kernelIN5flash19enable_sm80_to_sm89INS1_16FlashAttnBwdSm80INS1_25CollectiveMainloopBwdSm80ILi2ELi1EN4cute5tupleIJNS5_1CILi64EEENS7_ILi80EEENS7_ILi192EEEEEENS_10bfloat16_tEfNS_4arch4Sm80ELb1ELb0ELb1ELb0ELb1ELb0ELb1ELb0ELi2ELi4ELi2ELi2ELb0EEENS1_21CollectiveEpilogueBwdISB_SC_SE_Li256ELb0ELb1ELi4EEENS1_25SingleTileBwdLPTSchedulerILb0ELi80ELb1EEEEEEEEEvNT_6ParamsE)
        /*0014*/ 	.short	0x0160
        /*0016*/ 	.short	0x0288


	//----- nvinfo : EIATTR_CBANK_PARAM_SIZE
	.align		4
.L_978:
        /*0018*/ 	.byte	0x03, 0x19
        /*001a*/ 	.short	0x0288


	//----- nvinfo : EIATTR_KPARAM_INFO
	.align		4
        /*001c*/ 	.byte	0x04, 0x17
        /*001e*/ 	.short	(.L_980 - .L_979)
.L_979:
        /*0020*/ 	.word	0x00000000
        /*0024*/ 	.short	0x0000
        /*0026*/ 	.short	0x0000
        /*0028*/ 	.byte	0x00, 0xf0, 0x21, 0x0a


	//----- nvinfo : EIATTR_MAXREG_COUNT
	.align		4
.L_980:
        /*002c*/ 	.byte	0x03, 0x1b
        /*002e*/ 	.short	0x00ff


	//----- nvinfo : EIATTR_NUM_BARRIERS
	.align		4
        /*0030*/ 	.byte	0x02, 0x4c
        /*0032*/ 	.byte	0x02
	.zero		1


	//----- nvinfo : EIATTR_ANNOTATIONS
	.align		4
        /*0034*/ 	.byte	0x04, 0x55
        /*0036*/ 	.short	(.L_982 - .L_981)


	//   ....[0]....
.L_981:
        /*0038*/ 	.word	0x00000001
        /*003c*/ 	.byte	0x70, 0x1b, 0x00, 0x00, 0x01, 0x00, 0x00, 0x00, 0xa0, 0x1b, 0x00, 0x00, 0x01, 0x00, 0x00, 0x00
        /*004c*/ 	.byte	0xe0, 0x1e, 0x00, 0x00, 0x01, 0x00, 0x00, 0x00, 0x10, 0x20, 0x00, 0x00, 0x01, 0x00, 0x00, 0x00
        /*005c*/ 	.byte	0x80, 0x34, 0x00, 0x00, 0x01, 0x00, 0x00, 0x00, 0xb0, 0x34, 0x00, 0x00, 0x01, 0x00, 0x00, 0x00
        /*006c*/ 	.byte	0x00, 0x53, 0x00, 0x00, 0x01, 0x00, 0x00, 0x00, 0x30, 0x53, 0x00, 0x00


	//----- nvinfo : EIATTR_MERCURY_ISA_VERSION
	.align		4
.L_982:
        /*0078*/ 	.byte	0x03, 0x5f
        /*007a*/ 	.short	0x0000


	//----- nvinfo : EIATTR_COOP_GROUP_MASK_REGIDS
	.align		4
        /*007c*/ 	.byte	0x04, 0x29
        /*007e*/ 	.short	(.L_984 - .L_983)


	//   ....[0]....
.L_983:
        /*0080*/ 	.word	0xffffffff


	//----- nvinfo : EIATTR_COOP_GROUP_INSTR_OFFSETS
	.align		4
.L_984:
        /*0084*/ 	.byte	0x04, 0x28
        /*0086*/ 	.short	(.L_986 - .L_985)


	//   ....[0]....
.L_985:
        /*0088*/ 	.word	0x00000050


	//----- nvinfo : EIATTR_EXIT_INSTR_OFFSETS
	.align		4
.L_986:
        /*008c*/ 	.byte	0x04, 0x1c
        /*008e*/ 	.short	(.L_988 - .L_987)


	//   ....[0]....
.L_987:
        /*0090*/ 	.word	0x000004c0


	//   ....[1]....
        /*0094*/ 	.word	0x00009e70


	//   ....[2]....
        /*0098*/ 	.word	0x00009f70


	//   ....[3]....
        /*009c*/ 	.word	0x00009f90


	//   ....[4]....
        /*00a0*/ 	.word	0x0000a760


	//   ....[5]....
        /*00a4*/ 	.word	0x0000a860


	//   ....[6]....
        /*00a8*/ 	.word	0x0000a880


	//----- nvinfo : EIATTR_MAX_THREADS
	.align		4
.L_988:
        /*00ac*/ 	.byte	0x04, 0x05
        /*00ae*/ 	.short	(.L_990 - .L_989)
.L_989:
        /*00b0*/ 	.word	0x00000100
        /*00b4*/ 	.word	0x00000001
        /*00b8*/ 	.word	0x00000001


	//----- nvinfo : EIATTR_CRS_STACK_SIZE
	.align		4
.L_990:
        /*00bc*/ 	.byte	0x04, 0x1e
        /*00be*/ 	.short	(.L_992 - .L_991)
.L_991:
        /*00c0*/ 	.word	0x00000000
.L_992:


//--------------------- .nv.info._ZN7cutlass13device_kernelIN5flash19enable_sm80_to_sm89INS1_16FlashAttnBwdSm80INS1_25CollectiveMainloopBwdSm80ILi2ELi1EN4cute5tupleIJNS5_1CILi64EEENS7_ILi80EEENS7_ILi192EEEEEENS_10bfloat16_tEfNS_4arch4Sm80ELb1ELb0ELb1ELb0ELb0ELb0ELb1ELb0ELi2ELi4ELi2ELi2ELb0EEENS1_24CollectiveEpilogueBwdGQAISB_fSE_Li256ELb0ELb0EEENS1_25SingleTileBwdLPTSchedulerILb0ELi80ELb0EEEEEEEEEvNT_6ParamsE --------------------------
	.section	.nv.info._ZN7cutlass13device_kernelIN5flash19enable_sm80_to_sm89INS1_16FlashAttnBwdSm80INS1_25CollectiveMainloopBwdSm80ILi2ELi1EN4cute5tupleIJNS5_1CILi64EEENS7_ILi80EEENS7_ILi192EEEEEENS_10bfloat16_tEfNS_4arch4Sm80ELb1ELb0ELb1ELb0ELb0ELb0ELb1ELb0ELi2ELi4ELi2ELi2ELb0EEENS1_24CollectiveEpilogueBwdGQAISB_fSE_Li256ELb0ELb0EEENS1_25SingleTileBwdLPTSchedulerILb0ELi80ELb0EEEEEEEEEvNT_6ParamsE,"",@"SHT_CUDA_INFO"
	.sectionflags	@""
	.align	4


	//----- nvinfo : EIATTR_CUDA_API_VERSION
	.align		4
        /*0000*/ 	.byte	0x04, 0x37
        /*0002*/ 	.short	(.L_994 - .L_993)
.L_993:
        /*0004*/ 	.word	0x00000082


	//----- nvinfo : EIATTR_SW2861232_WAR
	.align		4
.L_994:
        /*0008*/ 	.byte	0x01, 0x35
	.zero		2


	//----- nvinfo : EIATTR_PARAM_CBANK
	.align		4
        /*000c*/ 	.byte	0x04, 0x0a
        /*000e*/ 	.short	(.L_996 - .L_995)
	.align		4
.L_995:
        /*0010*/ 	.word	index@(.nv.constant0._ZN7cutlass13device_kernelIN5flash19enable_sm80_to_sm89INS1_16FlashAttnBwdSm80INS1_25CollectiveMainloopBwdSm80ILi2ELi1EN4cute5tupleIJNS5_1CILi64EEENS7_ILi80EEENS7_ILi192EEEEEENS_10bfloat16_tEfNS_4arch4Sm80ELb1ELb0ELb1ELb0ELb0ELb0ELb1ELb0ELi2ELi4ELi2ELi2ELb0EEENS1_24CollectiveEpilogueBwdGQAISB_fSE_Li256ELb0ELb0EEENS1_25SingleTileBwdLPTSchedulerILb0ELi80ELb0EEEEEEEEEvNT_6ParamsE)
        /*0014*/ 	.short	0x0160
        /*0016*/ 	.short	0x0290


	//----- nvinfo : EIATTR_CBANK_PARAM_SIZE
	.align		4
.L_996:
        /*0018*/ 	.byte	0x03, 0x19
        /*001a*/ 	.short	0x0290


	//----- nvinfo : EIATTR_KPARAM_INFO
	.align		4
        /*001c*/ 	.byte	0x04, 0x17
        /*001e*/ 	.short	(.L_998 - .L_997)
.L_997:
        /*0020*/ 	.word	0x00000000
        /*0024*/ 	.short	0x0000
        /*0026*/ 	.short	0x0000
        /*0028*/ 	.byte	0x00, 0xf0, 0x41, 0x0a


	//----- nvinfo : EIATTR_MAXREG_COUNT
	.align		4
.L_998:
        /*002c*/ 	.byte	0x03, 0x1b
        /*002e*/ 	.short	0x00ff


	//----- nvinfo : EIATTR_NUM_BARRIERS
	.align		4
        /*0030*/ 	.byte	0x02, 0x4c
        /*0032*/ 	.byte	0x02
	.zero		1


	//----- nvinfo : EIATTR_MERCURY_ISA_VERSION
	.align		4
        /*0034*/ 	.byte	0x03, 0x5f
        /*0036*/ 	.short	0x0000


	//----- nvinfo : EIATTR_COOP_GROUP_MASK_REGIDS
	.align		4
        /*0038*/ 	.byte	0x04, 0x29
        /*003a*/ 	.short	(.L_1000 - .L_999)


	//   ....[0]....
.L_999:
        /*003c*/ 	.word	0xffffffff


	//----- nvinfo : EIATTR_COOP_GROUP_INSTR_OFFSETS
	.align		4
.L_1000:
        /*0040*/ 	.byte	0x04, 0x28
        /*0042*/ 	.short	(.L_1002 - .L_1001)


	//   ....[0]....
.L_1001:
        /*0044*/ 	.word	0x00000040


	//----- nvinfo : EIATTR_EXIT_INSTR_OFFSETS
	.align		4
.L_1002:
        /*0048*/ 	.byte	0x04, 0x1c
        /*004a*/ 	.short	(.L_1004 - .L_1003)


	//   ....[0]....
.L_1003:
        /*004c*/ 	.word	0x00000530


	//   ....[1]....
        /*0050*/ 	.word	0x00006b60


	//   ....[2]....
        /*0054*/ 	.word	0x00007580


	//----- nvinfo : EIATTR_MAX_THREADS
	.align		4
.L_1004:
        /*0058*/ 	.byte	0x04, 0x05
        /*005a*/ 	.short	(.L_1006 - .L_1005)
.L_1005:
        /*005c*/ 	.word	0x00000100
        /*0060*/ 	.word	0x00000001
        /*0064*/ 	.word	0x00000001
.L_1006:


//--------------------- .nv.info._ZN7cutlass13device_kernelIN5flash19enable_sm80_to_sm89INS1_16FlashAttnBwdSm80INS1_25CollectiveMainloopBwdSm80ILi2ELi1EN4cute5tupleIJNS5_1CILi64EEENS7_ILi80EEENS7_ILi192EEEEEENS_10bfloat16_tEfNS_4arch4Sm80ELb1ELb0ELb1ELb0ELb1ELb0ELb1ELb0ELi2ELi4ELi2ELi2ELb0EEENS1_24CollectiveEpilogueBwdGQAISB_fSE_Li256ELb0ELb1EEENS1_25SingleTileBwdLPTSchedulerILb0ELi80ELb1EEEEEEEEEvNT_6ParamsE --------------------------
	.section	.nv.info._ZN7cutlass13device_kernelIN5flash19enable_sm80_to_sm89INS1_16FlashAttnBwdSm80INS1_25CollectiveMainloopBwdSm80ILi2ELi1EN4cute5tupleIJNS5_1CILi64EEENS7_ILi80EEENS7_ILi192EEEEEENS_10bfloat16_tEfNS_4arch4Sm80ELb1ELb0ELb1ELb0ELb1ELb0ELb1ELb0ELi2ELi4ELi2ELi2ELb0EEENS1_24CollectiveEpilogueBwdGQAISB_fSE_Li256ELb0ELb1EEENS1_25SingleTileBwdLPTSchedulerILb0ELi80ELb1EEEEEEEEEvNT_6ParamsE,"",@"SHT_CUDA_INFO"
	.sectionflags	@""
	.align	4


	//----- nvinfo : EIATTR_CUDA_API_VERSION
	.align		4
        /*0000*/ 	.byte	0x04, 0x37
        /*0002*/ 	.short	(.L_1008 - .L_1007)
.L_1007:
        /*0004*/ 	.word	0x00000082


	//----- nvinfo : EIATTR_SW2861232_WAR
	.align		4
.L_1008:
        /*0008*/ 	.byte	0x01, 0x35
	.zero		2


	//----- nvinfo : EIATTR_PARAM_CBANK
	.align		4
        /*000c*/ 	.byte	0x04, 0x0a
        /*000e*/ 	.short	(.L_1010 - .L_1009)
	.align		4
.L_1009:
        /*0010*/ 	.word	index@(.nv.constant0._ZN7cutlass13device_kernelIN5flash19enable_sm80_to_sm89INS1_16FlashAttnBwdSm80INS1_25CollectiveMainloopBwdSm80ILi2ELi1EN4cute5tupleIJNS5_1CILi64EEENS7_ILi80EEENS7_ILi192EEEEEENS_10bfloat16_tEfNS_4arch4Sm80ELb1ELb0ELb1ELb0ELb1ELb0ELb1ELb0ELi2ELi4ELi2ELi2ELb0EEENS1_24CollectiveEpilogueBwdGQAISB_fSE_Li256ELb0ELb1EEENS1_25SingleTileBwdLPTSchedulerILb0ELi80ELb1EEEEEEEEEvNT_6ParamsE)
        /*0014*/ 	.short	0x0160
        /*0016*/ 	.short	0x0290


	//----- nvinfo : EIATTR_CBANK_PARAM_SIZE
	.align		4
.L_1010:
        /*0018*/ 	.byte	0x03, 0x19
        /*001a*/ 	.short	0x0290


	//----- nvinfo : EIATTR_KPARAM_INFO
	.align		4
        /*001c*/ 	.byte	0x04, 0x17
        /*001e*/ 	.short	(.L_1012 - .L_1011)
.L_1011:
        /*0020*/ 	.word	0x00000000
        /*0024*/ 	.short	0x0000
        /*0026*/ 	.short	0x0000
        /*0028*/ 	.byte	0x00, 0xf0, 0x41, 0x0a


	//----- nvinfo : EIATTR_MAXREG_COUNT
	.align		4
.L_1012:
        /*002c*/ 	.byte	0x03, 0x1b
        /*002e*/ 	.short	0x00ff


	//----- nvinfo : EIATTR_NUM_BARRIERS
	.align		4
        /*0030*/ 	.byte	0x02, 0x4c
        /*0032*/ 	.byte	0x02
	.zero		1


	//----- nvinfo : EIATTR_MERCURY_ISA_VERSION
	.align		4
        /*0034*/ 	.byte	0x03, 0x5f
        /*0036*/ 	.short	0x0000


	//----- nvinfo : EIATTR_COOP_GROUP_MASK_REGIDS
	.align		4
        /*0038*/ 	.byte	0x04, 0x29
        /*003a*/ 	.short	(.L_1014 - .L_1013)


	//   ....[0]....
.L_1013:
        /*003c*/ 	.word	0xffffffff


	//   ....[1]....
        /*0040*/ 	.word	0xffffffff


	//   ....[2]....
        /*0044*/ 	.word	0xffffffff


	//   ....[3]....
        /*0048*/ 	.word	0xffffffff


	//   ....[4]....
        /*004c*/ 	.word	0xffffffff


	//   ....[5]....
        /*0050*/ 	.word	0xffffffff


	//   ....[6]....
        /*0054*/ 	.word	0xffffffff


	//   ....[7]....
        /*0058*/ 	.word	0xffffffff


	//   ....[8]....
        /*005c*/ 	.word	0xffffffff


	//----- nvinfo : EIATTR_COOP_GROUP_INSTR_OFFSETS
	.align		4
.L_1014:
        /*0060*/ 	.byte	0x04, 0x28
        /*0062*/ 	.short	(.L_1016 - .L_1015)


	//   ....[0]....
.L_1015:
        /*0064*/ 	.word	0x00000040


	//   ....[1]....
        /*0068*/ 	.word	0x00006e50


	//   ....[2]....
        /*006c*/ 	.word	0x00006e80


	//   ....[3]....
        /*0070*/ 	.word	0x00007370


	//   ....[4]....
        /*0074*/ 	.word	0x00007380


	//   ....[5]....
        /*0078*/ 	.word	0x00007540


	//   ....[6]....
        /*007c*/ 	.word	0x00007650


	//   ....[7]....
        /*0080*/ 	.word	0x00007a40


	//   ....[8]....
        /*0084*/ 	.word	0x00007a50


	//----- nvinfo : EIATTR_EXIT_INSTR_OFFSETS
	.align		4
.L_1016:
        /*0088*/ 	.byte	0x04, 0x1c
        /*008a*/ 	.short	(.L_1018 - .L_1017)


	//   ....[0]....
.L_1017:
        /*008c*/ 	.word	0x00000590


	//   ....[1]....
        /*0090*/ 	.word	0x00006bc0


	//   ....[2]....
        /*0094*/ 	.word	0x00007a60


	//   ....[3]....
        /*0098*/ 	.word	0x00007b00


	//----- nvinfo : EIATTR_MAX_THREADS
	.align		4
.L_1018:
        /*009c*/ 	.byte	0x04, 0x05
        /*009e*/ 	.short	(.L_1020 - .L_1019)
.L_1019:
        /*00a0*/ 	.word	0x00000100
        /*00a4*/ 	.word	0x00000001
        /*00a8*/ 	.word	0x00000001


	//----- nvinfo : EIATTR_CRS_STACK_SIZE
	.align		4
.L_1020:
        /*00ac*/ 	.byte	0x04, 0x1e
        /*00ae*/ 	.short	(.L_1022 - .L_1021)
.L_1021:
        /*00b0*/ 	.word	0x00000000
.L_1022:


//--------------------- .nv.info._ZN7cutlass13device_kernelIN5flash22FlashAttnBwdPreprocessIN4cute5tupleIJNS3_1CILi64EEENS5_ILi192EEEEEENS_10bfloat16_tEfNS_4arch4Sm80ELb1ELb0EEEEEvNT_6ParamsE --------------------------
	.section	.nv.info._ZN7cutlass13device_kernelIN5flash22FlashAttnBwdPreprocessIN4cute5tupleIJNS3_1CILi64EEENS5_ILi192EEEEEENS_10bfloat16_tEfNS_4arch4Sm80ELb1ELb0EEEEEvNT_6ParamsE,"",@"SHT_CUDA_INFO"
	.sectionflags	@""
	.align	4


	//----- nvinfo : EIATTR_CUDA_API_VERSION
	.align		4
        /*0000*/ 	.byte	0x04, 0x37
        /*0002*/ 	.short	(.L_1024 - .L_1023)
.L_1023:
        /*0004*/ 	.word	0x00000082


	//----- nvinfo : EIATTR_SW2861232_WAR
	.align		4
.L_1024:
        /*0008*/ 	.byte	0x01, 0x35
	.zero		2


	//----- nvinfo : EIATTR_PARAM_CBANK
	.align		4
        /*000c*/ 	.byte	0x04, 0x0a
        /*000e*/ 	.short	(.L_1026 - .L_1025)
	.align		4
.L_1025:
        /*0010*/ 	.word	index@(.nv.constant0._ZN7cutlass13device_kernelIN5flash22FlashAttnBwdPreprocessIN4cute5tupleIJNS3_1CILi64EEENS5_ILi192EEEEEENS_10bfloat16_tEfNS_4arch4Sm80ELb1ELb0EEEEEvNT_6ParamsE)
        /*0014*/ 	.short	0x0160
        /*0016*/ 	.short	0x00f0


	//----- nvinfo : EIATTR_CBANK_PARAM_SIZE
	.align		4
.L_1026:
        /*0018*/ 	.byte	0x03, 0x19
        /*001a*/ 	.short	0x00f0


	//----- nvinfo : EIATTR_KPARAM_INFO
	.align		4
        /*001c*/ 	.byte	0x04, 0x17
        /*001e*/ 	.short	(.L_1028 - .L_1027)
.L_1027:
        /*0020*/ 	.word	0x00000000
        /*0024*/ 	.short	0x0000
        /*0026*/ 	.short	0x0000
        /*0028*/ 	.byte	0x00, 0xf0, 0xc1, 0x03


	//----- nvinfo : EIATTR_MAXREG_COUNT
	.align		4
.L_1028:
        /*002c*/ 	.byte	0x03, 0x1b
        /*002e*/ 	.short	0x0080


	//----- nvinfo : EIATTR_MERCURY_ISA_VERSION
	.align		4
        /*0030*/ 	.byte	0x03, 0x5f
        /*0032*/ 	.short	0x0000


	//----- nvinfo : EIATTR_COOP_GROUP_MASK_REGIDS
	.align		4
        /*0034*/ 	.byte	0x04, 0x29
        /*0036*/ 	.short	(.L_1030 - .L_1029)


	//   ....[0]....
.L_1029:
        /*0038*/ 	.word	0xffffffff


	//   ....[1]....
        /*003c*/ 	.word	0xffffffff


	//   ....[2]....
        /*0040*/ 	.word	0xffffffff


	//   ....[3]....
        /*0044*/ 	.word	0xffffffff


	//   ....[4]....
        /*0048*/ 	.word	0xffffffff


	//   ....[5]....
        /*004c*/ 	.word	0xffffffff


	//----- nvinfo : EIATTR_COOP_GROUP_INSTR_OFFSETS
	.align		4
.L_1030:
        /*0050*/ 	.byte	0x04, 0x28
        /*0052*/ 	.short	(.L_1032 - .L_1031)


	//   ....[0]....
.L_1031:
        /*0054*/ 	.word	0x00001430


	//   ....[1]....
        /*0058*/ 	.word	0x00001440


	//   ....[2]....
        /*005c*/ 	.word	0x00001480


	//   ....[3]....
        /*0060*/ 	.word	0x000014a0


	//   ....[4]....
        /*0064*/ 	.word	0x000014d0


	//   ....[5]....
        /*0068*/ 	.word	0x00001500


	//----- nvinfo : EIATTR_EXIT_INSTR_OFFSETS
	.align		4
.L_1032:
        /*006c*/ 	.byte	0x04, 0x1c
        /*006e*/ 	.short	(.L_1034 - .L_1033)


	//   ....[0]....
.L_1033:
        /*0070*/ 	.word	0x000019d0


	//   ....[1]....
        /*0074*/ 	.word	0x00001a30


	//----- nvinfo : EIATTR_CTAIDZ_USED
	.align		4
.L_1034:
        /*0078*/ 	.byte	0x01, 0x04
	.zero		2


	//----- nvinfo : EIATTR_MAX_THREADS
	.align		4
        /*007c*/ 	.byte	0x04, 0x05
        /*007e*/ 	.short	(.L_1036 - .L_1035)
.L_1035:
        /*0080*/ 	.word	0x00000100
        /*0084*/ 	.word	0x00000001
        /*0088*/ 	.word	0x00000001


	//----- nvinfo : EIATTR_CRS_STACK_SIZE
	.align		4
.L_1036:
        /*008c*/ 	.byte	0x04, 0x1e
        /*008e*/ 	.short	(.L_1038 - .L_1037)
.L_1037:
        /*0090*/ 	.word	0x00000000
.L_1038:


//--------------------- .nv.info._ZN7cutlass13device_kernelIN5flash19enable_sm80_to_sm89INS1_16FlashAttnBwdSm80INS1_25CollectiveMainloopBwdSm80ILi2ELi1EN4cute5tupleIJNS5_1CILi64EEENS7_ILi80EEENS7_ILi192EEEEEENS_10bfloat16_tEfNS_4arch4Sm80ELb1ELb0ELb1ELb1ELb0ELb0ELb1ELb0ELi2ELi4ELi2ELi2ELb0EEENS1_21CollectiveEpilogueBwdISB_SC_SE_Li256ELb1ELb1ELi4EEENS1_25SingleTileBwdLPTSchedulerILb1ELi80ELb0EEEEEEEEEvNT_6ParamsE --------------------------
	.section	.nv.info._ZN7cutlass13device_kernelIN5flash19enable_sm80_to_sm89INS1_16FlashAttnBwdSm80INS1_25CollectiveMainloopBwdSm80ILi2ELi1EN4cute5tupleIJNS5_1CILi64EEENS7_ILi80EEENS7_ILi192EEEEEENS_10bfloat16_tEfNS_4arch4Sm80ELb1ELb0ELb1ELb1ELb0ELb0ELb1ELb0ELi2ELi4ELi2ELi2ELb0EEENS1_21CollectiveEpilogueBwdISB_SC_SE_Li256ELb1ELb1ELi4EEENS1_25SingleTileBwdLPTSchedulerILb1ELi80ELb0EEEEEEEEEvNT_6ParamsE,"",@"SHT_CUDA_INFO"
	.sectionflags	@""
	.align	4


	//----- nvinfo : EIATTR_CUDA_API_VERSION
	.align		4
        /*0000*/ 	.byte	0x04, 0x37
        /*0002*/ 	.short	(.L_1040 - .L_1039)
.L_1039:
        /*0004*/ 	.word	0x00000082


	//----- nvinfo : EIATTR_SW2861232_WAR
	.align		4
.L_1040:
        /*0008*/ 	.byte	0x01, 0x35
	.zero		2


	//----- nvinfo : EIATTR_PARAM_CBANK
	.align		4
        /*000c*/ 	.byte	0x04, 0x0a
        /*000e*/ 	.short	(.L_1042 - .L_1041)
	.align		4
.L_1041:
        /*0010*/ 	.word	index@(.nv.constant0._ZN7cutlass13device_kernelIN5flash19enable_sm80_to_sm89INS1_16FlashAttnBwdSm80INS1_25CollectiveMainloopBwdSm80ILi2ELi1EN4cute5tupleIJNS5_1CILi64EEENS7_ILi80EEENS7_ILi192EEEEEENS_10bfloat16_tEfNS_4arch4Sm80ELb1ELb0ELb1ELb1ELb0ELb0ELb1ELb0ELi2ELi4ELi2ELi2ELb0EEENS1_21CollectiveEpilogueBwdISB_SC_SE_Li256ELb1ELb1ELi4EEENS1_25SingleTileBwdLPTSchedulerILb1ELi80ELb0EEEEEEEEEvNT_6ParamsE)
        /*0014*/ 	.short	0x0160
        /*0016*/ 	.short	0x0288


	//----- nvinfo : EIATTR_CBANK_PARAM_SIZE
	.align		4
.L_1042:
        /*0018*/ 	.byte	0x03, 0x19
        /*001a*/ 	.short	0x0288


	//----- nvinfo : EIATTR_KPARAM_INFO
	.align		4
        /*001c*/ 	.byte	0x04, 0x17
        /*001e*/ 	.short	(.L_1044 - .L_1043)
.L_1043:
        /*0020*/ 	.word	0x00000000
        /*0024*/ 	.short	0x0000
        /*0026*/ 	.short	0x0000
        /*0028*/ 	.byte	0x00, 0xf0, 0x21, 0x0a


	//----- nvinfo : EIATTR_MAXREG_COUNT
	.align		4
.L_1044:
        /*002c*/ 	.byte	0x03, 0x1b
        /*002e*/ 	.short	0x00ff


	//----- nvinfo : EIATTR_NUM_BARRIERS
	.align		4
        /*0030*/ 	.byte	0x02, 0x4c
        /*0032*/ 	.byte	0x02
	.zero		1


	//----- nvinfo : EIATTR_MERCURY_ISA_VERSION
	.align		4
        /*0034*/ 	.byte	0x03, 0x5f
        /*0036*/ 	.short	0x0000


	//----- nvinfo : EIATTR_COOP_GROUP_MASK_REGIDS
	.align		4
        /*0038*/ 	.byte	0x04, 0x29
        /*003a*/ 	.short	(.L_1046 - .L_1045)


	//   ....[0]....
.L_1045:
        /*003c*/ 	.word	0xffffffff


	//----- nvinfo : EIATTR_COOP_GROUP_INSTR_OFFSETS
	.align		4
.L_1046:
        /*0040*/ 	.byte	0x04, 0x28
        /*0042*/ 	.short	(.L_1048 - .L_1047)


	//   ....[0]....
.L_1047:
        /*0044*/ 	.word	0x00000050


	//----- nvinfo : EIATTR_EXIT_INSTR_OFFSETS
	.align		4
.L_1048:
        /*0048*/ 	.byte	0x04, 0x1c
        /*004a*/ 	.short	(.L_1050 - .L_1049)


	//   ....[0]....
.L_1049:
        /*004c*/ 	.word	0x00000760


	//   ....[1]....
        /*0050*/ 	.word	0x0000a390


	//   ....[2]....
        /*0054*/ 	.word	0x0000a490


	//   ....[3]....
        /*0058*/ 	.word	0x0000a4b0


	//   ....[4]....
        /*005c*/ 	.word	0x0000adc0


	//   ....[5]....
        /*0060*/ 	.word	0x0000aec0


	//   ....[6]....
        /*0064*/ 	.word	0x0000aee0


	//----- nvinfo : EIATTR_MAX_THREADS
	.align		4
.L_1050:
        /*0068*/ 	.byte	0x04, 0x05
        /*006a*/ 	.short	(.L_1052 - .L_1051)
.L_1051:
        /*006c*/ 	.word	0x00000100
        /*0070*/ 	.word	0x00000001
        /*0074*/ 	.word	0x00000001


	//----- nvinfo : EIATTR_CRS_STACK_SIZE
	.align		4
.L_1052:
        /*0078*/ 	.byte	0x04, 0x1e
        /*007a*/ 	.short	(.L_1054 - .L_1053)
.L_1053:
        /*007c*/ 	.word	0x00000000
.L_1054:


//--------------------- .nv.info._ZN7cutlass13device_kernelIN5flash19enable_sm80_to_sm89INS1_16FlashAttnBwdSm80INS1_25CollectiveMainloopBwdSm80ILi2ELi1EN4cute5tupleIJNS5_1CILi64EEENS7_ILi80EEENS7_ILi192EEEEEENS_10bfloat16_tEfNS_4arch4Sm80ELb1ELb0ELb1ELb1ELb1ELb0ELb1ELb0ELi2ELi4ELi2ELi2ELb0EEENS1_21CollectiveEpilogueBwdISB_SC_SE_Li256ELb1ELb1ELi4EEENS1_25SingleTileBwdLPTSchedulerILb1ELi80ELb1EEEEEEEEEvNT_6ParamsE --------------------------
	.section	.nv.info._ZN7cutlass13device_kernelIN5flash19enable_sm80_to_sm89INS1_16FlashAttnBwdSm80INS1_25CollectiveMainloopBwdSm80ILi2ELi1EN4cute5tupleIJNS5_1CILi64EEENS7_ILi80EEENS7_ILi192EEEEEENS_10bfloat16_tEfNS_4arch4Sm80ELb1ELb0ELb1ELb1ELb1ELb0ELb1ELb0ELi2ELi4ELi2ELi2ELb0EEENS1_21CollectiveEpilogueBwdISB_SC_SE_Li256ELb1ELb1ELi4EEENS1_25SingleTileBwdLPTSchedulerILb1ELi80ELb1EEEEEEEEEvNT_6ParamsE,"",@"SHT_CUDA_INFO"
	.sectionflags	@""
	.align	4


	//----- nvinfo : EIATTR_CUDA_API_VERSION
	.align		4
        /*0000*/ 	.byte	0x04, 0x37
        /*0002*/ 	.short	(.L_1056 - .L_1055)
.L_1055:
        /*0004*/ 	.word	0x00000082


	//----- nvinfo : EIATTR_SW2861232_WAR
	.align		4
.L_1056:
        /*0008*/ 	.byte	0x01, 0x35
	.zero		2


	//----- nvinfo : EIATTR_PARAM_CBANK
	.align		4
        /*000c*/ 	.byte	0x04, 0x0a
        /*000e*/ 	.short	(.L_1058 - .L_1057)
	.align		4
.L_1057:
        /*0010*/ 	.word	index@(.nv.constant0._ZN7cutlass13device_kernelIN5flash19enable_sm80_to_sm89INS1_16FlashAttnBwdSm80INS1_25CollectiveMainloopBwdSm80ILi2ELi1EN4cute5tupleIJNS5_1CILi64EEENS7_ILi80EEENS7_ILi192EEEEEENS_10bfloat16_tEfNS_4arch4Sm80ELb1ELb0ELb1ELb1ELb1ELb0ELb1ELb0ELi2ELi4ELi2ELi2ELb0EEENS1_21CollectiveEpilogueBwdISB_SC_SE_Li256ELb1ELb1ELi4EEENS1_25SingleTileBwdLPTSchedulerILb1ELi80ELb1EEEEEEEEEvNT_6ParamsE)
        /*0014*/ 	.short	0x0160
        /*0016*/ 	.short	0x0288


	//----- nvinfo : EIATTR_CBANK_PARAM_SIZE
	.align		4
.L_1058:
        /*0018*/ 	.byte	0x03, 0x19
        /*001a*/ 	.short	0x0288


	//----- nvinfo : EIATTR_KPARAM_INFO
	.align		4
        /*001c*/ 	.byte	0x04, 0x17
        /*001e*/ 	.short	(.L_1060 - .L_1059)
.L_1059:
        /*0020*/ 	.word	0x00000000
        /*0024*/ 	.short	0x0000
        /*0026*/ 	.short	0x0000
        /*0028*/ 	.byte	0x00, 0xf0, 0x21, 0x0a


	//----- nvinfo : EIATTR_MAXREG_COUNT
	.align		4
.L_1060:
        /*002c*/ 	.byte	0x03, 0x1b
        /*002e*/ 	.short	0x00ff


	//----- nvinfo : EIATTR_NUM_BARRIERS
	.align		4
        /*0030*/ 	.byte	0x02, 0x4c
        /*0032*/ 	.byte	0x02
	.zero		1


	//----- nvinfo : EIATTR_ANNOTATIONS
	.align		4
        /*0034*/ 	.byte	0x04, 0x55
        /*0036*/ 	.short	(.L_1062 - .L_1061)


	//   ....[0]....
.L_1061:
        /*0038*/ 	.word	0x00000001
        /*003c*/ 	.byte	0xa0, 0x02, 0x00, 0x00, 0x01, 0x00, 0x00, 0x00, 0x20, 0x04, 0x00, 0x00, 0x01, 0x00, 0x00, 0x00
        /*004c*/ 	.byte	0x30, 0x04, 0x00, 0x00, 0x01, 0x00, 0x00, 0x00, 0x60, 0x06, 0x00, 0x00, 0x01, 0x00, 0x00, 0x00
        /*005c*/ 	.byte	0xe0, 0x07, 0x00, 0x00, 0x01, 0x00, 0x00, 0x00, 0xf0, 0x07, 0x00, 0x00, 0x01, 0x00, 0x00, 0x00
        /*006c*/ 	.byte	0x00, 0x08, 0x00, 0x00, 0x01, 0x00, 0x00, 0x00, 0x90, 0x0a, 0x00, 0x00, 0x01, 0x00, 0x00, 0x00
        /*007c*/ 	.byte	0x40, 0x0f, 0x00, 0x00, 0x01, 0x00, 0x00, 0x00, 0x20, 0x6f, 0x00, 0x00, 0x01, 0x00, 0x00, 0x00
        /*008c*/ 	.byte	0x80, 0x99, 0x00, 0x00, 0x01, 0x00, 0x00, 0x00, 0xb0, 0x99, 0x00, 0x00, 0x01, 0x00, 0x00, 0x00
        /*009c*/ 	.byte	0xd0, 0xa6, 0x00, 0x00, 0x01, 0x00, 0x00, 0x00, 0x00, 0xa8, 0x00, 0x00, 0x01, 0x00, 0x00, 0x00
        /*00ac*/ 	.byte	0x10, 0xa8, 0x00, 0x00


	//----- nvinfo : EIATTR_MERCURY_ISA_VERSION
	.align		4
.L_1062:
        /*00b0*/ 	.byte	0x03, 0x5f
        /*00b2*/ 	.short	0x0000


	//----- nvinfo : EIATTR_COOP_GROUP_MASK_REGIDS
	.align		4
        /*00b4*/ 	.byte	0x04, 0x29
        /*00b6*/ 	.short	(.L_1064 - .L_1063)


	//   ....[0]....
.L_1063:
        /*00b8*/ 	.word	0xffffffff


	//----- nvinfo : EIATTR_COOP_GROUP_INSTR_OFFSETS
	.align		4
.L_1064:
        /*00bc*/ 	.byte	0x04, 0x28
        /*00be*/ 	.short	(.L_1066 - .L_1065)


	//   ....[0]....
.L_1065:
        /*00c0*/ 	.word	0x00000060


	//----- nvinfo : EIATTR_EXIT_INSTR_OFFSETS
	.align		4
.L_1066:
        /*00c4*/ 	.byte	0x04, 0x1c
        /*00c6*/ 	.short	(.L_1068 - .L_1067)


	//   ....[0]....
.L_1067:
        /*00c8*/ 	.word	0x00000820


	//   ....[1]....
        /*00cc*/ 	.word	0x0000a5a0


	//   ....[2]....
        /*00d0*/ 	.word	0x0000a6a0


	//   ....[3]....
        /*00d4*/ 	.word	0x0000a6c0


	//   ....[4]....
        /*00d8*/ 	.word	0x0000b030


	//   ....[5]....
        /*00dc*/ 	.word	0x0000b130


	//   ....[6]....
        /*00e0*/ 	.word	0x0000b150


	//----- nvinfo : EIATTR_MAX_THREADS
	.align		4
.L_1068:
        /*00e4*/ 	.byte	0x04, 0x05
        /*00e6*/ 	.short	(.L_1070 - .L_1069)
.L_1069:
        /*00e8*/ 	.word	0x00000100
        /*00ec*/ 	.word	0x00000001
        /*00f0*/ 	.word	0x00000001


	//----- nvinfo : EIATTR_CRS_STACK_SIZE
	.align		4
.L_1070:
        /*00f4*/ 	.byte	0x04, 0x1e
        /*00f6*/ 	.short	(.L_1072 - .L_1071)
.L_1071:
        /*00f8*/ 	.word	0x00000000
.L_1072:


//--------------------- .nv.info._ZN7cutlass13device_kernelIN5flash19enable_sm80_to_sm89INS1_16FlashAttnBwdSm80INS1_25CollectiveMainloopBwdSm80ILi2ELi1EN4cute5tupleIJNS5_1CILi64EEENS7_ILi80EEENS7_ILi192EEEEEENS_10bfloat16_tEfNS_4arch4Sm80ELb1ELb0ELb1ELb1ELb0ELb0ELb1ELb0ELi2ELi4ELi2ELi2ELb0EEENS1_24CollectiveEpilogueBwdGQAISB_fSE_Li256ELb1ELb0EEENS1_25SingleTileBwdLPTSchedulerILb1ELi80ELb0EEEEEEEEEvNT_6ParamsE --------------------------
	.section	.nv.info._ZN7cutlass13device_kernelIN5flash19enable_sm80_to_sm89INS1_16FlashAttnBwdSm80INS1_25CollectiveMainloopBwdSm80ILi2ELi1EN4cute5tupleIJNS5_1CILi64EEENS7_ILi80EEENS7_ILi192EEEEEENS_10bfloat16_tEfNS_4arch4Sm80ELb1ELb0ELb1ELb1ELb0ELb0ELb1ELb0ELi2ELi4ELi2ELi2ELb0EEENS1_24CollectiveEpilogueBwdGQAISB_fSE_Li256ELb1ELb0EEENS1_25SingleTileBwdLPTSchedulerILb1ELi80ELb0EEEEEEEEEvNT_6ParamsE,"",@"SHT_CUDA_INFO"
	.sectionflags	@""
	.align	4


	//----- nvinfo : EIATTR_CUDA_API_VERSION
	.align		4
        /*0000*/ 	.byte	0x04, 0x37
        /*0002*/ 	.short	(.L_1074 - .L_1073)
.L_1073:
        /*0004*/ 	.word	0x00000082


	//----- nvinfo : EIATTR_SW2861232_WAR
	.align		4
.L_1074:
        /*0008*/ 	.byte	0x01, 0x35
	.zero		2


	//----- nvinfo : EIATTR_PARAM_CBANK
	.align		4
        /*000c*/ 	.byte	0x04, 0x0a
        /*000e*/ 	.short	(.L_1076 - .L_1075)
	.align		4
.L_1075:
        /*0010*/ 	.word	index@(.nv.constant0._ZN7cutlass13device_kernelIN5flash19enable_sm80_to_sm89INS1_16FlashAttnBwdSm80INS1_25CollectiveMainloopBwdSm80ILi2ELi1EN4cute5tupleIJNS5_1CILi64EEENS7_ILi80EEENS7_ILi192EEEEEENS_10bfloat16_tEfNS_4arch4Sm80ELb1ELb0ELb1ELb1ELb0ELb0ELb1ELb0ELi2ELi4ELi2ELi2ELb0EEENS1_24CollectiveEpilogueBwdGQAISB_fSE_Li256ELb1ELb0EEENS1_25SingleTileBwdLPTSchedulerILb1ELi80ELb0EEEEEEEEEvNT_6ParamsE)
        /*0014*/ 	.short	0x0160
        /*0016*/ 	.short	0x0290


	//----- nvinfo : EIATTR_CBANK_PARAM_SIZE
	.align		4
.L_1076:
        /*0018*/ 	.byte	0x03, 0x19
        /*001a*/ 	.short	0x0290


	//----- nvinfo : EIATTR_KPARAM_INFO
	.align		4
        /*001c*/ 	.byte	0x04, 0x17
        /*001e*/ 	.short	(.L_1078 - .L_1077)
.L_1077:
        /*0020*/ 	.word	0x00000000
        /*0024*/ 	.short	0x0000
        /*0026*/ 	.short	0x0000
        /*0028*/ 	.byte	0x00, 0xf0, 0x41, 0x0a


	//----- nvinfo : EIATTR_MAXREG_COUNT
	.align		4
.L_1078:
        /*002c*/ 	.byte	0x03, 0x1b
        /*002e*/ 	.short	0x00ff


	//----- nvinfo : EIATTR_NUM_BARRIERS
	.align		4
        /*0030*/ 	.byte	0x02, 0x4c
        /*0032*/ 	.byte	0x02
	.zero		1


	//----- nvinfo : EIATTR_MERCURY_ISA_VERSION
	.align		4
        /*0034*/ 	.byte	0x03, 0x5f
        /*0036*/ 	.short	0x0000


	//----- nvinfo : EIATTR_COOP_GROUP_MASK_REGIDS
	.align		4
        /*0038*/ 	.byte	0x04, 0x29
        /*003a*/ 	.short	(.L_1080 - .L_1079)


	//   ....[0]....
.L_1079:
        /*003c*/ 	.word	0xffffffff


	//----- nvinfo : EIATTR_COOP_GROUP_INSTR_OFFSETS
	.align		4
.L_1080:
        /*0040*/ 	.byte	0x04, 0x28
        /*0042*/ 	.short	(.L_1082 - .L_1081)


	//   ....[0]....
.L_1081:
        /*0044*/ 	.word	0x00000050


	//----- nvinfo : EIATTR_EXIT_INSTR_OFFSETS
	.align		4
.L_1082:
        /*0048*/ 	.byte	0x04, 0x1c
        /*004a*/ 	.short	(.L_1084 - .L_1083)


	//   ....[0]....
.L_1083:
        /*004c*/ 	.word	0x000009c0


	//   ....[1]....
        /*0050*/ 	.word	0x000071b0


	//   ....[2]....
        /*0054*/ 	.word	0x00007c90


	//----- nvinfo : EIATTR_MAX_THREADS
	.align		4
.L_1084:
        /*0058*/ 	.byte	0x04, 0x05
        /*005a*/ 	.short	(.L_1086 - .L_1085)
.L_1085:
        /*005c*/ 	.word	0x00000100
        /*0060*/ 	.word	0x00000001
        /*0064*/ 	.word	0x00000001
.L_1086:


//--------------------- .nv.info._ZN7cutlass13device_kernelIN5flash32FlashAttnBwdPostprocessConvertdQIN4cute5tupleIJNS3_1CILi80EEENS5_ILi192EEEEEENS_10bfloat16_tEfNS_4arch4Sm80ELi256ENS3_8TiledMMAINS3_8MMA_AtomIJNS3_30SM80_16x8x16_F32BF16BF16F32_TNEEEENS3_6LayoutINS4_IJNS5_ILi4EEENS5_ILi2EEENS5_ILi1EEEEEENS4_IJSJ_SH_NS5_ILi0EEEEEEEENS4_IJNS5_ILi64EEENS5_ILi16EEESP_EEEEELb1EEEEEvNT_6ParamsE --------------------------
	.section	.nv.info._ZN7cutlass13device_kernelIN5flash32FlashAttnBwdPostprocessConvertdQIN4cute5tupleIJNS3_1CILi80EEENS5_ILi192EEEEEENS_10bfloat16_tEfNS_4arch4Sm80ELi256ENS3_8TiledMMAINS3_8MMA_AtomIJNS3_30SM80_16x8x16_F32BF16BF16F32_TNEEEENS3_6LayoutINS4_IJNS5_ILi4EEENS5_ILi2EEENS5_ILi1EEEEEENS4_IJSJ_SH_NS5_ILi0EEEEEEEENS4_IJNS5_ILi64EEENS5_ILi16EEESP_EEEEELb1EEEEEvNT_6ParamsE,"",@"SHT_CUDA_INFO"
	.sectionflags	@""
	.align	4


	//----- nvinfo : EIATTR_CUDA_API_VERSION
	.align		4
        /*0000*/ 	.byte	0x04, 0x37
        /*0002*/ 	.short	(.L_1088 - .L_1087)
.L_1087:
        /*0004*/ 	.word	0x00000082


	//----- nvinfo : EIATTR_SW2861232_WAR
	.align		4
.L_1088:
        /*0008*/ 	.byte	0x01, 0x35
	.zero		2


	//----- nvinfo : EIATTR_PARAM_CBANK
	.align		4
        /*000c*/ 	.byte	0x04, 0x0a
        /*000e*/ 	.short	(.L_1090 - .L_1089)
	.align		4
.L_1089:
        /*0010*/ 	.word	index@(.nv.constant0._ZN7cutlass13device_kernelIN5flash32FlashAttnBwdPostprocessConvertdQIN4cute5tupleIJNS3_1CILi80EEENS5_ILi192EEEEEENS_10bfloat16_tEfNS_4arch4Sm80ELi256ENS3_8TiledMMAINS3_8MMA_AtomIJNS3_30SM80_16x8x16_F32BF16BF16F32_TNEEEENS3_6LayoutINS4_IJNS5_ILi4EEENS5_ILi2EEENS5_ILi1EEEEEENS4_IJSJ_SH_NS5_ILi0EEEEEEEENS4_IJNS5_ILi64EEENS5_ILi16EEESP_EEEEELb1EEEEEvNT_6ParamsE)
        /*0014*/ 	.short	0x0160
        /*0016*/ 	.short	0x0070


	//----- nvinfo : EIATTR_CBANK_PARAM_SIZE
	.align		4
.L_1090:
        /*0018*/ 	.byte	0x03, 0x19
        /*001a*/ 	.short	0x0070


	//----- nvinfo : EIATTR_KPARAM_INFO
	.align		4
        /*001c*/ 	.byte	0x04, 0x17
        /*001e*/ 	.short	(.L_1092 - .L_1091)
.L_1091:
        /*0020*/ 	.word	0x00000000
        /*0024*/ 	.short	0x0000
        /*0026*/ 	.short	0x0000
        /*0028*/ 	.byte	0x00, 0xf0, 0xc1, 0x01


	//----- nvinfo : EIATTR_MAXREG_COUNT
	.align		4
.L_1092:
        /*002c*/ 	.byte	0x03, 0x1b
        /*002e*/ 	.short	0x0080


	//----- nvinfo : EIATTR_NUM_BARRIERS
	.align		4
        /*0030*/ 	.byte	0x02, 0x4c
        /*0032*/ 	.byte	0x01
	.zero		1


	//----- nvinfo : EIATTR_MERCURY_ISA_VERSION
	.align		4
        /*0034*/ 	.byte	0x03, 0x5f
        /*0036*/ 	.short	0x0000


	//----- nvinfo : EIATTR_EXIT_INSTR_OFFSETS
	.align		4
        /*0038*/ 	.byte	0x04, 0x1c
        /*003a*/ 	.short	(.L_1094 - .L_1093)


	//   ....[0]....
.L_1093:
        /*003c*/ 	.word	0x000001a0


	//   ....[1]....
        /*0040*/ 	.word	0x00001db0


	//   ....[2]....
        /*0044*/ 	.word	0x00001fc0


	//   ....[3]....
        /*0048*/ 	.word	0x00001fe0


	//----- nvinfo : EIATTR_CTAIDZ_USED
	.align		4
.L_1094:
        /*004c*/ 	.byte	0x01, 0x04
	.zero		2


	//----- nvinfo : EIATTR_MAX_THREADS
	.align		4
        /*0050*/ 	.byte	0x04, 0x05
        /*0052*/ 	.short	(.L_1096 - .L_1095)
.L_1095:
        /*0054*/ 	.word	0x00000100
        /*0058*/ 	.word	0x00000001
        /*005c*/ 	.word	0x00000001


	//----- nvinfo : EIATTR_CRS_STACK_SIZE
	.align		4
.L_1096:
        /*0060*/ 	.byte	0x04, 0x1e
        /*0062*/ 	.short	(.L_1098 - .L_1097)
.L_1097:
        /*0064*/ 	.word	0x00000000
.L_1098:


//--------------------- .nv.info._ZN7cutlass13device_kernelIN5flash32FlashAttnBwdPostprocessConvertdQIN4cute5tupleIJNS3_1CILi64EEENS5_ILi192EEEEEENS_10bfloat16_tEfNS_4arch4Sm80ELi256ENS3_8TiledMMAINS3_8MMA_AtomIJNS3_30SM80_16x8x16_F32BF16BF16F32_TNEEEENS3_6LayoutINS4_IJNS5_ILi2EEENS5_ILi4EEENS5_ILi1EEEEEENS4_IJSJ_SH_NS5_ILi0EEEEEEEENS4_IJNS5_ILi32EEES6_NS5_ILi16EEEEEEEELb0EEEEEvNT_6ParamsE --------------------------
	.section	.nv.info._ZN7cutlass13device_kernelIN5flash32FlashAttnBwdPostprocessConvertdQIN4cute5tupleIJNS3_1CILi64EEENS5_ILi192EEEEEENS_10bfloat16_tEfNS_4arch4Sm80ELi256ENS3_8TiledMMAINS3_8MMA_AtomIJNS3_30SM80_16x8x16_F32BF16BF16F32_TNEEEENS3_6LayoutINS4_IJNS5_ILi2EEENS5_ILi4EEENS5_ILi1EEEEEENS4_IJSJ_SH_NS5_ILi0EEEEEEEENS4_IJNS5_ILi32EEES6_NS5_ILi16EEEEEEEELb0EEEEEvNT_6ParamsE,"",@"SHT_CUDA_INFO"
	.sectionflags	@""
	.align	4


	//----- nvinfo : EIATTR_CUDA_API_VERSION
	.align		4
        /*0000*/ 	.byte	0x04, 0x37
        /*0002*/ 	.short	(.L_1100 - .L_1099)
.L_1099:
        /*0004*/ 	.word	0x00000082


	//----- nvinfo : EIATTR_SW2861232_WAR
	.align		4
.L_1100:
        /*0008*/ 	.byte	0x01, 0x35
	.zero		2


	//----- nvinfo : EIATTR_PARAM_CBANK
	.align		4
        /*000c*/ 	.byte	0x04, 0x0a
        /*000e*/ 	.short	(.L_1102 - .L_1101)
	.align		4
.L_1101:
        /*0010*/ 	.word	index@(.nv.constant0._ZN7cutlass13device_kernelIN5flash32FlashAttnBwdPostprocessConvertdQIN4cute5tupleIJNS3_1CILi64EEENS5_ILi192EEEEEENS_10bfloat16_tEfNS_4arch4Sm80ELi256ENS3_8TiledMMAINS3_8MMA_AtomIJNS3_30SM80_16x8x16_F32BF16BF16F32_TNEEEENS3_6LayoutINS4_IJNS5_ILi2EEENS5_ILi4EEENS5_ILi1EEEEEENS4_IJSJ_SH_NS5_ILi0EEEEEEEENS4_IJNS5_ILi32EEES6_NS5_ILi16EEEEEEEELb0EEEEEvNT_6ParamsE)
        /*0014*/ 	.short	0x0160
        /*0016*/ 	.short	0x0070


	//----- nvinfo : EIATTR_CBANK_PARAM_SIZE
	.align		4
.L_1102:
        /*0018*/ 	.byte	0x03, 0x19
        /*001a*/ 	.short	0x0070


	//----- nvinfo : EIATTR_KPARAM_INFO
	.align		4
        /*001c*/ 	.byte	0x04, 0x17
        /*001e*/ 	.short	(.L_1104 - .L_1103)
.L_1103:
        /*0020*/ 	.word	0x00000000
        /*0024*/ 	.short	0x0000
        /*0026*/ 	.short	0x0000
        /*0028*/ 	.byte	0x00, 0xf0, 0xc1, 0x01


	//----- nvinfo : EIATTR_MAXREG_COUNT
	.align		4
.L_1104:
        /*002c*/ 	.byte	0x03, 0x1b
        /*002e*/ 	.short	0x0080


	//----- nvinfo : EIATTR_NUM_BARRIERS
	.align		4
        /*0030*/ 	.byte	0x02, 0x4c
        /*0032*/ 	.byte	0x01
	.zero		1


	//----- nvinfo : EIATTR_MERCURY_ISA_VERSION
	.align		4
        /*0034*/ 	.byte	0x03, 0x5f
        /*0036*/ 	.short	0x0000


	//----- nvinfo : EIATTR_EXIT_INSTR_OFFSETS
	.align		4
        /*0038*/ 	.byte	0x04, 0x1c
        /*003a*/ 	.short	(.L_1106 - .L_1105)


	//   ....[0]....
.L_1105:
        /*003c*/ 	.word	0x00000180


	//   ....[1]....
        /*0040*/ 	.word	0x000013f0


	//   ....[2]....
        /*0044*/ 	.word	0x000015b0


	//   ....[3]....
        /*0048*/ 	.word	0x000015d0


	//----- nvinfo : EIATTR_CTAIDZ_USED
	.align		4
.L_1106:
        /*004c*/ 	.byte	0x01, 0x04
	.zero		2


	//----- nvinfo : EIATTR_MAX_THREADS
	.align		4
        /*0050*/ 	.byte	0x04, 0x05
        /*0052*/ 	.short	(.L_1108 - .L_1107)
.L_1107:
        /*0054*/ 	.word	0x00000100
        /*0058*/ 	.word	0x00000001
        /*005c*/ 	.word	0x00000001


	//----- nvinfo : EIATTR_CRS_STACK_SIZE
	.align		4
.L_1108:
        /*0060*/ 	.byte	0x04, 0x1e
        /*0062*/ 	.short	(.L_1110 - .L_1109)
.L_1109:
        /*0064*/ 	.word	0x00000000
.L_1110:


//--------------------- .nv.info._ZN7cutlass13device_kernelIN5flash19enable_sm80_to_sm89INS1_16FlashAttnBwdSm80INS1_25CollectiveMainloopBwdSm80ILi2ELi1EN4cute5tupleIJNS5_1CILi64EEENS7_ILi80EEENS7_ILi192EEEEEENS_10bfloat16_tEfNS_4arch4Sm80ELb1ELb0ELb1ELb1ELb1ELb0ELb1ELb0ELi2ELi4ELi2ELi2ELb0EEENS1_24CollectiveEpilogueBwdGQAISB_fSE_Li256ELb1ELb1EEENS1_25SingleTileBwdLPTSchedulerILb1ELi80ELb1EEEEEEEEEvNT_6ParamsE --------------------------
	.section	.nv.info._ZN7cutlass13device_kernelIN5flash19enable_sm80_to_sm89INS1_16FlashAttnBwdSm80INS1_25CollectiveMainloopBwdSm80ILi2ELi1EN4cute5tupleIJNS5_1CILi64EEENS7_ILi80EEENS7_ILi192EEEEEENS_10bfloat16_tEfNS_4arch4Sm80ELb1ELb0ELb1ELb1ELb1ELb0ELb1ELb0ELi2ELi4ELi2ELi2ELb0EEENS1_24CollectiveEpilogueBwdGQAISB_fSE_Li256ELb1ELb1EEENS1_25SingleTileBwdLPTSchedulerILb1ELi80ELb1EEEEEEEEEvNT_6ParamsE,"",@"SHT_CUDA_INFO"
	.sectionflags	@""
	.align	4


	//----- nvinfo : EIATTR_CUDA_API_VERSION
	.align		4
        /*0000*/ 	.byte	0x04, 0x37
        /*0002*/ 	.short	(.L_1112 - .L_1111)
.L_1111:
        /*0004*/ 	.word	0x00000082


	//----- nvinfo : EIATTR_SW2861232_WAR
	.align		4
.L_1112:
        /*0008*/ 	.byte	0x01, 0x35
	.zero		2


	//----- nvinfo : EIATTR_PARAM_CBANK
	.align		4
        /*000c*/ 	.byte	0x04, 0x0a
        /*000e*/ 	.short	(.L_1114 - .L_1113)
	.align		4
.L_1113:
        /*0010*/ 	.word	index@(.nv.constant0._ZN7cutlass13device_kernelIN5flash19enable_sm80_to_sm89INS1_16FlashAttnBwdSm80INS1_25CollectiveMainloopBwdSm80ILi2ELi1EN4cute5tupleIJNS5_1CILi64EEENS7_ILi80EEENS7_ILi192EEEEEENS_10bfloat16_tEfNS_4arch4Sm80ELb1ELb0ELb1ELb1ELb1ELb0ELb1ELb0ELi2ELi4ELi2ELi2ELb0EEENS1_24CollectiveEpilogueBwdGQAISB_fSE_Li256ELb1ELb1EEENS1_25SingleTileBwdLPTSchedulerILb1ELi80ELb1EEEEEEEEEvNT_6ParamsE)
        /*0014*/ 	.short	0x0160
        /*0016*/ 	.short	0x0290


	//----- nvinfo : EIATTR_CBANK_PARAM_SIZE
	.align		4
.L_1114:
        /*0018*/ 	.byte	0x03, 0x19
        /*001a*/ 	.short	0x0290


	//----- nvinfo : EIATTR_KPARAM_INFO
	.align		4
        /*001c*/ 	.byte	0x04, 0x17
        /*001e*/ 	.short	(.L_1116 - .L_1115)
.L_1115:
        /*0020*/ 	.word	0x00000000
        /*0024*/ 	.short	0x0000
        /*0026*/ 	.short	0x0000
        /*0028*/ 	.byte	0x00, 0xf0, 0x41, 0x0a


	//----- nvinfo : EIATTR_MAXREG_COUNT
	.align		4
.L_1116:
        /*002c*/ 	.byte	0x03, 0x1b
        /*002e*/ 	.short	0x00ff


	//----- nvinfo : EIATTR_NUM_BARRIERS
	.align		4
        /*0030*/ 	.byte	0x02, 0x4c
        /*0032*/ 	.byte	0x02
	.zero		1


	//----- nvinfo : EIATTR_ANNOTATIONS
	.align		4
        /*0034*/ 	.byte	0x04, 0x55
        /*0036*/ 	.short	(.L_1118 - .L_1117)


	//   ....[0]....
.L_1117:
        /*0038*/ 	.word	0x00000001
        /*003c*/ 	.byte	0xa0, 0x02, 0x00, 0x00, 0x01, 0x00, 0x00, 0x00, 0x20, 0x04, 0x00, 0x00, 0x01, 0x00, 0x00, 0x00
        /*004c*/ 	.byte	0x30, 0x04, 0x00, 0x00, 0x01, 0x00, 0x00, 0x00, 0x60, 0x06, 0x00, 0x00, 0x01, 0x00, 0x00, 0x00
        /*005c*/ 	.byte	0xe0, 0x07, 0x00, 0x00, 0x01, 0x00, 0x00, 0x00, 0xf0, 0x07, 0x00, 0x00, 0x01, 0x00, 0x00, 0x00
        /*006c*/ 	.byte	0x00, 0x08, 0x00, 0x00, 0x01, 0x00, 0x00, 0x00, 0xd0, 0x0a, 0x00, 0x00, 0x01, 0x00, 0x00, 0x00
        /*007c*/ 	.byte	0x80, 0x0f, 0x00, 0x00, 0x01, 0x00, 0x00, 0x00, 0x60, 0x6f, 0x00, 0x00, 0x01, 0x00, 0x00, 0x00
        /*008c*/ 	.byte	0x70, 0x6f, 0x00, 0x00, 0x01, 0x00, 0x00, 0x00, 0x80, 0x6f, 0x00, 0x00, 0x01, 0x00, 0x00, 0x00
        /*009c*/ 	.byte	0xa0, 0x72, 0x00, 0x00


	//----- nvinfo : EIATTR_MERCURY_ISA_VERSION
	.align		4
.L_1118:
        /*00a0*/ 	.byte	0x03, 0x5f
        /*00a2*/ 	.short	0x0000


	//----- nvinfo : EIATTR_COOP_GROUP_MASK_REGIDS
	.align		4
        /*00a4*/ 	.byte	0x04, 0x29
        /*00a6*/ 	.short	(.L_1120 - .L_1119)


	//   ....[0]....
.L_1119:
        /*00a8*/ 	.word	0xffffffff


	//   ....[1]....
        /*00ac*/ 	.word	0xffffffff


	//   ....[2]....
        /*00b0*/ 	.word	0xffffffff


	//   ....[3]....
        /*00b4*/ 	.word	0xffffffff


	//   ....[4]....
        /*00b8*/ 	.word	0xffffffff


	//   ....[5]....
        /*00bc*/ 	.word	0xffffffff


	//   ....[6]....
        /*00c0*/ 	.word	0xffffffff


	//   ....[7]....
        /*00c4*/ 	.word	0xffffffff


	//   ....[8]....
        /*00c8*/ 	.word	0xffffffff


	//----- nvinfo : EIATTR_COOP_GROUP_INSTR_OFFSETS
	.align		4
.L_1120:
        /*00cc*/ 	.byte	0x04, 0x28
        /*00ce*/ 	.short	(.L_1122 - .L_1121)


	//   ....[0]....
.L_1121:
        /*00d0*/ 	.word	0x00000060


	//   ....[1]....
        /*00d4*/ 	.word	0x00007290


	//   ....[2]....
        /*00d8*/ 	.word	0x000072d0


	//   ....[3]....
        /*00dc*/ 	.word	0x000077a0


	//   ....[4]....
        /*00e0*/ 	.word	0x000077b0


	//   ....[5]....
        /*00e4*/ 	.word	0x00007940


	//   ....[6]....
        /*00e8*/ 	.word	0x00007990


	//   ....[7]....
        /*00ec*/ 	.word	0x00007e00


	//   ....[8]....
        /*00f0*/ 	.word	0x00007e10


	//----- nvinfo : EIATTR_EXIT_INSTR_OFFSETS
	.align		4
.L_1122:
        /*00f4*/ 	.byte	0x04, 0x1c
        /*00f6*/ 	.short	(.L_1124 - .L_1123)


	//   ....[0]....
.L_1123:
        /*00f8*/ 	.word	0x00000820


	//   ....[1]....
        /*00fc*/ 	.word	0x00006f50


	//   ....[2]....
        /*0100*/ 	.word	0x00007e20


	//   ....[3]....
        /*0104*/ 	.word	0x00007ec0


	//----- nvinfo : EIATTR_MAX_THREADS
	.align		4
.L_1124:
        /*0108*/ 	.byte	0x04, 0x05
        /*010a*/ 	.short	(.L_1126 - .L_1125)
.L_1125:
        /*010c*/ 	.word	0x00000100
        /*0110*/ 	.word	0x00000001
        /*0114*/ 	.word	0x00000001


	//----- nvinfo : EIATTR_CRS_STACK_SIZE
	.align		4
.L_1126:
        /*0118*/ 	.byte	0x04, 0x1e
        /*011a*/ 	.short	(.L_1128 - .L_1127)
.L_1127:
        /*011c*/ 	.word	0x00000000
.L_1128:


//--------------------- .nv.info._ZN7cutlass13device_kernelIN5flash22FlashAttnBwdPreprocessIN4cute5tupleIJNS3_1CILi64EEENS5_ILi192EEEEEENS_10bfloat16_tEfNS_4arch4Sm80ELb1ELb1EEEEEvNT_6ParamsE --------------------------
	.section	.nv.info._ZN7cutlass13device_kernelIN5flash22FlashAttnBwdPreprocessIN4cute5tupleIJNS3_1CILi64EEENS5_ILi192EEEEEENS_10bfloat16_tEfNS_4arch4Sm80ELb1ELb1EEEEEvNT_6ParamsE,"",@"SHT_CUDA_INFO"
	.sectionflags	@""
	.align	4


	//----- nvinfo : EIATTR_CUDA_API_VERSION
	.align		4
        /*0000*/ 	.byte	0x04, 0x37
        /*0002*/ 	.short	(.L_1130 - .L_1129)
.L_1129:
        /*0004*/ 	.word	0x00000082


	//----- nvinfo : EIATTR_SW2861232_WAR
	.align		4
.L_1130:
        /*0008*/ 	.byte	0x01, 0x35
	.zero		2


	//----- nvinfo : EIATTR_PARAM_CBANK
	.align		4
        /*000c*/ 	.byte	0x04, 0x0a
        /*000e*/ 	.short	(.L_1132 - .L_1131)
	.align		4
.L_1131:
        /*0010*/ 	.word	index@(.nv.constant0._ZN7cutlass13device_kernelIN5flash22FlashAttnBwdPreprocessIN4cute5tupleIJNS3_1CILi64EEENS5_ILi192EEEEEENS_10bfloat16_tEfNS_4arch4Sm80ELb1ELb1EEEEEvNT_6ParamsE)
        /*0014*/ 	.short	0x0160
        /*0016*/ 	.short	0x00f0


	//----- nvinfo : EIATTR_CBANK_PARAM_SIZE
	.align		4
.L_1132:
        /*0018*/ 	.byte	0x03, 0x19
        /*001a*/ 	.short	0x00f0


	//----- nvinfo : EIATTR_KPARAM_INFO
	.align		4
        /*001c*/ 	.byte	0x04, 0x17
        /*001e*/ 	.short	(.L_1134 - .L_1133)
.L_1133:
        /*0020*/ 	.word	0x00000000
        /*0024*/ 	.short	0x0000
        /*0026*/ 	.short	0x0000
        /*0028*/ 	.byte	0x00, 0xf0, 0xc1, 0x03


	//----- nvinfo : EIATTR_MAXREG_COUNT
	.align		4
.L_1134:
        /*002c*/ 	.byte	0x03, 0x1b
        /*002e*/ 	.short	0x0080


	//----- nvinfo : EIATTR_MERCURY_ISA_VERSION
	.align		4
        /*0030*/ 	.byte	0x03, 0x5f
        /*0032*/ 	.short	0x0000


	//----- nvinfo : EIATTR_COOP_GROUP_MASK_REGIDS
	.align		4
        /*0034*/ 	.byte	0x04, 0x29
        /*0036*/ 	.short	(.L_1136 - .L_1135)


	//   ....[0]....
.L_1135:
        /*0038*/ 	.word	0xffffffff


	//   ....[1]....
        /*003c*/ 	.word	0xffffffff


	//   ....[2]....
        /*0040*/ 	.word	0xffffffff


	//   ....[3]....
        /*0044*/ 	.word	0xffffffff


	//   ....[4]....
        /*0048*/ 	.word	0xffffffff


	//   ....[5]....
        /*004c*/ 	.word	0xffffffff


	//----- nvinfo : EIATTR_COOP_GROUP_INSTR_OFFSETS
	.align		4
.L_1136:
        /*0050*/ 	.byte	0x04, 0x28
        /*0052*/ 	.short	(.L_1138 - .L_1137)


	//   ....[0]....
.L_1137:
        /*0054*/ 	.word	0x000017f0


	//   ....[1]....
        /*0058*/ 	.word	0x00001800


	//   ....[2]....
        /*005c*/ 	.word	0x00001840


	//   ....[3]....
        /*0060*/ 	.word	0x00001850


	//   ....[4]....
        /*0064*/ 	.word	0x000018b0


	//   ....[5]....
        /*0068*/ 	.word	0x000018e0


	//----- nvinfo : EIATTR_EXIT_INSTR_OFFSETS
	.align		4
.L_1138:
        /*006c*/ 	.byte	0x04, 0x1c
        /*006e*/ 	.short	(.L_1140 - .L_1139)


	//   ....[0]....
.L_1139:
        /*0070*/ 	.word	0x00000190


	//   ....[1]....
        /*0074*/ 	.word	0x00001e40


	//   ....[2]....
        /*0078*/ 	.word	0x00001e90


	//----- nvinfo : EIATTR_CTAIDZ_USED
	.align		4
.L_1140:
        /*007c*/ 	.byte	0x01, 0x04
	.zero		2


	//----- nvinfo : EIATTR_MAX_THREADS
	.align		4
        /*0080*/ 	.byte	0x04, 0x05
        /*0082*/ 	.short	(.L_1142 - .L_1141)
.L_1141:
        /*0084*/ 	.word	0x00000100
        /*0088*/ 	.word	0x00000001
        /*008c*/ 	.word	0x00000001


	//----- nvinfo : EIATTR_CRS_STACK_SIZE
	.align		4
.L_1142:
        /*0090*/ 	.byte	0x04, 0x1e
        /*0092*/ 	.short	(.L_1144 - .L_1143)
.L_1143:
        /*0094*/ 	.word	0x00000000
.L_1144:


//--------------------- .nv.callgraph             --------------------------
	.section	.nv.callgraph,"",@"SHT_CUDA_CALLGRAPH"
	.align	4
	.sectionentsize	8
	.align		4
        /*0000*/ 	.word	0x00000000
	.align		4
        /*0004*/ 	.word	0xffffffff
	.align		4
        /*0008*/ 	.word	0x00000000
	.align		4
        /*000c*/ 	.word	0xfffffffe
	.align		4
        /*0010*/ 	.word	0x00000000
	.align		4
        /*0014*/ 	.word	0xfffffffd
	.align		4
        /*0018*/ 	.word	0x00000000
	.align		4
        /*001c*/ 	.word	0xfffffffc


//--------------------- .nv.rel.action            --------------------------
	.section	.nv.rel.action,"",@"SHT_CUDA_RELOCINFO"
	.align	8
	.sectionentsize	8
        /*0000*/ 	.byte	0x73, 0x00, 0x00, 0x00, 0x00, 0x00, 0x00, 0x00, 0x00, 0x00, 0x00, 0x11, 0x25, 0x00, 0x05, 0x36


//--------------------- .nv.constant4             --------------------------
	.section	.nv.constant4,"a",@progbits
	.align	8
	.align		8
.nv.constant4:
        /*0000*/ 	.dword	_ZN74_INTERNAL_83fe1b93_38_flash_bwd_hdim192_bf16_softcap_sm80_cu_c0233546_29364cuda3std3__45__cpo5beginE
	.align		8
        /*0008*/ 	.dword	_ZN74_INTERNAL_83fe1b93_38_flash_bwd_hdim192_bf16_softcap_sm80_cu_c0233546_29364cuda3std3__45__cpo3endE
	.align		8
        /*0010*/ 	.dword	_ZN74_INTERNAL_83fe1b93_38_flash_bwd_hdim192_bf16_softcap_sm80_cu_c0233546_29364cuda3std3__45__cpo6cbeginE
	.align		8
        /*0018*/ 	.dword	_ZN74_INTERNAL_83fe1b93_38_flash_bwd_hdim192_bf16_softcap_sm80_cu_c0233546_29364cuda3std3__45__cpo4cendE
	.align		8
        /*0020*/ 	.dword	_ZN74_INTERNAL_83fe1b93_38_flash_bwd_hdim192_bf16_softcap_sm80_cu_c0233546_29364cuda3std3__476_GLOBAL__N__83fe1b93_38_flash_bwd_hdim192_bf16_softcap_sm80_cu_c0233546_29366ignoreE
	.align		8
        /*0028*/ 	.dword	_ZN74_INTERNAL_83fe1b93_38_flash_bwd_hdim192_bf16_softcap_sm80_cu_c0233546_29364cuda3std3__419piecewise_constructE
	.align		8
        /*0030*/ 	.dword	_ZN74_INTERNAL_83fe1b93_38_flash_bwd_hdim192_bf16_softcap_sm80_cu_c0233546_29364cuda3std3__48in_placeE
	.align		8
        /*0038*/ 	.dword	_ZN74_INTERNAL_83fe1b93_38_flash_bwd_hdim192_bf16_softcap_sm80_cu_c0233546_29364cuda3std6ranges3__45__cpo4swapE
	.align		8
        /*0040*/ 	.dword	_ZN74_INTERNAL_83fe1b93_38_flash_bwd_hdim192_bf16_softcap_sm80_cu_c0233546_29364cuda3std6ranges3__45__cpo9iter_moveE
	.align		8
        /*0048*/ 	.dword	_ZN74_INTERNAL_83fe1b93_38_flash_bwd_hdim192_bf16_softcap_sm80_cu_c0233546_29364cute7productE
	.align		8
        /*0050*/ 	.dword	_ZN74_INTERNAL_83fe1b93_38_flash_bwd_hdim192_bf16_softcap_sm80_cu_c0233546_29364cute1_E


//--------------------- .nv.constant0._ZN7cutlass13device_kernelIN5flash19enable_sm80_to_sm89INS1_16FlashAttnBwdSm80INS1_25CollectiveMainloopBwdSm80ILi1ELi1EN4cute5tupleIJNS5_1CILi64EEES8_NS7_ILi192EEEEEENS_10bfloat16_tEfNS_4arch4Sm80ELb0ELb0ELb1ELb0ELb0ELb0ELb0ELb0ELi2ELi2ELi2ELi2ELb1EEENS1_21CollectiveEpilogueBwdISA_SB_SD_Li256ELb0ELb0ELi4EEENS1_19SingleTileSchedulerILb0ELb0ELb0ELi64EEEEEEEEEvNT_6ParamsE --------------------------
	.section	.nv.constant0._ZN7cutlass13device_kernelIN5flash19enable_sm80_to_sm89INS1_16FlashAttnBwdSm80INS1_25CollectiveMainloopBwdSm80ILi1ELi1EN4cute5tupleIJNS5_1CILi64EEES8_NS7_ILi192EEEEEENS_10bfloat16_tEfNS_4arch4Sm80ELb0ELb0ELb1ELb0ELb0ELb0ELb0ELb0ELi2ELi2ELi2ELi2ELb1EEENS1_21CollectiveEpilogueBwdISA_SB_SD_Li256ELb0ELb0ELi4EEENS1_19SingleTileSchedulerILb0ELb0ELb0ELi64EEEEEEEEEvNT_6ParamsE,"a",@progbits
	.sectionflags	@""
	.align	4
.nv.constant0._ZN7cutlass13device_kernelIN5flash19enable_sm80_to_sm89INS1_16FlashAttnBwdSm80INS1_25CollectiveMainloopBwdSm80ILi1ELi1EN4cute5tupleIJNS5_1CILi64EEES8_NS7_ILi192EEEEEENS_10bfloat16_tEfNS_4arch4Sm80ELb0ELb0ELb1ELb0ELb0ELb0ELb0ELb0ELi2ELi2ELi2ELi2ELb1EEENS1_21CollectiveEpilogueBwdISA_SB_SD_Li256ELb0ELb0ELi4EEENS1_19SingleTileSchedulerILb0ELb0ELb0ELi64EEEEEEEEEvNT_6ParamsE:
	.zero		976


//--------------------- .nv.constant0._ZN7cutlass13device_kernelIN5flash19enable_sm80_to_sm89INS1_16FlashAttnBwdSm80INS1_25CollectiveMainloopBwdSm80ILi1ELi1EN4cute5tupleIJNS5_1CILi64EEES8_NS7_ILi192EEEEEENS_10bfloat16_tEfNS_4arch4Sm80ELb0ELb0ELb1ELb0ELb1ELb0ELb0ELb0ELi2ELi2ELi2ELi2ELb1EEENS1_21CollectiveEpilogueBwdISA_SB_SD_Li256ELb0ELb0ELi4EEENS1_19SingleTileSchedulerILb0ELb0ELb0ELi64EEEEEEEEEvNT_6ParamsE --------------------------
	.section	.nv.constant0._ZN7cutlass13device_kernelIN5flash19enable_sm80_to_sm89INS1_16FlashAttnBwdSm80INS1_25CollectiveMainloopBwdSm80ILi1ELi1EN4cute5tupleIJNS5_1CILi64EEES8_NS7_ILi192EEEEEENS_10bfloat16_tEfNS_4arch4Sm80ELb0ELb0ELb1ELb0ELb1ELb0ELb0ELb0ELi2ELi2ELi2ELi2ELb1EEENS1_21CollectiveEpilogueBwdISA_SB_SD_Li256ELb0ELb0ELi4EEENS1_19SingleTileSchedulerILb0ELb0ELb0ELi64EEEEEEEEEvNT_6ParamsE,"a",@progbits
	.sectionflags	@""
	.align	4
.nv.constant0._ZN7cutlass13device_kernelIN5flash19enable_sm80_to_sm89INS1_16FlashAttnBwdSm80INS1_25CollectiveMainloopBwdSm80ILi1ELi1EN4cute5tupleIJNS5_1CILi64EEES8_NS7_ILi192EEEEEENS_10bfloat16_tEfNS_4arch4Sm80ELb0ELb0ELb1ELb0ELb1ELb0ELb0ELb0ELi2ELi2ELi2ELi2ELb1EEENS1_21CollectiveEpilogueBwdISA_SB_SD_Li256ELb0ELb0ELi4EEENS1_19SingleTileSchedulerILb0ELb0ELb0ELi64EEEEEEEEEvNT_6ParamsE:
	.zero		976


//--------------------- .nv.constant0._ZN7cutlass13device_kernelIN5flash19enable_sm80_to_sm89INS1_16FlashAttnBwdSm80INS1_25CollectiveMainloopBwdSm80ILi1ELi1EN4cute5tupleIJNS5_1CILi64EEES8_NS7_ILi192EEEEEENS_10bfloat16_tEfNS_4arch4Sm80ELb0ELb0ELb1ELb0ELb0ELb0ELb0ELb0ELi2ELi2ELi2ELi2ELb1EEENS1_24CollectiveEpilogueBwdGQAISA_fSD_Li256ELb0ELb0EEENS1_19SingleTileSchedulerILb0ELb0ELb0ELi64EEEEEEEEEvNT_6ParamsE --------------------------
	.section	.nv.constant0._ZN7cutlass13device_kernelIN5flash19enable_sm80_to_sm89INS1_16FlashAttnBwdSm80INS1_25CollectiveMainloopBwdSm80ILi1ELi1EN4cute5tupleIJNS5_1CILi64EEES8_NS7_ILi192EEEEEENS_10bfloat16_tEfNS_4arch4Sm80ELb0ELb0ELb1ELb0ELb0ELb0ELb0ELb0ELi2ELi2ELi2ELi2ELb1EEENS1_24CollectiveEpilogueBwdGQAISA_fSD_Li256ELb0ELb0EEENS1_19SingleTileSchedulerILb0ELb0ELb0ELi64EEEEEEEEEvNT_6ParamsE,"a",@progbits
	.sectionflags	@""
	.align	4
.nv.constant0._ZN7cutlass13device_kernelIN5flash19enable_sm80_to_sm89INS1_16FlashAttnBwdSm80INS1_25CollectiveMainloopBwdSm80ILi1ELi1EN4cute5tupleIJNS5_1CILi64EEES8_NS7_ILi192EEEEEENS_10bfloat16_tEfNS_4arch4Sm80ELb0ELb0ELb1ELb0ELb0ELb0ELb0ELb0ELi2ELi2ELi2ELi2ELb1EEENS1_24CollectiveEpilogueBwdGQAISA_fSD_Li256ELb0ELb0EEENS1_19SingleTileSchedulerILb0ELb0ELb0ELi64EEEEEEEEEvNT_6ParamsE:
	.zero		984


//--------------------- .nv.constant0._ZN7cutlass13device_kernelIN5flash19enable_sm80_to_sm89INS1_16FlashAttnBwdSm80INS1_25CollectiveMainloopBwdSm80ILi1ELi1EN4cute5tupleIJNS5_1CILi64EEES8_NS7_ILi192EEEEEENS_10bfloat16_tEfNS_4arch4Sm80ELb0ELb0ELb1ELb0ELb1ELb0ELb0ELb0ELi2ELi2ELi2ELi2ELb1EEENS1_24CollectiveEpilogueBwdGQAISA_fSD_Li256ELb0ELb1EEENS1_19SingleTileSchedulerILb0ELb0ELb0ELi64EEEEEEEEEvNT_6ParamsE --------------------------
	.section	.nv.constant0._ZN7cutlass13device_kernelIN5flash19enable_sm80_to_sm89INS1_16FlashAttnBwdSm80INS1_25CollectiveMainloopBwdSm80ILi1ELi1EN4cute5tupleIJNS5_1CILi64EEES8_NS7_ILi192EEEEEENS_10bfloat16_tEfNS_4arch4Sm80ELb0ELb0ELb1ELb0ELb1ELb0ELb0ELb0ELi2ELi2ELi2ELi2ELb1EEENS1_24CollectiveEpilogueBwdGQAISA_fSD_Li256ELb0ELb1EEENS1_19SingleTileSchedulerILb0ELb0ELb0ELi64EEEEEEEEEvNT_6ParamsE,"a",@progbits
	.sectionflags	@""
	.align	4
.nv.constant0._ZN7cutlass13device_kernelIN5flash19enable_sm80_to_sm89INS1_16FlashAttnBwdSm80INS1_25CollectiveMainloopBwdSm80ILi1ELi1EN4cute5tupleIJNS5_1CILi64EEES8_NS7_ILi192EEEEEENS_10bfloat16_tEfNS_4arch4Sm80ELb0ELb0ELb1ELb0ELb1ELb0ELb0ELb0ELi2ELi2ELi2ELi2ELb1EEENS1_24CollectiveEpilogueBwdGQAISA_fSD_Li256ELb0ELb1EEENS1_19SingleTileSchedulerILb0ELb0ELb0ELi64EEEEEEEEEvNT_6ParamsE:
	.zero		984


//--------------------- .nv.constant0._ZN7cutlass13device_kernelIN5flash19enable_sm80_to_sm89INS1_16FlashAttnBwdSm80INS1_25CollectiveMainloopBwdSm80ILi1ELi1EN4cute5tupleIJNS5_1CILi64EEES8_NS7_ILi192EEEEEENS_10bfloat16_tEfNS_4arch4Sm80ELb0ELb0ELb1ELb1ELb0ELb0ELb0ELb0ELi2ELi2ELi2ELi2ELb1EEENS1_21CollectiveEpilogueBwdISA_SB_SD_Li256ELb1ELb0ELi4EEENS1_19SingleTileSchedulerILb1ELb0ELb0ELi64EEEEEEEEEvNT_6ParamsE --------------------------
	.section	.nv.constant0._ZN7cutlass13device_kernelIN5flash19enable_sm80_to_sm89INS1_16FlashAttnBwdSm80INS1_25CollectiveMainloopBwdSm80ILi1ELi1EN4cute5tupleIJNS5_1CILi64EEES8_NS7_ILi192EEEEEENS_10bfloat16_tEfNS_4arch4Sm80ELb0ELb0ELb1ELb1ELb0ELb0ELb0ELb0ELi2ELi2ELi2ELi2ELb1EEENS1_21CollectiveEpilogueBwdISA_SB_SD_Li256ELb1ELb0ELi4EEENS1_19SingleTileSchedulerILb1ELb0ELb0ELi64EEEEEEEEEvNT_6ParamsE,"a",@progbits
	.sectionflags	@""
	.align	4
.nv.constant0._ZN7cutlass13device_kernelIN5flash19enable_sm80_to_sm89INS1_16FlashAttnBwdSm80INS1_25CollectiveMainloopBwdSm80ILi1ELi1EN4cute5tupleIJNS5_1CILi64EEES8_NS7_ILi192EEEEEENS_10bfloat16_tEfNS_4arch4Sm80ELb0ELb0ELb1ELb1ELb0ELb0ELb0ELb0ELi2ELi2ELi2ELi2ELb1EEENS1_21CollectiveEpilogueBwdISA_SB_SD_Li256ELb1ELb0ELi4EEENS1_19SingleTileSchedulerILb1ELb0ELb0ELi64EEEEEEEEEvNT_6ParamsE:
	.zero		976


//--------------------- .nv.constant0._ZN7cutlass13device_kernelIN5flash19enable_sm80_to_sm89INS1_16FlashAttnBwdSm80INS1_25CollectiveMainloopBwdSm80ILi1ELi1EN4cute5tupleIJNS5_1CILi64EEES8_NS7_ILi192EEEEEENS_10bfloat16_tEfNS_4arch4Sm80ELb0ELb0ELb1ELb1ELb1ELb0ELb0ELb0ELi2ELi2ELi2ELi2ELb1EEENS1_21CollectiveEpilogueBwdISA_SB_SD_Li256ELb1ELb0ELi4EEENS1_19SingleTileSchedulerILb1ELb0ELb0ELi64EEEEEEEEEvNT_6ParamsE --------------------------
	.section	.nv.constant0._ZN7cutlass13device_kernelIN5flash19enable_sm80_to_sm89INS1_16FlashAttnBwdSm80INS1_25CollectiveMainloopBwdSm80ILi1ELi1EN4cute5tupleIJNS5_1CILi64EEES8_NS7_ILi192EEEEEENS_10bfloat16_tEfNS_4arch4Sm80ELb0ELb0ELb1ELb1ELb1ELb0ELb0ELb0ELi2ELi2ELi2ELi2ELb1EEENS1_21CollectiveEpilogueBwdISA_SB_SD_Li256ELb1ELb0ELi4EEENS1_19SingleTileSchedulerILb1ELb0ELb0ELi64EEEEEEEEEvNT_6ParamsE,"a",@progbits
	.sectionflags	@""
	.align	4
.nv.constant0._ZN7cutlass13device_kernelIN5flash19enable_sm80_to_sm89INS1_16FlashAttnBwdSm80INS1_25CollectiveMainloopBwdSm80ILi1ELi1EN4cute5tupleIJNS5_1CILi64EEES8_NS7_ILi192EEEEEENS_10bfloat16_tEfNS_4arch4Sm80ELb0ELb0ELb1ELb1ELb1ELb0ELb0ELb0ELi2ELi2ELi2ELi2ELb1EEENS1_21CollectiveEpilogueBwdISA_SB_SD_Li256ELb1ELb0ELi4EEENS1_19SingleTileSchedulerILb1ELb0ELb0ELi64EEEEEEEEEvNT_6ParamsE:
	.zero		976


//--------------------- .nv.constant0._ZN7cutlass13device_kernelIN5flash19enable_sm80_to_sm89INS1_16FlashAttnBwdSm80INS1_25CollectiveMainloopBwdSm80ILi1ELi1EN4cute5tupleIJNS5_1CILi64EEES8_NS7_ILi192EEEEEENS_10bfloat16_tEfNS_4arch4Sm80ELb0ELb0ELb1ELb1ELb0ELb0ELb0ELb0ELi2ELi2ELi2ELi2ELb1EEENS1_24CollectiveEpilogueBwdGQAISA_fSD_Li256ELb1ELb0EEENS1_19SingleTileSchedulerILb1ELb0ELb0ELi64EEEEEEEEEvNT_6ParamsE --------------------------
	.section	.nv.constant0._ZN7cutlass13device_kernelIN5flash19enable_sm80_to_sm89INS1_16FlashAttnBwdSm80INS1_25CollectiveMainloopBwdSm80ILi1ELi1EN4cute5tupleIJNS5_1CILi64EEES8_NS7_ILi192EEEEEENS_10bfloat16_tEfNS_4arch4Sm80ELb0ELb0ELb1ELb1ELb0ELb0ELb0ELb0ELi2ELi2ELi2ELi2ELb1EEENS1_24CollectiveEpilogueBwdGQAISA_fSD_Li256ELb1ELb0EEENS1_19SingleTileSchedulerILb1ELb0ELb0ELi64EEEEEEEEEvNT_6ParamsE,"a",@progbits
	.sectionflags	@""
	.align	4
.nv.constant0._ZN7cutlass13device_kernelIN5flash19enable_sm80_to_sm89INS1_16FlashAttnBwdSm80INS1_25CollectiveMainloopBwdSm80ILi1ELi1EN4cute5tupleIJNS5_1CILi64EEES8_NS7_ILi192EEEEEENS_10bfloat16_tEfNS_4arch4Sm80ELb0ELb0ELb1ELb1ELb0ELb0ELb0ELb0ELi2ELi2ELi2ELi2ELb1EEENS1_24CollectiveEpilogueBwdGQAISA_fSD_Li256ELb1ELb0EEENS1_19SingleTileSchedulerILb1ELb0ELb0ELi64EEEEEEEEEvNT_6ParamsE:
	.zero		984


//--------------------- .nv.constant0._ZN7cutlass13device_kernelIN5flash19enable_sm80_to_sm89INS1_16FlashAttnBwdSm80INS1_25CollectiveMainloopBwdSm80ILi1ELi1EN4cute5tupleIJNS5_1CILi64EEES8_NS7_ILi192EEEEEENS_10bfloat16_tEfNS_4arch4Sm80ELb0ELb0ELb1ELb1ELb1ELb0ELb0ELb0ELi2ELi2ELi2ELi2ELb1EEENS1_24CollectiveEpilogueBwdGQAISA_fSD_Li256ELb1ELb1EEENS1_19SingleTileSchedulerILb1ELb0ELb0ELi64EEEEEEEEEvNT_6ParamsE --------------------------
	.section	.nv.constant0._ZN7cutlass13device_kernelIN5flash19enable_sm80_to_sm89INS1_16FlashAttnBwdSm80INS1_25CollectiveMainloopBwdSm80ILi1ELi1EN4cute5tupleIJNS5_1CILi64EEES8_NS7_ILi192EEEEEENS_10bfloat16_tEfNS_4arch4Sm80ELb0ELb0ELb1ELb1ELb1ELb0ELb0ELb0ELi2ELi2ELi2ELi2ELb1EEENS1_24CollectiveEpilogueBwdGQAISA_fSD_Li256ELb1ELb1EEENS1_19SingleTileSchedulerILb1ELb0ELb0ELi64EEEEEEEEEvNT_6ParamsE,"a",@progbits
	.sectionflags	@""
	.align	4
.nv.constant0._ZN7cutlass13device_kernelIN5flash19enable_sm80_to_sm89INS1_16FlashAttnBwdSm80INS1_25CollectiveMainloopBwdSm80ILi1ELi1EN4cute5tupleIJNS5_1CILi64EEES8_NS7_ILi192EEEEEENS_10bfloat16_tEfNS_4arch4Sm80ELb0ELb0ELb1ELb1ELb1ELb0ELb0ELb0ELi2ELi2ELi2ELi2ELb1EEENS1_24CollectiveEpilogueBwdGQAISA_fSD_Li256ELb1ELb1EEENS1_19SingleTileSchedulerILb1ELb0ELb0ELi64EEEEEEEEEvNT_6ParamsE:
	.zero		984


//--------------------- .nv.constant0._ZN7cutlass13device_kernelIN5flash19enable_sm80_to_sm89INS1_16FlashAttnBwdSm80INS1_25CollectiveMainloopBwdSm80ILi1ELi1EN4cute5tupleIJNS5_1CILi64EEES8_NS7_ILi192EEEEEENS_10bfloat16_tEfNS_4arch4Sm80ELb0ELb1ELb1ELb0ELb0ELb0ELb0ELb0ELi2ELi2ELi2ELi2ELb1EEENS1_21CollectiveEpilogueBwdISA_SB_SD_Li256ELb0ELb0ELi4EEENS1_19SingleTileSchedulerILb0ELb0ELb0ELi64EEEEEEEEEvNT_6ParamsE --------------------------
	.section	.nv.constant0._ZN7cutlass13device_kernelIN5flash19enable_sm80_to_sm89INS1_16FlashAttnBwdSm80INS1_25CollectiveMainloopBwdSm80ILi1ELi1EN4cute5tupleIJNS5_1CILi64EEES8_NS7_ILi192EEEEEENS_10bfloat16_tEfNS_4arch4Sm80ELb0ELb1ELb1ELb0ELb0ELb0ELb0ELb0ELi2ELi2ELi2ELi2ELb1EEENS1_21CollectiveEpilogueBwdISA_SB_SD_Li256ELb0ELb0ELi4EEENS1_19SingleTileSchedulerILb0ELb0ELb0ELi64EEEEEEEEEvNT_6ParamsE,"a",@progbits
	.sectionflags	@""
	.align	4
.nv.constant0._ZN7cutlass13device_kernelIN5flash19enable_sm80_to_sm89INS1_16FlashAttnBwdSm80INS1_25CollectiveMainloopBwdSm80ILi1ELi1EN4cute5tupleIJNS5_1CILi64EEES8_NS7_ILi192EEEEEENS_10bfloat16_tEfNS_4arch4Sm80ELb0ELb1ELb1ELb0ELb0ELb0ELb0ELb0ELi2ELi2ELi2ELi2ELb1EEENS1_21CollectiveEpilogueBwdISA_SB_SD_Li256ELb0ELb0ELi4EEENS1_19SingleTileSchedulerILb0ELb0ELb0ELi64EEEEEEEEEvNT_6ParamsE:
	.zero		976


//--------------------- .nv.constant0._ZN7cutlass13device_kernelIN5flash19enable_sm80_to_sm89INS1_16FlashAttnBwdSm80INS1_25CollectiveMainloopBwdSm80ILi1ELi1EN4cute5tupleIJNS5_1CILi64EEES8_NS7_ILi192EEEEEENS_10bfloat16_tEfNS_4arch4Sm80ELb0ELb1ELb1ELb0ELb1ELb0ELb0ELb0ELi2ELi2ELi2ELi2ELb1EEENS1_21CollectiveEpilogueBwdISA_SB_SD_Li256ELb0ELb0ELi4EEENS1_19SingleTileSchedulerILb0ELb0ELb0ELi64EEEEEEEEEvNT_6ParamsE --------------------------
	.section	.nv.constant0._ZN7cutlass13device_kernelIN5flash19enable_sm80_to_sm89INS1_16FlashAttnBwdSm80INS1_25CollectiveMainloopBwdSm80ILi1ELi1EN4cute5tupleIJNS5_1CILi64EEES8_NS7_ILi192EEEEEENS_10bfloat16_tEfNS_4arch4Sm80ELb0ELb1ELb1ELb0ELb1ELb0ELb0ELb0ELi2ELi2ELi2ELi2ELb1EEENS1_21CollectiveEpilogueBwdISA_SB_SD_Li256ELb0ELb0ELi4EEENS1_19SingleTileSchedulerILb0ELb0ELb0ELi64EEEEEEEEEvNT_6ParamsE,"a",@progbits
	.sectionflags	@""
	.align	4
.nv.constant0._ZN7cutlass13device_kernelIN5flash19enable_sm80_to_sm89INS1_16FlashAttnBwdSm80INS1_25CollectiveMainloopBwdSm80ILi1ELi1EN4cute5tupleIJNS5_1CILi64EEES8_NS7_ILi192EEEEEENS_10bfloat16_tEfNS_4arch4Sm80ELb0ELb1ELb1ELb0ELb1ELb0ELb0ELb0ELi2ELi2ELi2ELi2ELb1EEENS1_21CollectiveEpilogueBwdISA_SB_SD_Li256ELb0ELb0ELi4EEENS1_19SingleTileSchedulerILb0ELb0ELb0ELi64EEEEEEEEEvNT_6ParamsE:
	.zero		976


//--------------------- .nv.constant0._ZN7cutlass13device_kernelIN5flash19enable_sm80_to_sm89INS1_16FlashAttnBwdSm80INS1_25CollectiveMainloopBwdSm80ILi1ELi1EN4cute5tupleIJNS5_1CILi64EEES8_NS7_ILi192EEEEEENS_10bfloat16_tEfNS_4arch4Sm80ELb0ELb1ELb1ELb0ELb0ELb0ELb0ELb0ELi2ELi2ELi2ELi2ELb1EEENS1_24CollectiveEpilogueBwdGQAISA_fSD_Li256ELb0ELb0EEENS1_19SingleTileSchedulerILb0ELb0ELb0ELi64EEEEEEEEEvNT_6ParamsE --------------------------
	.section	.nv.constant0._ZN7cutlass13device_kernelIN5flash19enable_sm80_to_sm89INS1_16FlashAttnBwdSm80INS1_25CollectiveMainloopBwdSm80ILi1ELi1EN4cute5tupleIJNS5_1CILi64EEES8_NS7_ILi192EEEEEENS_10bfloat16_tEfNS_4arch4Sm80ELb0ELb1ELb1ELb0ELb0ELb0ELb0ELb0ELi2ELi2ELi2ELi2ELb1EEENS1_24CollectiveEpilogueBwdGQAISA_fSD_Li256ELb0ELb0EEENS1_19SingleTileSchedulerILb0ELb0ELb0ELi64EEEEEEEEEvNT_6ParamsE,"a",@progbits
	.sectionflags	@""
	.align	4
.nv.constant0._ZN7cutlass13device_kernelIN5flash19enable_sm80_to_sm89INS1_16FlashAttnBwdSm80INS1_25CollectiveMainloopBwdSm80ILi1ELi1EN4cute5tupleIJNS5_1CILi64EEES8_NS7_ILi192EEEEEENS_10bfloat16_tEfNS_4arch4Sm80ELb0ELb1ELb1ELb0ELb0ELb0ELb0ELb0ELi2ELi2ELi2ELi2ELb1EEENS1_24CollectiveEpilogueBwdGQAISA_fSD_Li256ELb0ELb0EEENS1_19SingleTileSchedulerILb0ELb0ELb0ELi64EEEEEEEEEvNT_6ParamsE:
	.zero		984


//--------------------- .nv.constant0._ZN7cutlass13device_kernelIN5flash19enable_sm80_to_sm89INS1_16FlashAttnBwdSm80INS1_25CollectiveMainloopBwdSm80ILi1ELi1EN4cute5tupleIJNS5_1CILi64EEES8_NS7_ILi192EEEEEENS_10bfloat16_tEfNS_4arch4Sm80ELb0ELb1ELb1ELb0ELb1ELb0ELb0ELb0ELi2ELi2ELi2ELi2ELb1EEENS1_24CollectiveEpilogueBwdGQAISA_fSD_Li256ELb0ELb1EEENS1_19SingleTileSchedulerILb0ELb0ELb0ELi64EEEEEEEEEvNT_6ParamsE --------------------------
	.section	.nv.constant0._ZN7cutlass13device_kernelIN5flash19enable_sm80_to_sm89INS1_16FlashAttnBwdSm80INS1_25CollectiveMainloopBwdSm80ILi1ELi1EN4cute5tupleIJNS5_1CILi64EEES8_NS7_ILi192EEEEEENS_10bfloat16_tEfNS_4arch4Sm80ELb0ELb1ELb1ELb0ELb1ELb0ELb0ELb0ELi2ELi2ELi2ELi2ELb1EEENS1_24CollectiveEpilogueBwdGQAISA_fSD_Li256ELb0ELb1EEENS1_19SingleTileSchedulerILb0ELb0ELb0ELi64EEEEEEEEEvNT_6ParamsE,"a",@progbits
	.sectionflags	@""
	.align	4
.nv.constant0._ZN7cutlass13device_kernelIN5flash19enable_sm80_to_sm89INS1_16FlashAttnBwdSm80INS1_25CollectiveMainloopBwdSm80ILi1ELi1EN4cute5tupleIJNS5_1CILi64EEES8_NS7_ILi192EEEEEENS_10bfloat16_tEfNS_4arch4Sm80ELb0ELb1ELb1ELb0ELb1ELb0ELb0ELb0ELi2ELi2ELi2ELi2ELb1EEENS1_24CollectiveEpilogueBwdGQAISA_fSD_Li256ELb0ELb1EEENS1_19SingleTileSchedulerILb0ELb0ELb0ELi64EEEEEEEEEvNT_6ParamsE:
	.zero		984


//--------------------- .nv.constant0._ZN7cutlass13device_kernelIN5flash19enable_sm80_to_sm89INS1_16FlashAttnBwdSm80INS1_25CollectiveMainloopBwdSm80ILi1ELi1EN4cute5tupleIJNS5_1CILi64EEES8_NS7_ILi192EEEEEENS_10bfloat16_tEfNS_4arch4Sm80ELb0ELb1ELb1ELb1ELb0ELb0ELb0ELb0ELi2ELi2ELi2ELi2ELb1EEENS1_21CollectiveEpilogueBwdISA_SB_SD_Li256ELb1ELb0ELi4EEENS1_19SingleTileSchedulerILb1ELb0ELb0ELi64EEEEEEEEEvNT_6ParamsE --------------------------
	.section	.nv.constant0._ZN7cutlass13device_kernelIN5flash19enable_sm80_to_sm89INS1_16FlashAttnBwdSm80INS1_25CollectiveMainloopBwdSm80ILi1ELi1EN4cute5tupleIJNS5_1CILi64EEES8_NS7_ILi192EEEEEENS_10bfloat16_tEfNS_4arch4Sm80ELb0ELb1ELb1ELb1ELb0ELb0ELb0ELb0ELi2ELi2ELi2ELi2ELb1EEENS1_21CollectiveEpilogueBwdISA_SB_SD_Li256ELb1ELb0ELi4EEENS1_19SingleTileSchedulerILb1ELb0ELb0ELi64EEEEEEEEEvNT_6ParamsE,"a",@progbits
	.sectionflags	@""
	.align	4
.nv.constant0._ZN7cutlass13device_kernelIN5flash19enable_sm80_to_sm89INS1_16FlashAttnBwdSm80INS1_25CollectiveMainloopBwdSm80ILi1ELi1EN4cute5tupleIJNS5_1CILi64EEES8_NS7_ILi192EEEEEENS_10bfloat16_tEfNS_4arch4Sm80ELb0ELb1ELb1ELb1ELb0ELb0ELb0ELb0ELi2ELi2ELi2ELi2ELb1EEENS1_21CollectiveEpilogueBwdISA_SB_SD_Li256ELb1ELb0ELi4EEENS1_19SingleTileSchedulerILb1ELb0ELb0ELi64EEEEEEEEEvNT_6ParamsE:
	.zero		976


//--------------------- .nv.constant0._ZN7cutlass13device_kernelIN5flash19enable_sm80_to_sm89INS1_16FlashAttnBwdSm80INS1_25CollectiveMainloopBwdSm80ILi1ELi1EN4cute5tupleIJNS5_1CILi64EEES8_NS7_ILi192EEEEEENS_10bfloat16_tEfNS_4arch4Sm80ELb0ELb1ELb1ELb1ELb1ELb0ELb0ELb0ELi2ELi2ELi2ELi2ELb1EEENS1_21CollectiveEpilogueBwdISA_SB_SD_Li256ELb1ELb0ELi4EEENS1_19SingleTileSchedulerILb1ELb0ELb0ELi64EEEEEEEEEvNT_6ParamsE --------------------------
	.section	.nv.constant0._ZN7cutlass13device_kernelIN5flash19enable_sm80_to_sm89INS1_16FlashAttnBwdSm80INS1_25CollectiveMainloopBwdSm80ILi1ELi1EN4cute5tupleIJNS5_1CILi64EEES8_NS7_ILi192EEEEEENS_10bfloat16_tEfNS_4arch4Sm80ELb0ELb1ELb1ELb1ELb1ELb0ELb0ELb0ELi2ELi2ELi2ELi2ELb1EEENS1_21CollectiveEpilogueBwdISA_SB_SD_Li256ELb1ELb0ELi4EEENS1_19SingleTileSchedulerILb1ELb0ELb0ELi64EEEEEEEEEvNT_6ParamsE,"a",@progbits
	.sectionflags	@""
	.align	4
.nv.constant0._ZN7cutlass13device_kernelIN5flash19enable_sm80_to_sm89INS1_16FlashAttnBwdSm80INS1_25CollectiveMainloopBwdSm80ILi1ELi1EN4cute5tupleIJNS5_1CILi64EEES8_NS7_ILi192EEEEEENS_10bfloat16_tEfNS_4arch4Sm80ELb0ELb1ELb1ELb1ELb1ELb0ELb0ELb0ELi2ELi2ELi2ELi2ELb1EEENS1_21CollectiveEpilogueBwdISA_SB_SD_Li256ELb1ELb0ELi4EEENS1_19SingleTileSchedulerILb1ELb0ELb0ELi64EEEEEEEEEvNT_6ParamsE:
	.zero		976


//--------------------- .nv.constant0._ZN7cutlass13device_kernelIN5flash19enable_sm80_to_sm89INS1_16FlashAttnBwdSm80INS1_25CollectiveMainloopBwdSm80ILi1ELi1EN4cute5tupleIJNS5_1CILi64EEES8_NS7_ILi192EEEEEENS_10bfloat16_tEfNS_4arch4Sm80ELb0ELb1ELb1ELb1ELb0ELb0ELb0ELb0ELi2ELi2ELi2ELi2ELb1EEENS1_24CollectiveEpilogueBwdGQAISA_fSD_Li256ELb1ELb0EEENS1_19SingleTileSchedulerILb1ELb0ELb0ELi64EEEEEEEEEvNT_6ParamsE --------------------------
	.section	.nv.constant0._ZN7cutlass13device_kernelIN5flash19enable_sm80_to_sm89INS1_16FlashAttnBwdSm80INS1_25CollectiveMainloopBwdSm80ILi1ELi1EN4cute5tupleIJNS5_1CILi64EEES8_NS7_ILi192EEEEEENS_10bfloat16_tEfNS_4arch4Sm80ELb0ELb1ELb1ELb1ELb0ELb0ELb0ELb0ELi2ELi2ELi2ELi2ELb1EEENS1_24CollectiveEpilogueBwdGQAISA_fSD_Li256ELb1ELb0EEENS1_19SingleTileSchedulerILb1ELb0ELb0ELi64EEEEEEEEEvNT_6ParamsE,"a",@progbits
	.sectionflags	@""
	.align	4
.nv.constant0._ZN7cutlass13device_kernelIN5flash19enable_sm80_to_sm89INS1_16FlashAttnBwdSm80INS1_25CollectiveMainloopBwdSm80ILi1ELi1EN4cute5tupleIJNS5_1CILi64EEES8_NS7_ILi192EEEEEENS_10bfloat16_tEfNS_4arch4Sm80ELb0ELb1ELb1ELb1ELb0ELb0ELb0ELb0ELi2ELi2ELi2ELi2ELb1EEENS1_24CollectiveEpilogueBwdGQAISA_fSD_Li256ELb1ELb0EEENS1_19SingleTileSchedulerILb1ELb0ELb0ELi64EEEEEEEEEvNT_6ParamsE:
	.zero		984


//--------------------- .nv.constant0._ZN7cutlass13device_kernelIN5flash19enable_sm80_to_sm89INS1_16FlashAttnBwdSm80INS1_25CollectiveMainloopBwdSm80ILi1ELi1EN4cute5tupleIJNS5_1CILi64EEES8_NS7_ILi192EEEEEENS_10bfloat16_tEfNS_4arch4Sm80ELb0ELb1ELb1ELb1ELb1ELb0ELb0ELb0ELi2ELi2ELi2ELi2ELb1EEENS1_24CollectiveEpilogueBwdGQAISA_fSD_Li256ELb1ELb1EEENS1_19SingleTileSchedulerILb1ELb0ELb0ELi64EEEEEEEEEvNT_6ParamsE --------------------------
	.section	.nv.constant0._ZN7cutlass13device_kernelIN5flash19enable_sm80_to_sm89INS1_16FlashAttnBwdSm80INS1_25CollectiveMainloopBwdSm80ILi1ELi1EN4cute5tupleIJNS5_1CILi64EEES8_NS7_ILi192EEEEEENS_10bfloat16_tEfNS_4arch4Sm80ELb0ELb1ELb1ELb1ELb1ELb0ELb0ELb0ELi2ELi2ELi2ELi2ELb1EEENS1_24CollectiveEpilogueBwdGQAISA_fSD_Li256ELb1ELb1EEENS1_19SingleTileSchedulerILb1ELb0ELb0ELi64EEEEEEEEEvNT_6ParamsE,"a",@progbits
	.sectionflags	@""
	.align	4
.nv.constant0._ZN7cutlass13device_kernelIN5flash19enable_sm80_to_sm89INS1_16FlashAttnBwdSm80INS1_25CollectiveMainloopBwdSm80ILi1ELi1EN4cute5tupleIJNS5_1CILi64EEES8_NS7_ILi192EEEEEENS_10bfloat16_tEfNS_4arch4Sm80ELb0ELb1ELb1ELb1ELb1ELb0ELb0ELb0ELi2ELi2ELi2ELi2ELb1EEENS1_24CollectiveEpilogueBwdGQAISA_fSD_Li256ELb1ELb1EEENS1_19SingleTileSchedulerILb1ELb0ELb0ELi64EEEEEEEEEvNT_6ParamsE:
	.zero		984


//--------------------- .nv.constant0._ZN7cutlass13device_kernelIN5flash19enable_sm80_to_sm89INS1_16FlashAttnBwdSm80INS1_25CollectiveMainloopBwdSm80ILi1ELi1EN4cute5tupleIJNS5_1CILi64EEES8_NS7_ILi192EEEEEENS_10bfloat16_tEfNS_4arch4Sm80ELb1ELb0ELb1ELb0ELb0ELb0ELb0ELb0ELi2ELi2ELi2ELi2ELb1EEENS1_21CollectiveEpilogueBwdISA_SB_SD_Li256ELb0ELb0ELi4EEENS1_25SingleTileBwdLPTSchedulerILb0ELi64ELb0EEEEEEEEEvNT_6ParamsE --------------------------
	.section	.nv.constant0._ZN7cutlass13device_kernelIN5flash19enable_sm80_to_sm89INS1_16FlashAttnBwdSm80INS1_25CollectiveMainloopBwdSm80ILi1ELi1EN4cute5tupleIJNS5_1CILi64EEES8_NS7_ILi192EEEEEENS_10bfloat16_tEfNS_4arch4Sm80ELb1ELb0ELb1ELb0ELb0ELb0ELb0ELb0ELi2ELi2ELi2ELi2ELb1EEENS1_21CollectiveEpilogueBwdISA_SB_SD_Li256ELb0ELb0ELi4EEENS1_25SingleTileBwdLPTSchedulerILb0ELi64ELb0EEEEEEEEEvNT_6ParamsE,"a",@progbits
	.sectionflags	@""
	.align	4
.nv.constant0._ZN7cutlass13device_kernelIN5flash19enable_sm80_to_sm89INS1_16FlashAttnBwdSm80INS1_25CollectiveMainloopBwdSm80ILi1ELi1EN4cute5tupleIJNS5_1CILi64EEES8_NS7_ILi192EEEEEENS_10bfloat16_tEfNS_4arch4Sm80ELb1ELb0ELb1ELb0ELb0ELb0ELb0ELb0ELi2ELi2ELi2ELi2ELb1EEENS1_21CollectiveEpilogueBwdISA_SB_SD_Li256ELb0ELb0ELi4EEENS1_25SingleTileBwdLPTSchedulerILb0ELi64ELb0EEEEEEEEEvNT_6ParamsE:
	.zero		1000


//--------------------- .nv.constant0._ZN7cutlass13device_kernelIN5flash19enable_sm80_to_sm89INS1_16FlashAttnBwdSm80INS1_25CollectiveMainloopBwdSm80ILi1ELi1EN4cute5tupleIJNS5_1CILi64EEES8_NS7_ILi192EEEEEENS_10bfloat16_tEfNS_4arch4Sm80ELb1ELb0ELb1ELb0ELb1ELb0ELb0ELb0ELi2ELi2ELi2ELi2ELb1EEENS1_21CollectiveEpilogueBwdISA_SB_SD_Li256ELb0ELb0ELi4EEENS1_25SingleTileBwdLPTSchedulerILb0ELi64ELb1EEEEEEEEEvNT_6ParamsE --------------------------
	.section	.nv.constant0._ZN7cutlass13device_kernelIN5flash19enable_sm80_to_sm89INS1_16FlashAttnBwdSm80INS1_25CollectiveMainloopBwdSm80ILi1ELi1EN4cute5tupleIJNS5_1CILi64EEES8_NS7_ILi192EEEEEENS_10bfloat16_tEfNS_4arch4Sm80ELb1ELb0ELb1ELb0ELb1ELb0ELb0ELb0ELi2ELi2ELi2ELi2ELb1EEENS1_21CollectiveEpilogueBwdISA_SB_SD_Li256ELb0ELb0ELi4EEENS1_25SingleTileBwdLPTSchedulerILb0ELi64ELb1EEEEEEEEEvNT_6ParamsE,"a",@progbits
	.sectionflags	@""
	.align	4
.nv.constant0._ZN7cutlass13device_kernelIN5flash19enable_sm80_to_sm89INS1_16FlashAttnBwdSm80INS1_25CollectiveMainloopBwdSm80ILi1ELi1EN4cute5tupleIJNS5_1CILi64EEES8_NS7_ILi192EEEEEENS_10bfloat16_tEfNS_4arch4Sm80ELb1ELb0ELb1ELb0ELb1ELb0ELb0ELb0ELi2ELi2ELi2ELi2ELb1EEENS1_21CollectiveEpilogueBwdISA_SB_SD_Li256ELb0ELb0ELi4EEENS1_25SingleTileBwdLPTSchedulerILb0ELi64ELb1EEEEEEEEEvNT_6ParamsE:
	.zero		1000


//--------------------- .nv.constant0._ZN7cutlass13device_kernelIN5flash19enable_sm80_to_sm89INS1_16FlashAttnBwdSm80INS1_25CollectiveMainloopBwdSm80ILi1ELi1EN4cute5tupleIJNS5_1CILi64EEES8_NS7_ILi192EEEEEENS_10bfloat16_tEfNS_4arch4Sm80ELb1ELb0ELb1ELb0ELb0ELb0ELb0ELb0ELi2ELi2ELi2ELi2ELb1EEENS1_24CollectiveEpilogueBwdGQAISA_fSD_Li256ELb0ELb0EEENS1_25SingleTileBwdLPTSchedulerILb0ELi64ELb0EEEEEEEEEvNT_6ParamsE --------------------------
	.section	.nv.constant0._ZN7cutlass13device_kernelIN5flash19enable_sm80_to_sm89INS1_16FlashAttnBwdSm80INS1_25CollectiveMainloopBwdSm80ILi1ELi1EN4cute5tupleIJNS5_1CILi64EEES8_NS7_ILi192EEEEEENS_10bfloat16_tEfNS_4arch4Sm80ELb1ELb0ELb1ELb0ELb0ELb0ELb0ELb0ELi2ELi2ELi2ELi2ELb1EEENS1_24CollectiveEpilogueBwdGQAISA_fSD_Li256ELb0ELb0EEENS1_25SingleTileBwdLPTSchedulerILb0ELi64ELb0EEEEEEEEEvNT_6ParamsE,"a",@progbits
	.sectionflags	@""
	.align	4
.nv.constant0._ZN7cutlass13device_kernelIN5flash19enable_sm80_to_sm89INS1_16FlashAttnBwdSm80INS1_25CollectiveMainloopBwdSm80ILi1ELi1EN4cute5tupleIJNS5_1CILi64EEES8_NS7_ILi192EEEEEENS_10bfloat16_tEfNS_4arch4Sm80ELb1ELb0ELb1ELb0ELb0ELb0ELb0ELb0ELi2ELi2ELi2ELi2ELb1EEENS1_24CollectiveEpilogueBwdGQAISA_fSD_Li256ELb0ELb0EEENS1_25SingleTileBwdLPTSchedulerILb0ELi64ELb0EEEEEEEEEvNT_6ParamsE:
	.zero		1008


//--------------------- .nv.constant0._ZN7cutlass13device_kernelIN5flash19enable_sm80_to_sm89INS1_16FlashAttnBwdSm80INS1_25CollectiveMainloopBwdSm80ILi1ELi1EN4cute5tupleIJNS5_1CILi64EEES8_NS7_ILi192EEEEEENS_10bfloat16_tEfNS_4arch4Sm80ELb1ELb0ELb1ELb0ELb1ELb0ELb0ELb0ELi2ELi2ELi2ELi2ELb1EEENS1_24CollectiveEpilogueBwdGQAISA_fSD_Li256ELb0ELb1EEENS1_25SingleTileBwdLPTSchedulerILb0ELi64ELb1EEEEEEEEEvNT_6ParamsE --------------------------
	.section	.nv.constant0._ZN7cutlass13device_kernelIN5flash19enable_sm80_to_sm89INS1_16FlashAttnBwdSm80INS1_25CollectiveMainloopBwdSm80ILi1ELi1EN4cute5tupleIJNS5_1CILi64EEES8_NS7_ILi192EEEEEENS_10bfloat16_tEfNS_4arch4Sm80ELb1ELb0ELb1ELb0ELb1ELb0ELb0ELb0ELi2ELi2ELi2ELi2ELb1EEENS1_24CollectiveEpilogueBwdGQAISA_fSD_Li256ELb0ELb1EEENS1_25SingleTileBwdLPTSchedulerILb0ELi64ELb1EEEEEEEEEvNT_6ParamsE,"a",@progbits
	.sectionflags	@""
	.align	4
.nv.constant0._ZN7cutlass13device_kernelIN5flash19enable_sm80_to_sm89INS1_16FlashAttnBwdSm80INS1_25CollectiveMainloopBwdSm80ILi1ELi1EN4cute5tupleIJNS5_1CILi64EEES8_NS7_ILi192EEEEEENS_10bfloat16_tEfNS_4arch4Sm80ELb1ELb0ELb1ELb0ELb1ELb0ELb0ELb0ELi2ELi2ELi2ELi2ELb1EEENS1_24CollectiveEpilogueBwdGQAISA_fSD_Li256ELb0ELb1EEENS1_25SingleTileBwdLPTSchedulerILb0ELi64ELb1EEEEEEEEEvNT_6ParamsE:
	.zero		1008


//--------------------- .nv.constant0._ZN7cutlass13device_kernelIN5flash19enable_sm80_to_sm89INS1_16FlashAttnBwdSm80INS1_25CollectiveMainloopBwdSm80ILi1ELi1EN4cute5tupleIJNS5_1CILi64EEES8_NS7_ILi192EEEEEENS_10bfloat16_tEfNS_4arch4Sm80ELb1ELb0ELb1ELb1ELb0ELb0ELb0ELb0ELi2ELi2ELi2ELi2ELb1EEENS1_21CollectiveEpilogueBwdISA_SB_SD_Li256ELb1ELb0ELi4EEENS1_25SingleTileBwdLPTSchedulerILb1ELi64ELb0EEEEEEEEEvNT_6ParamsE --------------------------
	.section	.nv.constant0._ZN7cutlass13device_kernelIN5flash19enable_sm80_to_sm89INS1_16FlashAttnBwdSm80INS1_25CollectiveMainloopBwdSm80ILi1ELi1EN4cute5tupleIJNS5_1CILi64EEES8_NS7_ILi192EEEEEENS_10bfloat16_tEfNS_4arch4Sm80ELb1ELb0ELb1ELb1ELb0ELb0ELb0ELb0ELi2ELi2ELi2ELi2ELb1EEENS1_21CollectiveEpilogueBwdISA_SB_SD_Li256ELb1ELb0ELi4EEENS1_25SingleTileBwdLPTSchedulerILb1ELi64ELb0EEEEEEEEEvNT_6ParamsE,"a",@progbits
	.sectionflags	@""
	.align	4
.nv.constant0._ZN7cutlass13device_kernelIN5flash19enable_sm80_to_sm89INS1_16FlashAttnBwdSm80INS1_25CollectiveMainloopBwdSm80ILi1ELi1EN4cute5tupleIJNS5_1CILi64EEES8_NS7_ILi192EEEEEENS_10bfloat16_tEfNS_4arch4Sm80ELb1ELb0ELb1ELb1ELb0ELb0ELb0ELb0ELi2ELi2ELi2ELi2ELb1EEENS1_21CollectiveEpilogueBwdISA_SB_SD_Li256ELb1ELb0ELi4EEENS1_25SingleTileBwdLPTSchedulerILb1ELi64ELb0EEEEEEEEEvNT_6ParamsE:
	.zero		1000


//--------------------- .nv.constant0._ZN7cutlass13device_kernelIN5flash19enable_sm80_to_sm89INS1_16FlashAttnBwdSm80INS1_25CollectiveMainloopBwdSm80ILi1ELi1EN4cute5tupleIJNS5_1CILi64EEES8_NS7_ILi192EEEEEENS_10bfloat16_tEfNS_4arch4Sm80ELb1ELb0ELb1ELb1ELb1ELb0ELb0ELb0ELi2ELi2ELi2ELi2ELb1EEENS1_21CollectiveEpilogueBwdISA_SB_SD_Li256ELb1ELb0ELi4EEENS1_25SingleTileBwdLPTSchedulerILb1ELi64ELb1EEEEEEEEEvNT_6ParamsE --------------------------
	.section	.nv.constant0._ZN7cutlass13device_kernelIN5flash19enable_sm80_to_sm89INS1_16FlashAttnBwdSm80INS1_25CollectiveMainloopBwdSm80ILi1ELi1EN4cute5tupleIJNS5_1CILi64EEES8_NS7_ILi192EEEEEENS_10bfloat16_tEfNS_4arch4Sm80ELb1ELb0ELb1ELb1ELb1ELb0ELb0ELb0ELi2ELi2ELi2ELi2ELb1EEENS1_21CollectiveEpilogueBwdISA_SB_SD_Li256ELb1ELb0ELi4EEENS1_25SingleTileBwdLPTSchedulerILb1ELi64ELb1EEEEEEEEEvNT_6ParamsE,"a",@progbits
	.sectionflags	@""
	.align	4
.nv.constant0._ZN7cutlass13device_kernelIN5flash19enable_sm80_to_sm89INS1_16FlashAttnBwdSm80INS1_25CollectiveMainloopBwdSm80ILi1ELi1EN4cute5tupleIJNS5_1CILi64EEES8_NS7_ILi192EEEEEENS_10bfloat16_tEfNS_4arch4Sm80ELb1ELb0ELb1ELb1ELb1ELb0ELb0ELb0ELi2ELi2ELi2ELi2ELb1EEENS1_21CollectiveEpilogueBwdISA_SB_SD_Li256ELb1ELb0ELi4EEENS1_25SingleTileBwdLPTSchedulerILb1ELi64ELb1EEEEEEEEEvNT_6ParamsE:
	.zero		1000


//--------------------- .nv.constant0._ZN7cutlass13device_kernelIN5flash19enable_sm80_to_sm89INS1_16FlashAttnBwdSm80INS1_25CollectiveMainloopBwdSm80ILi1ELi1EN4cute5tupleIJNS5_1CILi64EEES8_NS7_ILi192EEEEEENS_10bfloat16_tEfNS_4arch4Sm80ELb1ELb0ELb1ELb1ELb0ELb0ELb0ELb0ELi2ELi2ELi2ELi2ELb1EEENS1_24CollectiveEpilogueBwdGQAISA_fSD_Li256ELb1ELb0EEENS1_25SingleTileBwdLPTSchedulerILb1ELi64ELb0EEEEEEEEEvNT_6ParamsE --------------------------
	.section	.nv.constant0._ZN7cutlass13device_kernelIN5flash19enable_sm80_to_sm89INS1_16FlashAttnBwdSm80INS1_25CollectiveMainloopBwdSm80ILi1ELi1EN4cute5tupleIJNS5_1CILi64EEES8_NS7_ILi192EEEEEENS_10bfloat16_tEfNS_4arch4Sm80ELb1ELb0ELb1ELb1ELb0ELb0ELb0ELb0ELi2ELi2ELi2ELi2ELb1EEENS1_24CollectiveEpilogueBwdGQAISA_fSD_Li256ELb1ELb0EEENS1_25SingleTileBwdLPTSchedulerILb1ELi64ELb0EEEEEEEEEvNT_6ParamsE,"a",@progbits
	.sectionflags	@""
	.align	4
.nv.constant0._ZN7cutlass13device_kernelIN5flash19enable_sm80_to_sm89INS1_16FlashAttnBwdSm80INS1_25CollectiveMainloopBwdSm80ILi1ELi1EN4cute5tupleIJNS5_1CILi64EEES8_NS7_ILi192EEEEEENS_10bfloat16_tEfNS_4arch4Sm80ELb1ELb0ELb1ELb1ELb0ELb0ELb0ELb0ELi2ELi2ELi2ELi2ELb1EEENS1_24CollectiveEpilogueBwdGQAISA_fSD_Li256ELb1ELb0EEENS1_25SingleTileBwdLPTSchedulerILb1ELi64ELb0EEEEEEEEEvNT_6ParamsE:
	.zero		1008


//--------------------- .nv.constant0._ZN7cutlass13device_kernelIN5flash19enable_sm80_to_sm89INS1_16FlashAttnBwdSm80INS1_25CollectiveMainloopBwdSm80ILi1ELi1EN4cute5tupleIJNS5_1CILi64EEES8_NS7_ILi192EEEEEENS_10bfloat16_tEfNS_4arch4Sm80ELb1ELb0ELb1ELb1ELb1ELb0ELb0ELb0ELi2ELi2ELi2ELi2ELb1EEENS1_24CollectiveEpilogueBwdGQAISA_fSD_Li256ELb1ELb1EEENS1_25SingleTileBwdLPTSchedulerILb1ELi64ELb1EEEEEEEEEvNT_6ParamsE --------------------------
	.section	.nv.constant0._ZN7cutlass13device_kernelIN5flash19enable_sm80_to_sm89INS1_16FlashAttnBwdSm80INS1_25CollectiveMainloopBwdSm80ILi1ELi1EN4cute5tupleIJNS5_1CILi64EEES8_NS7_ILi192EEEEEENS_10bfloat16_tEfNS_4arch4Sm80ELb1ELb0ELb1ELb1ELb1ELb0ELb0ELb0ELi2ELi2ELi2ELi2ELb1EEENS1_24CollectiveEpilogueBwdGQAISA_fSD_Li256ELb1ELb1EEENS1_25SingleTileBwdLPTSchedulerILb1ELi64ELb1EEEEEEEEEvNT_6ParamsE,"a",@progbits
	.sectionflags	@""
	.align	4
.nv.constant0._ZN7cutlass13device_kernelIN5flash19enable_sm80_to_sm89INS1_16FlashAttnBwdSm80INS1_25CollectiveMainloopBwdSm80ILi1ELi1EN4cute5tupleIJNS5_1CILi64EEES8_NS7_ILi192EEEEEENS_10bfloat16_tEfNS_4arch4Sm80ELb1ELb0ELb1ELb1ELb1ELb0ELb0ELb0ELi2ELi2ELi2ELi2ELb1EEENS1_24CollectiveEpilogueBwdGQAISA_fSD_Li256ELb1ELb1EEENS1_25SingleTileBwdLPTSchedulerILb1ELi64ELb1EEEEEEEEEvNT_6ParamsE:
	.zero		1008


//--------------------- .nv.constant0._ZN7cutlass13device_kernelIN5flash19enable_sm80_to_sm89INS1_16FlashAttnBwdSm80INS1_25CollectiveMainloopBwdSm80ILi2ELi1EN4cute5tupleIJNS5_1CILi64EEENS7_ILi80EEENS7_ILi192EEEEEENS_10bfloat16_tEfNS_4arch4Sm80ELb0ELb0ELb1ELb0ELb0ELb0ELb1ELb0ELi2ELi4ELi2ELi2ELb0EEENS1_21CollectiveEpilogueBwdISB_SC_SE_Li256ELb0ELb1ELi4EEENS1_19SingleTileSchedulerILb0ELb0ELb0ELi80EEEEEEEEEvNT_6ParamsE --------------------------
	.section	.nv.constant0._ZN7cutlass13device_kernelIN5flash19enable_sm80_to_sm89INS1_16FlashAttnBwdSm80INS1_25CollectiveMainloopBwdSm80ILi2ELi1EN4cute5tupleIJNS5_1CILi64EEENS7_ILi80EEENS7_ILi192EEEEEENS_10bfloat16_tEfNS_4arch4Sm80ELb0ELb0ELb1ELb0ELb0ELb0ELb1ELb0ELi2ELi4ELi2ELi2ELb0EEENS1_21CollectiveEpilogueBwdISB_SC_SE_Li256ELb0ELb1ELi4EEENS1_19SingleTileSchedulerILb0ELb0ELb0ELi80EEEEEEEEEvNT_6ParamsE,"a",@progbits
	.sectionflags	@""
	.align	4
.nv.constant0._ZN7cutlass13device_kernelIN5flash19enable_sm80_to_sm89INS1_16FlashAttnBwdSm80INS1_25CollectiveMainloopBwdSm80ILi2ELi1EN4cute5tupleIJNS5_1CILi64EEENS7_ILi80EEENS7_ILi192EEEEEENS_10bfloat16_tEfNS_4arch4Sm80ELb0ELb0ELb1ELb0ELb0ELb0ELb1ELb0ELi2ELi4ELi2ELi2ELb0EEENS1_21CollectiveEpilogueBwdISB_SC_SE_Li256ELb0ELb1ELi4EEENS1_19SingleTileSchedulerILb0ELb0ELb0ELi80EEEEEEEEEvNT_6ParamsE:
	.zero		976


//--------------------- .nv.constant0._ZN7cutlass13device_kernelIN5flash19enable_sm80_to_sm89INS1_16FlashAttnBwdSm80INS1_25CollectiveMainloopBwdSm80ILi2ELi1EN4cute5tupleIJNS5_1CILi64EEENS7_ILi80EEENS7_ILi192EEEEEENS_10bfloat16_tEfNS_4arch4Sm80ELb0ELb0ELb1ELb0ELb1ELb0ELb1ELb0ELi2ELi4ELi2ELi2ELb0EEENS1_21CollectiveEpilogueBwdISB_SC_SE_Li256ELb0ELb1ELi4EEENS1_19SingleTileSchedulerILb0ELb0ELb0ELi80EEEEEEEEEvNT_6ParamsE --------------------------
	.section	.nv.constant0._ZN7cutlass13device_kernelIN5flash19enable_sm80_to_sm89INS1_16FlashAttnBwdSm80INS1_25CollectiveMainloopBwdSm80ILi2ELi1EN4cute5tupleIJNS5_1CILi64EEENS7_ILi80EEENS7_ILi192EEEEEENS_10bfloat16_tEfNS_4arch4Sm80ELb0ELb0ELb1ELb0ELb1ELb0ELb1ELb0ELi2ELi4ELi2ELi2ELb0EEENS1_21CollectiveEpilogueBwdISB_SC_SE_Li256ELb0ELb1ELi4EEENS1_19SingleTileSchedulerILb0ELb0ELb0ELi80EEEEEEEEEvNT_6ParamsE,"a",@progbits
	.sectionflags	@""
	.align	4
.nv.constant0._ZN7cutlass13device_kernelIN5flash19enable_sm80_to_sm89INS1_16FlashAttnBwdSm80INS1_25CollectiveMainloopBwdSm80ILi2ELi1EN4cute5tupleIJNS5_1CILi64EEENS7_ILi80EEENS7_ILi192EEEEEENS_10bfloat16_tEfNS_4arch4Sm80ELb0ELb0ELb1ELb0ELb1ELb0ELb1ELb0ELi2ELi4ELi2ELi2ELb0EEENS1_21CollectiveEpilogueBwdISB_SC_SE_Li256ELb0ELb1ELi4EEENS1_19SingleTileSchedulerILb0ELb0ELb0ELi80EEEEEEEEEvNT_6ParamsE:
	.zero		976


//--------------------- .nv.constant0._ZN7cutlass13device_kernelIN5flash19enable_sm80_to_sm89INS1_16FlashAttnBwdSm80INS1_25CollectiveMainloopBwdSm80ILi2ELi1EN4cute5tupleIJNS5_1CILi64EEENS7_ILi80EEENS7_ILi192EEEEEENS_10bfloat16_tEfNS_4arch4Sm80ELb0ELb0ELb1ELb0ELb0ELb0ELb1ELb0ELi2ELi4ELi2ELi2ELb0EEENS1_24CollectiveEpilogueBwdGQAISB_fSE_Li256ELb0ELb0EEENS1_19SingleTileSchedulerILb0ELb0ELb0ELi80EEEEEEEEEvNT_6ParamsE --------------------------
	.section	.nv.constant0._ZN7cutlass13device_kernelIN5flash19enable_sm80_to_sm89INS1_16FlashAttnBwdSm80INS1_25CollectiveMainloopBwdSm80ILi2ELi1EN4cute5tupleIJNS5_1CILi64EEENS7_ILi80EEENS7_ILi192EEEEEENS_10bfloat16_tEfNS_4arch4Sm80ELb0ELb0ELb1ELb0ELb0ELb0ELb1ELb0ELi2ELi4ELi2ELi2ELb0EEENS1_24CollectiveEpilogueBwdGQAISB_fSE_Li256ELb0ELb0EEENS1_19SingleTileSchedulerILb0ELb0ELb0ELi80EEEEEEEEEvNT_6ParamsE,"a",@progbits
	.sectionflags	@""
	.align	4
.nv.constant0._ZN7cutlass13device_kernelIN5flash19enable_sm80_to_sm89INS1_16FlashAttnBwdSm80INS1_25CollectiveMainloopBwdSm80ILi2ELi1EN4cute5tupleIJNS5_1CILi64EEENS7_ILi80EEENS7_ILi192EEEEEENS_10bfloat16_tEfNS_4arch4Sm80ELb0ELb0ELb1ELb0ELb0ELb0ELb1ELb0ELi2ELi4ELi2ELi2ELb0EEENS1_24CollectiveEpilogueBwdGQAISB_fSE_Li256ELb0ELb0EEENS1_19SingleTileSchedulerILb0ELb0ELb0ELi80EEEEEEEEEvNT_6ParamsE:
	.zero		984


//--------------------- .nv.constant0._ZN7cutlass13device_kernelIN5flash19enable_sm80_to_sm89INS1_16FlashAttnBwdSm80INS1_25CollectiveMainloopBwdSm80ILi2ELi1EN4cute5tupleIJNS5_1CILi64EEENS7_ILi80EEENS7_ILi192EEEEEENS_10bfloat16_tEfNS_4arch4Sm80ELb0ELb0ELb1ELb0ELb1ELb0ELb1ELb0ELi2ELi4ELi2ELi2ELb0EEENS1_24CollectiveEpilogueBwdGQAISB_fSE_Li256ELb0ELb1EEENS1_19SingleTileSchedulerILb0ELb0ELb0ELi80EEEEEEEEEvNT_6ParamsE --------------------------
	.section	.nv.constant0._ZN7cutlass13device_kernelIN5flash19enable_sm80_to_sm89INS1_16FlashAttnBwdSm80INS1_25CollectiveMainloopBwdSm80ILi2ELi1EN4cute5tupleIJNS5_1CILi64EEENS7_ILi80EEENS7_ILi192EEEEEENS_10bfloat16_tEfNS_4arch4Sm80ELb0ELb0ELb1ELb0ELb1ELb0ELb1ELb0ELi2ELi4ELi2ELi2ELb0EEENS1_24CollectiveEpilogueBwdGQAISB_fSE_Li256ELb0ELb1EEENS1_19SingleTileSchedulerILb0ELb0ELb0ELi80EEEEEEEEEvNT_6ParamsE,"a",@progbits
	.sectionflags	@""
	.align	4
.nv.constant0._ZN7cutlass13device_kernelIN5flash19enable_sm80_to_sm89INS1_16FlashAttnBwdSm80INS1_25CollectiveMainloopBwdSm80ILi2ELi1EN4cute5tupleIJNS5_1CILi64EEENS7_ILi80EEENS7_ILi192EEEEEENS_10bfloat16_tEfNS_4arch4Sm80ELb0ELb0ELb1ELb0ELb1ELb0ELb1ELb0ELi2ELi4ELi2ELi2ELb0EEENS1_24CollectiveEpilogueBwdGQAISB_fSE_Li256ELb0ELb1EEENS1_19SingleTileSchedulerILb0ELb0ELb0ELi80EEEEEEEEEvNT_6ParamsE:
	.zero		984


//--------------------- .nv.constant0._ZN7cutlass13device_kernelIN5flash19enable_sm80_to_sm89INS1_16FlashAttnBwdSm80INS1_25CollectiveMainloopBwdSm80ILi2ELi1EN4cute5tupleIJNS5_1CILi64EEENS7_ILi80EEENS7_ILi192EEEEEENS_10bfloat16_tEfNS_4arch4Sm80ELb0ELb0ELb1ELb1ELb0ELb0ELb1ELb0ELi2ELi4ELi2ELi2ELb0EEENS1_21CollectiveEpilogueBwdISB_SC_SE_Li256ELb1ELb1ELi4EEENS1_19SingleTileSchedulerILb1ELb0ELb0ELi80EEEEEEEEEvNT_6ParamsE --------------------------
	.section	.nv.constant0._ZN7cutlass13device_kernelIN5flash19enable_sm80_to_sm89INS1_16FlashAttnBwdSm80INS1_25CollectiveMainloopBwdSm80ILi2ELi1EN4cute5tupleIJNS5_1CILi64EEENS7_ILi80EEENS7_ILi192EEEEEENS_10bfloat16_tEfNS_4arch4Sm80ELb0ELb0ELb1ELb1ELb0ELb0ELb1ELb0ELi2ELi4ELi2ELi2ELb0EEENS1_21CollectiveEpilogueBwdISB_SC_SE_Li256ELb1ELb1ELi4EEENS1_19SingleTileSchedulerILb1ELb0ELb0ELi80EEEEEEEEEvNT_6ParamsE,"a",@progbits
	.sectionflags	@""
	.align	4
.nv.constant0._ZN7cutlass13device_kernelIN5flash19enable_sm80_to_sm89INS1_16FlashAttnBwdSm80INS1_25CollectiveMainloopBwdSm80ILi2ELi1EN4cute5tupleIJNS5_1CILi64EEENS7_ILi80EEENS7_ILi192EEEEEENS_10bfloat16_tEfNS_4arch4Sm80ELb0ELb0ELb1ELb1ELb0ELb0ELb1ELb0ELi2ELi4ELi2ELi2ELb0EEENS1_21CollectiveEpilogueBwdISB_SC_SE_Li256ELb1ELb1ELi4EEENS1_19SingleTileSchedulerILb1ELb0ELb0ELi80EEEEEEEEEvNT_6ParamsE:
	.zero		976


//--------------------- .nv.constant0._ZN7cutlass13device_kernelIN5flash19enable_sm80_to_sm89INS1_16FlashAttnBwdSm80INS1_25CollectiveMainloopBwdSm80ILi2ELi1EN4cute5tupleIJNS5_1CILi64EEENS7_ILi80EEENS7_ILi192EEEEEENS_10bfloat16_tEfNS_4arch4Sm80ELb0ELb0ELb1ELb1ELb1ELb0ELb1ELb0ELi2ELi4ELi2ELi2ELb0EEENS1_21CollectiveEpilogueBwdISB_SC_SE_Li256ELb1ELb1ELi4EEENS1_19SingleTileSchedulerILb1ELb0ELb0ELi80EEEEEEEEEvNT_6ParamsE --------------------------
	.section	.nv.constant0._ZN7cutlass13device_kernelIN5flash19enable_sm80_to_sm89INS1_16FlashAttnBwdSm80INS1_25CollectiveMainloopBwdSm80ILi2ELi1EN4cute5tupleIJNS5_1CILi64EEENS7_ILi80EEENS7_ILi192EEEEEENS_10bfloat16_tEfNS_4arch4Sm80ELb0ELb0ELb1ELb1ELb1ELb0ELb1ELb0ELi2ELi4ELi2ELi2ELb0EEENS1_21CollectiveEpilogueBwdISB_SC_SE_Li256ELb1ELb1ELi4EEENS1_19SingleTileSchedulerILb1ELb0ELb0ELi80EEEEEEEEEvNT_6ParamsE,"a",@progbits
	.sectionflags	@""
	.align	4
.nv.constant0._ZN7cutlass13device_kernelIN5flash19enable_sm80_to_sm89INS1_16FlashAttnBwdSm80INS1_25CollectiveMainloopBwdSm80ILi2ELi1EN4cute5tupleIJNS5_1CILi64EEENS7_ILi80EEENS7_ILi192EEEEEENS_10bfloat16_tEfNS_4arch4Sm80ELb0ELb0ELb1ELb1ELb1ELb0ELb1ELb0ELi2ELi4ELi2ELi2ELb0EEENS1_21CollectiveEpilogueBwdISB_SC_SE_Li256ELb1ELb1ELi4EEENS1_19SingleTileSchedulerILb1ELb0ELb0ELi80EEEEEEEEEvNT_6ParamsE:
	.zero		976


//--------------------- .nv.constant0._ZN7cutlass13device_kernelIN5flash19enable_sm80_to_sm89INS1_16FlashAttnBwdSm80INS1_25CollectiveMainloopBwdSm80ILi2ELi1EN4cute5tupleIJNS5_1CILi64EEENS7_ILi80EEENS7_ILi192EEEEEENS_10bfloat16_tEfNS_4arch4Sm80ELb0ELb0ELb1ELb1ELb0ELb0ELb1ELb0ELi2ELi4ELi2ELi2ELb0EEENS1_24CollectiveEpilogueBwdGQAISB_fSE_Li256ELb1ELb0EEENS1_19SingleTileSchedulerILb1ELb0ELb0ELi80EEEEEEEEEvNT_6ParamsE --------------------------
	.section	.nv.constant0._ZN7cutlass13device_kernelIN5flash19enable_sm80_to_sm89INS1_16FlashAttnBwdSm80INS1_25CollectiveMainloopBwdSm80ILi2ELi1EN4cute5tupleIJNS5_1CILi64EEENS7_ILi80EEENS7_ILi192EEEEEENS_10bfloat16_tEfNS_4arch4Sm80ELb0ELb0ELb1ELb1ELb0ELb0ELb1ELb0ELi2ELi4ELi2ELi2ELb0EEENS1_24CollectiveEpilogueBwdGQAISB_fSE_Li256ELb1ELb0EEENS1_19SingleTileSchedulerILb1ELb0ELb0ELi80EEEEEEEEEvNT_6ParamsE,"a",@progbits
	.sectionflags	@""
	.align	4
.nv.constant0._ZN7cutlass13device_kernelIN5flash19enable_sm80_to_sm89INS1_16FlashAttnBwdSm80INS1_25CollectiveMainloopBwdSm80ILi2ELi1EN4cute5tupleIJNS5_1CILi64EEENS7_ILi80EEENS7_ILi192EEEEEENS_10bfloat16_tEfNS_4arch4Sm80ELb0ELb0ELb1ELb1ELb0ELb0ELb1ELb0ELi2ELi4ELi2ELi2ELb0EEENS1_24CollectiveEpilogueBwdGQAISB_fSE_Li256ELb1ELb0EEENS1_19SingleTileSchedulerILb1ELb0ELb0ELi80EEEEEEEEEvNT_6ParamsE:
	.zero		984


//--------------------- .nv.constant0._ZN7cutlass13device_kernelIN5flash19enable_sm80_to_sm89INS1_16FlashAttnBwdSm80INS1_25CollectiveMainloopBwdSm80ILi2ELi1EN4cute5tupleIJNS5_1CILi64EEENS7_ILi80EEENS7_ILi192EEEEEENS_10bfloat16_tEfNS_4arch4Sm80ELb0ELb0ELb1ELb1ELb1ELb0ELb1ELb0ELi2ELi4ELi2ELi2ELb0EEENS1_24CollectiveEpilogueBwdGQAISB_fSE_Li256ELb1ELb1EEENS1_19SingleTileSchedulerILb1ELb0ELb0ELi80EEEEEEEEEvNT_6ParamsE --------------------------
	.section	.nv.constant0._ZN7cutlass13device_kernelIN5flash19enable_sm80_to_sm89INS1_16FlashAttnBwdSm80INS1_25CollectiveMainloopBwdSm80ILi2ELi1EN4cute5tupleIJNS5_1CILi64EEENS7_ILi80EEENS7_ILi192EEEEEENS_10bfloat16_tEfNS_4arch4Sm80ELb0ELb0ELb1ELb1ELb1ELb0ELb1ELb0ELi2ELi4ELi2ELi2ELb0EEENS1_24CollectiveEpilogueBwdGQAISB_fSE_Li256ELb1ELb1EEENS1_19SingleTileSchedulerILb1ELb0ELb0ELi80EEEEEEEEEvNT_6ParamsE,"a",@progbits
	.sectionflags	@""
	.align	4
.nv.constant0._ZN7cutlass13device_kernelIN5flash19enable_sm80_to_sm89INS1_16FlashAttnBwdSm80INS1_25CollectiveMainloopBwdSm80ILi2ELi1EN4cute5tupleIJNS5_1CILi64EEENS7_ILi80EEENS7_ILi192EEEEEENS_10bfloat16_tEfNS_4arch4Sm80ELb0ELb0ELb1ELb1ELb1ELb0ELb1ELb0ELi2ELi4ELi2ELi2ELb0EEENS1_24CollectiveEpilogueBwdGQAISB_fSE_Li256ELb1ELb1EEENS1_19SingleTileSchedulerILb1ELb0ELb0ELi80EEEEEEEEEvNT_6ParamsE:
	.zero		984


//--------------------- .nv.constant0._ZN7cutlass13device_kernelIN5flash19enable_sm80_to_sm89INS1_16FlashAttnBwdSm80INS1_25CollectiveMainloopBwdSm80ILi2ELi1EN4cute5tupleIJNS5_1CILi64EEENS7_ILi80EEENS7_ILi192EEEEEENS_10bfloat16_tEfNS_4arch4Sm80ELb0ELb1ELb1ELb0ELb0ELb0ELb1ELb0ELi2ELi4ELi2ELi2ELb0EEENS1_21CollectiveEpilogueBwdISB_SC_SE_Li256ELb0ELb1ELi4EEENS1_19SingleTileSchedulerILb0ELb0ELb0ELi80EEEEEEEEEvNT_6ParamsE --------------------------
	.section	.nv.constant0._ZN7cutlass13device_kernelIN5flash19enable_sm80_to_sm89INS1_16FlashAttnBwdSm80INS1_25CollectiveMainloopBwdSm80ILi2ELi1EN4cute5tupleIJNS5_1CILi64EEENS7_ILi80EEENS7_ILi192EEEEEENS_10bfloat16_tEfNS_4arch4Sm80ELb0ELb1ELb1ELb0ELb0ELb0ELb1ELb0ELi2ELi4ELi2ELi2ELb0EEENS1_21CollectiveEpilogueBwdISB_SC_SE_Li256ELb0ELb1ELi4EEENS1_19SingleTileSchedulerILb0ELb0ELb0ELi80EEEEEEEEEvNT_6ParamsE,"a",@progbits
	.sectionflags	@""
	.align	4
.nv.constant0._ZN7cutlass13device_kernelIN5flash19enable_sm80_to_sm89INS1_16FlashAttnBwdSm80INS1_25CollectiveMainloopBwdSm80ILi2ELi1EN4cute5tupleIJNS5_1CILi64EEENS7_ILi80EEENS7_ILi192EEEEEENS_10bfloat16_tEfNS_4arch4Sm80ELb0ELb1ELb1ELb0ELb0ELb0ELb1ELb0ELi2ELi4ELi2ELi2ELb0EEENS1_21CollectiveEpilogueBwdISB_SC_SE_Li256ELb0ELb1ELi4EEENS1_19SingleTileSchedulerILb0ELb0ELb0ELi80EEEEEEEEEvNT_6ParamsE:
	.zero		976


//--------------------- .nv.constant0._ZN7cutlass13device_kernelIN5flash19enable_sm80_to_sm89INS1_16FlashAttnBwdSm80INS1_25CollectiveMainloopBwdSm80ILi2ELi1EN4cute5tupleIJNS5_1CILi64EEENS7_ILi80EEENS7_ILi192EEEEEENS_10bfloat16_tEfNS_4arch4Sm80ELb0ELb1ELb1ELb0ELb1ELb0ELb1ELb0ELi2ELi4ELi2ELi2ELb0EEENS1_21CollectiveEpilogueBwdISB_SC_SE_Li256ELb0ELb1ELi4EEENS1_19SingleTileSchedulerILb0ELb0ELb0ELi80EEEEEEEEEvNT_6ParamsE --------------------------
	.section	.nv.constant0._ZN7cutlass13device_kernelIN5flash19enable_sm80_to_sm89INS1_16FlashAttnBwdSm80INS1_25CollectiveMainloopBwdSm80ILi2ELi1EN4cute5tupleIJNS5_1CILi64EEENS7_ILi80EEENS7_ILi192EEEEEENS_10bfloat16_tEfNS_4arch4Sm80ELb0ELb1ELb1ELb0ELb1ELb0ELb1ELb0ELi2ELi4ELi2ELi2ELb0EEENS1_21CollectiveEpilogueBwdISB_SC_SE_Li256ELb0ELb1ELi4EEENS1_19SingleTileSchedulerILb0ELb0ELb0ELi80EEEEEEEEEvNT_6ParamsE,"a",@progbits
	.sectionflags	@""
	.align	4
.nv.constant0._ZN7cutlass13device_kernelIN5flash19enable_sm80_to_sm89INS1_16FlashAttnBwdSm80INS1_25CollectiveMainloopBwdSm80ILi2ELi1EN4cute5tupleIJNS5_1CILi64EEENS7_ILi80EEENS7_ILi192EEEEEENS_10bfloat16_tEfNS_4arch4Sm80ELb0ELb1ELb1ELb0ELb1ELb0ELb1ELb0ELi2ELi4ELi2ELi2ELb0EEENS1_21CollectiveEpilogueBwdISB_SC_SE_Li256ELb0ELb1ELi4EEENS1_19SingleTileSchedulerILb0ELb0ELb0ELi80EEEEEEEEEvNT_6ParamsE:
	.zero		976


//--------------------- .nv.constant0._ZN7cutlass13device_kernelIN5flash19enable_sm80_to_sm89INS1_16FlashAttnBwdSm80INS1_25CollectiveMainloopBwdSm80ILi2ELi1EN4cute5tupleIJNS5_1CILi64EEENS7_ILi80EEENS7_ILi192EEEEEENS_10bfloat16_tEfNS_4arch4Sm80ELb0ELb1ELb1ELb0ELb0ELb0ELb1ELb0ELi2ELi4ELi2ELi2ELb0EEENS1_24CollectiveEpilogueBwdGQAISB_fSE_Li256ELb0ELb0EEENS1_19SingleTileSchedulerILb0ELb0ELb0ELi80EEEEEEEEEvNT_6ParamsE --------------------------
	.section	.nv.constant0._ZN7cutlass13device_kernelIN5flash19enable_sm80_to_sm89INS1_16FlashAttnBwdSm80INS1_25CollectiveMainloopBwdSm80ILi2ELi1EN4cute5tupleIJNS5_1CILi64EEENS7_ILi80EEENS7_ILi192EEEEEENS_10bfloat16_tEfNS_4arch4Sm80ELb0ELb1ELb1ELb0ELb0ELb0ELb1ELb0ELi2ELi4ELi2ELi2ELb0EEENS1_24CollectiveEpilogueBwdGQAISB_fSE_Li256ELb0ELb0EEENS1_19SingleTileSchedulerILb0ELb0ELb0ELi80EEEEEEEEEvNT_6ParamsE,"a",@progbits
	.sectionflags	@""
	.align	4
.nv.constant0._ZN7cutlass13device_kernelIN5flash19enable_sm80_to_sm89INS1_16FlashAttnBwdSm80INS1_25CollectiveMainloopBwdSm80ILi2ELi1EN4cute5tupleIJNS5_1CILi64EEENS7_ILi80EEENS7_ILi192EEEEEENS_10bfloat16_tEfNS_4arch4Sm80ELb0ELb1ELb1ELb0ELb0ELb0ELb1ELb0ELi2ELi4ELi2ELi2ELb0EEENS1_24CollectiveEpilogueBwdGQAISB_fSE_Li256ELb0ELb0EEENS1_19SingleTileSchedulerILb0ELb0ELb0ELi80EEEEEEEEEvNT_6ParamsE:
	.zero		984


//--------------------- .nv.constant0._ZN7cutlass13device_kernelIN5flash19enable_sm80_to_sm89INS1_16FlashAttnBwdSm80INS1_25CollectiveMainloopBwdSm80ILi2ELi1EN4cute5tupleIJNS5_1CILi64EEENS7_ILi80EEENS7_ILi192EEEEEENS_10bfloat16_tEfNS_4arch4Sm80ELb0ELb1ELb1ELb0ELb1ELb0ELb1ELb0ELi2ELi4ELi2ELi2ELb0EEENS1_24CollectiveEpilogueBwdGQAISB_fSE_Li256ELb0ELb1EEENS1_19SingleTileSchedulerILb0ELb0ELb0ELi80EEEEEEEEEvNT_6ParamsE --------------------------
	.section	.nv.constant0._ZN7cutlass13device_kernelIN5flash19enable_sm80_to_sm89INS1_16FlashAttnBwdSm80INS1_25CollectiveMainloopBwdSm80ILi2ELi1EN4cute5tupleIJNS5_1CILi64EEENS7_ILi80EEENS7_ILi192EEEEEENS_10bfloat16_tEfNS_4arch4Sm80ELb0ELb1ELb1ELb0ELb1ELb0ELb1ELb0ELi2ELi4ELi2ELi2ELb0EEENS1_24CollectiveEpilogueBwdGQAISB_fSE_Li256ELb0ELb1EEENS1_19SingleTileSchedulerILb0ELb0ELb0ELi80EEEEEEEEEvNT_6ParamsE,"a",@progbits
	.sectionflags	@""
	.align	4
.nv.constant0._ZN7cutlass13device_kernelIN5flash19enable_sm80_to_sm89INS1_16FlashAttnBwdSm80INS1_25CollectiveMainloopBwdSm80ILi2ELi1EN4cute5tupleIJNS5_1CILi64EEENS7_ILi80EEENS7_ILi192EEEEEENS_10bfloat16_tEfNS_4arch4Sm80ELb0ELb1ELb1ELb0ELb1ELb0ELb1ELb0ELi2ELi4ELi2ELi2ELb0EEENS1_24CollectiveEpilogueBwdGQAISB_fSE_Li256ELb0ELb1EEENS1_19SingleTileSchedulerILb0ELb0ELb0ELi80EEEEEEEEEvNT_6ParamsE:
	.zero		984


//--------------------- .nv.constant0._ZN7cutlass13device_kernelIN5flash19enable_sm80_to_sm89INS1_16FlashAttnBwdSm80INS1_25CollectiveMainloopBwdSm80ILi2ELi1EN4cute5tupleIJNS5_1CILi64EEENS7_ILi80EEENS7_ILi192EEEEEENS_10bfloat16_tEfNS_4arch4Sm80ELb0ELb1ELb1ELb1ELb0ELb0ELb1ELb0ELi2ELi4ELi2ELi2ELb0EEENS1_21CollectiveEpilogueBwdISB_SC_SE_Li256ELb1ELb1ELi4EEENS1_19SingleTileSchedulerILb1ELb0ELb0ELi80EEEEEEEEEvNT_6ParamsE --------------------------
	.section	.nv.constant0._ZN7cutlass13device_kernelIN5flash19enable_sm80_to_sm89INS1_16FlashAttnBwdSm80INS1_25CollectiveMainloopBwdSm80ILi2ELi1EN4cute5tupleIJNS5_1CILi64EEENS7_ILi80EEENS7_ILi192EEEEEENS_10bfloat16_tEfNS_4arch4Sm80ELb0ELb1ELb1ELb1ELb0ELb0ELb1ELb0ELi2ELi4ELi2ELi2ELb0EEENS1_21CollectiveEpilogueBwdISB_SC_SE_Li256ELb1ELb1ELi4EEENS1_19SingleTileSchedulerILb1ELb0ELb0ELi80EEEEEEEEEvNT_6ParamsE,"a",@progbits
	.sectionflags	@""
	.align	4
.nv.constant0._ZN7cutlass13device_kernelIN5flash19enable_sm80_to_sm89INS1_16FlashAttnBwdSm80INS1_25CollectiveMainloopBwdSm80ILi2ELi1EN4cute5tupleIJNS5_1CILi64EEENS7_ILi80EEENS7_ILi192EEEEEENS_10bfloat16_tEfNS_4arch4Sm80ELb0ELb1ELb1ELb1ELb0ELb0ELb1ELb0ELi2ELi4ELi2ELi2ELb0EEENS1_21CollectiveEpilogueBwdISB_SC_SE_Li256ELb1ELb1ELi4EEENS1_19SingleTileSchedulerILb1ELb0ELb0ELi80EEEEEEEEEvNT_6ParamsE:
	.zero		976


//--------------------- .nv.constant0._ZN7cutlass13device_kernelIN5flash19enable_sm80_to_sm89INS1_16FlashAttnBwdSm80INS1_25CollectiveMainloopBwdSm80ILi2ELi1EN4cute5tupleIJNS5_1CILi64EEENS7_ILi80EEENS7_ILi192EEEEEENS_10bfloat16_tEfNS_4arch4Sm80ELb0ELb1ELb1ELb1ELb1ELb0ELb1ELb0ELi2ELi4ELi2ELi2ELb0EEENS1_21CollectiveEpilogueBwdISB_SC_SE_Li256ELb1ELb1ELi4EEENS1_19SingleTileSchedulerILb1ELb0ELb0ELi80EEEEEEEEEvNT_6ParamsE --------------------------
	.section	.nv.constant0._ZN7cutlass13device_kernelIN5flash19enable_sm80_to_sm89INS1_16FlashAttnBwdSm80INS1_25CollectiveMainloopBwdSm80ILi2ELi1EN4cute5tupleIJNS5_1CILi64EEENS7_ILi80EEENS7_ILi192EEEEEENS_10bfloat16_tEfNS_4arch4Sm80ELb0ELb1ELb1ELb1ELb1ELb0ELb1ELb0ELi2ELi4ELi2ELi2ELb0EEENS1_21CollectiveEpilogueBwdISB_SC_SE_Li256ELb1ELb1ELi4EEENS1_19SingleTileSchedulerILb1ELb0ELb0ELi80EEEEEEEEEvNT_6ParamsE,"a",@progbits
	.sectionflags	@""
	.align	4
.nv.constant0._ZN7cutlass13device_kernelIN5flash19enable_sm80_to_sm89INS1_16FlashAttnBwdSm80INS1_25CollectiveMainloopBwdSm80ILi2ELi1EN4cute5tupleIJNS5_1CILi64EEENS7_ILi80EEENS7_ILi192EEEEEENS_10bfloat16_tEfNS_4arch4Sm80ELb0ELb1ELb1ELb1ELb1ELb0ELb1ELb0ELi2ELi4ELi2ELi2ELb0EEENS1_21CollectiveEpilogueBwdISB_SC_SE_Li256ELb1ELb1ELi4EEENS1_19SingleTileSchedulerILb1ELb0ELb0ELi80EEEEEEEEEvNT_6ParamsE:
	.zero		976


//--------------------- .nv.constant0._ZN7cutlass13device_kernelIN5flash19enable_sm80_to_sm89INS1_16FlashAttnBwdSm80INS1_25CollectiveMainloopBwdSm80ILi2ELi1EN4cute5tupleIJNS5_1CILi64EEENS7_ILi80EEENS7_ILi192EEEEEENS_10bfloat16_tEfNS_4arch4Sm80ELb0ELb1ELb1ELb1ELb0ELb0ELb1ELb0ELi2ELi4ELi2ELi2ELb0EEENS1_24CollectiveEpilogueBwdGQAISB_fSE_Li256ELb1ELb0EEENS1_19SingleTileSchedulerILb1ELb0ELb0ELi80EEEEEEEEEvNT_6ParamsE --------------------------
	.section	.nv.constant0._ZN7cutlass13device_kernelIN5flash19enable_sm80_to_sm89INS1_16FlashAttnBwdSm80INS1_25CollectiveMainloopBwdSm80ILi2ELi1EN4cute5tupleIJNS5_1CILi64EEENS7_ILi80EEENS7_ILi192EEEEEENS_10bfloat16_tEfNS_4arch4Sm80ELb0ELb1ELb1ELb1ELb0ELb0ELb1ELb0ELi2ELi4ELi2ELi2ELb0EEENS1_24CollectiveEpilogueBwdGQAISB_fSE_Li256ELb1ELb0EEENS1_19SingleTileSchedulerILb1ELb0ELb0ELi80EEEEEEEEEvNT_6ParamsE,"a",@progbits
	.sectionflags	@""
	.align	4
.nv.constant0._ZN7cutlass13device_kernelIN5flash19enable_sm80_to_sm89INS1_16FlashAttnBwdSm80INS1_25CollectiveMainloopBwdSm80ILi2ELi1EN4cute5tupleIJNS5_1CILi64EEENS7_ILi80EEENS7_ILi192EEEEEENS_10bfloat16_tEfNS_4arch4Sm80ELb0ELb1ELb1ELb1ELb0ELb0ELb1ELb0ELi2ELi4ELi2ELi2ELb0EEENS1_24CollectiveEpilogueBwdGQAISB_fSE_Li256ELb1ELb0EEENS1_19SingleTileSchedulerILb1ELb0ELb0ELi80EEEEEEEEEvNT_6ParamsE:
	.zero		984


//--------------------- .nv.constant0._ZN7cutlass13device_kernelIN5flash19enable_sm80_to_sm89INS1_16FlashAttnBwdSm80INS1_25CollectiveMainloopBwdSm80ILi2ELi1EN4cute5tupleIJNS5_1CILi64EEENS7_ILi80EEENS7_ILi192EEEEEENS_10bfloat16_tEfNS_4arch4Sm80ELb0ELb1ELb1ELb1ELb1ELb0ELb1ELb0ELi2ELi4ELi2ELi2ELb0EEENS1_24CollectiveEpilogueBwdGQAISB_fSE_Li256ELb1ELb1EEENS1_19SingleTileSchedulerILb1ELb0ELb0ELi80EEEEEEEEEvNT_6ParamsE --------------------------
	.section	.nv.constant0._ZN7cutlass13device_kernelIN5flash19enable_sm80_to_sm89INS1_16FlashAttnBwdSm80INS1_25CollectiveMainloopBwdSm80ILi2ELi1EN4cute5tupleIJNS5_1CILi64EEENS7_ILi80EEENS7_ILi192EEEEEENS_10bfloat16_tEfNS_4arch4Sm80ELb0ELb1ELb1ELb1ELb1ELb0ELb1ELb0ELi2ELi4ELi2ELi2ELb0EEENS1_24CollectiveEpilogueBwdGQAISB_fSE_Li256ELb1ELb1EEENS1_19SingleTileSchedulerILb1ELb0ELb0ELi80EEEEEEEEEvNT_6ParamsE,"a",@progbits
	.sectionflags	@""
	.align	4
.nv.constant0._ZN7cutlass13device_kernelIN5flash19enable_sm80_to_sm89INS1_16FlashAttnBwdSm80INS1_25CollectiveMainloopBwdSm80ILi2ELi1EN4cute5tupleIJNS5_1CILi64EEENS7_ILi80EEENS7_ILi192EEEEEENS_10bfloat16_tEfNS_4arch4Sm80ELb0ELb1ELb1ELb1ELb1ELb0ELb1ELb0ELi2ELi4ELi2ELi2ELb0EEENS1_24CollectiveEpilogueBwdGQAISB_fSE_Li256ELb1ELb1EEENS1_19SingleTileSchedulerILb1ELb0ELb0ELi80EEEEEEEEEvNT_6ParamsE:
	.zero		984


//--------------------- .nv.constant0._ZN7cutlass13device_kernelIN5flash19enable_sm80_to_sm89INS1_16FlashAttnBwdSm80INS1_25CollectiveMainloopBwdSm80ILi2ELi1EN4cute5tupleIJNS5_1CILi64EEENS7_ILi80EEENS7_ILi192EEEEEENS_10bfloat16_tEfNS_4arch4Sm80ELb1ELb0ELb1ELb0ELb0ELb0ELb1ELb0ELi2ELi4ELi2ELi2ELb0EEENS1_21CollectiveEpilogueBwdISB_SC_SE_Li256ELb0ELb1ELi4EEENS1_25SingleTileBwdLPTSchedulerILb0ELi80ELb0EEEEEEEEEvNT_6ParamsE --------------------------
	.section	.nv.constant0._ZN7cutlass13device_kernelIN5flash19enable_sm80_to_sm89INS1_16FlashAttnBwdSm80INS1_25CollectiveMainloopBwdSm80ILi2ELi1EN4cute5tupleIJNS5_1CILi64EEENS7_ILi80EEENS7_ILi192EEEEEENS_10bfloat16_tEfNS_4arch4Sm80ELb1ELb0ELb1ELb0ELb0ELb0ELb1ELb0ELi2ELi4ELi2ELi2ELb0EEENS1_21CollectiveEpilogueBwdISB_SC_SE_Li256ELb0ELb1ELi4EEENS1_25SingleTileBwdLPTSchedulerILb0ELi80ELb0EEEEEEEEEvNT_6ParamsE,"a",@progbits
	.sectionflags	@""
	.align	4
.nv.constant0._ZN7cutlass13device_kernelIN5flash19enable_sm80_to_sm89INS1_16FlashAttnBwdSm80INS1_25CollectiveMainloopBwdSm80ILi2ELi1EN4cute5tupleIJNS5_1CILi64EEENS7_ILi80EEENS7_ILi192EEEEEENS_10bfloat16_tEfNS_4arch4Sm80ELb1ELb0ELb1ELb0ELb0ELb0ELb1ELb0ELi2ELi4ELi2ELi2ELb0EEENS1_21CollectiveEpilogueBwdISB_SC_SE_Li256ELb0ELb1ELi4EEENS1_25SingleTileBwdLPTSchedulerILb0ELi80ELb0EEEEEEEEEvNT_6ParamsE:
	.zero		1000


//--------------------- .nv.constant0._ZN7cutlass13device_kernelIN5flash19enable_sm80_to_sm89INS1_16FlashAttnBwdSm80INS1_25CollectiveMainloopBwdSm80ILi2ELi1EN4cute5tupleIJNS5_1CILi64EEENS7_ILi80EEENS7_ILi192EEEEEENS_10bfloat16_tEfNS_4arch4Sm80ELb1ELb0ELb1ELb0ELb1ELb0ELb1ELb0ELi2ELi4ELi2ELi2ELb0EEENS1_21CollectiveEpilogueBwdISB_SC_SE_Li256ELb0ELb1ELi4EEENS1_25SingleTileBwdLPTSchedulerILb0ELi80ELb1EEEEEEEEEvNT_6ParamsE --------------------------
	.section	.nv.constant0._ZN7cutlass13device_kernelIN5flash19enable_sm80_to_sm89INS1_16FlashAttnBwdSm80INS1_25CollectiveMainloopBwdSm80ILi2ELi1EN4cute5tupleIJNS5_1CILi64EEENS7_ILi80EEENS7_ILi192EEEEEENS_10bfloat16_tEfNS_4arch4Sm80ELb1ELb0ELb1ELb0ELb1ELb0ELb1ELb0ELi2ELi4ELi2ELi2ELb0EEENS1_21CollectiveEpilogueBwdISB_SC_SE_Li256ELb0ELb1ELi4EEENS1_25SingleTileBwdLPTSchedulerILb0ELi80ELb1EEEEEEEEEvNT_6ParamsE,"a",@progbits
	.sectionflags	@""
	.align	4
.nv.constant0._ZN7cutlass13device_kernelIN5flash19enable_sm80_to_sm89INS1_16FlashAttnBwdSm80INS1_25CollectiveMainloopBwdSm80ILi2ELi1EN4cute5tupleIJNS5_1CILi64EEENS7_ILi80EEENS7_ILi192EEEEEENS_10bfloat16_tEfNS_4arch4Sm80ELb1ELb0ELb1ELb0ELb1ELb0ELb1ELb0ELi2ELi4ELi2ELi2ELb0EEENS1_21CollectiveEpilogueBwdISB_SC_SE_Li256ELb0ELb1ELi4EEENS1_25SingleTileBwdLPTSchedulerILb0ELi80ELb1EEEEEEEEEvNT_6ParamsE:
	.zero		1000


//--------------------- .nv.constant0._ZN7cutlass13device_kernelIN5flash19enable_sm80_to_sm89INS1_16FlashAttnBwdSm80INS1_25CollectiveMainloopBwdSm80ILi2ELi1EN4cute5tupleIJNS5_1CILi64EEENS7_ILi80EEENS7_ILi192EEEEEENS_10bfloat16_tEfNS_4arch4Sm80ELb1ELb0ELb1ELb0ELb0ELb0ELb1ELb0ELi2ELi4ELi2ELi2ELb0EEENS1_24CollectiveEpilogueBwdGQAISB_fSE_Li256ELb0ELb0EEENS1_25SingleTileBwdLPTSchedulerILb0ELi80ELb0EEEEEEEEEvNT_6ParamsE --------------------------
	.section	.nv.constant0._ZN7cutlass13device_kernelIN5flash19enable_sm80_to_sm89INS1_16FlashAttnBwdSm80INS1_25CollectiveMainloopBwdSm80ILi2ELi1EN4cute5tupleIJNS5_1CILi64EEENS7_ILi80EEENS7_ILi192EEEEEENS_10bfloat16_tEfNS_4arch4Sm80ELb1ELb0ELb1ELb0ELb0ELb0ELb1ELb0ELi2ELi4ELi2ELi2ELb0EEENS1_24CollectiveEpilogueBwdGQAISB_fSE_Li256ELb0ELb0EEENS1_25SingleTileBwdLPTSchedulerILb0ELi80ELb0EEEEEEEEEvNT_6ParamsE,"a",@progbits
	.sectionflags	@""
	.align	4
.nv.constant0._ZN7cutlass13device_kernelIN5flash19enable_sm80_to_sm89INS1_16FlashAttnBwdSm80INS1_25CollectiveMainloopBwdSm80ILi2ELi1EN4cute5tupleIJNS5_1CILi64EEENS7_ILi80EEENS7_ILi192EEEEEENS_10bfloat16_tEfNS_4arch4Sm80ELb1ELb0ELb1ELb0ELb0ELb0ELb1ELb0ELi2ELi4ELi2ELi2ELb0EEENS1_24CollectiveEpilogueBwdGQAISB_fSE_Li256ELb0ELb0EEENS1_25SingleTileBwdLPTSchedulerILb0ELi80ELb0EEEEEEEEEvNT_6ParamsE:
	.zero		1008


//--------------------- .nv.constant0._ZN7cutlass13device_kernelIN5flash19enable_sm80_to_sm89INS1_16FlashAttnBwdSm80INS1_25CollectiveMainloopBwdSm80ILi2ELi1EN4cute5tupleIJNS5_1CILi64EEENS7_ILi80EEENS7_ILi192EEEEEENS_10bfloat16_tEfNS_4arch4Sm80ELb1ELb0ELb1ELb0ELb1ELb0ELb1ELb0ELi2ELi4ELi2ELi2ELb0EEENS1_24CollectiveEpilogueBwdGQAISB_fSE_Li256ELb0ELb1EEENS1_25SingleTileBwdLPTSchedulerILb0ELi80ELb1EEEEEEEEEvNT_6ParamsE --------------------------
	.section	.nv.constant0._ZN7cutlass13device_kernelIN5flash19enable_sm80_to_sm89INS1_16FlashAttnBwdSm80INS1_25CollectiveMainloopBwdSm80ILi2ELi1EN4cute5tupleIJNS5_1CILi64EEENS7_ILi80EEENS7_ILi192EEEEEENS_10bfloat16_tEfNS_4arch4Sm80ELb1ELb0ELb1ELb0ELb1ELb0ELb1ELb0ELi2ELi4ELi2ELi2ELb0EEENS1_24CollectiveEpilogueBwdGQAISB_fSE_Li256ELb0ELb1EEENS1_25SingleTileBwdLPTSchedulerILb0ELi80ELb1EEEEEEEEEvNT_6ParamsE,"a",@progbits
	.sectionflags	@""
	.align	4
.nv.constant0._ZN7cutlass13device_kernelIN5flash19enable_sm80_to_sm89INS1_16FlashAttnBwdSm80INS1_25CollectiveMainloopBwdSm80ILi2ELi1EN4cute5tupleIJNS5_1CILi64EEENS7_ILi80EEENS7_ILi192EEEEEENS_10bfloat16_tEfNS_4arch4Sm80ELb1ELb0ELb1ELb0ELb1ELb0ELb1ELb0ELi2ELi4ELi2ELi2ELb0EEENS1_24CollectiveEpilogueBwdGQAISB_fSE_Li256ELb0ELb1EEENS1_25SingleTileBwdLPTSchedulerILb0ELi80ELb1EEEEEEEEEvNT_6ParamsE:
	.zero		1008


//--------------------- .nv.constant0._ZN7cutlass13device_kernelIN5flash22FlashAttnBwdPreprocessIN4cute5tupleIJNS3_1CILi64EEENS5_ILi192EEEEEENS_10bfloat16_tEfNS_4arch4Sm80ELb1ELb0EEEEEvNT_6ParamsE --------------------------
	.section	.nv.constant0._ZN7cutlass13device_kernelIN5flash22FlashAttnBwdPreprocessIN4cute5tupleIJNS3_1CILi64EEENS5_ILi192EEEEEENS_10bfloat16_tEfNS_4arch4Sm80ELb1ELb0EEEEEvNT_6ParamsE,"a",@progbits
	.sectionflags	@""
	.align	4
.nv.constant0._ZN7cutlass13device_kernelIN5flash22FlashAttnBwdPreprocessIN4cute5tupleIJNS3_1CILi64EEENS5_ILi192EEEEEENS_10bfloat16_tEfNS_4arch4Sm80ELb1ELb0EEEEEvNT_6ParamsE:
	.zero		592


//--------------------- .nv.constant0._ZN7cutlass13device_kernelIN5flash19enable_sm80_to_sm89INS1_16FlashAttnBwdSm80INS1_25CollectiveMainloopBwdSm80ILi2ELi1EN4cute5tupleIJNS5_1CILi64EEENS7_ILi80EEENS7_ILi192EEEEEENS_10bfloat16_tEfNS_4arch4Sm80ELb1ELb0ELb1ELb1ELb0ELb0ELb1ELb0ELi2ELi4ELi2ELi2ELb0EEENS1_21CollectiveEpilogueBwdISB_SC_SE_Li256ELb1ELb1ELi4EEENS1_25SingleTileBwdLPTSchedulerILb1ELi80ELb0EEEEEEEEEvNT_6ParamsE --------------------------
	.section	.nv.constant0._ZN7cutlass13device_kernelIN5flash19enable_sm80_to_sm89INS1_16FlashAttnBwdSm80INS1_25CollectiveMainloopBwdSm80ILi2ELi1EN4cute5tupleIJNS5_1CILi64EEENS7_ILi80EEENS7_ILi192EEEEEENS_10bfloat16_tEfNS_4arch4Sm80ELb1ELb0ELb1ELb1ELb0ELb0ELb1ELb0ELi2ELi4ELi2ELi2ELb0EEENS1_21CollectiveEpilogueBwdISB_SC_SE_Li256ELb1ELb1ELi4EEENS1_25SingleTileBwdLPTSchedulerILb1ELi80ELb0EEEEEEEEEvNT_6ParamsE,"a",@progbits
	.sectionflags	@""
	.align	4
.nv.constant0._ZN7cutlass13device_kernelIN5flash19enable_sm80_to_sm89INS1_16FlashAttnBwdSm80INS1_25CollectiveMainloopBwdSm80ILi2ELi1EN4cute5tupleIJNS5_1CILi64EEENS7_ILi80EEENS7_ILi192EEEEEENS_10bfloat16_tEfNS_4arch4Sm80ELb1ELb0ELb1ELb1ELb0ELb0ELb1ELb0ELi2ELi4ELi2ELi2ELb0EEENS1_21CollectiveEpilogueBwdISB_SC_SE_Li256ELb1ELb1ELi4EEENS1_25SingleTileBwdLPTSchedulerILb1ELi80ELb0EEEEEEEEEvNT_6ParamsE:
	.zero		1000


//--------------------- .nv.constant0._ZN7cutlass13device_kernelIN5flash19enable_sm80_to_sm89INS1_16FlashAttnBwdSm80INS1_25CollectiveMainloopBwdSm80ILi2ELi1EN4cute5tupleIJNS5_1CILi64EEENS7_ILi80EEENS7_ILi192EEEEEENS_10bfloat16_tEfNS_4arch4Sm80ELb1ELb0ELb1ELb1ELb1ELb0ELb1ELb0ELi2ELi4ELi2ELi2ELb0EEENS1_21CollectiveEpilogueBwdISB_SC_SE_Li256ELb1ELb1ELi4EEENS1_25SingleTileBwdLPTSchedulerILb1ELi80ELb1EEEEEEEEEvNT_6ParamsE --------------------------
	.section	.nv.constant0._ZN7cutlass13device_kernelIN5flash19enable_sm80_to_sm89INS1_16FlashAttnBwdSm80INS1_25CollectiveMainloopBwdSm80ILi2ELi1EN4cute5tupleIJNS5_1CILi64EEENS7_ILi80EEENS7_ILi192EEEEEENS_10bfloat16_tEfNS_4arch4Sm80ELb1ELb0ELb1ELb1ELb1ELb0ELb1ELb0ELi2ELi4ELi2ELi2ELb0EEENS1_21CollectiveEpilogueBwdISB_SC_SE_Li256ELb1ELb1ELi4EEENS1_25SingleTileBwdLPTSchedulerILb1ELi80ELb1EEEEEEEEEvNT_6ParamsE,"a",@progbits
	.sectionflags	@""
	.align	4
.nv.constant0._ZN7cutlass13device_kernelIN5flash19enable_sm80_to_sm89INS1_16FlashAttnBwdSm80INS1_25CollectiveMainloopBwdSm80ILi2ELi1EN4cute5tupleIJNS5_1CILi64EEENS7_ILi80EEENS7_ILi192EEEEEENS_10bfloat16_tEfNS_4arch4Sm80ELb1ELb0ELb1ELb1ELb1ELb0ELb1ELb0ELi2ELi4ELi2ELi2ELb0EEENS1_21CollectiveEpilogueBwdISB_SC_SE_Li256ELb1ELb1ELi4EEENS1_25SingleTileBwdLPTSchedulerILb1ELi80ELb1EEEEEEEEEvNT_6ParamsE:
	.zero		1000


//--------------------- .nv.constant0._ZN7cutlass13device_kernelIN5flash19enable_sm80_to_sm89INS1_16FlashAttnBwdSm80INS1_25CollectiveMainloopBwdSm80ILi2ELi1EN4cute5tupleIJNS5_1CILi64EEENS7_ILi80EEENS7_ILi192EEEEEENS_10bfloat16_tEfNS_4arch4Sm80ELb1ELb0ELb1ELb1ELb0ELb0ELb1ELb0ELi2ELi4ELi2ELi2ELb0EEENS1_24CollectiveEpilogueBwdGQAISB_fSE_Li256ELb1ELb0EEENS1_25SingleTileBwdLPTSchedulerILb1ELi80ELb0EEEEEEEEEvNT_6ParamsE --------------------------
	.section	.nv.constant0._ZN7cutlass13device_kernelIN5flash19enable_sm80_to_sm89INS1_16FlashAttnBwdSm80INS1_25CollectiveMainloopBwdSm80ILi2ELi1EN4cute5tupleIJNS5_1CILi64EEENS7_ILi80EEENS7_ILi192EEEEEENS_10bfloat16_tEfNS_4arch4Sm80ELb1ELb0ELb1ELb1ELb0ELb0ELb1ELb0ELi2ELi4ELi2ELi2ELb0EEENS1_24CollectiveEpilogueBwdGQAISB_fSE_Li256ELb1ELb0EEENS1_25SingleTileBwdLPTSchedulerILb1ELi80ELb0EEEEEEEEEvNT_6ParamsE,"a",@progbits
	.sectionflags	@""
	.align	4
.nv.constant0._ZN7cutlass13device_kernelIN5flash19enable_sm80_to_sm89INS1_16FlashAttnBwdSm80INS1_25CollectiveMainloopBwdSm80ILi2ELi1EN4cute5tupleIJNS5_1CILi64EEENS7_ILi80EEENS7_ILi192EEEEEENS_10bfloat16_tEfNS_4arch4Sm80ELb1ELb0ELb1ELb1ELb0ELb0ELb1ELb0ELi2ELi4ELi2ELi2ELb0EEENS1_24CollectiveEpilogueBwdGQAISB_fSE_Li256ELb1ELb0EEENS1_25SingleTileBwdLPTSchedulerILb1ELi80ELb0EEEEEEEEEvNT_6ParamsE:
	.zero		1008


//--------------------- .nv.constant0._ZN7cutlass13device_kernelIN5flash32FlashAttnBwdPostprocessConvertdQIN4cute5tupleIJNS3_1CILi80EEENS5_ILi192EEEEEENS_10bfloat16_tEfNS_4arch4Sm80ELi256ENS3_8TiledMMAINS3_8MMA_AtomIJNS3_30SM80_16x8x16_F32BF16BF16F32_TNEEEENS3_6LayoutINS4_IJNS5_ILi4EEENS5_ILi2EEENS5_ILi1EEEEEENS4_IJSJ_SH_NS5_ILi0EEEEEEEENS4_IJNS5_ILi64EEENS5_ILi16EEESP_EEEEELb1EEEEEvNT_6ParamsE --------------------------
	.section	.nv.constant0._ZN7cutlass13device_kernelIN5flash32FlashAttnBwdPostprocessConvertdQIN4cute5tupleIJNS3_1CILi80EEENS5_ILi192EEEEEENS_10bfloat16_tEfNS_4arch4Sm80ELi256ENS3_8TiledMMAINS3_8MMA_AtomIJNS3_30SM80_16x8x16_F32BF16BF16F32_TNEEEENS3_6LayoutINS4_IJNS5_ILi4EEENS5_ILi2EEENS5_ILi1EEEEEENS4_IJSJ_SH_NS5_ILi0EEEEEEEENS4_IJNS5_ILi64EEENS5_ILi16EEESP_EEEEELb1EEEEEvNT_6ParamsE,"a",@progbits
	.sectionflags	@""
	.align	4
.nv.constant0._ZN7cutlass13device_kernelIN5flash32FlashAttnBwdPostprocessConvertdQIN4cute5tupleIJNS3_1CILi80EEENS5_ILi192EEEEEENS_10bfloat16_tEfNS_4arch4Sm80ELi256ENS3_8TiledMMAINS3_8MMA_AtomIJNS3_30SM80_16x8x16_F32BF16BF16F32_TNEEEENS3_6LayoutINS4_IJNS5_ILi4EEENS5_ILi2EEENS5_ILi1EEEEEENS4_IJSJ_SH_NS5_ILi0EEEEEEEENS4_IJNS5_ILi64EEENS5_ILi16EEESP_EEEEELb1EEEEEvNT_6ParamsE:
	.zero		464


//--------------------- .nv.constant0._ZN7cutlass13device_kernelIN5flash32FlashAttnBwdPostprocessConvertdQIN4cute5tupleIJNS3_1CILi64EEENS5_ILi192EEEEEENS_10bfloat16_tEfNS_4arch4Sm80ELi256ENS3_8TiledMMAINS3_8MMA_AtomIJNS3_30SM80_16x8x16_F32BF16BF16F32_TNEEEENS3_6LayoutINS4_IJNS5_ILi2EEENS5_ILi4EEENS5_ILi1EEEEEENS4_IJSJ_SH_NS5_ILi0EEEEEEEENS4_IJNS5_ILi32EEES6_NS5_ILi16EEEEEEEELb0EEEEEvNT_6ParamsE --------------------------
	.section	.nv.constant0._ZN7cutlass13device_kernelIN5flash32FlashAttnBwdPostprocessConvertdQIN4cute5tupleIJNS3_1CILi64EEENS5_ILi192EEEEEENS_10bfloat16_tEfNS_4arch4Sm80ELi256ENS3_8TiledMMAINS3_8MMA_AtomIJNS3_30SM80_16x8x16_F32BF16BF16F32_TNEEEENS3_6LayoutINS4_IJNS5_ILi2EEENS5_ILi4EEENS5_ILi1EEEEEENS4_IJSJ_SH_NS5_ILi0EEEEEEEENS4_IJNS5_ILi32EEES6_NS5_ILi16EEEEEEEELb0EEEEEvNT_6ParamsE,"a",@progbits
	.sectionflags	@""
	.align	4
.nv.constant0._ZN7cutlass13device_kernelIN5flash32FlashAttnBwdPostprocessConvertdQIN4cute5tupleIJNS3_1CILi64EEENS5_ILi192EEEEEENS_10bfloat16_tEfNS_4arch4Sm80ELi256ENS3_8TiledMMAINS3_8MMA_AtomIJNS3_30SM80_16x8x16_F32BF16BF16F32_TNEEEENS3_6LayoutINS4_IJNS5_ILi2EEENS5_ILi4EEENS5_ILi1EEEEEENS4_IJSJ_SH_NS5_ILi0EEEEEEEENS4_IJNS5_ILi32EEES6_NS5_ILi16EEEEEEEELb0EEEEEvNT_6ParamsE:
	.zero		464


//--------------------- .nv.constant0._ZN7cutlass13device_kernelIN5flash19enable_sm80_to_sm89INS1_16FlashAttnBwdSm80INS1_25CollectiveMainloopBwdSm80ILi2ELi1EN4cute5tupleIJNS5_1CILi64EEENS7_ILi80EEENS7_ILi192EEEEEENS_10bfloat16_tEfNS_4arch4Sm80ELb1ELb0ELb1ELb1ELb1ELb0ELb1ELb0ELi2ELi4ELi2ELi2ELb0EEENS1_24CollectiveEpilogueBwdGQAISB_fSE_Li256ELb1ELb1EEENS1_25SingleTileBwdLPTSchedulerILb1ELi80ELb1EEEEEEEEEvNT_6ParamsE --------------------------
	.section	.nv.constant0._ZN7cutlass13device_kernelIN5flash19enable_sm80_to_sm89INS1_16FlashAttnBwdSm80INS1_25CollectiveMainloopBwdSm80ILi2ELi1EN4cute5tupleIJNS5_1CILi64EEENS7_ILi80EEENS7_ILi192EEEEEENS_10bfloat16_tEfNS_4arch4Sm80ELb1ELb0ELb1ELb1ELb1ELb0ELb1ELb0ELi2ELi4ELi2ELi2ELb0EEENS1_24CollectiveEpilogueBwdGQAISB_fSE_Li256ELb1ELb1EEENS1_25SingleTileBwdLPTSchedulerILb1ELi80ELb1EEEEEEEEEvNT_6ParamsE,"a",@progbits
	.sectionflags	@""
	.align	4
.nv.constant0._ZN7cutlass13device_kernelIN5flash19enable_sm80_to_sm89INS1_16FlashAttnBwdSm80INS1_25CollectiveMainloopBwdSm80ILi2ELi1EN4cute5tupleIJNS5_1CILi64EEENS7_ILi80EEENS7_ILi192EEEEEENS_10bfloat16_tEfNS_4arch4Sm80ELb1ELb0ELb1ELb1ELb1ELb0ELb1ELb0ELi2ELi4ELi2ELi2ELb0EEENS1_24CollectiveEpilogueBwdGQAISB_fSE_Li256ELb1ELb1EEENS1_25SingleTileBwdLPTSchedulerILb1ELi80ELb1EEEEEEEEEvNT_6ParamsE:
	.zero		1008


//--------------------- .nv.constant0._ZN7cutlass13device_kernelIN5flash22FlashAttnBwdPreprocessIN4cute5tupleIJNS3_1CILi64EEENS5_ILi192EEEEEENS_10bfloat16_tEfNS_4arch4Sm80ELb1ELb1EEEEEvNT_6ParamsE --------------------------
	.section	.nv.constant0._ZN7cutlass13device_kernelIN5flash22FlashAttnBwdPreprocessIN4cute5tupleIJNS3_1CILi64EEENS5_ILi192EEEEEENS_10bfloat16_tEfNS_4arch4Sm80ELb1ELb1EEEEEvNT_6ParamsE,"a",@progbits
	.sectionflags	@""
	.align	4
.nv.constant0._ZN7cutlass13device_kernelIN5flash22FlashAttnBwdPreprocessIN4cute5tupleIJNS3_1CILi64EEENS5_ILi192EEEEEENS_10bfloat16_tEfNS_4arch4Sm80ELb1ELb1EEEEEvNT_6ParamsE:
	.zero		592


//--------------------- .text._ZN7cutlass13device_kernelIN5flash19enable_sm80_to_sm89INS1_16FlashAttnBwdSm80INS1_25CollectiveMainloopBwdSm80ILi1ELi1EN4cute5tupleIJNS5_1CILi64EEES8_NS7_ILi192EEEEEENS_10bfloat16_tEfNS_4arch4Sm80ELb0ELb0ELb1ELb0ELb0ELb0ELb0ELb0ELi2ELi2ELi2ELi2ELb1EEENS1_21CollectiveEpilogueBwdISA_SB_SD_Li256ELb0ELb0ELi4EEENS1_19SingleTileSchedulerILb0ELb0ELb0ELi64EEEEEEEEEvNT_6ParamsE --------------------------
	.section	.text._ZN7cutlass13device_kernelIN5flash19enable_sm80_to_sm89INS1_16FlashAttnBwdSm80INS1_25CollectiveMainloopBwdSm80ILi1ELi1EN4cute5tupleIJNS5_1CILi64EEES8_NS7_ILi192EEEEEENS_10bfloat16_tEfNS_4arch4Sm80ELb0ELb0ELb1ELb0ELb0ELb0ELb0ELb0ELi2ELi2ELi2ELi2ELb1EEENS1_21CollectiveEpilogueBwdISA_SB_SD_Li256ELb0ELb0ELi4EEENS1_19SingleTileSchedulerILb0ELb0ELb0ELi64EEEEEEEEEvNT_6ParamsE,"ax",@progbits
	.sectioninfo	@"SHI_REGISTERS=255"
	.align	128
.text._ZN7cutlass13device_kernelIN5flash19enable_sm80_to_sm89INS1_16FlashAttnBwdSm80INS1_25CollectiveMainloopBwdSm80ILi1ELi1EN4cute5tupleIJNS5_1CILi64EEES8_NS7_ILi192EEEEEENS_10bfloat16_tEfNS_4arch4Sm80ELb0ELb0ELb1ELb0ELb0ELb0ELb0ELb0ELi2ELi2ELi2ELi2ELb1EEENS1_21CollectiveEpilogueBwdISA_SB_SD_Li256ELb0ELb0ELi4EEENS1_19SingleTileSchedulerILb0ELb0ELb0ELi64EEEEEEEEEvNT_6ParamsE:
        .type           _ZN7cutlass13device_kernelIN5flash19enable_sm80_to_sm89INS1_16FlashAttnBwdSm80INS1_25CollectiveMainloopBwdSm80ILi1ELi1EN4cute5tupleIJNS5_1CILi64EEES8_NS7_ILi192EEEEEENS_10bfloat16_tEfNS_4arch4Sm80ELb0ELb0ELb1ELb0ELb0ELb0ELb0ELb0ELi2ELi2ELi2ELi2ELb1EEENS1_21CollectiveEpilogueBwdISA_SB_SD_Li256ELb0ELb0ELi4EEENS1_19SingleTileSchedulerILb0ELb0ELb0ELi64EEEEEEEEEvNT_6ParamsE,@function
        .size           _ZN7cutlass13device_kernelIN5flash19enable_sm80_to_sm89INS1_16FlashAttnBwdSm80INS1_25CollectiveMainloopBwdSm80ILi1ELi1EN4cute5tupleIJNS5_1CILi64EEES8_NS7_ILi192EEEEEENS_10bfloat16_tEfNS_4arch4Sm80ELb0ELb0ELb1ELb0ELb0ELb0ELb0ELb0ELi2ELi2ELi2ELi2ELb1EEENS1_21CollectiveEpilogueBwdISA_SB_SD_Li256ELb0ELb0ELi4EEENS1_19SingleTileSchedulerILb0ELb0ELb0ELi64EEEEEEEEEvNT_6ParamsE,(.L_x_1371 - _ZN7cutlass13device_kernelIN5flash19enable_sm80_to_sm89INS1_16FlashAttnBwdSm80INS1_25CollectiveMainloopBwdSm80ILi1ELi1EN4cute5tupleIJNS5_1CILi64EEES8_NS7_ILi192EEEEEENS_10bfloat16_tEfNS_4arch4Sm80ELb0ELb0ELb1ELb0ELb0ELb0ELb0ELb0ELi2ELi2ELi2ELi2ELb1EEENS1_21CollectiveEpilogueBwdISA_SB_SD_Li256ELb0ELb0ELi4EEENS1_19SingleTileSchedulerILb0ELb0ELb0ELi64EEEEEEEEEvNT_6ParamsE)
        .other          _ZN7cutlass13device_kernelIN5flash19enable_sm80_to_sm89INS1_16FlashAttnBwdSm80INS1_25CollectiveMainloopBwdSm80ILi1ELi1EN4cute5tupleIJNS5_1CILi64EEES8_NS7_ILi192EEEEEENS_10bfloat16_tEfNS_4arch4Sm80ELb0ELb0ELb1ELb0ELb0ELb0ELb0ELb0ELi2ELi2ELi2ELi2ELb1EEENS1_21CollectiveEpilogueBwdISA_SB_SD_Li256ELb0ELb0ELi4EEENS1_19SingleTileSchedulerILb0ELb0ELb0ELi64EEEEEEEEEvNT_6ParamsE,@"STO_CUDA_ENTRY STV_DEFAULT"
_ZN7cutlass13device_kernelIN5flash19enable_sm80_to_sm89INS1_16FlashAttnBwdSm80INS1_25CollectiveMainloopBwdSm80ILi1ELi1EN4cute5tupleIJNS5_1CILi64EEES8_NS7_ILi192EEEEEENS_10bfloat16_tEfNS_4arch4Sm80ELb0ELb0ELb1ELb0ELb0ELb0ELb0ELb0ELi2ELi2ELi2ELi2ELb1EEENS1_21CollectiveEpilogueBwdISA_SB_SD_Li256ELb0ELb0ELi4EEENS1_19SingleTileSchedulerILb0ELb0ELb0ELi64EEEEEEEEEvNT_6ParamsE:
[----:B------:R-:W-:-:S03]  /*0000*/  MOV R1, c[0x0][0x28] ;  /* 0x00000a0000017a02 */ /* 0x000fc60000000f00 */
[----:B------:R-:W1:Y:S01]  /*0010*/  S2UR UR12, SR_CTAID.Z ;  /* 0x00000000000c79c3 */ /* 0x000e620000002700 */
[----:B------:R-:W-:Y:S02]  /*0020*/  IADD3 R1, R1, -0x10, RZ ;  /* 0xfffffff001017810 */ /* 0x000fe40007ffe0ff */
[----:B-1----:R-:W-:-:S13]  /*0030*/  ISETP.LE.AND P0, PT, RZ, UR12, PT ;  /* 0x0000000cff007c0c */ /* 0x002fda000bf03270 */
[----:B------:R-:W-:Y:S05]  /*0040*/  @!P0 EXIT ;  /* 0x000000000000894d */ /* 0x000fea0003800000 */
[----:B------:R-:W1:Y:S01]  /*0050*/  S2R R238, SR_TID.X ;  /* 0x0000000000ee7919 */ /* 0x000e620000002100 */
[----:B------:R-:W-:Y:S01]  /*0060*/  IMAD.MOV.U32 R0, RZ, RZ, c[0x0][0x248] ;  /* 0x00009200ff007624 */ /* 0x000fe200078e00ff */
[----:B------:R-:W-:Y:S01]  /*0070*/  USHF.R.S32.HI UR22, URZ, 0x1f, UR12 ;  /* 0x0000001f3f167899 */ /* 0x000fe2000801140c */
[----:B------:R-:W-:Y:S01]  /*0080*/  IMAD.MOV.U32 R29, RZ, RZ, -0x40 ;  /* 0xffffffc0ff1d7424 */ /* 0x000fe200078e00ff */
[----:B------:R-:W2:Y:S01]  /*0090*/  S2R R30, SR_CTAID.Y ;  /* 0x00000000001e7919 */ /* 0x000ea20000002600 */
[----:B------:R-:W-:Y:S01]  /*00a0*/  ULDC.64 UR4, c[0x0][0x278] ;  /* 0x00009e0000047ab9 */ /* 0x000fe20000000a00 */
[----:B------:R-:W-:Y:S01]  /*00b0*/  ISETP.NE.AND P1, PT, R0, 0x1, PT ;  /* 0x000000010000780c */ /* 0x000fe20003f25270 */
[----:B------:R-:W-:Y:S01]  /*00c0*/  UIMAD UR6, UR22, UR4, URZ ;  /* 0x00000004160672a4 */ /* 0x000fe2000f8e023f */
[----:B------:R-:W3:Y:S01]  /*00d0*/  S2R R252, SR_CTAID.X ;  /* 0x0000000000fc7919 */ /* 0x000ee20000002500 */
[----:B------:R-:W-:Y:S01]  /*00e0*/  UIMAD.WIDE.U32 UR16, UR12, UR4, URZ ;  /* 0x000000040c1072a5 */ /* 0x000fe2000f8e003f */
[----:B------:R-:W-:Y:S01]  /*00f0*/  IMAD.MOV.U32 R220, RZ, RZ, 0x20 ;  /* 0x00000020ffdc7424 */ /* 0x000fe200078e00ff */
[----:B------:R-:W-:Y:S01]  /*0100*/  UIMAD UR5, UR12, UR5, UR6 ;  /* 0x000000050c0572a4 */ /* 0x000fe2000f8e0206 */
[----:B------:R-:W-:Y:S01]  /*0110*/  IMAD.MOV.U32 R222, RZ, RZ, 0x40 ;  /* 0x00000040ffde7424 */ /* 0x000fe200078e00ff */
[----:B------:R-:W-:Y:S01]  /*0120*/  ULDC.64 UR24, c[0x0][0x118] ;  /* 0x0000460000187ab9 */ /* 0x000fe20000000a00 */
[----:B------:R-:W-:Y:S01]  /*0130*/  LOP3.LUT R234, R234, 0xffffffef, RZ, 0xc0, !PT ;  /* 0xffffffefeaea7812 */ /* 0x000fe200078ec0ff */
[----:B------:R-:W-:-:S02]  /*0140*/  UIADD3 UR9, UR17, UR5, URZ ;  /* 0x0000000511097290 */ /* 0x000fc4000fffe03f */
[----:B------:R-:W-:Y:S01]  /*0150*/  ULDC.64 UR6, c[0x0][0x1e8] ;  /* 0x00007a0000067ab9 */ /* 0x000fe20000000a00 */
[----:B------:R-:W-:Y:S01]  /*0160*/  LOP3.LUT R234, R234, 0xfffffffb, RZ, 0xc0, !PT ;  /* 0xfffffffbeaea7812 */ /* 0x000fe200078ec0ff */
[----:B------:R-:W-:Y:S02]  /*0170*/  ULDC.64 UR4, c[0x0][0x1b8] ;  /* 0x00006e0000047ab9 */ /* 0x000fe40000000a00 */
[----:B------:R-:W-:Y:S02]  /*0180*/  UIMAD UR6, UR22, UR6, URZ ;  /* 0x00000006160672a4 */ /* 0x000fe4000f8e023f */
[----:B------:R-:W-:Y:S01]  /*0190*/  UIMAD UR4, UR22, UR4, URZ ;  /* 0x00000004160472a4 */ /* 0x000fe2000f8e023f */
[----:B-1----:R-:W-:Y:S01]  /*01a0*/  IMAD.SHL.U32 R242, R238, 0x4, RZ ;  /* 0x00000004eef27824 */ /* 0x002fe200078e00ff */
[----:B------:R-:W-:Y:S01]  /*01b0*/  SHF.R.S32.HI R27, RZ, 0x1f, R238 ;  /* 0x0000001fff1b7819 */ /* 0x000fe200000114ee */
[----:B------:R-:W-:Y:S01]  /*01c0*/  UIMAD UR7, UR12, UR7, UR6 ;  /* 0x000000070c0772a4 */ /* 0x000fe2000f8e0206 */
[----:B--2---:R-:W-:Y:S01]  /*01d0*/  SHF.R.S32.HI R31, RZ, 0x1f, R30 ;  /* 0x0000001fff1f7819 */ /* 0x004fe2000001141e */
[C---:B------:R-:W-:Y:S01]  /*01e0*/  @P1 IMAD.HI.U32 R5, R30.reuse, c[0x0][0x24c], RZ ;  /* 0x000093001e051a27 */ /* 0x040fe200078e00ff */
[--C-:B------:R-:W-:Y:S01]  /*01f0*/  SHF.R.S32.HI R243, RZ, 0x1f, R242.reuse ;  /* 0x0000001ffff37819 */ /* 0x100fe200000114f2 */
[----:B------:R-:W-:Y:S01]  /*0200*/  UIMAD UR6, UR12, UR5, UR4 ;  /* 0x000000050c0672a4 */ /* 0x000fe2000f8e0204 */
[-C--:B------:R-:W-:Y:S01]  /*0210*/  LEA.HI R24, R27, R238.reuse, RZ, 0x3 ;  /* 0x000000ee1b187211 */ /* 0x080fe200078f18ff */
[----:B------:R-:W-:Y:S01]  /*0220*/  IMAD R4, R31, c[0x0][0x270], RZ ;  /* 0x00009c001f047a24 */ /* 0x000fe200078e02ff */
[----:B------:R-:W-:Y:S01]  /*0230*/  ULDC.64 UR4, c[0x0][0x188] ;  /* 0x0000620000047ab9 */ /* 0x000fe20000000a00 */
[C---:B------:R-:W-:Y:S01]  /*0240*/  IMAD.WIDE.U32 R2, R30.reuse, c[0x0][0x270], R242 ;  /* 0x00009c001e027a25 */ /* 0x040fe200078e00f2 */
[----:B------:R-:W-:Y:S01]  /*0250*/  SHF.R.S32.HI R240, RZ, 0x3, R24 ;  /* 0x00000003fff07819 */ /* 0x000fe20000011418 */
[----:B------:R-:W-:Y:S01]  /*0260*/  UIMAD.WIDE.U32 UR18, UR12, UR4, URZ ;  /* 0x000000040c1272a5 */ /* 0x000fe2000f8e003f */
[-C--:B------:R-:W-:Y:S01]  /*0270*/  LEA.HI R21, R27, R238.reuse, RZ, 0x4 ;  /* 0x000000ee1b157211 */ /* 0x080fe200078f20ff */
[----:B------:R-:W-:Y:S01]  /*0280*/  IMAD R4, R30, c[0x0][0x274], R4 ;  /* 0x00009d001e047a24 */ /* 0x000fe200078e0204 */
[----:B------:R-:W-:Y:S01]  /*0290*/  IADD3 R25, P0, R2, UR16, RZ ;  /* 0x0000001002197c10 */ /* 0x000fe2000ff1e0ff */
[----:B------:R-:W-:Y:S01]  /*02a0*/  IMAD.MOV.U32 R0, RZ, RZ, R30 ;  /* 0x000000ffff007224 */ /* 0x000fe200078e001e */
[----:B------:R-:W-:Y:S01]  /*02b0*/  LOP3.LUT R2, R24, 0xfffffff8, RZ, 0xc0, !PT ;  /* 0xfffffff818027812 */ /* 0x000fe200078ec0ff */
[----:B------:R-:W-:Y:S01]  /*02c0*/  UIMAD UR4, UR22, UR4, URZ ;  /* 0x00000004160472a4 */ /* 0x000fe2000f8e023f */
[----:B------:R-:W-:Y:S01]  /*02d0*/  @P1 SHF.R.U32.HI R0, RZ, c[0x0][0x250], R5 ;  /* 0x00009400ff001a19 */ /* 0x000fe20000011605 */
[----:B------:R-:W-:Y:S01]  /*02e0*/  IMAD R12, R31, c[0x0][0x180], RZ ;  /* 0x000060001f0c7a24 */ /* 0x000fe200078e02ff */
[----:B------:R-:W-:Y:S01]  /*02f0*/  IADD3.X R28, R3, UR9, R4, P0, !PT ;  /* 0x00000009031c7c10 */ /* 0x000fe200087fe404 */
[----:B------:R-:W-:Y:S01]  /*0300*/  IMAD.IADD R18, R238, 0x1, -R2 ;  /* 0x00000001ee127824 */ /* 0x000fe200078e0a02 */
[----:B------:R-:W-:Y:S01]  /*0310*/  LEA.HI R3, R27, R238, RZ, 0x6 ;  /* 0x000000ee1b037211 */ /* 0x000fe200078f30ff */
[----:B------:R-:W-:Y:S01]  /*0320*/  IMAD.SHL.U32 R4, R240, 0x40, RZ ;  /* 0x00000040f0047824 */ /* 0x000fe200078e00ff */
[----:B------:R-:W-:Y:S01]  /*0330*/  SHF.R.S32.HI R2, RZ, 0x1f, R0 ;  /* 0x0000001fff027819 */ /* 0x000fe20000011400 */
[----:B------:R-:W-:Y:S01]  /*0340*/  IMAD.SHL.U32 R236, R18, 0x8, RZ ;  /* 0x0000000812ec7824 */ /* 0x000fe200078e00ff */
[----:B------:R-:W-:Y:S01]  /*0350*/  SHF.R.S32.HI R20, RZ, 0x6, R3 ;  /* 0x00000006ff147819 */ /* 0x000fe20000011403 */
[----:B------:R-:W-:Y:S01]  /*0360*/  UIMAD UR4, UR12, UR5, UR4 ;  /* 0x000000050c0472a4 */ /* 0x000fe2000f8e0204 */
[----:B------:R-:W-:Y:S01]  /*0370*/  LOP3.LUT R8, R4, 0x1c0, RZ, 0xc0, !PT ;  /* 0x000001c004087812 */ /* 0x000fe200078ec0ff */
[C---:B------:R-:W-:Y:S01]  /*0380*/  IMAD R3, R2.reuse, c[0x0][0x1e0], RZ ;  /* 0x0000780002037a24 */ /* 0x040fe200078e02ff */
[----:B------:R-:W-:Y:S01]  /*0390*/  SHF.R.S32.HI R237, RZ, 0x1f, R236 ;  /* 0x0000001fffed7819 */ /* 0x000fe200000114ec */
[----:B------:R-:W-:Y:S01]  /*03a0*/  IMAD R2, R2, c[0x0][0x1b0], RZ ;  /* 0x00006c0002027a24 */ /* 0x000fe200078e02ff */
[----:B------:R-:W-:Y:S01]  /*03b0*/  SHF.R.S32.HI R241, RZ, 0x1f, R240 ;  /* 0x0000001ffff17819 */ /* 0x000fe200000114f0 */
[C---:B------:R-:W-:Y:S01]  /*03c0*/  IMAD R6, R0.reuse, c[0x0][0x1e4], R3 ;  /* 0x0000790000067a24 */ /* 0x040fe200078e0203 */
[----:B------:R-:W-:Y:S01]  /*03d0*/  UIADD3 UR8, UR19, UR4, URZ ;  /* 0x0000000413087290 */ /* 0x000fe2000fffe03f */
[----:B------:R-:W-:Y:S01]  /*03e0*/  IMAD R7, R0, c[0x0][0x1b4], R2 ;  /* 0x00006d0000077a24 */ /* 0x000fe200078e0202 */
[----:B------:R-:W-:Y:S01]  /*03f0*/  IADD3 R235, R236, 0x40, RZ ;  /* 0x00000040eceb7810 */ /* 0x000fe20007ffe0ff */
[----:B------:R-:W-:Y:S01]  /*0400*/  IMAD.WIDE.U32 R4, R0, c[0x0][0x1e0], R236 ;  /* 0x0000780000047a25 */ /* 0x000fe200078e00ec */
[----:B------:R-:W-:Y:S01]  /*0410*/  IADD3 R244, R236, 0x80, RZ ;  /* 0x00000080ecf47810 */ /* 0x000fe20007ffe0ff */
[----:B------:R-:W-:-:S02]  /*0420*/  ULDC.64 UR4, c[0x0][0x290] ;  /* 0x0000a40000047ab9 */ /* 0x000fc40000000a00 */
[----:B------:R-:W-:Y:S01]  /*0430*/  IMAD.WIDE.U32 R2, R0, c[0x0][0x1b0], R236 ;  /* 0x00006c0000027a25 */ /* 0x000fe200078e00ec */
[----:B------:R-:W-:Y:S01]  /*0440*/  LOP3.LUT R0, R8, 0x38, R236, 0xf8, !PT ;  /* 0x0000003808007812 */ /* 0x000fe200078ef8ec */
[----:B------:R-:W-:Y:S01]  /*0450*/  UIMAD.WIDE.U32 UR14, UR12, UR4, URZ ;  /* 0x000000040c0e72a5 */ /* 0x000fe2000f8e003f */
[----:B------:R-:W-:Y:S01]  /*0460*/  SHF.R.U32.HI R8, RZ, 0x3, R8 ;  /* 0x00000003ff087819 */ /* 0x000fe20000011608 */
[----:B------:R-:W-:Y:S01]  /*0470*/  IMAD.SHL.U32 R19, R20, 0x200, RZ ;  /* 0x0000020014137824 */ /* 0x000fe200078e00ff */
[----:B------:R-:W-:Y:S01]  /*0480*/  UMOV UR20, 0x6 ;  /* 0x0000000600147882 */ /* 0x000fe20000000000 */
[----:B------:R-:W-:Y:S02]  /*0490*/  IMAD.IADD R5, R5, 0x1, R6 ;  /* 0x0000000105057824 */ /* 0x000fe400078e0206 */
[----:B------:R-:W-:Y:S01]  /*04a0*/  IMAD.U32 R6, RZ, RZ, UR12 ;  /* 0x0000000cff067e24 */ /* 0x000fe2000f8e00ff */
[----:B------:R-:W-:Y:S01]  /*04b0*/  LOP3.LUT R230, R19, R0, R8, 0xf6, !PT ;  /* 0x0000000013e67212 */ /* 0x000fe200078ef608 */
[----:B------:R-:W-:-:S02]  /*04c0*/  IMAD.IADD R3, R3, 0x1, R7 ;  /* 0x0000000103037824 */ /* 0x000fc400078e0207 */
[----:B------:R-:W-:Y:S02]  /*04d0*/  IMAD.U32 R0, RZ, RZ, UR12 ;  /* 0x0000000cff007e24 */ /* 0x000fe4000f8e00ff */
[----:B------:R-:W-:-:S04]  /*04e0*/  IMAD.WIDE.U32 R6, R6, c[0x0][0x1e8], R4 ;  /* 0x00007a0006067a25 */ /* 0x000fc800078e0004 */
[----:B------:R-:W-:Y:S01]  /*04f0*/  IMAD.WIDE.U32 R4, R0, c[0x0][0x1b8], R2 ;  /* 0x00006e0000047a25 */ /* 0x000fe200078e0002 */
[----:B------:R-:W-:-:S03]  /*0500*/  IADD3 R3, R7, UR7, RZ ;  /* 0x0000000707037c10 */ /* 0x000fc6000fffe0ff */
[----:B------:R-:W-:Y:S01]  /*0510*/  IMAD R0, R241, c[0x0][0x178], RZ ;  /* 0x00005e00f1007a24 */ /* 0x000fe200078e02ff */
[----:B------:R-:W-:Y:S01]  /*0520*/  IADD3 R7, R5, UR6, RZ ;  /* 0x0000000605077c10 */ /* 0x000fe2000fffe0ff */
[----:B---3--:R-:W-:Y:S01]  /*0530*/  IMAD.WIDE R8, R252, 0x40, R240 ;  /* 0x00000040fc087825 */ /* 0x008fe200078e02f0 */
[----:B------:R-:W-:-:S03]  /*0540*/  UIMAD UR6, UR22, UR4, URZ ;  /* 0x00000004160672a4 */ /* 0x000fc6000f8e023f */
[C---:B------:R-:W-:Y:S01]  /*0550*/  IMAD R0, R240.reuse, c[0x0][0x17c], R0 ;  /* 0x00005f00f0007a24 */ /* 0x040fe200078e0200 */
[----:B------:R-:W-:Y:S01]  /*0560*/  UIMAD UR5, UR12, UR5, UR6 ;  /* 0x000000050c0572a4 */ /* 0x000fe2000f8e0206 */
[----:B------:R-:W-:-:S03]  /*0570*/  IMAD.WIDE.U32 R10, R240, c[0x0][0x178], R236 ;  /* 0x00005e00f00a7a25 */ /* 0x000fc600078e00ec */
[----:B------:R-:W-:Y:S01]  /*0580*/  UIADD3 UR10, UR15, UR5, URZ ;  /* 0x000000050f0a7290 */ /* 0x000fe2000fffe03f */
[----:B------:R-:W-:Y:S01]  /*0590*/  IMAD R5, R9, c[0x0][0x1d8], RZ ;  /* 0x0000760009057a24 */ /* 0x000fe200078e02ff */
[----:B------:R1:W-:Y:S01]  /*05a0*/  STL.64 [R1], R10 ;  /* 0x0000000a01007387 */ /* 0x0003e20000100a00 */
[----:B------:R-:W-:Y:S01]  /*05b0*/  IMAD.IADD R249, R11, 0x1, R0 ;  /* 0x000000010bf97824 */ /* 0x000fe200078e0200 */
[----:B------:R-:W-:Y:S01]  /*05c0*/  ULDC.64 UR4, c[0x0][0x178] ;  /* 0x00005e0000047ab9 */ /* 0x000fe20000000a00 */
[----:B------:R-:W-:Y:S01]  /*05d0*/  IMAD.MOV.U32 R248, RZ, RZ, R10 ;  /* 0x000000fffff87224 */ /* 0x000fe200078e000a */
[----:B------:R-:W-:Y:S01]  /*05e0*/  USHF.L.U64.HI UR11, UR4, UR20, UR5 ;  /* 0x00000014040b7299 */ /* 0x000fe20008010205 */
[----:B------:R-:W-:Y:S01]  /*05f0*/  IMAD.MOV.U32 R2, RZ, RZ, R6 ;  /* 0x000000ffff027224 */ /* 0x000fe200078e0006 */
[----:B------:R-:W-:Y:S01]  /*0600*/  USHF.L.U32 UR13, UR4, 0x6, URZ ;  /* 0x00000006040d7899 */ /* 0x000fe2000800063f */
[----:B------:R-:W-:Y:S02]  /*0610*/  IMAD.MOV.U32 R6, RZ, RZ, R4 ;  /* 0x000000ffff067224 */ /* 0x000fe400078e0004 */
[C---:B------:R-:W-:Y:S01]  /*0620*/  IMAD R0, R8.reuse, c[0x0][0x1dc], R5 ;  /* 0x0000770008007a24 */ /* 0x040fe200078e0205 */
[----:B------:R-:W-:Y:S01]  /*0630*/  ULDC.64 UR4, c[0x0][0x218] ;  /* 0x0000860000047ab9 */ /* 0x000fe20000000a00 */
[----:B------:R-:W-:Y:S01]  /*0640*/  IMAD.WIDE.U32 R4, R8, c[0x0][0x1d8], R2 ;  /* 0x0000760008047a25 */ /* 0x000fe200078e0002 */
[----:B------:R-:W-:-:S02]  /*0650*/  UIMAD UR6, UR22, UR4, URZ ;  /* 0x00000004160672a4 */ /* 0x000fc4000f8e023f */
[----:B------:R-:W-:Y:S01]  /*0660*/  UIMAD.WIDE.U32 UR26, UR12, UR4, URZ ;  /* 0x000000040c1a72a5 */ /* 0x000fe2000f8e003f */
[----:B------:R-:W-:Y:S01]  /*0670*/  IMAD R9, R9, c[0x0][0x1a8], RZ ;  /* 0x00006a0009097a24 */ /* 0x000fe200078e02ff */
[----:B------:R-:W-:Y:S01]  /*0680*/  LEA R2, P0, R4, c[0x0][0x1c0], 0x1 ;  /* 0x0000700004027a11 */ /* 0x000fe200078008ff */
[----:B------:R-:W-:Y:S01]  /*0690*/  IMAD R3, R30, c[0x0][0x184], R12 ;  /* 0x000061001e037a24 */ /* 0x000fe200078e020c */
[----:B------:R-:W-:Y:S01]  /*06a0*/  UIMAD UR5, UR12, UR5, UR6 ;  /* 0x000000050c0572a4 */ /* 0x000fe2000f8e0206 */
[----:B------:R-:W-:Y:S01]  /*06b0*/  IMAD.IADD R0, R5, 0x1, R0 ;  /* 0x0000000105007824 */ /* 0x000fe200078e0200 */
[----:B------:R-:W-:Y:S01]  /*06c0*/  UMOV UR4, 0x5 ;  /* 0x0000000500047882 */ /* 0x000fe20000000000 */
[C---:B------:R-:W-:Y:S01]  /*06d0*/  IMAD R5, R8.reuse, c[0x0][0x1ac], R9 ;  /* 0x00006b0008057a24 */ /* 0x040fe200078e0209 */
[----:B------:R-:W-:Y:S01]  /*06e0*/  UIADD3 UR21, UR27, UR5, URZ ;  /* 0x000000051b157290 */ /* 0x000fe2000fffe03f */
[----:B------:R-:W-:Y:S01]  /*06f0*/  IMAD.WIDE.U32 R8, R8, c[0x0][0x1a8], R6 ;  /* 0x00006a0008087a25 */ /* 0x000fe200078e0006 */
[----:B------:R-:W-:-:S02]  /*0700*/  ULDC.64 UR6, c[0x0][0x208] ;  /* 0x0000820000067ab9 */ /* 0x000fc40000000a00 */
[----:B------:R-:W-:Y:S01]  /*0710*/  USHF.L.U32 UR5, UR6, 0x5, URZ ;  /* 0x0000000506057899 */ /* 0x000fe2000800063f */
[----:B-1----:R-:W-:Y:S01]  /*0720*/  IMAD.WIDE.U32 R10, R30, c[0x0][0x180], R248 ;  /* 0x000060001e0a7a25 */ /* 0x002fe200078e00f8 */
[----:B------:R-:W-:Y:S02]  /*0730*/  USHF.L.U64.HI UR4, UR6, UR4, UR7 ;  /* 0x0000000406047299 */ /* 0x000fe40008010207 */
[----:B------:R-:W-:Y:S01]  /*0740*/  USHF.L.U32 UR23, UR5, 0x1, URZ ;  /* 0x0000000105177899 */ /* 0x000fe2000800063f */
[----:B------:R-:W-:Y:S01]  /*0750*/  IMAD.MOV.U32 R7, RZ, RZ, c[0x0][0x1d8] ;  /* 0x00007600ff077624 */ /* 0x000fe200078e00ff */
[----:B------:R-:W-:Y:S01]  /*0760*/  IADD3 R12, P1, R10, UR18, RZ ;  /* 0x000000120a0c7c10 */ /* 0x000fe2000ff3e0ff */
[----:B------:R-:W-:Y:S01]  /*0770*/  IMAD R29, R252, R29, c[0x0][0x198] ;  /* 0x00006600fc1d7624 */ /* 0x000fe200078e021d */
[----:B------:R-:W-:Y:S01]  /*0780*/  USHF.L.U64.HI UR4, UR5, 0x1, UR4 ;  /* 0x0000000105047899 */ /* 0x000fe20008010204 */
[----:B------:R-:W-:Y:S01]  /*0790*/  IMAD.SHL.U32 R230, R230, 0x2, RZ ;  /* 0x00000002e6e67824 */ /* 0x000fe200078e00ff */
[----:B------:R-:W-:Y:S01]  /*07a0*/  IADD3.X R10, R11, UR8, R3, P1, !PT ;  /* 0x000000080b0a7c10 */ /* 0x000fe20008ffe403 */
[----:B------:R-:W-:Y:S01]  /*07b0*/  IMAD R17, R31, c[0x0][0x288], RZ ;  /* 0x0000a2001f117a24 */ /* 0x000fe200078e02ff */
[----:B------:R-:W-:Y:S01]  /*07c0*/  LEA.HI.X R3, R4, c[0x0][0x1c4], R0, 0x1, P0 ;  /* 0x0000710004037a11 */ /* 0x000fe200000f0c00 */
[----:B------:R-:W-:Y:S01]  /*07d0*/  IMAD.IADD R0, R9, 0x1, R5 ;  /* 0x0000000109007824 */ /* 0x000fe200078e0205 */
[----:B------:R-:W-:Y:S01]  /*07e0*/  LEA R4, P0, R8, c[0x0][0x190], 0x1 ;  /* 0x0000640008047a11 */ /* 0x000fe200078008ff */
[----:B------:R-:W-:Y:S01]  /*07f0*/  IMAD.MOV.U32 R9, RZ, RZ, c[0x0][0x1dc] ;  /* 0x00007700ff097624 */ /* 0x000fe200078e00ff */
[C---:B------:R-:W-:Y:S01]  /*0800*/  LEA R6, P1, R7.reuse, R2, 0x6 ;  /* 0x0000000207067211 */ /* 0x040fe200078230ff */
[----:B------:R-:W-:Y:S01]  /*0810*/  IMAD R17, R30, c[0x0][0x28c], R17 ;  /* 0x0000a3001e117a24 */ /* 0x000fe200078e0211 */
[----:B------:R-:W-:Y:S01]  /*0820*/  LEA.HI.X R5, R8, c[0x0][0x194], R0, 0x1, P0 ;  /* 0x0000650008057a11 */ /* 0x000fe200000f0c00 */
[----:B------:R-:W-:Y:S01]  /*0830*/  IMAD.MOV.U32 R0, RZ, RZ, c[0x0][0x1a8] ;  /* 0x00006a00ff007624 */ /* 0x000fe200078e00ff */
[----:B------:R-:W-:Y:S01]  /*0840*/  LEA.HI.X R7, R7, R3, R9, 0x6, P1 ;  /* 0x0000000307077211 */ /* 0x000fe200008f3409 */
[----:B------:R-:W-:Y:S01]  /*0850*/  IMAD.MOV.U32 R9, RZ, RZ, c[0x0][0x1ac] ;  /* 0x00006b00ff097624 */ /* 0x000fe200078e00ff */
[----:B------:R-:W-:Y:S01]  /*0860*/  ISETP.GE.AND P1, PT, R236, c[0x0][0x1cc], PT ;  /* 0x00007300ec007a0c */ /* 0x000fe20003f26270 */
[----:B------:R-:W-:Y:S01]  /*0870*/  IMAD.WIDE.U32 R250, R240, c[0x0][0x208], R236 ;  /* 0x00008200f0fa7a25 */ /* 0x000fe200078e00ec */
[----:B------:R-:W-:-:S02]  /*0880*/  LEA R8, P0, R0, R4, 0x6 ;  /* 0x0000000400087211 */ /* 0x000fc400078030ff */
[----:B------:R-:W-:Y:S01]  /*0890*/  LEA R14, P2, R12, c[0x0][0x160], 0x1 ;  /* 0x000058000c0e7a11 */ /* 0x000fe200078408ff */
[----:B------:R-:W-:Y:S01]  /*08a0*/  IMAD.MOV.U32 R246, RZ, RZ, R250 ;  /* 0x000000fffff67224 */ /* 0x000fe200078e00fa */
[----:B------:R-:W-:Y:S01]  /*08b0*/  LEA.HI.X R9, R0, R5, R9, 0x6, P0 ;  /* 0x0000000500097211 */ /* 0x000fe200000f3409 */
[----:B------:R-:W-:Y:S01]  /*08c0*/  IMAD.IADD R0, R29, 0x1, -R240 ;  /* 0x000000011d007824 */ /* 0x000fe200078e0af0 */
[----:B------:R-:W-:Y:S01]  /*08d0*/  LEA.HI.X R15, R12, c[0x0][0x164], R10, 0x1, P2 ;  /* 0x000059000c0f7a11 */ /* 0x000fe200010f0c0a */
[----:B------:R-:W-:Y:S01]  /*08e0*/  IMAD.WIDE.U32 R10, R30, c[0x0][0x288], R242 ;  /* 0x0000a2001e0a7a25 */ /* 0x000fe200078e00f2 */
[----:B------:R-:W-:Y:S02]  /*08f0*/  ISETP.GE.AND P0, PT, R235, c[0x0][0x1cc], PT ;  /* 0x00007300eb007a0c */ /* 0x000fe40003f06270 */
[----:B------:R-:W-:Y:S02]  /*0900*/  ISETP.LT.OR P3, PT, R0, 0x1, P1 ;  /* 0x000000010000780c */ /* 0x000fe40000f61670 */
[----:B------:R-:W-:-:S02]  /*0910*/  ISETP.GE.AND P2, PT, R244, c[0x0][0x1cc], PT ;  /* 0x00007300f4007a0c */ /* 0x000fc40003f46270 */
[----:B------:R-:W-:Y:S02]  /*0920*/  P2R R16, PR, RZ, 0x8 ;  /* 0x00000008ff107803 */ /* 0x000fe40000000000 */
[C---:B------:R-:W-:Y:S02]  /*0930*/  ISETP.LT.OR P3, PT, R0.reuse, 0x21, P1 ;  /* 0x000000210000780c */ /* 0x040fe40000f61670 */
[C---:B------:R-:W-:Y:S02]  /*0940*/  ISETP.LT.OR P6, PT, R0.reuse, 0x1, P0 ;  /* 0x000000010000780c */ /* 0x040fe400007c1670 */
[C---:B------:R-:W-:Y:S02]  /*0950*/  ISETP.LT.OR P1, PT, R0.reuse, 0x21, P0 ;  /* 0x000000210000780c */ /* 0x040fe40000721670 */
[C---:B------:R-:W-:Y:S02]  /*0960*/  ISETP.LT.OR P5, PT, R0.reuse, 0x1, P2 ;  /* 0x000000010000780c */ /* 0x040fe400017a1670 */
[----:B------:R-:W-:-:S02]  /*0970*/  ISETP.LT.OR P0, PT, R0, 0x21, P2 ;  /* 0x000000210000780c */ /* 0x000fc40001701670 */
[----:B------:R-:W-:Y:S02]  /*0980*/  ISETP.NE.AND P2, PT, R16, RZ, PT ;  /* 0x000000ff1000720c */ /* 0x000fe40003f45270 */
[----:B------:R-:W-:Y:S02]  /*0990*/  IADD3 R22, P4, R10, UR14, RZ ;  /* 0x0000000e0a167c10 */ /* 0x000fe4000ff9e0ff */
[----:B------:R-:W-:Y:S02]  /*09a0*/  SHF.R.S32.HI R12, RZ, 0x4, R21 ;  /* 0x00000004ff0c7819 */ /* 0x000fe40000011415 */
[----:B------:R-:W-:Y:S02]  /*09b0*/  IADD3.X R26, R11, UR10, R17, P4, !PT ;  /* 0x0000000a0b1a7c10 */ /* 0x000fe4000a7fe411 */
[----:B------:R-:W-:Y:S02]  /*09c0*/  ISETP.GE.AND P4, PT, R235, c[0x0][0x19c], PT ;  /* 0x00006700eb007a0c */ /* 0x000fe40003f86270 */
[----:B------:R-:W-:-:S02]  /*09d0*/  LEA.HI R13, R21, R12, RZ, 0x1 ;  /* 0x0000000c150d7211 */ /* 0x000fc400078f08ff */
[----:B------:R-:W-:Y:S01]  /*09e0*/  IADD3 R17, -R240, c[0x0][0x168], RZ ;  /* 0x00005a00f0117a10 */ /* 0x000fe20007ffe1ff */
[----:B------:R1:W-:Y:S01]  /*09f0*/  LDGSTS.E.BYPASS.LTC128B.128 [R230+0x6080], [R2.64], !P2 ;  /* 0x0608000002e67fae */ /* 0x0003e2000d101d58 */
[----:B------:R-:W-:Y:S02]  /*0a00*/  ISETP.GE.AND P2, PT, R235, c[0x0][0x16c], PT ;  /* 0x00005b00eb007a0c */ /* 0x000fe40003f46270 */
[----:B------:R-:W-:Y:S01]  /*0a10*/  LOP3.LUT R13, R13, 0xfffffffe, RZ, 0xc0, !PT ;  /* 0xfffffffe0d0d7812 */ /* 0x000fe200078ec0ff */
[----:B------:R1:W-:Y:S01]  /*0a20*/  LDGSTS.E.BYPASS.LTC128B.128 [R230+0x8080], [R2.64+0x80], !P6 ;  /* 0x0808008002e67fae */ /* 0x0003e2000f101d58 */
[----:B------:R-:W-:Y:S02]  /*0a30*/  ISETP.LT.OR P6, PT, R0, 0x1, P4 ;  /* 0x000000010000780c */ /* 0x000fe400027c1670 */
[----:B------:R-:W-:Y:S01]  /*0a40*/  SEL R10, RZ, 0x2, P2 ;  /* 0x00000002ff0a7807 */ /* 0x000fe20001000000 */
[----:B------:R1:W-:Y:S01]  /*0a50*/  LDGSTS.E.BYPASS.LTC128B.128 [R230+0xa080], [R2.64+0x100], !P5 ;  /* 0x0a08010002e67fae */ /* 0x0003e2000e901d58 */
[----:B------:R-:W-:Y:S01]  /*0a60*/  ISETP.GE.AND P5, PT, R236, c[0x0][0x19c], PT ;  /* 0x00006700ec007a0c */ /* 0x000fe20003fa6270 */
[----:B------:R-:W-:Y:S01]  /*0a70*/  IMAD.IADD R13, R12, 0x1, -R13 ;  /* 0x000000010c0d7824 */ /* 0x000fe200078e0a0d */
[C---:B------:R-:W-:Y:S01]  /*0a80*/  ISETP.LT.OR P4, PT, R0.reuse, 0x21, P4 ;  /* 0x000000210000780c */ /* 0x040fe20002781670 */
[----:B------:R2:W-:Y:S01]  /*0a90*/  LDGSTS.E.BYPASS.LTC128B.128 [R230+0x7080], [R6.64], !P3 ;  /* 0x0708000006e67fae */ /* 0x0005e2000d901d58 */
[----:B------:R-:W-:-:S02]  /*0aa0*/  ISETP.LT.OR P3, PT, R0, 0x1, P5 ;  /* 0x000000010000780c */ /* 0x000fc40002f61670 */
[----:B------:R-:W-:Y:S01]  /*0ab0*/  ISETP.LT.OR P2, PT, R0, 0x21, P5 ;  /* 0x000000210000780c */ /* 0x000fe20002f41670 */
[----:B------:R2:W-:Y:S01]  /*0ac0*/  LDGSTS.E.BYPASS.LTC128B.128 [R230+0x9080], [R6.64+0x80], !P1 ;  /* 0x0908008006e67fae */ /* 0x0005e2000c901d58 */
[----:B------:R-:W-:-:S03]  /*0ad0*/  ISETP.GE.AND P1, PT, R244, c[0x0][0x16c], PT ;  /* 0x00005b00f4007a0c */ /* 0x000fc60003f26270 */
[----:B------:R2:W-:Y:S01]  /*0ae0*/  LDGSTS.E.BYPASS.LTC128B.128 [R230+0xb080], [R6.64+0x100], !P0 ;  /* 0x0b08010006e67fae */ /* 0x0005e2000c101d58 */
[----:B------:R-:W-:-:S03]  /*0af0*/  ISETP.GE.AND P0, PT, R236, c[0x0][0x16c], PT ;  /* 0x00005b00ec007a0c */ /* 0x000fc60003f06270 */
[----:B------:R-:W0:Y:S04]  /*0b00*/  LDGDEPBAR ;  /* 0x00000000000079af */ /* 0x000e280000000000 */
[----:B------:R3:W-:Y:S01]  /*0b10*/  LDGSTS.E.BYPASS.LTC128B.128 [R230+0x80], [R4.64], !P3 ;  /* 0x0008000004e67fae */ /* 0x0007e2000d901d58 */
[----:B------:R-:W-:-:S03]  /*0b20*/  LOP3.LUT P3, RZ, R18, 0x2, RZ, 0xc0, !PT ;  /* 0x0000000212ff7812 */ /* 0x000fc6000786c0ff */
[----:B------:R3:W-:Y:S01]  /*0b30*/  LDGSTS.E.BYPASS.LTC128B.128 [R230+0x2080], [R4.64+0x80], !P6 ;  /* 0x0208008004e67fae */ /* 0x0007e2000f101d58 */
[----:B-1----:R-:W-:Y:S02]  /*0b40*/  IMAD.SHL.U32 R2, R18, 0x40, RZ ;  /* 0x0000004012027824 */ /* 0x002fe400078e00ff */
[----:B------:R-:W-:-:S03]  /*0b50*/  IMAD R3, R13, 0x800, R19 ;  /* 0x000008000d037824 */ /* 0x000fc600078e0213 */
[----:B------:R-:W-:-:S04]  /*0b60*/  LOP3.LUT R16, R2, 0x1c0, RZ, 0xc0, !PT ;  /* 0x000001c002107812 */ /* 0x000fc800078ec0ff */
[----:B------:R-:W-:Y:S02]  /*0b70*/  LOP3.LUT R2, R16, 0x8, R24, 0xf8, !PT ;  /* 0x0000000810027812 */ /* 0x000fe400078ef818 */
[----:B------:R-:W-:Y:S02]  /*0b80*/  SHF.R.U32.HI R23, RZ, 0x3, R16 ;  /* 0x00000003ff177819 */ /* 0x000fe40000011610 */
[----:B--2---:R-:W-:Y:S02]  /*0b90*/  SEL R6, RZ, 0x1, P0 ;  /* 0x00000001ff067807 */ /* 0x004fe40000000000 */
[----:B------:R-:W-:Y:S02]  /*0ba0*/  ISETP.GE.AND P0, PT, R244, c[0x0][0x19c], PT ;  /* 0x00006700f4007a0c */ /* 0x000fe40003f06270 */
[----:B------:R-:W-:Y:S02]  /*0bb0*/  SEL R7, RZ, 0x4, P1 ;  /* 0x00000004ff077807 */ /* 0x000fe40000800000 */
[----:B------:R-:W-:-:S02]  /*0bc0*/  ISETP.LT.OR P1, PT, R0, 0x1, P0 ;  /* 0x000000010000780c */ /* 0x000fc40000721670 */
[----:B------:R-:W-:Y:S02]  /*0bd0*/  ISETP.LT.OR P0, PT, R0, 0x21, P0 ;  /* 0x000000210000780c */ /* 0x000fe40000701670 */
[----:B------:R-:W-:Y:S01]  /*0be0*/  IADD3 R0, R7, R10, R6 ;  /* 0x0000000a07007210 */ /* 0x000fe20007ffe006 */
[----:B------:R-:W-:Y:S01]  /*0bf0*/  IMAD R6, R31, c[0x0][0x210], RZ ;  /* 0x000084001f067a24 */ /* 0x000fe200078e02ff */
[----:B------:R-:W-:Y:S02]  /*0c00*/  LOP3.LUT R2, R2, R23, RZ, 0x3c, !PT ;  /* 0x0000001702027212 */ /* 0x000fe400078e3cff */
[----:B------:R-:W-:Y:S01]  /*0c10*/  LOP3.LUT P6, RZ, R0, 0x2, RZ, 0xc0, !PT ;  /* 0x0000000200ff7812 */ /* 0x000fe200078cc0ff */
[----:B------:R-:W-:Y:S01]  /*0c20*/  IMAD R6, R30, c[0x0][0x214], R6 ;  /* 0x000085001e067a24 */ /* 0x000fe200078e0206 */
[----:B------:R-:W-:Y:S01]  /*0c30*/  LOP3.LUT P5, RZ, R0, 0x4, RZ, 0xc0, !PT ;  /* 0x0000000400ff7812 */ /* 0x000fe200078ac0ff */
[----:B------:R-:W-:Y:S02]  /*0c40*/  IMAD R0, R241, c[0x0][0x208], RZ ;  /* 0x00008200f1007a24 */ /* 0x000fe400078e02ff */
[----:B------:R3:W-:Y:S01]  /*0c50*/  LDGSTS.E.BYPASS.LTC128B.128 [R230+0x4080], [R4.64+0x100], !P1 ;  /* 0x0408010004e67fae */ /* 0x0007e2000c901d58 */
[----:B------:R-:W-:Y:S01]  /*0c60*/  IMAD.IADD R2, R3, 0x1, R2 ;  /* 0x0000000103027824 */ /* 0x000fe200078e0202 */
[----:B------:R-:W-:Y:S01]  /*0c70*/  LOP3.LUT P1, RZ, R18, 0x4, RZ, 0xc0, !PT ;  /* 0x0000000412ff7812 */ /* 0x000fe2000782c0ff */
[----:B------:R-:W-:Y:S01]  /*0c80*/  IMAD R0, R240, c[0x0][0x20c], R0 ;  /* 0x00008300f0007a24 */ /* 0x000fe200078e0200 */
[----:B------:R1:W-:Y:S01]  /*0c90*/  LDGSTS.E.BYPASS.LTC128B.128 [R230+0x1080], [R8.64], !P2 ;  /* 0x0108000008e67fae */ /* 0x0003e2000d101d58 */
[----:B------:R-:W-:Y:S01]  /*0ca0*/  IMAD.SHL.U32 R224, R2, 0x2, RZ ;  /* 0x0000000202e07824 */ /* 0x000fe200078e00ff */
[----:B------:R-:W-:Y:S01]  /*0cb0*/  SEL R222, R222, 0xffffffc0, !P1 ;  /* 0xffffffc0dede7807 */ /* 0x000fe20004800000 */
[----:B------:R-:W-:Y:S01]  /*0cc0*/  IMAD.IADD R247, R251, 0x1, R0 ;  /* 0x00000001fbf77824 */ /* 0x000fe200078e0200 */
[----:B------:R1:W-:Y:S01]  /*0cd0*/  LDGSTS.E.BYPASS.LTC128B.128 [R230+0x3080], [R8.64+0x80], !P4 ;  /* 0x0308008008e67fae */ /* 0x0003e2000e101d58 */
[----:B------:R-:W-:-:S02]  /*0ce0*/  SEL R0, R220, 0xffffffe0, !P3 ;  /* 0xffffffe0dc007807 */ /* 0x000fc40005800000 */
[----:B------:R-:W-:Y:S01]  /*0cf0*/  IMAD.IADD R227, R224, 0x1, R222 ;  /* 0x00000001e0e37824 */ /* 0x000fe200078e02de */
[----:B------:R1:W-:Y:S01]  /*0d00*/  LDGSTS.E.BYPASS.LTC128B.128 [R230+0x5080], [R8.64+0x100], !P0 ;  /* 0x0508010008e67fae */ /* 0x0003e2000c101d58 */
[----:B------:R-:W-:Y:S01]  /*0d10*/  ISETP.GE.AND P4, PT, R236, c[0x0][0x16c], PT ;  /* 0x00005b00ec007a0c */ /* 0x000fe20003f86270 */
[----:B------:R-:W-:Y:S01]  /*0d20*/  IMAD.IADD R225, R224, 0x1, R0 ;  /* 0x00000001e0e17824 */ /* 0x000fe200078e0200 */
[C---:B------:R-:W-:Y:S01]  /*0d30*/  ISETP.LT.OR P3, PT, R17.reuse, 0x1, !P6 ;  /* 0x000000011100780c */ /* 0x040fe20007761670 */
[----:B------:R-:W0:Y:S01]  /*0d40*/  LDGDEPBAR ;  /* 0x00000000000079af */ /* 0x000e220000000000 */
[C---:B------:R-:W-:Y:S01]  /*0d50*/  ISETP.LT.OR P1, PT, R17.reuse, 0x1, P4 ;  /* 0x000000011100780c */ /* 0x040fe20002721670 */
[----:B------:R-:W-:Y:S01]  /*0d60*/  IMAD.IADD R226, R222, 0x1, R225 ;  /* 0x00000001dee27824 */ /* 0x000fe200078e02e1 */
[----:B------:R-:W-:Y:S01]  /*0d70*/  ISETP.LT.OR P2, PT, R17, 0x1, !P5 ;  /* 0x000000011100780c */ /* 0x000fe20006f41670 */
[----:B------:R-:W-:Y:S01]  /*0d80*/  IMAD.WIDE.U32 R2, R30, c[0x0][0x210], R246 ;  /* 0x000084001e027a25 */ /* 0x000fe200078e00f6 */
[----:B------:R-:W-:-:S04]  /*0d90*/  @P6 LOP3.LUT R234, R234, 0x4, RZ, 0xfc, !PT ;  /* 0x00000004eaea6812 */ /* 0x000fc800078efcff */
[----:B------:R-:W-:Y:S02]  /*0da0*/  @P5 LOP3.LUT R234, R234, 0x10, RZ, 0xfc, !PT ;  /* 0x00000010eaea5812 */ /* 0x000fe400078efcff */
[----:B---3--:R-:W-:Y:S02]  /*0db0*/  IADD3 R4, P0, R14, UR13, RZ ;  /* 0x0000000d0e047c10 */ /* 0x008fe4000ff1e0ff */
[----:B------:R-:W-:Y:S02]  /*0dc0*/  LOP3.LUT R234, R234, 0xfffffff7, RZ, 0xc0, !PT ;  /* 0xfffffff7eaea7812 */ /* 0x000fe400078ec0ff */
[----:B------:R-:W-:Y:S02]  /*0dd0*/  IADD3.X R5, R15, UR11, RZ, P0, !PT ;  /* 0x0000000b0f057c10 */ /* 0x000fe400087fe4ff */
[----:B------:R-:W-:Y:S02]  /*0de0*/  IADD3 R0, P0, R2, UR26, RZ ;  /* 0x0000001a02007c10 */ /* 0x000fe4000ff1e0ff */
[----:B------:R-:W-:-:S02]  /*0df0*/  @P4 LOP3.LUT R234, R234, 0x8, RZ, 0xfc, !PT ;  /* 0x00000008eaea4812 */ /* 0x000fc400078efcff */
[----:B------:R-:W-:Y:S01]  /*0e00*/  IADD3.X R3, R3, UR21, R6, P0, !PT ;  /* 0x0000001503037c10 */ /* 0x000fe200087fe406 */
[----:B------:R-:W-:Y:S01]  /*0e10*/  IMAD.U32 R6, RZ, RZ, UR13 ;  /* 0x0000000dff067e24 */ /* 0x000fe2000f8e00ff */
[----:B------:R-:W-:Y:S01]  /*0e20*/  LEA R2, P0, R0, c[0x0][0x1f0], 0x1 ;  /* 0x00007c0000027a11 */ /* 0x000fe200078008ff */
[----:B------:R-:W-:-:S04]  /*0e30*/  DEPBAR.LE SB0, 0x1 ;  /* 0x000080400000791a */ /* 0x000fc80000000000 */
[----:B------:R-:W-:Y:S01]  /*0e40*/  BAR.SYNC.DEFER_BLOCKING 0x0 ;  /* 0x0000000000007b1d */ /* 0x000fe20000010000 */
[----:B------:R-:W-:Y:S01]  /*0e50*/  LEA.HI.X R3, R0, c[0x0][0x1f4], R3, 0x1, P0 ;  /* 0x00007d0000037a11 */ /* 0x000fe200000f0c03 */
[----:B-1----:R-:W-:Y:S01]  /*0e60*/  IMAD.U32 R8, RZ, RZ, UR23 ;  /* 0x00000017ff087e24 */ /* 0x002fe2000f8e00ff */
[----:B------:R-:W-:-:S03]  /*0e70*/  LOP3.LUT R234, R234, 0xfffffffd, RZ, 0xc0, !PT ;  /* 0xfffffffdeaea7812 */ /* 0x000fc600078ec0ff */
[----:B------:R1:W2:Y:S04]  /*0e80*/  LDSM.16.M88.4 R148, [R224+0x6080] ;  /* 0x00608000e094783b */ /* 0x0002a80000000200 */
[----:B------:R1:W3:Y:S04]  /*0e90*/  LDSM.16.M88.4 R152, [R225+0x6080] ;  /* 0x00608000e198783b */ /* 0x0002e80000000200 */
[----:B------:R1:W4:Y:S04]  /*0ea0*/  LDSM.16.M88.4 R160, [R227+0x6080] ;  /* 0x00608000e3a0783b */ /* 0x0003280000000200 */
[----:B------:R1:W1:Y:S04]  /*0eb0*/  LDSM.16.M88.4 R164, [R226+0x6080] ;  /* 0x00608000e2a4783b */ /* 0x0002680000000200 */
        /* <DEDUP_REMOVED lines=8> */
[----:B------:R-:W-:Y:S06]  /*0f40*/  BAR.SYNC.DEFER_BLOCKING 0x0 ;  /* 0x0000000000007b1d */ /* 0x000fec0000010000 */
[----:B------:R-:W-:Y:S01]  /*0f50*/  @!PT LDS RZ, [RZ] ;  /* 0x00000000fffff984 */ /* 0x000fe20000000800 */
[----:B------:R-:W-:Y:S01]  /*0f60*/  @!PT LDS RZ, [RZ] ;  /* 0x00000000fffff984 */ /* 0x000fe20000000800 */
[----:B------:R-:W-:Y:S01]  /*0f70*/  @!PT LDS RZ, [RZ] ;  /* 0x00000000fffff984 */ /* 0x000fe20000000800 */
[----:B------:R5:W-:Y:S01]  /*0f80*/  LDGSTS.E.BYPASS.LTC128B.128 [R230+0x6080], [R14.64], !P1 ;  /* 0x060800000ee67fae */ /* 0x000be2000c901d58 */
[----:B------:R-:W-:-:S02]  /*0f90*/  ISETP.LT.OR P1, PT, R17, 0x21, P4 ;  /* 0x000000211100780c */ /* 0x000fc40002721670 */
[----:B------:R-:W-:Y:S01]  /*0fa0*/  ISETP.GE.AND P4, PT, R236, c[0x0][0x1fc], PT ;  /* 0x00007f00ec007a0c */ /* 0x000fe20003f86270 */
[----:B------:R5:W-:Y:S01]  /*0fb0*/  LDGSTS.E.BYPASS.LTC128B.128 [R230+0x8080], [R14.64+0x80], !P3 ;  /* 0x080800800ee67fae */ /* 0x000be2000d901d58 */
[C---:B------:R-:W-:Y:S02]  /*0fc0*/  ISETP.LT.OR P3, PT, R17.reuse, 0x21, !P5 ;  /* 0x000000211100780c */ /* 0x040fe40006f61670 */
[----:B------:R-:W-:Y:S01]  /*0fd0*/  ISETP.GT.AND P5, PT, R238, 0xf, PT ;  /* 0x0000000fee00780c */ /* 0x000fe20003fa4270 */
[----:B------:R5:W-:Y:S01]  /*0fe0*/  LDGSTS.E.BYPASS.LTC128B.128 [R230+0xa080], [R14.64+0x100], !P2 ;  /* 0x0a0801000ee67fae */ /* 0x000be2000d101d58 */
[----:B------:R-:W-:-:S05]  /*0ff0*/  ISETP.LT.OR P2, PT, R17, 0x21, !P6 ;  /* 0x000000211100780c */ /* 0x000fca0007741670 */
[----:B------:R1:W-:Y:S01]  /*1000*/  LDGSTS.E.BYPASS.LTC128B.128 [R230+0x7080], [R4.64], !P1 ;  /* 0x0708000004e67fae */ /* 0x0003e2000c901d58 */
[----:B------:R-:W-:-:S04]  /*1010*/  IADD3 R6, P1, P0, R6, 0x80, R14 ;  /* 0x0000008006067810 */ /* 0x000fc8000783e00e */
[----:B------:R-:W-:Y:S01]  /*1020*/  IADD3.X R7, RZ, UR11, R15, P1, P0 ;  /* 0x0000000bff077c10 */ /* 0x000fe20008fe040f */
[----:B------:R-:W-:Y:S01]  /*1030*/  @!P5 IMAD.SHL.U32 R0, R238, 0x10, RZ ;  /* 0x00000010ee00d824 */ /* 0x000fe200078e00ff */
[----:B------:R-:W-:-:S03]  /*1040*/  @P5 LOP3.LUT R234, R234, 0x2, RZ, 0xfc, !PT ;  /* 0x00000002eaea5812 */ /* 0x000fc600078efcff */
[----:B------:R2:W-:Y:S01]  /*1050*/  LDGSTS.E.BYPASS.LTC128B.128 [R230+0x9080], [R6.64], !P2 ;  /* 0x0908000006e67fae */ /* 0x0005e2000d101d58 */
[----:B------:R-:W-:Y:S01]  /*1060*/  ISETP.GE.AND P2, PT, R244, c[0x0][0x1fc], PT ;  /* 0x00007f00f4007a0c */ /* 0x000fe20003f46270 */
[----:B-1----:R-:W-:-:S05]  /*1070*/  IMAD.U32 R4, RZ, RZ, UR13 ;  /* 0x0000000dff047e24 */ /* 0x002fca000f8e00ff */
[----:B------:R-:W-:-:S04]  /*1080*/  IADD3 R4, P1, P0, R4, 0x100, R14 ;  /* 0x0000010004047810 */ /* 0x000fc8000783e00e */
[----:B------:R-:W-:Y:S02]  /*1090*/  IADD3.X R5, RZ, UR11, R15, P1, P0 ;  /* 0x0000000bff057c10 */ /* 0x000fe40008fe040f */
[----:B------:R-:W-:-:S03]  /*10a0*/  IADD3 R8, P1, P0, R8, 0x100, R2 ;  /* 0x0000010008087810 */ /* 0x000fc6000783e002 */
[----:B------:R1:W-:Y:S01]  /*10b0*/  LDGSTS.E.BYPASS.LTC128B.128 [R230+0xb080], [R4.64], !P3 ;  /* 0x0b08000004e67fae */ /* 0x0003e2000d901d58 */
[----:B------:R-:W-:Y:S02]  /*10c0*/  IADD3.X R9, RZ, UR4, R3, P1, P0 ;  /* 0x00000004ff097c10 */ /* 0x000fe40008fe0403 */
[----:B------:R-:W-:Y:S02]  /*10d0*/  ISETP.GE.AND P3, PT, R235, c[0x0][0x1fc], PT ;  /* 0x00007f00eb007a0c */ /* 0x000fe40003f66270 */
[----:B------:R-:W-:Y:S02]  /*10e0*/  ISETP.LT.OR P1, PT, R17, 0x1, P4 ;  /* 0x000000011100780c */ /* 0x000fe40002721670 */
[----:B-1----:R-:W-:-:S04]  /*10f0*/  LEA R4, P0, R25, c[0x0][0x258], 0x2 ;  /* 0x0000960019047a11 */ /* 0x002fc800078010ff */
[----:B------:R-:W-:Y:S02]  /*1100*/  LEA.HI.X R5, R25, c[0x0][0x25c], R28, 0x2, P0 ;  /* 0x0000970019057a11 */ /* 0x000fe400000f141c */
[----:B------:R-:W-:-:S03]  /*1110*/  ISETP.LT.OR P0, PT, R17, 0x1, P3 ;  /* 0x000000011100780c */ /* 0x000fc60001f01670 */
[----:B------:R1:W-:Y:S04]  /*1120*/  @!P5 LDGSTS.E.BYPASS.LTC128B.128 [R0+0x12080], [R4.64] ;  /* 0x120800000400dfae */ /* 0x0003e8000b901d58 */
[----:B------:R-:W0:Y:S04]  /*1130*/  LDGDEPBAR ;  /* 0x00000000000079af */ /* 0x000e280000000000 */
[----:B------:R3:W-:Y:S01]  /*1140*/  LDGSTS.E.BYPASS.LTC128B.128 [R230+0xc080], [R2.64], !P1 ;  /* 0x0c08000002e67fae */ /* 0x0007e2000c901d58 */
[----:B------:R-:W-:-:S03]  /*1150*/  ISETP.LT.OR P1, PT, R17, 0x21, P3 ;  /* 0x000000211100780c */ /* 0x000fc60001f21670 */
[----:B------:R3:W-:Y:S01]  /*1160*/  LDGSTS.E.BYPASS.LTC128B.128 [R230+0xe080], [R2.64+0x80], !P0 ;  /* 0x0e08008002e67fae */ /* 0x0007e2000c101d58 */
[----:B------:R-:W-:-:S13]  /*1170*/  ISETP.LT.OR P0, PT, R17, 0x1, P2 ;  /* 0x000000011100780c */ /* 0x000fda0001701670 */
[----:B------:R3:W-:Y:S01]  /*1180*/  LDGSTS.E.BYPASS.LTC128B.128 [R230+0x10080], [R2.64+0x100], !P0 ;  /* 0x1008010002e67fae */ /* 0x0007e2000c101d58 */
[-C--:B-1----:R-:W-:Y:S02]  /*1190*/  LEA.HI R4, R27, R238.reuse, RZ, 0x2 ;  /* 0x000000ee1b047211 */ /* 0x082fe400078f10ff */
[----:B------:R-:W-:Y:S02]  /*11a0*/  LOP3.LUT R0, R21, 0xfffffff0, RZ, 0xc0, !PT ;  /* 0xfffffff015007812 */ /* 0x000fe400078ec0ff */
[----:B------:R-:W-:Y:S02]  /*11b0*/  LEA.HI R5, R27, R238, RZ, 0x5 ;  /* 0x000000ee1b057211 */ /* 0x000fe400078f28ff */
[----:B--2---:R-:W-:Y:S01]  /*11c0*/  SHF.R.S32.HI R7, RZ, 0x2, R4 ;  /* 0x00000002ff077819 */ /* 0x004fe20000011404 */
[----:B------:R-:W-:Y:S01]  /*11d0*/  IMAD.IADD R0, R238, 0x1, -R0 ;  /* 0x00000001ee007824 */ /* 0x000fe200078e0a00 */
[----:B------:R-:W-:Y:S02]  /*11e0*/  SHF.R.S32.HI R6, RZ, 0x1f, R4 ;  /* 0x0000001fff067819 */ /* 0x000fe40000011404 */
[----:B------:R-:W-:-:S02]  /*11f0*/  SHF.R.S32.HI R12, RZ, 0x5, R5 ;  /* 0x00000005ff0c7819 */ /* 0x000fc40000011405 */
[----:B------:R-:W-:Y:S02]  /*1200*/  LEA.HI R6, R6, R7, RZ, 0x3 ;  /* 0x0000000706067211 */ /* 0x000fe400078f18ff */
[----:B------:R-:W-:Y:S02]  /*1210*/  LEA.HI R10, R5, R12, RZ, 0x1 ;  /* 0x0000000c050a7211 */ /* 0x000fe400078f08ff */
[----:B-----5:R-:W-:Y:S02]  /*1220*/  SHF.R.S32.HI R14, RZ, 0x1f, R0 ;  /* 0x0000001fff0e7819 */ /* 0x020fe40000011400 */
[----:B------:R-:W-:Y:S02]  /*1230*/  LOP3.LUT R15, R6, 0xfffffff8, RZ, 0xc0, !PT ;  /* 0xfffffff8060f7812 */ /* 0x000fe400078ec0ff */
[----:B------:R-:W-:Y:S02]  /*1240*/  LOP3.LUT R11, R10, 0xfffffffe, RZ, 0xc0, !PT ;  /* 0xfffffffe0a0b7812 */ /* 0x000fe400078ec0ff */
[----:B------:R-:W-:Y:S01]  /*1250*/  LEA.HI R14, R14, R0, RZ, 0x3 ;  /* 0x000000000e0e7211 */ /* 0x000fe200078f18ff */
[----:B------:R-:W-:Y:S01]  /*1260*/  IMAD.IADD R15, R7, 0x1, -R15 ;  /* 0x00000001070f7824 */ /* 0x000fe200078e0a0f */
[----:B------:R-:W-:Y:S01]  /*1270*/  LOP3.LUT R4, R4, 0x7ffffffc, RZ, 0xc0, !PT ;  /* 0x7ffffffc04047812 */ /* 0x000fe200078ec0ff */
[----:B------:R-:W-:Y:S01]  /*1280*/  IMAD.IADD R12, R12, 0x1, -R11 ;  /* 0x000000010c0c7824 */ /* 0x000fe200078e0a0b */
[----:B---3--:R-:W-:Y:S01]  /*1290*/  IADD3 R2, P0, R2, UR23, RZ ;  /* 0x0000001702027c10 */ /* 0x008fe2000ff1e0ff */
[----:B------:R-:W-:Y:S01]  /*12a0*/  IMAD.SHL.U32 R11, R15, 0x40, RZ ;  /* 0x000000400f0b7824 */ /* 0x000fe200078e00ff */
[----:B------:R-:W-:Y:S01]  /*12b0*/  LOP3.LUT R10, R14, 0xfffffff8, RZ, 0xc0, !PT ;  /* 0xfffffff80e0a7812 */ /* 0x000fe200078ec0ff */
[----:B------:R-:W-:Y:S01]  /*12c0*/  IMAD.SHL.U32 R233, R12, 0x10, RZ ;  /* 0x000000100ce97824 */ /* 0x000fe200078e00ff */
[----:B------:R-:W-:-:S02]  /*12d0*/  IADD3.X R3, R3, UR4, RZ, P0, !PT ;  /* 0x0000000403037c10 */ /* 0x000fc400087fe4ff */
[----:B------:R-:W-:Y:S01]  /*12e0*/  ISETP.LT.OR P0, PT, R17, 0x21, P4 ;  /* 0x000000211100780c */ /* 0x000fe20002701670 */
[----:B------:R-:W-:Y:S01]  /*12f0*/  IMAD.IADD R0, R0, 0x1, -R10 ;  /* 0x0000000100007824 */ /* 0x000fe200078e0a0a */
[----:B------:R-:W-:Y:S01]  /*1300*/  LOP3.LUT R11, R11, 0x1c0, RZ, 0xc0, !PT ;  /* 0x000001c00b0b7812 */ /* 0x000fe200078ec0ff */
[----:B------:R-:W-:Y:S01]  /*1310*/  IMAD.SHL.U32 R10, R20, 0x8, RZ ;  /* 0x00000008140a7824 */ /* 0x000fe200078e00ff */
[----:B------:R-:W-:Y:S02]  /*1320*/  LOP3.LUT R16, R16, 0x10, R233, 0xf8, !PT ;  /* 0x0000001010107812 */ /* 0x000fe400078ef8e9 */
[----:B------:R-:W-:Y:S02]  /*1330*/  SHF.R.U32.HI R18, RZ, 0x3, R11 ;  /* 0x00000003ff127819 */ /* 0x000fe4000001160b */
[----:B------:R-:W-:Y:S02]  /*1340*/  LOP3.LUT R10, R10, 0x18, RZ, 0xc0, !PT ;  /* 0x000000180a0a7812 */ /* 0x000fe400078ec0ff */
[----:B------:R-:W-:-:S02]  /*1350*/  LOP3.LUT R16, R16, 0x8, R24, 0xf8, !PT ;  /* 0x0000000810107812 */ /* 0x000fc400078ef818 */
[----:B------:R-:W-:Y:S01]  /*1360*/  LOP3.LUT R11, R18, R11, R10, 0x1e, !PT ;  /* 0x0000000b120b7212 */ /* 0x000fe200078e1e0a */
[----:B------:R1:W-:Y:S01]  /*1370*/  LDGSTS.E.BYPASS.LTC128B.128 [R230+0xd080], [R2.64], !P0 ;  /* 0x0d08000002e67fae */ /* 0x0003e2000c101d58 */
[----:B------:R-:W-:Y:S02]  /*1380*/  LEA R6, P0, R22, c[0x0][0x280], 0x2 ;  /* 0x0000a00016067a11 */ /* 0x000fe400078010ff */
[----:B------:R-:W-:Y:S01]  /*1390*/  LOP3.LUT R16, R16, R23, RZ, 0x3c, !PT ;  /* 0x0000001710107212 */ /* 0x000fe200078e3cff */
[----:B------:R1:W-:Y:S01]  /*13a0*/  LDGSTS.E.BYPASS.LTC128B.128 [R230+0xf080], [R2.64+0x80], !P1 ;  /* 0x0f08008002e67fae */ /* 0x0003e2000c901d58 */
[----:B------:R-:W-:Y:S02]  /*13b0*/  LEA.HI.X R7, R22, c[0x0][0x284], R26, 0x2, P0 ;  /* 0x0000a10016077a11 */ /* 0x000fe400000f141a */
[----:B------:R-:W-:Y:S01]  /*13c0*/  ISETP.LT.OR P0, PT, R17, 0x21, P2 ;  /* 0x000000211100780c */ /* 0x000fe20001701670 */
[C---:B------:R-:W-:Y:S01]  /*13d0*/  IMAD.SHL.U32 R17, R13.reuse, 0x20, RZ ;  /* 0x000000200d117824 */ /* 0x040fe200078e00ff */
[----:B------:R-:W-:Y:S01]  /*13e0*/  LOP3.LUT P1, RZ, R0, 0x4, RZ, 0xc0, !PT ;  /* 0x0000000400ff7812 */ /* 0x000fe2000782c0ff */
[----:B------:R-:W-:Y:S01]  /*13f0*/  IMAD R223, R13, 0x200, R16 ;  /* 0x000002000ddf7824 */ /* 0x000fe200078e0210 */
[----:B------:R-:W-:-:S02]  /*1400*/  ISETP.LT.AND P2, PT, RZ, c[0x0][0x168], PT ;  /* 0x00005a00ff007a0c */ /* 0x000fc40003f41270 */
[----:B------:R-:W-:Y:S01]  /*1410*/  LOP3.LUT R17, R10, 0x20, R17, 0xf8, !PT ;  /* 0x000000200a117812 */ /* 0x000fe200078ef811 */
[----:B------:R-:W-:Y:S01]  /*1420*/  IMAD.SHL.U32 R10, R12, 0x400, RZ ;  /* 0x000004000c0a7824 */ /* 0x000fe200078e00ff */
[----:B------:R-:W-:Y:S02]  /*1430*/  LOP3.LUT R15, R15, 0x4, RZ, 0xc0, !PT ;  /* 0x000000040f0f7812 */ /* 0x000fe400078ec0ff */
[----:B------:R-:W-:-:S03]  /*1440*/  SEL R220, R220, 0xffffffe0, !P1 ;  /* 0xffffffe0dcdc7807 */ /* 0x000fc60004800000 */
[----:B------:R2:W-:Y:S01]  /*1450*/  LDGSTS.E.BYPASS.LTC128B.128 [R230+0x11080], [R8.64], !P0 ;  /* 0x1108000008e67fae */ /* 0x0005e2000c101d58 */
[C---:B------:R-:W-:Y:S01]  /*1460*/  LOP3.LUT P0, RZ, R0.reuse, 0x2, RZ, 0xc0, !PT ;  /* 0x0000000200ff7812 */ /* 0x040fe2000780c0ff */
[----:B------:R-:W-:-:S05]  /*1470*/  IMAD.SHL.U32 R0, R0, 0x40, RZ ;  /* 0x0000004000007824 */ /* 0x000fca00078e00ff */
[----:B------:R-:W-:Y:S01]  /*1480*/  LOP3.LUT R0, R0, 0x1c0, RZ, 0xc0, !PT ;  /* 0x000001c000007812 */ /* 0x000fe200078ec0ff */
[C---:B-1----:R-:W-:Y:S01]  /*1490*/  IMAD.IADD R2, R238.reuse, 0x1, -R4 ;  /* 0x00000001ee027824 */ /* 0x042fe200078e0a04 */
[----:B------:R-:W-:Y:S01]  /*14a0*/  LOP3.LUT R4, R5, 0xffffffe0, RZ, 0xc0, !PT ;  /* 0xffffffe005047812 */ /* 0x000fe200078ec0ff */
[----:B------:R-:W-:Y:S02]  /*14b0*/  @!P5 IMAD.SHL.U32 R3, R238, 0x10, RZ ;  /* 0x00000010ee03d824 */ /* 0x000fe400078e00ff */
[----:B------:R-:W-:Y:S02]  /*14c0*/  IMAD R2, R2, 0x2, R10 ;  /* 0x0000000202027824 */ /* 0x000fe400078e020a */
[----:B------:R-:W-:Y:S01]  /*14d0*/  IMAD.IADD R4, R238, 0x1, -R4 ;  /* 0x00000001ee047824 */ /* 0x000fe200078e0a04 */
[----:B------:R1:W-:Y:S01]  /*14e0*/  @!P5 LDGSTS.E.BYPASS.LTC128B.128 [R3+0x12180], [R6.64] ;  /* 0x121800000603dfae */ /* 0x0003e2000b901d58 */
[----:B------:R-:W-:Y:S02]  /*14f0*/  IMAD.IADD R11, R2, 0x1, R11 ;  /* 0x00000001020b7824 */ /* 0x000fe400078e020b */
[----:B------:R-:W-:Y:S01]  /*1500*/  IMAD.SHL.U32 R2, R13, 0x8, RZ ;  /* 0x000000080d027824 */ /* 0x000fe200078e00ff */
[----:B------:R-:W0:Y:S01]  /*1510*/  LDGDEPBAR ;  /* 0x00000000000079af */ /* 0x000e220000000000 */
[----:B------:R-:W-:-:S03]  /*1520*/  IMAD.SHL.U32 R231, R11, 0x2, RZ ;  /* 0x000000020be77824 */ /* 0x000fc600078e00ff */
[----:B------:R-:W-:Y:S02]  /*1530*/  LOP3.LUT R5, R0, 0x8, R2, 0xf8, !PT ;  /* 0x0000000800057812 */ /* 0x000fe400078ef802 */
[----:B------:R-:W-:-:S04]  /*1540*/  SHF.R.U32.HI R2, RZ, 0x3, R0 ;  /* 0x00000003ff027819 */ /* 0x000fc80000011600 */
[----:B------:R-:W-:Y:S01]  /*1550*/  LOP3.LUT R0, R2, R17, R0, 0x1e, !PT ;  /* 0x0000001102007212 */ /* 0x000fe200078e1e00 */
[----:B-1----:R-:W-:Y:S01]  /*1560*/  IMAD.SHL.U32 R3, R14, 0x40, RZ ;  /* 0x000000400e037824 */ /* 0x002fe200078e00ff */
[----:B------:R-:W-:Y:S02]  /*1570*/  LOP3.LUT R6, R5, R2, RZ, 0x3c, !PT ;  /* 0x0000000205067212 */ /* 0x000fe400078e3cff */
[----:B------:R-:W-:Y:S02]  /*1580*/  SHF.R.S32.HI R5, RZ, 0x1f, R4 ;  /* 0x0000001fff057819 */ /* 0x000fe40000011404 */
[----:B------:R-:W-:Y:S02]  /*1590*/  LOP3.LUT R3, R3, 0xfffffe00, RZ, 0xc0, !PT ;  /* 0xfffffe0003037812 */ /* 0x000fe400078ec0ff */
[----:B------:R-:W-:Y:S02]  /*15a0*/  LEA.HI R5, R5, R4, RZ, 0x2 ;  /* 0x0000000405057211 */ /* 0x000fe400078f10ff */
[----:B------:R-:W-:-:S02]  /*15b0*/  IADD3 R2, R6, R3, R10 ;  /* 0x0000000306027210 */ /* 0x000fc40007ffe00a */
[----:B------:R-:W-:Y:S01]  /*15c0*/  LOP3.LUT R0, R0, R3, RZ, 0xfc, !PT ;  /* 0x0000000300007212 */ /* 0x000fe200078efcff */
[----:B------:R-:W-:Y:S01]  /*15d0*/  IMAD.MOV.U32 R3, RZ, RZ, 0x10 ;  /* 0x00000010ff037424 */ /* 0x000fe200078e00ff */
[----:B------:R-:W-:Y:S02]  /*15e0*/  LEA.HI R233, R5, R233, RZ, 0x1e ;  /* 0x000000e905e97211 */ /* 0x000fe400078ff0ff */
[----:B------:R-:W-:Y:S02]  /*15f0*/  IADD3 R10, R231, 0x12280, RZ ;  /* 0x00012280e70a7810 */ /* 0x000fe40007ffe0ff */
[----:B------:R-:W-:Y:S01]  /*1600*/  SEL R3, R3, 0xfffffff0, !P0 ;  /* 0xfffffff003037807 */ /* 0x000fe20004000000 */
[----:B------:R-:W-:Y:S05]  /*1610*/  @P2 BRA `(.L_x_0) ;  /* 0x0000031000002947 */ /* 0x000fea0003800000 */
[----:B--2-4-:R-:W-:Y:S01]  /*1620*/  CS2R R126, SRZ ;  /* 0x00000000007e7805 */ /* 0x014fe2000001ff00 */
[----:B------:R-:W-:Y:S01]  /*1630*/  CS2R R124, SRZ ;  /* 0x00000000007c7805 */ /* 0x000fe2000001ff00 */
        /* <DEDUP_REMOVED lines=46> */
[----:B------:R-:W-:Y:S05]  /*1920*/  BRA `(.L_x_1) ;  /* 0x0000362000007947 */ /* 0x000fea0003800000 */
.L_x_0:
[----:B--2-4-:R-:W-:Y:S01]  /*1930*/  SHF.R.S32.HI R6, RZ, 0x1f, R20 ;  /* 0x0000001fff067819 */ /* 0x014fe20000011414 */
[----:B------:R-:W-:Y:S01]  /*1940*/  IMAD R9, R31, c[0x0][0x238], RZ ;  /* 0x00008e001f097a24 */ /* 0x000fe200078e02ff */
[--C-:B------:R-:W-:Y:S01]  /*1950*/  SHF.R.S32.HI R239, RZ, 0x1f, R238.reuse ;  /* 0x0000001fffef7819 */ /* 0x100fe200000114ee */
[----:B------:R-:W-:Y:S01]  /*1960*/  ULDC UR23, c[0x0][0x20c] ;  /* 0x0000830000177ab9 */ /* 0x000fe20000000800 */
[----:B------:R-:W-:Y:S01]  /*1970*/  LEA.HI R6, R6, R20, RZ, 0x2 ;  /* 0x0000001406067211 */ /* 0x000fe200078f10ff */
[----:B------:R-:W-:Y:S01]  /*1980*/  IMAD R9, R30, c[0x0][0x23c], R9 ;  /* 0x00008f001e097a24 */ /* 0x000fe200078e0209 */
[----:B------:R-:W-:Y:S01]  /*1990*/  LOP3.LUT R8, R5, 0xfffffffc, RZ, 0xc0, !PT ;  /* 0xfffffffc05087812 */ /* 0x000fe200078ec0ff */
[----:B------:R-:W-:Y:S01]  /*19a0*/  USHF.L.U32 UR7, UR6, 0x6, URZ ;  /* 0x0000000606077899 */ /* 0x000fe2000800063f */
[----:B------:R-:W-:Y:S01]  /*19b0*/  LOP3.LUT R5, R6, 0xfffffffc, RZ, 0xc0, !PT ;  /* 0xfffffffc06057812 */ /* 0x000fe200078ec0ff */
[----:B------:R-:W-:Y:S01]  /*19c0*/  IMAD.WIDE.U32 R6, R30, c[0x0][0x238], R238 ;  /* 0x00008e001e067a25 */ /* 0x000fe200078e00ee */
[----:B------:R-:W-:Y:S01]  /*19d0*/  ISETP.NE.AND P0, PT, R15, RZ, PT ;  /* 0x000000ff0f00720c */ /* 0x000fe20003f05270 */
[----:B------:R-:W-:Y:S01]  /*19e0*/  ULDC.64 UR4, c[0x0][0x240] ;  /* 0x0000900000047ab9 */ /* 0x000fe20000000a00 */
[----:B------:R-:W-:Y:S01]  /*19f0*/  IADD3 R232, R231, 0x122c0, RZ ;  /* 0x000122c0e7e87810 */ /* 0x000fe20007ffe0ff */
[----:B------:R-:W-:Y:S01]  /*1a00*/  IMAD.IADD R20, R20, 0x1, -R5 ;  /* 0x0000000114147824 */ /* 0x000fe200078e0a05 */
[----:B------:R-:W-:Y:S01]  /*1a10*/  USHF.L.U64.HI UR6, UR6, UR20, UR23 ;  /* 0x0000001406067299 */ /* 0x000fe20008010217 */
[----:B------:R-:W-:Y:S01]  /*1a20*/  IMAD.IADD R8, R4, 0x1, -R8 ;  /* 0x0000000104087824 */ /* 0x000fe200078e0a08 */
[----:B------:R-:W-:Y:S01]  /*1a30*/  MOV R4, R6 ;  /* 0x0000000600047202 */ /* 0x000fe20000000f00 */
[----:B------:R-:W-:Y:S01]  /*1a40*/  IMAD.IADD R5, R7, 0x1, R9 ;  /* 0x0000000107057824 */ /* 0x000fe200078e0209 */
[----:B------:R-:W-:Y:S01]  /*1a50*/  ULDC UR20, c[0x0][0x168] ;  /* 0x00005a0000147ab9 */ /* 0x000fe20000000800 */
[----:B------:R-:W-:Y:S01]  /*1a60*/  IMAD.U32 R7, RZ, RZ, UR12 ;  /* 0x0000000cff077e24 */ /* 0x000fe2000f8e00ff */
[----:B------:R-:W-:Y:S01]  /*1a70*/  UIMAD UR4, UR22, UR4, URZ ;  /* 0x00000004160472a4 */ /* 0x000fe2000f8e023f */
[----:B------:R-:W-:Y:S01]  /*1a80*/  IMAD R20, R20, -0x8, R29 ;  /* 0xfffffff814147824 */ /* 0x000fe200078e021d */
[----:B------:R-:W-:Y:S01]  /*1a90*/  UIADD3 UR20, UR20, 0x3f, URZ ;  /* 0x0000003f14147890 */ /* 0x000fe2000fffe03f */
[----:B------:R-:W-:Y:S01]  /*1aa0*/  IMAD.WIDE.U32 R12, R7, c[0x0][0x240], R4 ;  /* 0x00009000070c7a25 */ /* 0x000fe200078e0004 */
[----:B------:R-:W-:Y:S01]  /*1ab0*/  @P0 IADD3 R232, R10, -0x40, RZ ;  /* 0xffffffc00ae80810 */ /* 0x000fe20007ffe0ff */
[----:B------:R-:W-:Y:S01]  /*1ac0*/  UIMAD UR4, UR12, UR5, UR4 ;  /* 0x000000050c0472a4 */ /* 0x000fe2000f8e0204 */
[----:B------:R-:W-:Y:S01]  /*1ad0*/  LOP3.LUT R234, R234, 0xfffffffe, RZ, 0xc0, !PT ;  /* 0xfffffffeeaea7812 */ /* 0x000fe200078ec0ff */
[----:B------:R-:W-:Y:S01]  /*1ae0*/  IMAD R8, R8, -0x2, R20 ;  /* 0xfffffffe08087824 */ /* 0x000fe200078e0214 */
[----:B------:R1:W-:Y:S01]  /*1af0*/  STL.64 [R1+0x8], R12 ;  /* 0x0000080c01007387 */ /* 0x0003e20000100a00 */
[----:B------:R-:W-:Y:S01]  /*1b00*/  IMAD.SHL.U32 R2, R2, 0x2, RZ ;  /* 0x0000000202027824 */ /* 0x000fe200078e00ff */
[----:B------:R-:W-:Y:S01]  /*1b10*/  USHF.R.S32.HI UR5, URZ, 0x1f, UR20 ;  /* 0x0000001f3f057899 */ /* 0x000fe20008011414 */
[----:B------:R-:W-:Y:S01]  /*1b20*/  LEA R222, R223, R222, 0x1 ;  /* 0x000000dedfde7211 */ /* 0x000fe200078e08ff */
[----:B------:R-:W-:Y:S01]  /*1b30*/  IMAD.SHL.U32 R0, R0, 0x2, RZ ;  /* 0x0000000200007824 */ /* 0x000fe200078e00ff */
[----:B------:R-:W-:Y:S01]  /*1b40*/  ISETP.GT.AND P0, PT, R8, RZ, PT ;  /* 0x000000ff0800720c */ /* 0x000fe20003f04270 */
[----:B------:R-:W-:Y:S01]  /*1b50*/  IMAD R3, R3, 0x2, R2 ;  /* 0x0000000203037824 */ /* 0x000fe200078e0202 */
[----:B------:R-:W-:Y:S01]  /*1b60*/  ULEA.HI UR5, UR5, UR20, URZ, 0x6 ;  /* 0x0000001405057291 */ /* 0x000fe2000f8f303f */
[C---:B------:R-:W-:Y:S01]  /*1b70*/  LEA R221, R220.reuse, R2, 0x1 ;  /* 0x00000002dcdd7211 */ /* 0x040fe200078e08ff */
[----:B------:R-:W-:Y:S01]  /*1b80*/  IMAD.SHL.U32 R223, R223, 0x2, RZ ;  /* 0x00000002dfdf7824 */ /* 0x000fe200078e00ff */
        /* <DEDUP_REMOVED lines=48> */
[----:B------:R-:W-:Y:S01]  /*1e90*/  IMAD R220, R220, 0x2, R3 ;  /* 0x00000002dcdc7824 */ /* 0x000fe200078e0203 */
[----:B------:R-:W-:Y:S01]  /*1ea0*/  IADD3 R245, R13, UR4, RZ ;  /* 0x000000040df57c10 */ /* 0x000fe2000fffe0ff */
[----:B------:R-:W-:Y:S01]  /*1eb0*/  USHF.R.S32.HI UR22, URZ, 0x6, UR5 ;  /* 0x000000063f167899 */ /* 0x000fe20008011405 */
[C---:B------:R-:W-:Y:S01]  /*1ec0*/  ISETP.GT.AND P6, PT, R8.reuse, 0x1, PT ;  /* 0x000000010800780c */ /* 0x040fe20003fc4270 */
[----:B------:R-:W-:Y:S01]  /*1ed0*/  UMOV UR20, URZ ;  /* 0x0000003f00147c82 */ /* 0x000fe20008000000 */
[----:B------:R-:W-:-:S02]  /*1ee0*/  ISETP.GT.AND P5, PT, R8, 0x20, PT ;  /* 0x000000200800780c */ /* 0x000fc40003fa4270 */
[----:B------:R-:W-:Y:S02]  /*1ef0*/  @P0 LOP3.LUT R234, R234, 0x1, RZ, 0xfc, !PT ;  /* 0x00000001eaea0812 */ /* 0x000fe400078efcff */
[----:B-1----:R-:W-:Y:S02]  /*1f00*/  ISETP.GT.AND P4, PT, R8, 0x21, PT ;  /* 0x000000210800780c */ /* 0x002fe40003f84270 */
.L_x_4:
[----:B------:R-:W-:Y:S04]  /*1f10*/  DEPBAR.LE SB0, 0x0 ;  /* 0x000080000000791a */ /* 0x000fe80000000000 */
[----:B------:R-:W-:Y:S01]  /*1f20*/  BAR.SYNC.DEFER_BLOCKING 0x0 ;  /* 0x0000000000007b1d */ /* 0x000fe20000010000 */
[----:B------:R-:W-:Y:S01]  /*1f30*/  LOP3.LUT P0, RZ, R234, 0x1, RZ, 0xc0, !PT ;  /* 0x00000001eaff7812 */ /* 0x000fe2000780c0ff */
[----:B------:R-:W-:Y:S04]  /*1f40*/  UIADD3 UR23, UR20, 0x1, URZ ;  /* 0x0000000114177890 */ /* 0x000fe8000fffe03f */
[----:B------:R-:W-:Y:S01]  /*1f50*/  UISETP.GE.AND UP0, UPT, UR23, UR22, UPT ;  /* 0x000000161700728c */ /* 0x000fe2000bf06270 */
[----:B-1----:R-:W-:Y:S06]  /*1f60*/  LDSM.16.M88.4 R16, [R2+0x6080] ;  /* 0x006080000210783b */ /* 0x002fec0000000200 */
[----:B------:R-:W1:Y:S06]  /*1f70*/  LDSM.16.M88.4 R20, [R224+0x80] ;  /* 0x00008000e014783b */ /* 0x000e6c0000000200 */
[----:B------:R-:W2:Y:S06]  /*1f80*/  LDSM.16.M88.4 R12, [R2+0x7080] ;  /* 0x00708000020c783b */ /* 0x000eac0000000200 */
[----:B------:R-:W-:Y:S06]  /*1f90*/  LDSM.16.M88.4 R24, [R3+0x6080] ;  /* 0x006080000318783b */ /* 0x000fec0000000200 */
[----:B------:R-:W3:Y:S06]  /*1fa0*/  LDSM.16.M88.4 R28, [R225+0x80] ;  /* 0x00008000e11c783b */ /* 0x000eec0000000200 */
[----:B------:R-:W4:Y:S06]  /*1fb0*/  LDSM.16.M88.4 R32, [R3+0x7080] ;  /* 0x007080000320783b */ /* 0x000f2c0000000200 */
[----:B------:R-:W-:Y:S06]  /*1fc0*/  LDSM.16.M88.4 R132, [R221+0x6080] ;  /* 0x00608000dd84783b */ /* 0x000fec0000000200 */
[----:B------:R-:W5:Y:S01]  /*1fd0*/  LDSM.16.M88.4 R136, [R227+0x80] ;  /* 0x00008000e388783b */ /* 0x000f620000000200 */
[-C--:B-1----:R-:W-:Y:S05]  /*1fe0*/  HMMA.16816.F32.BF16 R4, R16, R20.reuse, RZ ;  /* 0x000000141004723c */ /* 0x082fea00000418ff */
[----:B------:R-:W1:Y:S03]  /*1ff0*/  LDSM.16.M88.4 R140, [R221+0x7080] ;  /* 0x00708000dd8c783b */ /* 0x000e660000000200 */
[C---:B--2---:R-:W-:Y:S03]  /*2000*/  HMMA.16816.F32.BF16 R8, R12.reuse, R20, RZ ;  /* 0x000000140c08723c */ /* 0x044fe600000418ff */
[----:B------:R-:W-:Y:S06]  /*2010*/  LDSM.16.M88.4 R144, [R226+0x80] ;  /* 0x00008000e290783b */ /* 0x000fec0000000200 */
[----:B------:R-:W-:Y:S01]  /*2020*/  LDS R200, [R233.X4+0x12080] ;  /* 0x01208000e9c87984 */ /* 0x000fe20000004800 */
[-C--:B------:R-:W-:Y:S05]  /*2030*/  HMMA.16816.F32.BF16 R12, R12, R22.reuse, RZ ;  /* 0x000000160c0c723c */ /* 0x080fea00000418ff */
[----:B------:R-:W-:Y:S03]  /*2040*/  LDS R201, [R233.X4+0x120a0] ;  /* 0x0120a000e9c97984 */ /* 0x000fe60000004800 */
[----:B------:R-:W-:Y:S03]  /*2050*/  HMMA.16816.F32.BF16 R16, R16, R22, RZ ;  /* 0x000000161010723c */ /* 0x000fe600000418ff */
[----:B------:R-:W2:Y:S05]  /*2060*/  LDSM.16.M88.4 R20, [R220+0x6080] ;  /* 0x00608000dc14783b */ /* 0x000eaa0000000200 */
[-C--:B---3--:R-:W-:Y:S01]  /*2070*/  HMMA.16816.F32.BF16 R4, R24, R28.reuse, R4 ;  /* 0x0000001c1804723c */ /* 0x088fe20000041804 */
[----:B------:R-:W-:Y:S06]  /*2080*/  LDS R202, [R233.X4+0x12100] ;  /* 0x01210000e9ca7984 */ /* 0x000fec0000004800 */
[----:B------:R-:W-:Y:S01]  /*2090*/  LDS R203, [R233.X4+0x12120] ;  /* 0x01212000e9cb7984 */ /* 0x000fe20000004800 */
[C---:B----4-:R-:W-:Y:S08]  /*20a0*/  HMMA.16816.F32.BF16 R8, R32.reuse, R28, R8 ;  /* 0x0000001c2008723c */ /* 0x050ff00000041808 */
[-C--:B------:R-:W-:Y:S01]  /*20b0*/  HMMA.16816.F32.BF16 R12, R32, R30.reuse, R12 ;  /* 0x0000001e200c723c */ /* 0x080fe2000004180c */
[----:B------:R-:W3:Y:S07]  /*20c0*/  LDSM.16.M88.4 R32, [R220+0x7080] ;  /* 0x00708000dc20783b */ /* 0x000eee0000000200 */
[----:B------:R-:W-:Y:S01]  /*20d0*/  HMMA.16816.F32.BF16 R16, R24, R30, R16 ;  /* 0x0000001e1810723c */ /* 0x000fe20000041810 */
[----:B------:R-:W-:Y:S06]  /*20e0*/  LDSM.16.M88.4 R24, [R2+0x8080] ;  /* 0x008080000218783b */ /* 0x000fec0000000200 */
[----:B------:R-:W4:Y:S01]  /*20f0*/  LDSM.16.M88.4 R28, [R224+0x2080] ;  /* 0x00208000e01c783b */ /* 0x000f220000000200 */
[-C--:B-----5:R-:W-:Y:S08]  /*2100*/  HMMA.16816.F32.BF16 R4, R132, R136.reuse, R4 ;  /* 0x000000888404723c */ /* 0x0a0ff00000041804 */
[C---:B-1----:R-:W-:Y:S08]  /*2110*/  HMMA.16816.F32.BF16 R8, R140.reuse, R136, R8 ;  /* 0x000000888c08723c */ /* 0x042ff00000041808 */
[-C--:B------:R-:W-:Y:S01]  /*2120*/  HMMA.16816.F32.BF16 R12, R140, R138.reuse, R12 ;  /* 0x0000008a8c0c723c */ /* 0x080fe2000004180c */
[----:B------:R-:W1:Y:S07]  /*2130*/  LDSM.16.M88.4 R140, [R2+0x9080] ;  /* 0x00908000028c783b */ /* 0x000e6e0000000200 */
[----:B------:R-:W-:Y:S01]  /*2140*/  HMMA.16816.F32.BF16 R16, R132, R138, R16 ;  /* 0x0000008a8410723c */ /* 0x000fe20000041810 */
[----:B------:R-:W-:Y:S06]  /*2150*/  LDSM.16.M88.4 R132, [R3+0x8080] ;  /* 0x008080000384783b */ /* 0x000fec0000000200 */
[----:B------:R-:W5:Y:S01]  /*2160*/  LDSM.16.M88.4 R136, [R225+0x2080] ;  /* 0x00208000e188783b */ /* 0x000f620000000200 */
[-C--:B--2---:R-:W-:Y:S08]  /*2170*/  HMMA.16816.F32.BF16 R4, R20, R144.reuse, R4 ;  /* 0x000000901404723c */ /* 0x084ff00000041804 */
[C---:B---3--:R-:W-:Y:S08]  /*2180*/  HMMA.16816.F32.BF16 R8, R32.reuse, R144, R8 ;  /* 0x000000902008723c */ /* 0x048ff00000041808 */
[-C--:B------:R-:W-:Y:S01]  /*2190*/  HMMA.16816.F32.BF16 R12, R32, R146.reuse, R12 ;  /* 0x00000092200c723c */ /* 0x080fe2000004180c */
[----:B------:R-:W2:Y:S07]  /*21a0*/  LDSM.16.M88.4 R32, [R3+0x9080] ;  /* 0x009080000320783b */ /* 0x000eae0000000200 */
[----:B------:R-:W-:Y:S01]  /*21b0*/  HMMA.16816.F32.BF16 R16, R20, R146, R16 ;  /* 0x000000921410723c */ /* 0x000fe20000041810 */
[----:B------:R-:W-:Y:S06]  /*21c0*/  LDSM.16.M88.4 R20, [R221+0x8080] ;  /* 0x00808000dd14783b */ /* 0x000fec0000000200 */
[----:B------:R-:W3:Y:S01]  /*21d0*/  LDSM.16.M88.4 R144, [R227+0x2080] ;  /* 0x00208000e390783b */ /* 0x000ee20000000200 */
[-C--:B----4-:R-:W-:Y:S08]  /*21e0*/  HMMA.16816.F32.BF16 R4, R24, R28.reuse, R4 ;  /* 0x0000001c1804723c */ /* 0x090ff00000041804 */
[C---:B-1----:R-:W-:Y:S08]  /*21f0*/  HMMA.16816.F32.BF16 R8, R140.reuse, R28, R8 ;  /* 0x0000001c8c08723c */ /* 0x042ff00000041808 */
[-C--:B------:R-:W-:Y:S01]  /*2200*/  HMMA.16816.F32.BF16 R12, R140, R30.reuse, R12 ;  /* 0x0000001e8c0c723c */ /* 0x080fe2000004180c */
[----:B------:R-:W1:Y:S07]  /*2210*/  LDSM.16.M88.4 R140, [R221+0x9080] ;  /* 0x00908000dd8c783b */ /* 0x000e6e0000000200 */
[----:B------:R-:W-:Y:S01]  /*2220*/  HMMA.16816.F32.BF16 R16, R24, R30, R16 ;  /* 0x0000001e1810723c */ /* 0x000fe20000041810 */
[----:B------:R-:W-:Y:S06]  /*2230*/  LDSM.16.M88.4 R24, [R220+0x8080] ;  /* 0x00808000dc18783b */ /* 0x000fec0000000200 */
[----:B------:R-:W4:Y:S01]  /*2240*/  LDSM.16.M88.4 R28, [R226+0x2080] ;  /* 0x00208000e21c783b */ /* 0x000f220000000200 */
[-C--:B-----5:R-:W-:Y:S08]  /*2250*/  HMMA.16816.F32.BF16 R4, R132, R136.reuse, R4 ;  /* 0x000000888404723c */ /* 0x0a0ff00000041804 */
[C---:B--2---:R-:W-:Y:S08]  /*2260*/  HMMA.16816.F32.BF16 R8, R32.reuse, R136, R8 ;  /* 0x000000882008723c */ /* 0x044ff00000041808 */
[-C--:B------:R-:W-:Y:S01]  /*2270*/  HMMA.16816.F32.BF16 R12, R32, R138.reuse, R12 ;  /* 0x0000008a200c723c */ /* 0x080fe2000004180c */
[----:B------:R-:W2:Y:S07]  /*2280*/  LDSM.16.M88.4 R32, [R220+0x9080] ;  /* 0x00908000dc20783b */ /* 0x000eae0000000200 */
[----:B------:R-:W-:Y:S01]  /*2290*/  HMMA.16816.F32.BF16 R16, R132, R138, R16 ;  /* 0x0000008a8410723c */ /* 0x000fe20000041810 */
[----:B------:R-:W-:Y:S06]  /*22a0*/  LDSM.16.M88.4 R132, [R2+0xa080] ;  /* 0x00a080000284783b */ /* 0x000fec0000000200 */
[----:B------:R-:W5:Y:S01]  /*22b0*/  LDSM.16.M88.4 R136, [R224+0x4080] ;  /* 0x00408000e088783b */ /* 0x000f620000000200 */
[-C--:B---3--:R-:W-:Y:S08]  /*22c0*/  HMMA.16816.F32.BF16 R4, R20, R144.reuse, R4 ;  /* 0x000000901404723c */ /* 0x088ff00000041804 */
[C---:B-1----:R-:W-:Y:S08]  /*22d0*/  HMMA.16816.F32.BF16 R8, R140.reuse, R144, R8 ;  /* 0x000000908c08723c */ /* 0x042ff00000041808 */
[-C--:B------:R-:W-:Y:S01]  /*22e0*/  HMMA.16816.F32.BF16 R12, R140, R146.reuse, R12 ;  /* 0x000000928c0c723c */ /* 0x080fe2000004180c */
[----:B------:R-:W1:Y:S07]  /*22f0*/  LDSM.16.M88.4 R140, [R2+0xb080] ;  /* 0x00b08000028c783b */ /* 0x000e6e0000000200 */
[----:B------:R-:W-:Y:S01]  /*2300*/  HMMA.16816.F32.BF16 R16, R20, R146, R16 ;  /* 0x000000921410723c */ /* 0x000fe20000041810 */
[----:B------:R-:W-:Y:S06]  /*2310*/  LDSM.16.M88.4 R20, [R3+0xa080] ;  /* 0x00a080000314783b */ /* 0x000fec0000000200 */
[----:B------:R-:W3:Y:S01]  /*2320*/  LDSM.16.M88.4 R144, [R225+0x4080] ;  /* 0x00408000e190783b */ /* 0x000ee20000000200 */
[-C--:B----4-:R-:W-:Y:S08]  /*2330*/  HMMA.16816.F32.BF16 R4, R24, R28.reuse, R4 ;  /* 0x0000001c1804723c */ /* 0x090ff00000041804 */
[C---:B--2---:R-:W-:Y:S08]  /*2340*/  HMMA.16816.F32.BF16 R8, R32.reuse, R28, R8 ;  /* 0x0000001c2008723c */ /* 0x044ff00000041808 */
[-C--:B------:R-:W-:Y:S01]  /*2350*/  HMMA.16816.F32.BF16 R12, R32, R30.reuse, R12 ;  /* 0x0000001e200c723c */ /* 0x080fe2000004180c */
[----:B------:R-:W-:Y:S07]  /*2360*/  LDSM.16.M88.4 R32, [R227+0x4080] ;  /* 0x00408000e320783b */ /* 0x000fee0000000200 */
[----:B------:R-:W-:Y:S01]  /*2370*/  HMMA.16816.F32.BF16 R16, R24, R30, R16 ;  /* 0x0000001e1810723c */ /* 0x000fe20000041810 */
[----:B------:R-:W2:Y:S06]  /*2380*/  LDSM.16.M88.4 R24, [R3+0xb080] ;  /* 0x00b080000318783b */ /* 0x000eac0000000200 */
[----:B------:R-:W4:Y:S01]  /*2390*/  LDSM.16.M88.4 R28, [R221+0xa080] ;  /* 0x00a08000dd1c783b */ /* 0x000f220000000200 */
[-C--:B-----5:R-:W-:Y:S08]  /*23a0*/  HMMA.16816.F32.BF16 R4, R132, R136.reuse, R4 ;  /* 0x000000888404723c */ /* 0x0a0ff00000041804 */
[C---:B-1----:R-:W-:Y:S08]  /*23b0*/  HMMA.16816.F32.BF16 R8, R140.reuse, R136, R8 ;  /* 0x000000888c08723c */ /* 0x042ff00000041808 */
[-C--:B------:R-:W-:Y:S08]  /*23c0*/  HMMA.16816.F32.BF16 R12, R140, R138.reuse, R12 ;  /* 0x0000008a8c0c723c */ /* 0x080ff0000004180c */
[----:B------:R-:W-:Y:S01]  /*23d0*/  HMMA.16816.F32.BF16 R16, R132, R138, R16 ;  /* 0x0000008a8410723c */ /* 0x000fe20000041810 */
[----:B------:R-:W1:Y:S06]  /*23e0*/  LDSM.16.M88.4 R132, [R221+0xb080] ;  /* 0x00b08000dd84783b */ /* 0x000e6c0000000200 */
[----:B------:R-:W-:Y:S01]  /*23f0*/  LDSM.16.M88.4 R136, [R226+0x4080] ;  /* 0x00408000e288783b */ /* 0x000fe20000000200 */
[-C--:B---3--:R-:W-:Y:S08]  /*2400*/  HMMA.16816.F32.BF16 R4, R20, R144.reuse, R4 ;  /* 0x000000901404723c */ /* 0x088ff00000041804 */
[C---:B--2---:R-:W-:Y:S08]  /*2410*/  HMMA.16816.F32.BF16 R8, R24.reuse, R144, R8 ;  /* 0x000000901808723c */ /* 0x044ff00000041808 */
[-C--:B------:R-:W-:Y:S01]  /*2420*/  HMMA.16816.F32.BF16 R12, R24, R146.reuse, R12 ;  /* 0x00000092180c723c */ /* 0x080fe2000004180c */
[----:B------:R-:W2:Y:S07]  /*2430*/  LDSM.16.M88.4 R24, [R220+0xa080] ;  /* 0x00a08000dc18783b */ /* 0x000eae0000000200 */
[----:B------:R-:W-:Y:S01]  /*2440*/  HMMA.16816.F32.BF16 R16, R20, R146, R16 ;  /* 0x000000921410723c */ /* 0x000fe20000041810 */
[----:B------:R-:W3:Y:S01]  /*2450*/  LDSM.16.M88.4 R20, [R220+0xb080] ;  /* 0x00b08000dc14783b */ /* 0x000ee20000000200 */
[----:B------:R-:W-:Y:S05]  /*2460*/  DEPBAR.LE SB0, 0x0 ;  /* 0x000080000000791a */ /* 0x000fea0000000000 */
[----:B------:R-:W-:Y:S01]  /*2470*/  BAR.SYNC.DEFER_BLOCKING 0x0 ;  /* 0x0000000000007b1d */ /* 0x000fe20000010000 */
[-C--:B----4-:R-:W-:Y:S08]  /*2480*/  HMMA.16816.F32.BF16 R4, R28, R32.reuse, R4 ;  /* 0x000000201c04723c */ /* 0x090ff00000041804 */
[C---:B-1----:R-:W-:Y:S08]  /*2490*/  HMMA.16816.F32.BF16 R8, R132.reuse, R32, R8 ;  /* 0x000000208408723c */ /* 0x042ff00000041808 */
[-C--:B------:R-:W-:Y:S01]  /*24a0*/  HMMA.16816.F32.BF16 R12, R132, R34.reuse, R12 ;  /* 0x00000022840c723c */ /* 0x080fe2000004180c */
[----:B------:R-:W1:Y:S07]  /*24b0*/  LDSM.16.M88.4 R140, [R2+0xc080] ;  /* 0x00c08000028c783b */ /* 0x000e6e0000000200 */
[----:B------:R-:W-:Y:S01]  /*24c0*/  HMMA.16816.F32.BF16 R16, R28, R34, R16 ;  /* 0x000000221c10723c */ /* 0x000fe20000041810 */
[----:B------:R-:W4:Y:S07]  /*24d0*/  LDSM.16.M88.4 R144, [R2+0xd080] ;  /* 0x00d080000290783b */ /* 0x000f2e0000000200 */
[-C--:B--2---:R-:W-:Y:S01]  /*24e0*/  HMMA.16816.F32.BF16 R4, R24, R136.reuse, R4 ;  /* 0x000000881804723c */ /* 0x084fe20000041804 */
[----:B------:R-:W2:Y:S07]  /*24f0*/  LDSM.16.M88.4 R132, [R3+0xc080] ;  /* 0x00c080000384783b */ /* 0x000eae0000000200 */
[C---:B---3--:R-:W-:Y:S01]  /*2500*/  HMMA.16816.F32.BF16 R8, R20.reuse, R136, R8 ;  /* 0x000000881408723c */ /* 0x048fe20000041808 */
[----:B------:R-:W3:Y:S07]  /*2510*/  LDSM.16.M88.4 R156, [R3+0xd080] ;  /* 0x00d08000039c783b */ /* 0x000eee0000000200 */
[-C--:B------:R-:W-:Y:S08]  /*2520*/  HMMA.16816.F32.BF16 R12, R20, R138.reuse, R12 ;  /* 0x0000008a140c723c */ /* 0x080ff0000004180c */
[----:B------:R-:W-:Y:S01]  /*2530*/  HMMA.16816.F32.BF16 R16, R24, R138, R16 ;  /* 0x0000008a1810723c */ /* 0x000fe20000041810 */
[----:B------:R-:W5:Y:S03]  /*2540*/  LDSM.16.M88.4 R136, [R221+0xc080] ;  /* 0x00c08000dd88783b */ /* 0x000f660000000200 */
[----:B------:R-:W-:Y:S02]  /*2550*/  FMUL.FTZ R4, R4, c[0x0][0x2b4] ;  /* 0x0000ad0004047a20 */ /* 0x000fe40000410000 */
[----:B------:R-:W-:Y:S02]  /*2560*/  FMUL.FTZ R5, R5, c[0x0][0x2b4] ;  /* 0x0000ad0005057a20 */ /* 0x000fe40000410000 */
[-C--:B-1----:R-:W-:Y:S01]  /*2570*/  HMMA.16816.F32.BF16 R20, R140, R148.reuse, RZ ;  /* 0x000000948c14723c */ /* 0x082fe200000418ff */
[----:B------:R-:W1:Y:S03]  /*2580*/  MUFU.TANH R206, R4 ;  /* 0x0000000400ce7308 */ /* 0x000e660000002400 */
[----:B------:R-:W-:Y:S02]  /*2590*/  FMUL.FTZ R6, R6, c[0x0][0x2b4] ;  /* 0x0000ad0006067a20 */ /* 0x000fe40000410000 */
[----:B------:R-:W-:Y:S02]  /*25a0*/  FMUL.FTZ R7, R7, c[0x0][0x2b4] ;  /* 0x0000ad0007077a20 */ /* 0x000fe40000410000 */
[C---:B----4-:R-:W-:Y:S03]  /*25b0*/  HMMA.16816.F32.BF16 R24, R144.reuse, R148, RZ ;  /* 0x000000949018723c */ /* 0x050fe600000418ff */
[----:B------:R-:W4:Y:S01]  /*25c0*/  MUFU.TANH R204, R5 ;  /* 0x0000000500cc7308 */ /* 0x000f220000002400 */
[----:B------:R-:W-:Y:S02]  /*25d0*/  FMUL.FTZ R8, R8, c[0x0][0x2b4] ;  /* 0x0000ad0008087a20 */ /* 0x000fe40000410000 */
[----:B------:R-:W-:Y:S02]  /*25e0*/  FMUL.FTZ R9, R9, c[0x0][0x2b4] ;  /* 0x0000ad0009097a20 */ /* 0x000fe40000410000 */
[-C--:B------:R-:W-:Y:S01]  /*25f0*/  HMMA.16816.F32.BF16 R28, R144, R150.reuse, RZ ;  /* 0x00000096901c723c */ /* 0x080fe200000418ff */
[----:B------:R-:W1:Y:S03]  /*2600*/  LDSM.16.M88.4 R144, [R221+0xd080] ;  /* 0x00d08000dd90783b */ /* 0x000e660000000200 */
[----:B------:R-:W-:Y:S01]  /*2610*/  FMUL.FTZ R10, R10, c[0x0][0x2b4] ;  /* 0x0000ad000a0a7a20 */ /* 0x000fe20000410000 */
[----:B------:R-:W1:Y:S01]  /*2620*/  MUFU.TANH R205, R6 ;  /* 0x0000000600cd7308 */ /* 0x000e620000002400 */
[----:B------:R-:W-:Y:S02]  /*2630*/  FMUL.FTZ R11, R11, c[0x0][0x2b4] ;  /* 0x0000ad000b0b7a20 */ /* 0x000fe40000410000 */
[----:B------:R-:W-:Y:S01]  /*2640*/  HMMA.16816.F32.BF16 R32, R140, R150, RZ ;  /* 0x000000968c20723c */ /* 0x000fe200000418ff */
[----:B------:R-:W1:Y:S03]  /*2650*/  LDSM.16.M88.4 R140, [R220+0xc080] ;  /* 0x00c08000dc8c783b */ /* 0x000e660000000200 */
[----:B------:R-:W-:Y:S02]  /*2660*/  FMUL.FTZ R12, R12, c[0x0][0x2b4] ;  /* 0x0000ad000c0c7a20 */ /* 0x000fe40000410000 */
[----:B------:R-:W-:Y:S01]  /*2670*/  FMUL.FTZ R13, R13, c[0x0][0x2b4] ;  /* 0x0000ad000d0d7a20 */ /* 0x000fe20000410000 */
[----:B------:R4:W-:Y:S01]  /*2680*/  MUFU.TANH R207, R7 ;  /* 0x0000000700cf7308 */ /* 0x0009e20000002400 */
[-C--:B--2---:R-:W-:Y:S05]  /*2690*/  HMMA.16816.F32.BF16 R20, R132, R152.reuse, R20 ;  /* 0x000000988414723c */ /* 0x084fea0000041814 */
[----:B------:R-:W-:Y:S02]  /*26a0*/  FMUL.FTZ R14, R14, c[0x0][0x2b4] ;  /* 0x0000ad000e0e7a20 */ /* 0x000fe40000410000 */
[----:B------:R-:W-:Y:S01]  /*26b0*/  FMUL.FTZ R15, R15, c[0x0][0x2b4] ;  /* 0x0000ad000f0f7a20 */ /* 0x000fe20000410000 */
[C---:B---3--:R-:W-:Y:S04]  /*26c0*/  HMMA.16816.F32.BF16 R24, R156.reuse, R152, R24 ;  /* 0x000000989c18723c */ /* 0x048fe80000041818 */
[----:B------:R-:W-:Y:S02]  /*26d0*/  FMUL.FTZ R17, R17, c[0x0][0x2b4] ;  /* 0x0000ad0011117a20 */ /* 0x000fe40000410000 */
[----:B------:R-:W-:Y:S02]  /*26e0*/  FMUL.FTZ R18, R18, c[0x0][0x2b4] ;  /* 0x0000ad0012127a20 */ /* 0x000fe40000410000 */
[-C--:B------:R-:W-:Y:S01]  /*26f0*/  HMMA.16816.F32.BF16 R28, R156, R154.reuse, R28 ;  /* 0x0000009a9c1c723c */ /* 0x080fe2000004181c */
[----:B------:R-:W2:Y:S03]  /*2700*/  LDSM.16.M88.4 R156, [R220+0xd080] ;  /* 0x00d08000dc9c783b */ /* 0x000ea60000000200 */
[----:B------:R-:W-:Y:S02]  /*2710*/  FMUL.FTZ R19, R19, c[0x0][0x2b4] ;  /* 0x0000ad0013137a20 */ /* 0x000fe40000410000 */
[----:B------:R-:W-:Y:S01]  /*2720*/  FMUL.FTZ R16, R16, c[0x0][0x2b4] ;  /* 0x0000ad0010107a20 */ /* 0x000fe20000410000 */
[----:B----4-:R-:W-:Y:S01]  /*2730*/  LDSM.16.M88.4 R4, [R220+0xe080] ;  /* 0x00e08000dc04783b */ /* 0x010fe20000000200 */
[----:B------:R-:W-:Y:S05]  /*2740*/  HMMA.16816.F32.BF16 R32, R132, R154, R32 ;  /* 0x0000009a8420723c */ /* 0x000fea0000041820 */
[----:B------:R-:W3:Y:S03]  /*2750*/  LDSM.16.M88.4 R132, [R2+0xe080] ;  /* 0x00e080000284783b */ /* 0x000ee60000000200 */
[-C--:B-----5:R-:W-:Y:S08]  /*2760*/  HMMA.16816.F32.BF16 R20, R136, R160.reuse, R20 ;  /* 0x000000a08814723c */ /* 0x0a0ff00000041814 */
[C---:B-1----:R-:W-:Y:S08]  /*2770*/  HMMA.16816.F32.BF16 R24, R144.reuse, R160, R24 ;  /* 0x000000a09018723c */ /* 0x042ff00000041818 */
[-C--:B------:R-:W-:Y:S01]  /*2780*/  HMMA.16816.F32.BF16 R28, R144, R162.reuse, R28 ;  /* 0x000000a2901c723c */ /* 0x080fe2000004181c */
[----:B------:R-:W1:Y:S07]  /*2790*/  LDSM.16.M88.4 R144, [R2+0xf080] ;  /* 0x00f080000290783b */ /* 0x000e6e0000000200 */
[----:B------:R-:W-:Y:S01]  /*27a0*/  HMMA.16816.F32.BF16 R32, R136, R162, R32 ;  /* 0x000000a28820723c */ /* 0x000fe20000041820 */
[----:B------:R-:W4:Y:S07]  /*27b0*/  LDSM.16.M88.4 R136, [R3+0xe080] ;  /* 0x00e080000388783b */ /* 0x000f2e0000000200 */
[-C--:B------:R-:W-:Y:S08]  /*27c0*/  HMMA.16816.F32.BF16 R20, R140, R164.reuse, R20 ;  /* 0x000000a48c14723c */ /* 0x080ff00000041814 */
[C---:B--2---:R-:W-:Y:S08]  /*27d0*/  HMMA.16816.F32.BF16 R24, R156.reuse, R164, R24 ;  /* 0x000000a49c18723c */ /* 0x044ff00000041818 */
[-C--:B------:R-:W-:Y:S01]  /*27e0*/  HMMA.16816.F32.BF16 R28, R156, R166.reuse, R28 ;  /* 0x000000a69c1c723c */ /* 0x080fe2000004181c */
[----:B------:R-:W2:Y:S07]  /*27f0*/  LDSM.16.M88.4 R156, [R3+0xf080] ;  /* 0x00f08000039c783b */ /* 0x000eae0000000200 */
[----:B------:R-:W-:Y:S01]  /*2800*/  HMMA.16816.F32.BF16 R32, R140, R166, R32 ;  /* 0x000000a68c20723c */ /* 0x000fe20000041820 */
[----:B------:R-:W5:Y:S07]  /*2810*/  LDSM.16.M88.4 R140, [R221+0xe080] ;  /* 0x00e08000dd8c783b */ /* 0x000f6e0000000200 */
[-C--:B---3--:R-:W-:Y:S08]  /*2820*/  HMMA.16816.F32.BF16 R20, R132, R168.reuse, R20 ;  /* 0x000000a88414723c */ /* 0x088ff00000041814 */
[C---:B-1----:R-:W-:Y:S08]  /*2830*/  HMMA.16816.F32.BF16 R24, R144.reuse, R168, R24 ;  /* 0x000000a89018723c */ /* 0x042ff00000041818 */
[-C--:B------:R-:W-:Y:S01]  /*2840*/  HMMA.16816.F32.BF16 R28, R144, R170.reuse, R28 ;  /* 0x000000aa901c723c */ /* 0x080fe2000004181c */
[----:B------:R-:W1:Y:S07]  /*2850*/  LDSM.16.M88.4 R144, [R221+0xf080] ;  /* 0x00f08000dd90783b */ /* 0x000e6e0000000200 */
[----:B------:R-:W-:Y:S01]  /*2860*/  HMMA.16816.F32.BF16 R32, R132, R170, R32 ;  /* 0x000000aa8420723c */ /* 0x000fe20000041820 */
[----:B------:R-:W3:Y:S07]  /*2870*/  LDSM.16.M88.4 R132, [R220+0xf080] ;  /* 0x00f08000dc84783b */ /* 0x000eee0000000200 */
[-C--:B----4-:R-:W-:Y:S08]  /*2880*/  HMMA.16816.F32.BF16 R20, R136, R172.reuse, R20 ;  /* 0x000000ac8814723c */ /* 0x090ff00000041814 */
[C---:B--2---:R-:W-:Y:S08]  /*2890*/  HMMA.16816.F32.BF16 R24, R156.reuse, R172, R24 ;  /* 0x000000ac9c18723c */ /* 0x044ff00000041818 */
[-C--:B------:R-:W-:Y:S01]  /*28a0*/  HMMA.16816.F32.BF16 R28, R156, R174.reuse, R28 ;  /* 0x000000ae9c1c723c */ /* 0x080fe2000004181c */
[----:B------:R-:W2:Y:S07]  /*28b0*/  MUFU.TANH R157, R8 ;  /* 0x00000008009d7308 */ /* 0x000eae0000002400 */
[----:B------:R-:W-:Y:S01]  /*28c0*/  HMMA.16816.F32.BF16 R32, R136, R174, R32 ;  /* 0x000000ae8820723c */ /* 0x000fe20000041820 */
[----:B------:R-:W4:Y:S02]  /*28d0*/  LDSM.16.M88.4 R136, [R2+0x10080] ;  /* 0x010080000288783b */ /* 0x000f240000000200 */
[----:B------:R-:W-:Y:S05]  /*28e0*/  MUFU.TANH R156, R9 ;  /* 0x00000009009c7308 */ /* 0x000fea0000002400 */
[-C--:B-----5:R-:W-:Y:S05]  /*28f0*/  HMMA.16816.F32.BF16 R20, R140, R176.reuse, R20 ;  /* 0x000000b08c14723c */ /* 0x0a0fea0000041814 */
[----:B------:R-:W-:Y:S03]  /*2900*/  MUFU.TANH R158, R10 ;  /* 0x0000000a009e7308 */ /* 0x000fe60000002400 */
[C---:B-1----:R-:W-:Y:S08]  /*2910*/  HMMA.16816.F32.BF16 R24, R144.reuse, R176, R24 ;  /* 0x000000b09018723c */ /* 0x042ff00000041818 */
[-C--:B------:R-:W-:Y:S01]  /*2920*/  HMMA.16816.F32.BF16 R28, R144, R178.reuse, R28 ;  /* 0x000000b2901c723c */ /* 0x080fe2000004181c */
[----:B------:R1:W-:Y:S07]  /*2930*/  MUFU.TANH R147, R11 ;  /* 0x0000000b00937308 */ /* 0x0003ee0000002400 */
[----:B------:R-:W-:Y:S03]  /*2940*/  HMMA.16816.F32.BF16 R32, R140, R178, R32 ;  /* 0x000000b28c20723c */ /* 0x000fe60000041820 */
[----:B------:R-:W-:Y:S05]  /*2950*/  MUFU.TANH R145, R12 ;  /* 0x0000000c00917308 */ /* 0x000fea0000002400 */
[-C--:B------:R-:W-:Y:S05]  /*2960*/  HMMA.16816.F32.BF16 R20, R4, R180.reuse, R20 ;  /* 0x000000b40414723c */ /* 0x080fea0000041814 */
[----:B------:R-:W-:Y:S03]  /*2970*/  MUFU.TANH R143, R13 ;  /* 0x0000000d008f7308 */ /* 0x000fe60000002400 */
[C---:B---3--:R-:W-:Y:S01]  /*2980*/  HMMA.16816.F32.BF16 R24, R132.reuse, R180, R24 ;  /* 0x000000b48418723c */ /* 0x048fe20000041818 */
[----:B-1----:R-:W1:Y:S06]  /*2990*/  LDSM.16.M88.4 R8, [R2+0x11080] ;  /* 0x011080000208783b */ /* 0x002e6c0000000200 */
[----:B------:R-:W-:Y:S01]  /*29a0*/  MUFU.TANH R146, R14 ;  /* 0x0000000e00927308 */ /* 0x000fe20000002400 */
[-C--:B------:R-:W-:Y:S01]  /*29b0*/  HMMA.16816.F32.BF16 R28, R132, R182.reuse, R28 ;  /* 0x000000b6841c723c */ /* 0x080fe2000004181c */
[----:B------:R-:W3:Y:S07]  /*29c0*/  LDSM.16.M88.4 R132, [R3+0x10080] ;  /* 0x010080000384783b */ /* 0x000eee0000000200 */
[----:B------:R-:W-:Y:S01]  /*29d0*/  HMMA.16816.F32.BF16 R32, R4, R182, R32 ;  /* 0x000000b60420723c */ /* 0x000fe20000041820 */
[----:B------:R-:W5:Y:S01]  /*29e0*/  LDSM.16.M88.4 R4, [R3+0x11080] ;  /* 0x011080000304783b */ /* 0x000f620000000200 */
[----:B------:R2:W-:Y:S06]  /*29f0*/  MUFU.TANH R144, R15 ;  /* 0x0000000f00907308 */ /* 0x0005ec0000002400 */
[-C--:B----4-:R-:W-:Y:S04]  /*2a00*/  HMMA.16816.F32.BF16 R20, R136, R184.reuse, R20 ;  /* 0x000000b88814723c */ /* 0x090fe80000041814 */
[----:B------:R4:W3:Y:S10]  /*2a10*/  MUFU.TANH R140, R16 ;  /* 0x00000010008c7308 */ /* 0x0008f40000002400 */
[----:B------:R-:W3:Y:S01]  /*2a20*/  MUFU.TANH R141, R17 ;  /* 0x00000011008d7308 */ /* 0x000ee20000002400 */
[C---:B-1----:R-:W-:Y:S01]  /*2a30*/  HMMA.16816.F32.BF16 R24, R8.reuse, R184, R24 ;  /* 0x000000b80818723c */ /* 0x042fe20000041818 */
[----:B--2---:R-:W-:Y:S08]  /*2a40*/  LDSM.16.M88.4 R12, [R221+0x11080] ;  /* 0x01108000dd0c783b */ /* 0x004ff00000000200 */
[----:B------:R-:W1:Y:S01]  /*2a50*/  MUFU.TANH R142, R18 ;  /* 0x00000012008e7308 */ /* 0x000e620000002400 */
[-C--:B------:R-:W-:Y:S01]  /*2a60*/  HMMA.16816.F32.BF16 R28, R8, R186.reuse, R28 ;  /* 0x000000ba081c723c */ /* 0x080fe2000004181c */
[----:B------:R-:W2:Y:S02]  /*2a70*/  LDSM.16.M88.4 R8, [R221+0x10080] ;  /* 0x01008000dd08783b */ /* 0x000ea40000000200 */
[----:B----4-:R-:W-:Y:S05]  /*2a80*/  FSEL R16, R206, -INF , P0 ;  /* 0xff800000ce107808 */ /* 0x010fea0000000000 */
[----:B------:R-:W-:Y:S01]  /*2a90*/  HMMA.16816.F32.BF16 R32, R136, R186, R32 ;  /* 0x000000ba8820723c */ /* 0x000fe20000041820 */
[----:B------:R-:W4:Y:S03]  /*2aa0*/  MUFU.TANH R139, R19 ;  /* 0x00000013008b7308 */ /* 0x000f260000002400 */
[--C-:B------:R-:W-:Y:S03]  /*2ab0*/  FFMA.FTZ R16, R16, c[0x0][0x29c], -R200.reuse ;  /* 0x0000a70010107a23 */ /* 0x100fe600000108c8 */
[----:B------:R-:W-:Y:S01]  /*2ac0*/  FSEL R136, R204, -INF , P6 ;  /* 0xff800000cc887808 */ /* 0x000fe20003000000 */
[-C--:B---3--:R-:W-:Y:S03]  /*2ad0*/  HMMA.16816.F32.BF16 R20, R132, R188.reuse, R20 ;  /* 0x000000bc8414723c */ /* 0x088fe60000041814 */
[----:B------:R3:W1:Y:S02]  /*2ae0*/  MUFU.EX2 R137, R16 ;  /* 0x0000001000897308 */ /* 0x0006640000000800 */
[----:B------:R-:W-:Y:S03]  /*2af0*/  FFMA.FTZ R136, R136, c[0x0][0x29c], -R200 ;  /* 0x0000a70088887a23 */ /* 0x000fe600000108c8 */
[C---:B-----5:R-:W-:Y:S05]  /*2b00*/  HMMA.16816.F32.BF16 R24, R4.reuse, R188, R24 ;  /* 0x000000bc0418723c */ /* 0x060fea0000041818 */
[----:B------:R-:W5:Y:S03]  /*2b10*/  MUFU.EX2 R136, R136 ;  /* 0x0000008800887308 */ /* 0x000f660000000800 */
[-C--:B------:R-:W-:Y:S01]  /*2b20*/  HMMA.16816.F32.BF16 R28, R4, R190.reuse, R28 ;  /* 0x000000be041c723c */ /* 0x080fe2000004181c */
[----:B------:R-:W1:Y:S07]  /*2b30*/  LDSM.16.M88.4 R4, [R220+0x10080] ;  /* 0x01008000dc04783b */ /* 0x000e6e0000000200 */
[----:B------:R-:W-:Y:S04]  /*2b40*/  HMMA.16816.F32.BF16 R32, R132, R190, R32 ;  /* 0x000000be8420723c */ /* 0x000fe80000041820 */
[----:B---3--:R-:W-:Y:S03]  /*2b50*/  FSEL R16, R205, -INF , P0 ;  /* 0xff800000cd107808 */ /* 0x008fe60000000000 */
[----:B------:R-:W-:Y:S01]  /*2b60*/  FSEL R134, R157, -INF , P0 ;  /* 0xff8000009d867808 */ /* 0x000fe20000000000 */
[-C--:B--2---:R-:W-:Y:S05]  /*2b70*/  HMMA.16816.F32.BF16 R20, R8, R192.reuse, R20 ;  /* 0x000000c00814723c */ /* 0x084fea0000041814 */
[--C-:B------:R-:W-:Y:S01]  /*2b80*/  FFMA.FTZ R138, R16, c[0x0][0x29c], -R201.reuse ;  /* 0x0000a700108a7a23 */ /* 0x100fe200000108c9 */
[----:B------:R-:W-:Y:S01]  /*2b90*/  FSEL R132, R207, -INF , P6 ;  /* 0xff800000cf847808 */ /* 0x000fe20003000000 */
[----:B------:R-:W2:Y:S01]  /*2ba0*/  LDSM.16.M88.4 R16, [R220+0x11080] ;  /* 0x01108000dc10783b */ /* 0x000ea20000000200 */
[C---:B------:R-:W-:Y:S01]  /*2bb0*/  HMMA.16816.F32.BF16 R24, R12.reuse, R192, R24 ;  /* 0x000000c00c18723c */ /* 0x040fe20000041818 */
[----:B------:R-:W-:Y:S03]  /*2bc0*/  MUFU.EX2 R133, R138 ;  /* 0x0000008a00857308 */ /* 0x000fe60000000800 */
[--C-:B------:R-:W-:Y:S02]  /*2bd0*/  FFMA.FTZ R134, R134, c[0x0][0x29c], -R202.reuse ;  /* 0x0000a70086867a23 */ /* 0x100fe400000108ca */
[----:B------:R-:W-:Y:S02]  /*2be0*/  FFMA.FTZ R132, R132, c[0x0][0x29c], -R201 ;  /* 0x0000a70084847a23 */ /* 0x000fe400000108c9 */
[-C--:B------:R-:W-:Y:S01]  /*2bf0*/  HMMA.16816.F32.BF16 R28, R12, R194.reuse, R28 ;  /* 0x000000c20c1c723c */ /* 0x080fe2000004181c */
[----:B------:R-:W3:Y:S02]  /*2c00*/  LDS R12, [R233.X4+0x12180] ;  /* 0x01218000e90c7984 */ /* 0x000ee40000004800 */
[----:B------:R-:W-:Y:S01]  /*2c10*/  MUFU.EX2 R13, R134 ;  /* 0x00000086000d7308 */ /* 0x000fe20000000800 */
[----:B------:R-:W-:Y:S03]  /*2c20*/  FFMA.FTZ R135, -R140, R140, 1 ;  /* 0x3f8000008c877423 */ /* 0x000fe6000001018c */
[----:B------:R-:W-:Y:S01]  /*2c30*/  FSEL R14, R156, -INF , P6 ;  /* 0xff8000009c0e7808 */ /* 0x000fe20003000000 */
[----:B------:R-:W-:Y:S04]  /*2c40*/  HMMA.16816.F32.BF16 R32, R8, R194, R32 ;  /* 0x000000c20820723c */ /* 0x000fe80000041820 */
[----:B------:R-:W-:Y:S01]  /*2c50*/  FFMA.FTZ R14, R14, c[0x0][0x29c], -R202 ;  /* 0x0000a7000e0e7a23 */ /* 0x000fe200000108ca */
[----:B------:R-:W-:Y:S01]  /*2c60*/  MUFU.EX2 R132, R132 ;  /* 0x0000008400847308 */ /* 0x000fe20000000800 */
[----:B------:R-:W-:Y:S01]  /*2c70*/  FFMA.FTZ R15, -R206, R206, 1 ;  /* 0x3f800000ce0f7423 */ /* 0x000fe200000101ce */
[----:B------:R-:W-:Y:S01]  /*2c80*/  FSEL R8, R158, -INF , P0 ;  /* 0xff8000009e087808 */ /* 0x000fe20000000000 */
[-C--:B-1----:R-:W-:Y:S01]  /*2c90*/  HMMA.16816.F32.BF16 R20, R4, R196.reuse, R20 ;  /* 0x000000c40414723c */ /* 0x082fe20000041814 */
[----:B------:R-:W-:Y:S04]  /*2ca0*/  PLOP3.LUT P0, PT, PT, PT, UP0, 0x80, 0x0 ;  /* 0x000000000000781c */ /* 0x000fe80003f0f008 */
[----:B------:R-:W-:Y:S01]  /*2cb0*/  FFMA.FTZ R8, R8, c[0x0][0x29c], -R203 ;  /* 0x0000a70008087a23 */ /* 0x000fe200000108cb */
[----:B------:R-:W-:Y:S01]  /*2cc0*/  FSEL R10, R141, -INF , P4 ;  /* 0xff8000008d0a7808 */ /* 0x000fe20002000000 */
[----:B------:R1:W-:Y:S01]  /*2cd0*/  MUFU.EX2 R11, R14 ;  /* 0x0000000e000b7308 */ /* 0x0003e20000000800 */
[C---:B--2---:R-:W-:Y:S09]  /*2ce0*/  HMMA.16816.F32.BF16 R24, R16.reuse, R196, R24 ;  /* 0x000000c41018723c */ /* 0x044ff20000041818 */
[----:B------:R2:W-:Y:S01]  /*2cf0*/  MUFU.EX2 R138, R8 ;  /* 0x00000008008a7308 */ /* 0x0005e20000000800 */
[-C--:B------:R-:W-:Y:S06]  /*2d00*/  HMMA.16816.F32.BF16 R28, R16, R198.reuse, R28 ;  /* 0x000000c6101c723c */ /* 0x080fec000004181c */
[--C-:B---3--:R-:W-:Y:S02]  /*2d10*/  FADD.FTZ R20, R20, -R12.reuse ;  /* 0x8000000c14147221 */ /* 0x108fe40000010000 */
[----:B------:R-:W-:Y:S01]  /*2d20*/  FADD.FTZ R21, R21, -R12 ;  /* 0x8000000c15157221 */ /* 0x000fe20000010000 */
[----:B------:R-:W-:Y:S04]  /*2d30*/  HMMA.16816.F32.BF16 R32, R4, R198, R32 ;  /* 0x000000c60420723c */ /* 0x000fe80000041820 */
[----:B-1----:R-:W-:Y:S01]  /*2d40*/  FFMA.FTZ R14, R10, c[0x0][0x29c], -R200 ;  /* 0x0000a7000a0e7a23 */ /* 0x002fe200000108c8 */
[----:B------:R-:W-:Y:S01]  /*2d50*/  FSEL R10, R142, -INF , P5 ;  /* 0xff8000008e0a7808 */ /* 0x000fe20002800000 */
[----:B------:R-:W-:Y:S01]  /*2d60*/  FFMA.FTZ R19, -R204, R204, 1 ;  /* 0x3f800000cc137423 */ /* 0x000fe200000101cc */
[----:B------:R-:W-:Y:S01]  /*2d70*/  FSEL R7, R143, -INF , P4 ;  /* 0xff8000008f077808 */ /* 0x000fe20002000000 */
[----:B------:R1:W3:Y:S01]  /*2d80*/  MUFU.EX2 R4, R14 ;  /* 0x0000000e00047308 */ /* 0x0002e20000000800 */
[----:B----4-:R-:W-:Y:S03]  /*2d90*/  FSEL R5, R139, -INF , P4 ;  /* 0xff8000008b057808 */ /* 0x010fe60002000000 */
[----:B--2---:R-:W-:Y:S01]  /*2da0*/  FSEL R8, R140, -INF , P5 ;  /* 0xff8000008c087808 */ /* 0x004fe20002800000 */
[--C-:B------:R-:W-:Y:S01]  /*2db0*/  FFMA.FTZ R10, R10, c[0x0][0x29c], -R201.reuse ;  /* 0x0000a7000a0a7a23 */ /* 0x100fe200000108c9 */
[----:B------:R-:W-:Y:S01]  /*2dc0*/  FSEL R6, R145, -INF , P5 ;  /* 0xff80000091067808 */ /* 0x000fe20002800000 */
[----:B------:R-:W-:Y:S02]  /*2dd0*/  FFMA.FTZ R134, R7, c[0x0][0x29c], -R202 ;  /* 0x0000a70007867a23 */ /* 0x000fe400000108ca */
[----:B------:R-:W-:Y:S01]  /*2de0*/  FFMA.FTZ R8, R8, c[0x0][0x29c], -R200 ;  /* 0x0000a70008087a23 */ /* 0x000fe200000108c8 */
[----:B------:R2:W-:Y:S01]  /*2df0*/  MUFU.EX2 R7, R10 ;  /* 0x0000000a00077308 */ /* 0x0005e20000000800 */
[----:B------:R-:W-:Y:S02]  /*2e00*/  FFMA.FTZ R16, R5, c[0x0][0x29c], -R201 ;  /* 0x0000a70005107a23 */ /* 0x000fe400000108c9 */
[----:B------:R-:W4:Y:S01]  /*2e10*/  LDS R5, [R233.X4+0x12200] ;  /* 0x01220000e9057984 */ /* 0x000f220000004800 */
[----:B------:R-:W-:Y:S01]  /*2e20*/  FFMA.FTZ R17, R6, c[0x0][0x29c], -R202 ;  /* 0x0000a70006117a23 */ /* 0x000fe200000108ca */
[----:B------:R-:W-:Y:S01]  /*2e30*/  FSEL R6, R146, -INF , P5 ;  /* 0xff80000092067808 */ /* 0x000fe20002800000 */
[--C-:B------:R-:W-:Y:S04]  /*2e40*/  FADD.FTZ R33, R33, -R12.reuse ;  /* 0x8000000c21217221 */ /* 0x100fe80000010000 */
[----:B------:R3:W3:Y:S01]  /*2e50*/  MUFU.EX2 R9, R8 ;  /* 0x0000000800097308 */ /* 0x0006e20000000800 */
[----:B-1----:R-:W-:Y:S01]  /*2e60*/  FMUL.FTZ R14, R137, R20 ;  /* 0x00000014890e7220 */ /* 0x002fe20000410000 */
[C---:B-----5:R-:W-:Y:S01]  /*2e70*/  F2FP.BF16.PACK_AB R20, R136.reuse, R137 ;  /* 0x000000898814723e */ /* 0x060fe200000010ff */
[----:B------:R-:W-:Y:S02]  /*2e80*/  FMUL.FTZ R136, R136, R21 ;  /* 0x0000001588887220 */ /* 0x000fe40000410000 */
[----:B------:R-:W-:Y:S01]  /*2e90*/  FMUL.FTZ R15, R15, R14 ;  /* 0x0000000e0f0f7220 */ /* 0x000fe20000410000 */
[----:B------:R-:W-:Y:S01]  /*2ea0*/  FSEL R14, R144, -INF , P4 ;  /* 0xff800000900e7808 */ /* 0x000fe20002000000 */
[----:B------:R-:W-:Y:S02]  /*2eb0*/  FMUL.FTZ R19, R19, R136 ;  /* 0x0000008813137220 */ /* 0x000fe40000410000 */
[--C-:B------:R-:W-:Y:S01]  /*2ec0*/  FFMA.FTZ R136, R6, c[0x0][0x29c], -R203.reuse ;  /* 0x0000a70006887a23 */ /* 0x100fe200000108cb */
[----:B--2---:R-:W-:Y:S01]  /*2ed0*/  FSEL R10, R147, -INF , P6 ;  /* 0xff800000930a7808 */ /* 0x004fe20003000000 */
[----:B------:R-:W1:Y:S01]  /*2ee0*/  MUFU.EX2 R6, R16 ;  /* 0x0000001000067308 */ /* 0x000e620000000800 */
[----:B------:R-:W-:Y:S01]  /*2ef0*/  F2FP.BF16.PACK_AB R19, R19, R15 ;  /* 0x0000000f1313723e */ /* 0x000fe200000010ff */
[----:B---3--:R-:W-:Y:S02]  /*2f00*/  FMUL.FTZ R33, R4, R33 ;  /* 0x0000002104217220 */ /* 0x008fe40000410000 */
[----:B------:R-:W-:Y:S02]  /*2f10*/  FFMA.FTZ R21, R10, c[0x0][0x29c], -R203 ;  /* 0x0000a7000a157a23 */ /* 0x000fe400000108cb */
[----:B------:R-:W-:Y:S02]  /*2f20*/  FADD.FTZ R10, R32, -R12 ;  /* 0x8000000c200a7221 */ /* 0x000fe40000010000 */
[----:B------:R-:W-:Y:S01]  /*2f30*/  FFMA.FTZ R32, -R205, R205, 1 ;  /* 0x3f800000cd207423 */ /* 0x000fe200000101cd */
[----:B------:R-:W2:Y:S01]  /*2f40*/  LDS R8, [R233.X4+0x121a0] ;  /* 0x0121a000e9087984 */ /* 0x000ea20000004800 */
[----:B------:R-:W-:Y:S01]  /*2f50*/  FMUL.FTZ R10, R9, R10 ;  /* 0x0000000a090a7220 */ /* 0x000fe20000410000 */
[----:B------:R-:W-:Y:S01]  /*2f60*/  F2FP.BF16.PACK_AB R18, R4, R9 ;  /* 0x000000090412723e */ /* 0x000fe200000010ff */
[----:B------:R-:W-:Y:S01]  /*2f70*/  FFMA.FTZ R9, -R141, R141, 1 ;  /* 0x3f8000008d097423 */ /* 0x000fe2000001018d */
[----:B------:R3:W-:Y:S01]  /*2f80*/  MUFU.EX2 R15, R21 ;  /* 0x00000015000f7308 */ /* 0x0007e20000000800 */
[----:B------:R-:W-:Y:S02]  /*2f90*/  FMUL.FTZ R135, R135, R10 ;  /* 0x0000000a87877220 */ /* 0x000fe40000410000 */
[----:B------:R-:W-:Y:S02]  /*2fa0*/  FMUL.FTZ R33, R9, R33 ;  /* 0x0000002109217220 */ /* 0x000fe40000410000 */
[--C-:B----4-:R-:W-:Y:S02]  /*2fb0*/  FADD.FTZ R24, R24, -R5.reuse ;  /* 0x8000000518187221 */ /* 0x110fe40000010000 */
[--C-:B------:R-:W-:Y:S02]  /*2fc0*/  FADD.FTZ R25, R25, -R5.reuse ;  /* 0x8000000519197221 */ /* 0x100fe40000010000 */
[--C-:B------:R-:W-:Y:S01]  /*2fd0*/  FADD.FTZ R12, R28, -R5.reuse ;  /* 0x800000051c0c7221 */ /* 0x100fe20000010000 */
[----:B------:R4:W5:Y:S01]  /*2fe0*/  MUFU.EX2 R10, R17 ;  /* 0x00000011000a7308 */ /* 0x0009620000000800 */
[----:B-1----:R-:W-:Y:S01]  /*2ff0*/  F2FP.BF16.PACK_AB R16, R6, R7 ;  /* 0x000000070610723e */ /* 0x002fe200000010ff */
[----:B------:R-:W-:Y:S02]  /*3000*/  FADD.FTZ R5, R29, -R5 ;  /* 0x800000051d057221 */ /* 0x000fe40000010000 */
[----:B------:R-:W-:Y:S02]  /*3010*/  FFMA.FTZ R137, R14, c[0x0][0x29c], -R203 ;  /* 0x0000a7000e897a23 */ /* 0x000fe400000108cb */
[----:B------:R-:W-:Y:S04]  /*3020*/  FFMA.FTZ R14, -R156, R156, 1 ;  /* 0x3f8000009c0e7423 */ /* 0x000fe8000001019c */
[----:B------:R-:W1:Y:S01]  /*3030*/  MUFU.EX2 R9, R134 ;  /* 0x0000008600097308 */ /* 0x000e620000000800 */
[----:B---3--:R-:W-:Y:S01]  /*3040*/  FMUL.FTZ R21, R13, R24 ;  /* 0x000000180d157220 */ /* 0x008fe20000410000 */
[----:B----4-:R-:W-:Y:S01]  /*3050*/  F2FP.BF16.PACK_AB R17, R132, R133 ;  /* 0x000000858411723e */ /* 0x010fe200000010ff */
[----:B-----5:R-:W-:Y:S02]  /*3060*/  FMUL.FTZ R12, R10, R12 ;  /* 0x0000000c0a0c7220 */ /* 0x020fe40000410000 */
[--C-:B--2---:R-:W-:Y:S02]  /*3070*/  FADD.FTZ R4, R22, -R8.reuse ;  /* 0x8000000816047221 */ /* 0x104fe40000010000 */
[--C-:B------:R-:W-:Y:S02]  /*3080*/  FADD.FTZ R35, R35, -R8.reuse ;  /* 0x8000000823237221 */ /* 0x100fe40000010000 */
[----:B------:R-:W-:Y:S02]  /*3090*/  FMUL.FTZ R4, R133, R4 ;  /* 0x0000000485047220 */ /* 0x000fe40000410000 */
[----:B------:R-:W-:Y:S02]  /*30a0*/  FMUL.FTZ R6, R6, R35 ;  /* 0x0000002306067220 */ /* 0x000fe40000410000 */
[----:B------:R-:W-:Y:S02]  /*30b0*/  FFMA.FTZ R22, -R139, R139, 1 ;  /* 0x3f8000008b167423 */ /* 0x000fe4000001018b */
[--C-:B------:R-:W-:Y:S02]  /*30c0*/  FADD.FTZ R23, R23, -R8.reuse ;  /* 0x8000000817177221 */ /* 0x100fe40000010000 */
[----:B------:R-:W-:Y:S02]  /*30d0*/  FMUL.FTZ R32, R32, R4 ;  /* 0x0000000420207220 */ /* 0x000fe40000410000 */
[----:B------:R-:W2:Y:S01]  /*30e0*/  LDS R4, [R233.X4+0x12220] ;  /* 0x01222000e9047984 */ /* 0x000ea20000004800 */
[----:B------:R-:W-:Y:S02]  /*30f0*/  FMUL.FTZ R23, R132, R23 ;  /* 0x0000001784177220 */ /* 0x000fe40000410000 */
[----:B------:R-:W-:Y:S01]  /*3100*/  FMUL.FTZ R22, R22, R6 ;  /* 0x0000000616167220 */ /* 0x000fe20000410000 */
[----:B------:R-:W-:Y:S01]  /*3110*/  F2FP.BF16.PACK_AB R6, R11, R13 ;  /* 0x0000000d0b06723e */ /* 0x000fe200000010ff */
[----:B------:R-:W-:Y:S01]  /*3120*/  FFMA.FTZ R13, -R157, R157, 1 ;  /* 0x3f8000009d0d7423 */ /* 0x000fe2000001019d */
[----:B------:R-:W-:Y:S01]  /*3130*/  STS [R231+0x12280], R20 ;  /* 0x01228014e7007388 */ /* 0x000fe20000000800 */
[----:B------:R-:W-:Y:S02]  /*3140*/  FADD.FTZ R34, R34, -R8 ;  /* 0x8000000822227221 */ /* 0x000fe40000010000 */
[----:B------:R-:W-:Y:S02]  /*3150*/  FFMA.FTZ R8, -R207, R207, 1 ;  /* 0x3f800000cf087423 */ /* 0x000fe400000101cf */
[----:B------:R-:W-:Y:S01]  /*3160*/  FMUL.FTZ R11, R11, R25 ;  /* 0x000000190b0b7220 */ /* 0x000fe20000410000 */
[----:B------:R-:W-:Y:S01]  /*3170*/  STS [R231+0x12680], R17 ;  /* 0x01268011e7007388 */ /* 0x000fe20000000800 */
[----:B------:R-:W-:Y:S01]  /*3180*/  FMUL.FTZ R23, R8, R23 ;  /* 0x0000001708177220 */ /* 0x000fe20000410000 */
[----:B-1----:R-:W-:Y:S01]  /*3190*/  F2FP.BF16.PACK_AB R8, R9, R10 ;  /* 0x0000000a0908723e */ /* 0x002fe200000010ff */
[----:B------:R-:W-:Y:S02]  /*31a0*/  FMUL.FTZ R21, R13, R21 ;  /* 0x000000150d157220 */ /* 0x000fe40000410000 */
[----:B------:R-:W-:Y:S01]  /*31b0*/  FFMA.FTZ R10, -R145, R145, 1 ;  /* 0x3f800000910a7423 */ /* 0x000fe20000010191 */
[----:B------:R-:W-:Y:S01]  /*31c0*/  STS [R232], R18 ;  /* 0x00000012e8007388 */ /* 0x000fe20000000800 */
[----:B------:R-:W-:Y:S02]  /*31d0*/  FFMA.FTZ R13, -R143, R143, 1 ;  /* 0x3f8000008f0d7423 */ /* 0x000fe4000001018f */
[----:B------:R-:W-:Y:S02]  /*31e0*/  FMUL.FTZ R5, R9, R5 ;  /* 0x0000000509057220 */ /* 0x000fe40000410000 */
[----:B------:R-:W-:Y:S01]  /*31f0*/  FMUL.FTZ R14, R14, R11 ;  /* 0x0000000b0e0e7220 */ /* 0x000fe20000410000 */
[----:B------:R1:W-:Y:S01]  /*3200*/  STS [R232+0x400], R16 ;  /* 0x00040010e8007388 */ /* 0x0003e20000000800 */
[----:B------:R-:W-:Y:S01]  /*3210*/  FMUL.FTZ R11, R10, R12 ;  /* 0x0000000c0a0b7220 */ /* 0x000fe20000410000 */
[----:B------:R-:W-:Y:S01]  /*3220*/  MUFU.EX2 R9, R137 ;  /* 0x0000008900097308 */ /* 0x000fe20000000800 */
[----:B------:R-:W-:Y:S01]  /*3230*/  FMUL.FTZ R5, R13, R5 ;  /* 0x000000050d057220 */ /* 0x000fe20000410000 */
[----:B------:R-:W-:Y:S01]  /*3240*/  F2FP.BF16.PACK_AB R10, R23, R32 ;  /* 0x00000020170a723e */ /* 0x000fe200000010ff */
[----:B------:R-:W-:Y:S01]  /*3250*/  FMUL.FTZ R34, R7, R34 ;  /* 0x0000002207227220 */ /* 0x000fe20000410000 */
[----:B------:R3:W-:Y:S01]  /*3260*/  STS [R231+0x13280], R6 ;  /* 0x01328006e7007388 */ /* 0x0007e20000000800 */
[----:B------:R-:W-:Y:S01]  /*3270*/  FFMA.FTZ R7, -R142, R142, 1 ;  /* 0x3f8000008e077423 */ /* 0x000fe2000001018e */
[----:B------:R-:W-:Y:S02]  /*3280*/  F2FP.BF16.PACK_AB R11, R5, R11 ;  /* 0x0000000b050b723e */ /* 0x000fe400000010ff */
[----:B------:R-:W-:Y:S01]  /*3290*/  F2FP.BF16.PACK_AB R5, R15, R138 ;  /* 0x0000008a0f05723e */ /* 0x000fe200000010ff */
[----:B------:R-:W-:Y:S01]  /*32a0*/  FMUL.FTZ R34, R7, R34 ;  /* 0x0000002207227220 */ /* 0x000fe20000410000 */
[----:B------:R-:W-:Y:S01]  /*32b0*/  F2FP.BF16.PACK_AB R13, R33, R135 ;  /* 0x00000087210d723e */ /* 0x000fe200000010ff */
[----:B------:R-:W4:Y:S01]  /*32c0*/  MUFU.EX2 R7, R136 ;  /* 0x0000008800077308 */ /* 0x000f220000000800 */
[----:B------:R-:W-:Y:S01]  /*32d0*/  F2FP.BF16.PACK_AB R14, R14, R21 ;  /* 0x000000150e0e723e */ /* 0x000fe200000010ff */
[----:B------:R5:W-:Y:S01]  /*32e0*/  STS [R231+0x13680], R5 ;  /* 0x01368005e7007388 */ /* 0x000be20000000800 */
[--C-:B--2---:R-:W-:Y:S01]  /*32f0*/  FADD.FTZ R31, R31, -R4.reuse ;  /* 0x800000041f1f7221 */ /* 0x104fe20000010000 */
[----:B------:R-:W-:Y:S01]  /*3300*/  F2FP.BF16.PACK_AB R12, R22, R34 ;  /* 0x00000022160c723e */ /* 0x000fe200000010ff */
[--C-:B------:R-:W-:Y:S03]  /*3310*/  FADD.FTZ R26, R26, -R4.reuse ;  /* 0x800000041a1a7221 */ /* 0x100fe60000010000 */
[----:B------:R-:W-:Y:S01]  /*3320*/  STS [R232+0x1000], R8 ;  /* 0x00100008e8007388 */ /* 0x000fe20000000800 */
[----:B------:R-:W-:Y:S02]  /*3330*/  FMUL.FTZ R26, R138, R26 ;  /* 0x0000001a8a1a7220 */ /* 0x000fe40000410000 */
[----:B-1----:R-:W-:Y:S02]  /*3340*/  FFMA.FTZ R16, -R147, R147, 1 ;  /* 0x3f80000093107423 */ /* 0x002fe40000010193 */
[--C-:B---3--:R-:W-:Y:S04]  /*3350*/  FADD.FTZ R6, R30, -R4.reuse ;  /* 0x800000041e067221 */ /* 0x108fe80000010000 */
[----:B----4-:R-:W-:Y:S02]  /*3360*/  FMUL.FTZ R6, R7, R6 ;  /* 0x0000000607067220 */ /* 0x010fe40000410000 */
[----:B-----5:R-:W-:Y:S01]  /*3370*/  FADD.FTZ R5, R27, -R4 ;  /* 0x800000041b057221 */ /* 0x020fe20000010000 */
[C---:B------:R-:W-:Y:S01]  /*3380*/  F2FP.BF16.PACK_AB R4, R9.reuse, R7 ;  /* 0x000000070904723e */ /* 0x040fe200000010ff */
[----:B------:R-:W-:Y:S02]  /*3390*/  FMUL.FTZ R9, R9, R31 ;  /* 0x0000001f09097220 */ /* 0x000fe40000410000 */
[----:B------:R-:W-:Y:S02]  /*33a0*/  FMUL.FTZ R5, R15, R5 ;  /* 0x000000050f057220 */ /* 0x000fe40000410000 */
[----:B------:R1:W-:Y:S01]  /*33b0*/  STS [R232+0x1400], R4 ;  /* 0x00140004e8007388 */ /* 0x0003e20000000800 */
[----:B------:R-:W-:Y:S02]  /*33c0*/  FFMA.FTZ R15, -R158, R158, 1 ;  /* 0x3f8000009e0f7423 */ /* 0x000fe4000001019e */
[----:B------:R-:W-:Y:S02]  /*33d0*/  FMUL.FTZ R5, R16, R5 ;  /* 0x0000000510057220 */ /* 0x000fe40000410000 */
[----:B------:R-:W-:Y:S01]  /*33e0*/  FMUL.FTZ R7, R15, R26 ;  /* 0x0000001a0f077220 */ /* 0x000fe20000410000 */
[----:B------:R-:W-:Y:S01]  /*33f0*/  BAR.SYNC.DEFER_BLOCKING 0x0 ;  /* 0x0000000000007b1d */ /* 0x000fe20000010000 */
[----:B------:R-:W-:Y:S02]  /*3400*/  FFMA.FTZ R15, -R146, R146, 1 ;  /* 0x3f800000920f7423 */ /* 0x000fe40000010192 */
[----:B------:R-:W-:Y:S01]  /*3410*/  FFMA.FTZ R16, -R144, R144, 1 ;  /* 0x3f80000090107423 */ /* 0x000fe20000010190 */
[----:B------:R-:W-:Y:S01]  /*3420*/  F2FP.BF16.PACK_AB R5, R5, R7 ;  /* 0x000000070505723e */ /* 0x000fe200000010ff */
[----:B------:R-:W-:Y:S02]  /*3430*/  FMUL.FTZ R6, R15, R6 ;  /* 0x000000060f067220 */ /* 0x000fe40000410000 */
[----:B-1----:R-:W-:Y:S01]  /*3440*/  FMUL.FTZ R4, R16, R9 ;  /* 0x0000000910047220 */ /* 0x002fe20000410000 */
[----:B------:R-:W-:Y:S04]  /*3450*/  STS [R231+0x14280], R19 ;  /* 0x01428013e7007388 */ /* 0x000fe80000000800 */
[----:B------:R-:W-:Y:S02]  /*3460*/  F2FP.BF16.PACK_AB R4, R4, R6 ;  /* 0x000000060404723e */ /* 0x000fe400000010ff */
[----:B------:R-:W-:Y:S06]  /*3470*/  STS [R231+0x14680], R10 ;  /* 0x0146800ae7007388 */ /* 0x000fec0000000800 */
[----:B------:R-:W-:Y:S06]  /*3480*/  STS [R232+0x2000], R13 ;  /* 0x0020000de8007388 */ /* 0x000fec0000000800 */
[----:B------:R-:W-:Y:S06]  /*3490*/  STS [R232+0x2400], R12 ;  /* 0x0024000ce8007388 */ /* 0x000fec0000000800 */
[----:B------:R-:W-:Y:S06]  /*34a0*/  STS [R231+0x15280], R14 ;  /* 0x0152800ee7007388 */ /* 0x000fec0000000800 */
[----:B------:R-:W-:Y:S06]  /*34b0*/  STS [R231+0x15680], R5 ;  /* 0x01568005e7007388 */ /* 0x000fec0000000800 */
[----:B------:R-:W-:Y:S06]  /*34c0*/  STS [R232+0x3000], R11 ;  /* 0x0030000be8007388 */ /* 0x000fec0000000800 */
[----:B------:R-:W-:Y:S06]  /*34d0*/  STS [R232+0x3400], R4 ;  /* 0x00340004e8007388 */ /* 0x000fec0000000800 */
[----:B------:R-:W-:Y:S06]  /*34e0*/  LDSM.16.MT88.4 R4, [R223+0x12280] ;  /* 0x01228000df04783b */ /* 0x000fec0000004200 */
[----:B------:R-:W1:Y:S06]  /*34f0*/  LDSM.16.MT88.4 R8, [R0+0xc080] ;  /* 0x00c080000008783b */ /* 0x000e6c0000004200 */
[----:B------:R-:W2:Y:S06]  /*3500*/  LDSM.16.MT88.4 R12, [R222+0x12280] ;  /* 0x01228000de0c783b */ /* 0x000eac0000004200 */
[----:B------:R-:W3:Y:S06]  /*3510*/  LDSM.16.MT88.4 R16, [R0+0xe080] ;  /* 0x00e080000010783b */ /* 0x000eec0000004200 */
[----:B------:R-:W4:Y:S06]  /*3520*/  LDSM.16.MT88.4 R20, [R0+0x10080] ;  /* 0x010080000014783b */ /* 0x000f2c0000004200 */
[----:B------:R-:W-:Y:S06]  /*3530*/  LDSM.16.MT88.4 R24, [R223+0x12a80] ;  /* 0x012a8000df18783b */ /* 0x000fec0000004200 */
[----:B------:R-:W5:Y:S06]  /*3540*/  LDSM.16.MT88.4 R28, [R0+0xc880] ;  /* 0x00c88000001c783b */ /* 0x000f6c0000004200 */
[----:B------:R-:W4:Y:S01]  /*3550*/  LDSM.16.MT88.4 R32, [R222+0x12a80] ;  /* 0x012a8000de20783b */ /* 0x000f220000004200 */
[-C--:B-1----:R-:W-:Y:S05]  /*3560*/  HMMA.16816.F32.BF16 R36, R4, R8.reuse, R36 ;  /* 0x000000080424723c */ /* 0x082fea0000041824 */
[----:B------:R-:W1:Y:S03]  /*3570*/  LDSM.16.MT88.4 R132, [R0+0xe880] ;  /* 0x00e880000084783b */ /* 0x000e660000004200 */
[C---:B--2---:R-:W-:Y:S03]  /*3580*/  HMMA.16816.F32.BF16 R40, R12.reuse, R8, R40 ;  /* 0x000000080c28723c */ /* 0x044fe60000041828 */
[----:B------:R-:W-:Y:S06]  /*3590*/  LDSM.16.MT88.4 R136, [R223+0x13a80] ;  /* 0x013a8000df88783b */ /* 0x000fec0000004200 */
[----:B------:R-:W-:Y:S01]  /*35a0*/  LDSM.16.MT88.4 R140, [R0+0xd880] ;  /* 0x00d88000008c783b */ /* 0x000fe20000004200 */
[-C--:B------:R-:W-:Y:S08]  /*35b0*/  HMMA.16816.F32.BF16 R44, R12, R10.reuse, R44 ;  /* 0x0000000a0c2c723c */ /* 0x080ff0000004182c */
[C---:B------:R-:W-:Y:S01]  /*35c0*/  HMMA.16816.F32.BF16 R48, R4.reuse, R10, R48 ;  /* 0x0000000a0430723c */ /* 0x040fe20000041830 */
[----:B------:R-:W2:Y:S07]  /*35d0*/  LDSM.16.MT88.4 R8, [R0+0x10880] ;  /* 0x010880000008783b */ /* 0x000eae0000004200 */
[-C--:B---3--:R-:W-:Y:S08]  /*35e0*/  HMMA.16816.F32.BF16 R52, R4, R16.reuse, R52 ;  /* 0x000000100434723c */ /* 0x088ff00000041834 */
[C---:B------:R-:W-:Y:S08]  /*35f0*/  HMMA.16816.F32.BF16 R56, R12.reuse, R16, R56 ;  /* 0x000000100c38723c */ /* 0x040ff00000041838 */
[-C--:B------:R-:W-:Y:S08]  /*3600*/  HMMA.16816.F32.BF16 R60, R12, R18.reuse, R60 ;  /* 0x000000120c3c723c */ /* 0x080ff0000004183c */
[C---:B------:R-:W-:Y:S01]  /*3610*/  HMMA.16816.F32.BF16 R64, R4.reuse, R18, R64 ;  /* 0x000000120440723c */ /* 0x040fe20000041840 */
[----:B------:R-:W-:Y:S07]  /*3620*/  LDSM.16.MT88.4 R16, [R0+0xd080] ;  /* 0x00d080000010783b */ /* 0x000fee0000004200 */
[-C--:B----4-:R-:W-:Y:S08]  /*3630*/  HMMA.16816.F32.BF16 R68, R4, R20.reuse, R68 ;  /* 0x000000140444723c */ /* 0x090ff00000041844 */
[C---:B------:R-:W-:Y:S08]  /*3640*/  HMMA.16816.F32.BF16 R72, R12.reuse, R20, R72 ;  /* 0x000000140c48723c */ /* 0x040ff00000041848 */
[-C--:B------:R-:W-:Y:S01]  /*3650*/  HMMA.16816.F32.BF16 R76, R12, R22.reuse, R76 ;  /* 0x000000160c4c723c */ /* 0x080fe2000004184c */
[----:B------:R-:W3:Y:S07]  /*3660*/  LDSM.16.MT88.4 R12, [R223+0x13280] ;  /* 0x01328000df0c783b */ /* 0x000eee0000004200 */
[----:B------:R-:W-:Y:S01]  /*3670*/  HMMA.16816.F32.BF16 R80, R4, R22, R80 ;  /* 0x000000160450723c */ /* 0x000fe20000041850 */
[----:B------:R-:W4:Y:S06]  /*3680*/  LDSM.16.MT88.4 R4, [R222+0x13280] ;  /* 0x01328000de04783b */ /* 0x000f2c0000004200 */
[----:B------:R-:W2:Y:S01]  /*3690*/  LDSM.16.MT88.4 R20, [R0+0xf080] ;  /* 0x00f080000014783b */ /* 0x000ea20000004200 */
[-C--:B-----5:R-:W-:Y:S08]  /*36a0*/  HMMA.16816.F32.BF16 R36, R24, R28.reuse, R36 ;  /* 0x0000001c1824723c */ /* 0x0a0ff00000041824 */
[C---:B------:R-:W-:Y:S08]  /*36b0*/  HMMA.16816.F32.BF16 R40, R32.reuse, R28, R40 ;  /* 0x0000001c2028723c */ /* 0x040ff00000041828 */
[-C--:B------:R-:W-:Y:S08]  /*36c0*/  HMMA.16816.F32.BF16 R44, R32, R30.reuse, R44 ;  /* 0x0000001e202c723c */ /* 0x080ff0000004182c */
[C---:B------:R-:W-:Y:S01]  /*36d0*/  HMMA.16816.F32.BF16 R48, R24.reuse, R30, R48 ;  /* 0x0000001e1830723c */ /* 0x040fe20000041830 */
[----:B------:R-:W5:Y:S07]  /*36e0*/  LDSM.16.MT88.4 R28, [R0+0x11080] ;  /* 0x01108000001c783b */ /* 0x000f6e0000004200 */
[-C--:B-1----:R-:W-:Y:S08]  /*36f0*/  HMMA.16816.F32.BF16 R52, R24, R132.reuse, R52 ;  /* 0x000000841834723c */ /* 0x082ff00000041834 */
[C---:B------:R-:W-:Y:S08]  /*3700*/  HMMA.16816.F32.BF16 R56, R32.reuse, R132, R56 ;  /* 0x000000842038723c */ /* 0x040ff00000041838 */
[-C--:B------:R-:W-:Y:S08]  /*3710*/  HMMA.16816.F32.BF16 R60, R32, R134.reuse, R60 ;  /* 0x00000086203c723c */ /* 0x080ff0000004183c */
[C---:B------:R-:W-:Y:S01]  /*3720*/  HMMA.16816.F32.BF16 R64, R24.reuse, R134, R64 ;  /* 0x000000861840723c */ /* 0x040fe20000041840 */
[----:B------:R-:W1:Y:S07]  /*3730*/  LDSM.16.MT88.4 R132, [R222+0x13a80] ;  /* 0x013a8000de84783b */ /* 0x000e6e0000004200 */
[-C--:B--2---:R-:W-:Y:S08]  /*3740*/  HMMA.16816.F32.BF16 R68, R24, R8.reuse, R68 ;  /* 0x000000081844723c */ /* 0x084ff00000041844 */
[C---:B------:R-:W-:Y:S08]  /*3750*/  HMMA.16816.F32.BF16 R72, R32.reuse, R8, R72 ;  /* 0x000000082048723c */ /* 0x040ff00000041848 */
[-C--:B------:R-:W-:Y:S08]  /*3760*/  HMMA.16816.F32.BF16 R76, R32, R10.reuse, R76 ;  /* 0x0000000a204c723c */ /* 0x080ff0000004184c */
[----:B------:R-:W-:Y:S01]  /*3770*/  HMMA.16816.F32.BF16 R80, R24, R10, R80 ;  /* 0x0000000a1850723c */ /* 0x000fe20000041850 */
[----:B------:R-:W2:Y:S07]  /*3780*/  LDSM.16.MT88.4 R8, [R0+0xf880] ;  /* 0x00f880000008783b */ /* 0x000eae0000004200 */
[-C--:B---3--:R-:W-:Y:S08]  /*3790*/  HMMA.16816.F32.BF16 R36, R12, R16.reuse, R36 ;  /* 0x000000100c24723c */ /* 0x088ff00000041824 */
[C---:B----4-:R-:W-:Y:S08]  /*37a0*/  HMMA.16816.F32.BF16 R40, R4.reuse, R16, R40 ;  /* 0x000000100428723c */ /* 0x050ff00000041828 */
[-C--:B------:R-:W-:Y:S08]  /*37b0*/  HMMA.16816.F32.BF16 R44, R4, R18.reuse, R44 ;  /* 0x00000012042c723c */ /* 0x080ff0000004182c */
[C---:B------:R-:W-:Y:S01]  /*37c0*/  HMMA.16816.F32.BF16 R48, R12.reuse, R18, R48 ;  /* 0x000000120c30723c */ /* 0x040fe20000041830 */
[----:B------:R-:W3:Y:S06]  /*37d0*/  LDSM.16.MT88.4 R16, [R0+0x11880] ;  /* 0x011880000010783b */ /* 0x000eec0000004200 */
[----:B------:R-:W-:Y:S01]  /*37e0*/  BAR.SYNC.DEFER_BLOCKING 0x0 ;  /* 0x0000000000007b1d */ /* 0x000fe20000010000 */
[-C--:B------:R-:W-:Y:S08]  /*37f0*/  HMMA.16816.F32.BF16 R52, R12, R20.reuse, R52 ;  /* 0x000000140c34723c */ /* 0x080ff00000041834 */
[C---:B------:R-:W-:Y:S08]  /*3800*/  HMMA.16816.F32.BF16 R56, R4.reuse, R20, R56 ;  /* 0x000000140438723c */ /* 0x040ff00000041838 */
[-C--:B------:R-:W-:Y:S08]  /*3810*/  HMMA.16816.F32.BF16 R60, R4, R22.reuse, R60 ;  /* 0x00000016043c723c */ /* 0x080ff0000004183c */
[C---:B------:R-:W-:Y:S08]  /*3820*/  HMMA.16816.F32.BF16 R64, R12.reuse, R22, R64 ;  /* 0x000000160c40723c */ /* 0x040ff00000041840 */
[-C--:B-----5:R-:W-:Y:S01]  /*3830*/  HMMA.16816.F32.BF16 R68, R12, R28.reuse, R68 ;  /* 0x0000001c0c44723c */ /* 0x0a0fe20000041844 */
[----:B------:R4:W2:Y:S06]  /*3840*/  LDSM.16.MT88.4 R20, [R222+0x14280] ;  /* 0x01428000de14783b */ /* 0x0008ac0000004200 */
[----:B------:R4:W2:Y:S01]  /*3850*/  LDSM.16.MT88.4 R24, [R0+0x8080] ;  /* 0x008080000018783b */ /* 0x0008a20000004200 */
[C---:B------:R-:W-:Y:S05]  /*3860*/  HMMA.16816.F32.BF16 R72, R4.reuse, R28, R72 ;  /* 0x0000001c0448723c */ /* 0x040fea0000041848 */
[----:B------:R4:W2:Y:S03]  /*3870*/  LDSM.16.MT88.4 R32, [R223+0x14a80] ;  /* 0x014a8000df20783b */ /* 0x0008a60000004200 */
[-C--:B------:R-:W-:Y:S03]  /*3880*/  HMMA.16816.F32.BF16 R76, R4, R30.reuse, R76 ;  /* 0x0000001e044c723c */ /* 0x080fe6000004184c */
[----:B------:R4:W2:Y:S05]  /*3890*/  LDSM.16.MT88.4 R4, [R223+0x14280] ;  /* 0x01428000df04783b */ /* 0x0008aa0000004200 */
[----:B------:R-:W-:Y:S01]  /*38a0*/  HMMA.16816.F32.BF16 R80, R12, R30, R80 ;  /* 0x0000001e0c50723c */ /* 0x000fe20000041850 */
[----:B------:R4:W3:Y:S06]  /*38b0*/  LDSM.16.MT88.4 R12, [R0+0x6080] ;  /* 0x00608000000c783b */ /* 0x0008ec0000004200 */
[----:B------:R4:W3:Y:S01]  /*38c0*/  LDSM.16.MT88.4 R28, [R0+0xa080] ;  /* 0x00a08000001c783b */ /* 0x0008e20000004200 */
[-C--:B------:R-:W-:Y:S05]  /*38d0*/  HMMA.16816.F32.BF16 R36, R136, R140.reuse, R36 ;  /* 0x0000008c8824723c */ /* 0x080fea0000041824 */
[----:B------:R4:W3:Y:S03]  /*38e0*/  LDSM.16.MT88.4 R156, [R222+0x14a80] ;  /* 0x014a8000de9c783b */ /* 0x0008e60000004200 */
[C---:B-1----:R-:W-:Y:S03]  /*38f0*/  HMMA.16816.F32.BF16 R40, R132.reuse, R140, R40 ;  /* 0x0000008c8428723c */ /* 0x042fe60000041828 */
[----:B------:R4:W1:Y:S05]  /*3900*/  LDSM.16.MT88.4 R144, [R0+0x6880] ;  /* 0x006880000090783b */ /* 0x00086a0000004200 */
[-C--:B------:R-:W-:Y:S01]  /*3910*/  HMMA.16816.F32.BF16 R44, R132, R142.reuse, R44 ;  /* 0x0000008e842c723c */ /* 0x080fe2000004182c */
[----:B------:R4:W1:Y:S06]  /*3920*/  LDSM.16.MT88.4 R200, [R0+0x8880] ;  /* 0x0088800000c8783b */ /* 0x00086c0000004200 */
[----:B------:R4:W1:Y:S01]  /*3930*/  LDSM.16.MT88.4 R204, [R0+0xa880] ;  /* 0x00a8800000cc783b */ /* 0x0008620000004200 */
[C---:B------:R-:W-:Y:S08]  /*3940*/  HMMA.16816.F32.BF16 R48, R136.reuse, R142, R48 ;  /* 0x0000008e8830723c */ /* 0x040ff00000041830 */
[-C--:B--2---:R-:W-:Y:S08]  /*3950*/  HMMA.16816.F32.BF16 R52, R136, R8.reuse, R52 ;  /* 0x000000088834723c */ /* 0x084ff00000041834 */
[C---:B------:R-:W-:Y:S08]  /*3960*/  HMMA.16816.F32.BF16 R56, R132.reuse, R8, R56 ;  /* 0x000000088438723c */ /* 0x040ff00000041838 */
[-C--:B------:R-:W-:Y:S08]  /*3970*/  HMMA.16816.F32.BF16 R60, R132, R10.reuse, R60 ;  /* 0x0000000a843c723c */ /* 0x080ff0000004183c */
[C---:B------:R-:W-:Y:S08]  /*3980*/  HMMA.16816.F32.BF16 R64, R136.reuse, R10, R64 ;  /* 0x0000000a8840723c */ /* 0x040ff00000041840 */
[-C--:B---3--:R-:W-:Y:S08]  /*3990*/  HMMA.16816.F32.BF16 R68, R136, R16.reuse, R68 ;  /* 0x000000108844723c */ /* 0x088ff00000041844 */
[C---:B------:R-:W-:Y:S08]  /*39a0*/  HMMA.16816.F32.BF16 R72, R132.reuse, R16, R72 ;  /* 0x000000108448723c */ /* 0x040ff00000041848 */
[-C--:B------:R-:W-:Y:S08]  /*39b0*/  HMMA.16816.F32.BF16 R76, R132, R18.reuse, R76 ;  /* 0x00000012844c723c */ /* 0x080ff0000004184c */
[----:B------:R-:W-:Y:S01]  /*39c0*/  HMMA.16816.F32.BF16 R80, R136, R18, R80 ;  /* 0x000000128850723c */ /* 0x000fe20000041850 */
[----:B------:R-:W-:-:S07]  /*39d0*/  @P0 BRA `(.L_x_2) ;  /* 0x000004e000000947 */ /* 0x000fce0003800000 */
[----:B-1--4-:R-:W1:Y:S01]  /*39e0*/  S2R R134, SR_CTAID.Y ;  /* 0x0000000000867919 */ /* 0x012e620000002600 */
[----:B------:R-:W-:Y:S01]  /*39f0*/  ULDC.64 UR4, c[0x0][0x208] ;  /* 0x0000820000047ab9 */ /* 0x000fe20000000a00 */
[----:B------:R-:W-:Y:S01]  /*3a00*/  IMAD.U32 R132, RZ, RZ, UR7 ;  /* 0x00000007ff847e24 */ /* 0x000fe2000f8e00ff */
[----:B------:R-:W-:Y:S01]  /*3a10*/  UIMAD.WIDE.U32 UR30, UR23, UR4, URZ ;  /* 0x00000004171e72a5 */ /* 0x000fe2000f8e003f */
[----:B------:R-:W-:Y:S01]  /*3a20*/  IMAD.U32 R18, RZ, RZ, UR7 ;  /* 0x00000007ff127e24 */ /* 0x000fe2000f8e00ff */
[----:B------:R-:W-:Y:S01]  /*3a30*/  USHF.R.S32.HI UR28, URZ, 0x1f, UR23 ;  /* 0x0000001f3f1c7899 */ /* 0x000fe20008011417 */
[----:B------:R-:W-:Y:S02]  /*3a40*/  IMAD.MOV.U32 R8, RZ, RZ, R250 ;  /* 0x000000ffff087224 */ /* 0x000fe400078e00fa */
[----:B------:R-:W-:Y:S01]  /*3a50*/  IMAD.MOV.U32 R9, RZ, RZ, R247 ;  /* 0x000000ffff097224 */ /* 0x000fe200078e00f7 */
[----:B------:R-:W-:Y:S01]  /*3a60*/  UIMAD UR28, UR28, UR4, URZ ;  /* 0x000000041c1c72a4 */ /* 0x000fe2000f8e023f */
[----:B------:R-:W-:Y:S01]  /*3a70*/  IMAD.U32 R16, RZ, RZ, UR30 ;  /* 0x0000001eff107e24 */ /* 0x000fe2000f8e00ff */
[----:B------:R-:W-:Y:S02]  /*3a80*/  USHF.L.U32 UR4, UR23, 0x6, URZ ;  /* 0x0000000617047899 */ /* 0x000fe4000800063f */
[----:B------:R-:W-:Y:S04]  /*3a90*/  UIMAD UR28, UR23, UR5, UR28 ;  /* 0x00000005171c72a4 */ /* 0x000fe8000f8e021c */
[----:B------:R-:W-:Y:S06]  /*3aa0*/  UIADD3 UR28, UR31, UR28, URZ ;  /* 0x0000001c1f1c7290 */ /* 0x000fec000fffe03f */
[----:B------:R-:W-:Y:S01]  /*3ab0*/  IMAD.U32 R11, RZ, RZ, UR28 ;  /* 0x0000001cff0b7e24 */ /* 0x000fe2000f8e00ff */
[----:B-1----:R-:W-:Y:S01]  /*3ac0*/  SHF.R.S32.HI R17, RZ, 0x1f, R134 ;  /* 0x0000001fff117819 */ /* 0x002fe20000011486 */
[----:B------:R-:W-:Y:S04]  /*3ad0*/  IMAD.WIDE.U32 R8, R134, c[0x0][0x210], R8 ;  /* 0x0000840086087a25 */ /* 0x000fe800078e0008 */
[C---:B------:R-:W-:Y:S01]  /*3ae0*/  IMAD R10, R17.reuse, c[0x0][0x210], RZ ;  /* 0x00008400110a7a24 */ /* 0x040fe200078e02ff */
[----:B------:R-:W-:Y:S01]  /*3af0*/  IADD3 R8, P0, R8, UR26, RZ ;  /* 0x0000001a08087c10 */ /* 0x000fe2000ff1e0ff */
[----:B------:R-:W-:Y:S02]  /*3b00*/  IMAD R17, R17, c[0x0][0x288], RZ ;  /* 0x0000a20011117a24 */ /* 0x000fe400078e02ff */
[C---:B------:R-:W-:Y:S02]  /*3b10*/  IMAD R10, R134.reuse, c[0x0][0x214], R10 ;  /* 0x00008500860a7a24 */ /* 0x040fe400078e020a */
[----:B------:R-:W-:Y:S03]  /*3b20*/  IMAD R17, R134, c[0x0][0x28c], R17 ;  /* 0x0000a30086117a24 */ /* 0x000fe600078e0211 */
[----:B------:R-:W-:Y:S02]  /*3b30*/  IADD3.X R9, R9, UR21, R10, P0, !PT ;  /* 0x0000001509097c10 */ /* 0x000fe400087fe40a */
[C---:B------:R-:W-:Y:S04]  /*3b40*/  LEA R10, P0, R8.reuse, c[0x0][0x1f0], 0x1 ;  /* 0x00007c00080a7a11 */ /* 0x040fe800078008ff */
[----:B------:R-:W-:Y:S01]  /*3b50*/  LEA.HI.X R9, R8, c[0x0][0x1f4], R9, 0x1, P0 ;  /* 0x00007d0008097a11 */ /* 0x000fe200000f0c09 */
[----:B------:R-:W-:Y:S05]  /*3b60*/  IMAD.U32 R8, RZ, RZ, UR30 ;  /* 0x0000001eff087e24 */ /* 0x000fea000f8e00ff */
[----:B------:R-:W-:Y:S01]  /*3b70*/  LEA R8, P0, R8, R10, 0x7 ;  /* 0x0000000a08087211 */ /* 0x000fe200078038ff */
[----:B------:R-:W-:Y:S03]  /*3b80*/  IMAD.MOV.U32 R10, RZ, RZ, R242 ;  /* 0x000000ffff0a7224 */ /* 0x000fe600078e00f2 */
[----:B------:R-:W-:Y:S01]  /*3b90*/  LEA.HI.X R9, R16, R9, R11, 0x7, P0 ;  /* 0x0000000910097211 */ /* 0x000fe200000f3c0b */
[----:B------:R-:W-:Y:S01]  /*3ba0*/  IMAD.MOV.U32 R11, RZ, RZ, R243 ;  /* 0x000000ffff0b7224 */ /* 0x000fe200078e00f3 */
[----:B------:R-:W-:Y:S03]  /*3bb0*/  IADD3 R132, P1, P0, R132, 0x80, R8 ;  /* 0x0000008084847810 */ /* 0x000fe6000783e008 */
[----:B------:R-:W-:Y:S01]  /*3bc0*/  IMAD.WIDE.U32 R10, R134, c[0x0][0x288], R10 ;  /* 0x0000a200860a7a25 */ /* 0x000fe200078e000a */
[--C-:B------:R-:W-:Y:S02]  /*3bd0*/  IADD3.X R133, RZ, UR6, R9.reuse, P1, P0 ;  /* 0x00000006ff857c10 */ /* 0x100fe40008fe0409 */
[----:B------:R-:W-:Y:S04]  /*3be0*/  IADD3 R18, P1, P0, R18, 0x100, R8 ;  /* 0x0000010012127810 */ /* 0x000fe8000783e008 */
[----:B------:R-:W-:Y:S02]  /*3bf0*/  IADD3.X R19, RZ, UR6, R9, P1, P0 ;  /* 0x00000006ff137c10 */ /* 0x000fe40008fe0409 */
[----:B------:R-:W-:Y:S02]  /*3c00*/  IADD3 R16, P0, R10, UR14, RZ ;  /* 0x0000000e0a107c10 */ /* 0x000fe4000ff1e0ff */
[----:B------:R-:W-:Y:S02]  /*3c10*/  ISETP.GE.AND P1, PT, R236, c[0x0][0x1fc], PT ;  /* 0x00007f00ec007a0c */ /* 0x000fe40003f26270 */
[----:B------:R-:W-:Y:S01]  /*3c20*/  IADD3.X R11, R11, UR10, R17, P0, !PT ;  /* 0x0000000a0b0b7c10 */ /* 0x000fe200087fe411 */
[----:B------:R-:W-:Y:S01]  /*3c30*/  IMAD.U32 R17, RZ, RZ, UR4 ;  /* 0x00000004ff117e24 */ /* 0x000fe2000f8e00ff */
[C---:B------:R-:W-:Y:S04]  /*3c40*/  LEA R10, P0, R16.reuse, c[0x0][0x280], 0x2 ;  /* 0x0000a000100a7a11 */ /* 0x040fe800078010ff */
[----:B------:R-:W-:Y:S01]  /*3c50*/  LEA.HI.X R11, R16, c[0x0][0x284], R11, 0x2, P0 ;  /* 0x0000a100100b7a11 */ /* 0x000fe200000f140b */
[----:B------:R-:W-:Y:S05]  /*3c60*/  IMAD.U32 R16, RZ, RZ, UR4 ;  /* 0x00000004ff107e24 */ /* 0x000fea000f8e00ff */
[----:B------:R-:W-:Y:S01]  /*3c70*/  LEA R16, P0, R16, R10, 0x2 ;  /* 0x0000000a10107211 */ /* 0x000fe200078010ff */
[----:B------:R-:W-:Y:S03]  /*3c80*/  IMAD.U32 R10, RZ, RZ, UR4 ;  /* 0x00000004ff0a7e24 */ /* 0x000fe6000f8e00ff */
[----:B------:R-:W-:Y:S02]  /*3c90*/  LEA.HI.X.SX32 R17, R17, R11, 0x2, P0 ;  /* 0x0000000b11117211 */ /* 0x000fe400000f16ff */
[----:B------:R-:W-:Y:S02]  /*3ca0*/  ISETP.GE.AND P0, PT, R235, c[0x0][0x1fc], PT ;  /* 0x00007f00eb007a0c */ /* 0x000fe40003f06270 */
[----:B------:R-:W-:Y:S02]  /*3cb0*/  IADD3 R10, -R240, c[0x0][0x168], -R10 ;  /* 0x00005a00f00a7a10 */ /* 0x000fe40007ffe90a */
[----:B------:R-:W-:Y:S02]  /*3cc0*/  SEL R135, RZ, 0x2, P0 ;  /* 0x00000002ff877807 */ /* 0x000fe40000000000 */
[----:B------:R-:W-:Y:S04]  /*3cd0*/  ISETP.GE.AND P0, PT, R244, c[0x0][0x1fc], PT ;  /* 0x00007f00f4007a0c */ /* 0x000fe80003f06270 */
[----:B------:R-:W-:Y:S02]  /*3ce0*/  SEL R134, RZ, 0x4, P0 ;  /* 0x00000004ff867807 */ /* 0x000fe40000000000 */
[----:B------:R-:W-:Y:S04]  /*3cf0*/  ISETP.GE.AND P0, PT, R236, c[0x0][0x1fc], PT ;  /* 0x00007f00ec007a0c */ /* 0x000fe80003f06270 */
[----:B------:R-:W-:Y:S02]  /*3d00*/  SEL R11, RZ, 0x1, P0 ;  /* 0x00000001ff0b7807 */ /* 0x000fe40000000000 */
[----:B------:R-:W-:Y:S02]  /*3d10*/  ISETP.LT.OR P0, PT, R10, 0x1, P1 ;  /* 0x000000010a00780c */ /* 0x000fe40000f01670 */
[----:B------:R-:W-:Y:S04]  /*3d20*/  IADD3 R11, R134, R135, R11 ;  /* 0x00000087860b7210 */ /* 0x000fe80007ffe00b */
[C---:B------:R-:W-:Y:S02]  /*3d30*/  LOP3.LUT P2, RZ, R11.reuse, 0x2, RZ, 0xc0, !PT ;  /* 0x000000020bff7812 */ /* 0x040fe4000784c0ff */
[----:B------:R-:W-:Y:S05]  /*3d40*/  LOP3.LUT P3, RZ, R11, 0x4, RZ, 0xc0, !PT ;  /* 0x000000040bff7812 */ /* 0x000fea000786c0ff */
[----:B------:R-:W-:Y:S01]  /*3d50*/  @!PT LDS RZ, [RZ] ;  /* 0x00000000fffff984 */ /* 0x000fe20000000800 */
[----:B------:R-:W-:Y:S01]  /*3d60*/  @!PT LDS RZ, [RZ] ;  /* 0x00000000fffff984 */ /* 0x000fe20000000800 */
[----:B------:R-:W-:Y:S01]  /*3d70*/  @!PT LDS RZ, [RZ] ;  /* 0x00000000fffff984 */ /* 0x000fe20000000800 */
[----:B------:R1:W-:Y:S01]  /*3d80*/  LDGSTS.E.BYPASS.LTC128B.128 [R230+0xc080], [R8.64], !P0 ;  /* 0x0c08000008e67fae */ /* 0x0003e2000c101d58 */
[C---:B------:R-:W-:Y:S11]  /*3d90*/  ISETP.LT.OR P0, PT, R10.reuse, 0x1, !P2 ;  /* 0x000000010a00780c */ /* 0x040ff60005701670 */
[----:B------:R-:W-:Y:S02]  /*3da0*/  @!UPT UIADD3 URZ, URZ, URZ, URZ ;  /* 0x0000003f3f3ff290 */ /* 0x000fe4000fffe03f */
[----:B------:R1:W-:Y:S01]  /*3db0*/  LDGSTS.E.BYPASS.LTC128B.128 [R230+0xe080], [R8.64+0x80], !P0 ;  /* 0x0e08008008e67fae */ /* 0x0003e2000c101d58 */
[----:B------:R-:W-:Y:S11]  /*3dc0*/  ISETP.LT.OR P0, PT, R10, 0x1, !P3 ;  /* 0x000000010a00780c */ /* 0x000ff60005f01670 */
[----:B------:R-:W-:Y:S02]  /*3dd0*/  @!UPT UIADD3 URZ, URZ, URZ, URZ ;  /* 0x0000003f3f3ff290 */ /* 0x000fe4000fffe03f */
[----:B------:R1:W-:Y:S02]  /*3de0*/  LDGSTS.E.BYPASS.LTC128B.128 [R230+0x10080], [R8.64+0x100], !P0 ;  /* 0x1008010008e67fae */ /* 0x0003e4000c101d58 */
[----:B-1----:R-:W-:Y:S04]  /*3df0*/  IADD3 R8, P0, R8, UR7, RZ ;  /* 0x0000000708087c10 */ /* 0x002fe8000ff1e0ff */
[----:B------:R-:W-:Y:S02]  /*3e00*/  IADD3.X R9, R9, UR6, RZ, P0, !PT ;  /* 0x0000000609097c10 */ /* 0x000fe400087fe4ff */
[----:B------:R-:W-:Y:S02]  /*3e10*/  ISETP.LT.OR P0, PT, R10, 0x21, P1 ;  /* 0x000000210a00780c */ /* 0x000fe40000f01670 */
[----:B------:R-:W-:Y:S11]  /*3e20*/  LOP3.LUT P1, RZ, R234, 0x2, RZ, 0xc0, !PT ;  /* 0x00000002eaff7812 */ /* 0x000ff6000782c0ff */
[----:B------:R1:W-:Y:S01]  /*3e30*/  LDGSTS.E.BYPASS.LTC128B.128 [R230+0xd080], [R8.64], !P0 ;  /* 0x0d08000008e67fae */ /* 0x0003e2000c101d58 */
[C---:B------:R-:W-:Y:S11]  /*3e40*/  ISETP.LT.OR P0, PT, R10.reuse, 0x21, !P2 ;  /* 0x000000210a00780c */ /* 0x040ff60005701670 */
[----:B------:R-:W-:Y:S02]  /*3e50*/  @!UPT UIADD3 URZ, URZ, URZ, URZ ;  /* 0x0000003f3f3ff290 */ /* 0x000fe4000fffe03f */
[----:B------:R2:W-:Y:S01]  /*3e60*/  LDGSTS.E.BYPASS.LTC128B.128 [R230+0xf080], [R132.64], !P0 ;  /* 0x0f08000084e67fae */ /* 0x0005e2000c101d58 */
[----:B------:R-:W-:Y:S01]  /*3e70*/  ISETP.LT.OR P0, PT, R10, 0x21, !P3 ;  /* 0x000000210a00780c */ /* 0x000fe20005f01670 */
[----:B-1----:R-:W-:Y:S11]  /*3e80*/  @!P1 IMAD.SHL.U32 R8, R238, 0x10, RZ ;  /* 0x00000010ee089824 */ /* 0x002ff600078e00ff */
[----:B------:R-:W-:Y:S01]  /*3e90*/  @!UPT UIADD3 URZ, URZ, URZ, URZ ;  /* 0x0000003f3f3ff290 */ /* 0x000fe2000fffe03f */
[----:B------:R2:W-:Y:S06]  /*3ea0*/  LDGSTS.E.BYPASS.LTC128B.128 [R230+0x11080], [R18.64], !P0 ;  /* 0x1108000012e67fae */ /* 0x0005ec000c101d58 */
[----:B------:R2:W-:Y:S02]  /*3eb0*/  @!P1 LDGSTS.E.BYPASS.LTC128B.128 [R8+0x12180], [R16.64] ;  /* 0x1218000010089fae */ /* 0x0005e4000b901d58 */
.L_x_2:
[-C--:B-1--4-:R-:W-:Y:S01]  /*3ec0*/  HMMA.16816.F32.BF16 R84, R4, R12.reuse, R84 ;  /* 0x0000000c0454723c */ /* 0x092fe20000041854 */
[----:B--2---:R-:W-:Y:S01]  /*3ed0*/  LDSM.16.MT88.4 R8, [R223+0x15280] ;  /* 0x01528000df08783b */ /* 0x004fe20000004200 */
[----:B------:R-:W-:Y:S06]  /*3ee0*/  PLOP3.LUT P0, PT, PT, PT, UP0, 0x80, 0x0 ;  /* 0x000000000000781c */ /* 0x000fec0003f0f008 */
[C---:B------:R-:W-:Y:S01]  /*3ef0*/  HMMA.16816.F32.BF16 R88, R20.reuse, R12, R88 ;  /* 0x0000000c1458723c */ /* 0x040fe20000041858 */
[----:B------:R-:W-:Y:S07]  /*3f00*/  LDSM.16.MT88.4 R16, [R222+0x15280] ;  /* 0x01528000de10783b */ /* 0x000fee0000004200 */
[-C--:B------:R-:W-:Y:S01]  /*3f10*/  HMMA.16816.F32.BF16 R92, R20, R14.reuse, R92 ;  /* 0x0000000e145c723c */ /* 0x080fe2000004185c */
[----:B------:R-:W-:Y:S07]  /*3f20*/  LDSM.16.MT88.4 R132, [R222+0x15a80] ;  /* 0x015a8000de84783b */ /* 0x000fee0000004200 */
[C---:B------:R-:W-:Y:S01]  /*3f30*/  HMMA.16816.F32.BF16 R96, R4.reuse, R14, R96 ;  /* 0x0000000e0460723c */ /* 0x040fe20000041860 */
[----:B------:R-:W1:Y:S07]  /*3f40*/  LDSM.16.MT88.4 R12, [R0+0x7080] ;  /* 0x00708000000c783b */ /* 0x000e6e0000004200 */
[-C--:B------:R-:W-:Y:S01]  /*3f50*/  HMMA.16816.F32.BF16 R100, R4, R24.reuse, R100 ;  /* 0x000000180464723c */ /* 0x080fe20000041864 */
[----:B------:R-:W0:Y:S07]  /*3f60*/  LDGDEPBAR ;  /* 0x00000000000079af */ /* 0x000e2e0000000000 */
[C---:B------:R-:W-:Y:S08]  /*3f70*/  HMMA.16816.F32.BF16 R104, R20.reuse, R24, R104 ;  /* 0x000000181468723c */ /* 0x040ff00000041868 */
[-C--:B------:R-:W-:Y:S08]  /*3f80*/  HMMA.16816.F32.BF16 R108, R20, R26.reuse, R108 ;  /* 0x0000001a146c723c */ /* 0x080ff0000004186c */
[C---:B------:R-:W-:Y:S01]  /*3f90*/  HMMA.16816.F32.BF16 R112, R4.reuse, R26, R112 ;  /* 0x0000001a0470723c */ /* 0x040fe20000041870 */
[----:B------:R-:W-:Y:S07]  /*3fa0*/  LDSM.16.MT88.4 R24, [R223+0x15a80] ;  /* 0x015a8000df18783b */ /* 0x000fee0000004200 */
[-C--:B------:R-:W-:Y:S08]  /*3fb0*/  HMMA.16816.F32.BF16 R116, R4, R28.reuse, R116 ;  /* 0x0000001c0474723c */ /* 0x080ff00000041874 */
[C---:B------:R-:W-:Y:S08]  /*3fc0*/  HMMA.16816.F32.BF16 R120, R20.reuse, R28, R120 ;  /* 0x0000001c1478723c */ /* 0x040ff00000041878 */
[-C--:B------:R-:W-:Y:S01]  /*3fd0*/  HMMA.16816.F32.BF16 R124, R20, R30.reuse, R124 ;  /* 0x0000001e147c723c */ /* 0x080fe2000004187c */
[----:B------:R-:W2:Y:S07]  /*3fe0*/  LDSM.16.MT88.4 R20, [R0+0x9080] ;  /* 0x009080000014783b */ /* 0x000eae0000004200 */
[----:B------:R-:W-:Y:S01]  /*3ff0*/  HMMA.16816.F32.BF16 R128, R4, R30, R128 ;  /* 0x0000001e0480723c */ /* 0x000fe20000041880 */
[----:B------:R-:W3:Y:S07]  /*4000*/  LDSM.16.MT88.4 R4, [R0+0xb080] ;  /* 0x00b080000004783b */ /* 0x000eee0000004200 */
[-C--:B------:R-:W-:Y:S01]  /*4010*/  HMMA.16816.F32.BF16 R84, R32, R144.reuse, R84 ;  /* 0x000000902054723c */ /* 0x080fe20000041854 */
[----:B------:R-:W4:Y:S07]  /*4020*/  LDSM.16.MT88.4 R28, [R0+0x7880] ;  /* 0x00788000001c783b */ /* 0x000f2e0000004200 */
[C---:B------:R-:W-:Y:S08]  /*4030*/  HMMA.16816.F32.BF16 R88, R156.reuse, R144, R88 ;  /* 0x000000909c58723c */ /* 0x040ff00000041858 */
[-C--:B------:R-:W-:Y:S08]  /*4040*/  HMMA.16816.F32.BF16 R92, R156, R146.reuse, R92 ;  /* 0x000000929c5c723c */ /* 0x080ff0000004185c */
        /* <DEDUP_REMOVED lines=8> */
[----:B------:R-:W-:Y:S01]  /*40d0*/  HMMA.16816.F32.BF16 R128, R32, R206, R128 ;  /* 0x000000ce2080723c */ /* 0x000fe20000041880 */
[----:B------:R-:W-:Y:S07]  /*40e0*/  LDSM.16.MT88.4 R32, [R0+0xb880] ;  /* 0x00b880000020783b */ /* 0x000fee0000004200 */
[-C--:B-1----:R-:W-:Y:S08]  /*40f0*/  HMMA.16816.F32.BF16 R84, R8, R12.reuse, R84 ;  /* 0x0000000c0854723c */ /* 0x082ff00000041854 */
[C---:B------:R-:W-:Y:S08]  /*4100*/  HMMA.16816.F32.BF16 R88, R16.reuse, R12, R88 ;  /* 0x0000000c1058723c */ /* 0x040ff00000041858 */
[-C--:B------:R-:W-:Y:S08]  /*4110*/  HMMA.16816.F32.BF16 R92, R16, R14.reuse, R92 ;  /* 0x0000000e105c723c */ /* 0x080ff0000004185c */
[C---:B------:R-:W-:Y:S01]  /*4120*/  HMMA.16816.F32.BF16 R96, R8.reuse, R14, R96 ;  /* 0x0000000e0860723c */ /* 0x040fe20000041860 */
[----:B------:R-:W1:Y:S07]  /*4130*/  LDSM.16.MT88.4 R12, [R0+0x9880] ;  /* 0x00988000000c783b */ /* 0x000e6e0000004200 */
[-C--:B--2---:R-:W-:Y:S01]  /*4140*/  HMMA.16816.F32.BF16 R100, R8, R20.reuse, R100 ;  /* 0x000000140864723c */ /* 0x084fe20000041864 */
[----:B------:R-:W-:Y:S07]  /*4150*/  BAR.SYNC.DEFER_BLOCKING 0x0 ;  /* 0x0000000000007b1d */ /* 0x000fee0000010000 */
[C---:B------:R-:W-:Y:S08]  /*4160*/  HMMA.16816.F32.BF16 R104, R16.reuse, R20, R104 ;  /* 0x000000141068723c */ /* 0x040ff00000041868 */
[-C--:B------:R-:W-:Y:S08]  /*4170*/  HMMA.16816.F32.BF16 R108, R16, R22.reuse, R108 ;  /* 0x00000016106c723c */ /* 0x080ff0000004186c */
[C---:B------:R-:W-:Y:S01]  /*4180*/  HMMA.16816.F32.BF16 R112, R8.reuse, R22, R112 ;  /* 0x000000160870723c */ /* 0x040fe20000041870 */
[----:B------:R2:W1:Y:S07]  /*4190*/  LDSM.16.M88.4 R144, [R2+0x14280] ;  /* 0x014280000290783b */ /* 0x00046e0000000200 */
[-C--:B---3--:R-:W-:Y:S01]  /*41a0*/  HMMA.16816.F32.BF16 R116, R8, R4.reuse, R116 ;  /* 0x000000040874723c */ /* 0x088fe20000041874 */
[----:B------:R2:W3:Y:S07]  /*41b0*/  LDSM.16.M88.4 R140, [R2+0x15280] ;  /* 0x01528000028c783b */ /* 0x0004ee0000000200 */
[C---:B------:R-:W-:Y:S01]  /*41c0*/  HMMA.16816.F32.BF16 R120, R16.reuse, R4, R120 ;  /* 0x000000041078723c */ /* 0x040fe20000041878 */
[----:B------:R2:W1:Y:S07]  /*41d0*/  LDSM.16.MT88.4 R136, [R0+0x2080] ;  /* 0x002080000088783b */ /* 0x00046e0000004200 */
[-C--:B------:R-:W-:Y:S01]  /*41e0*/  HMMA.16816.F32.BF16 R124, R16, R6.reuse, R124 ;  /* 0x00000006107c723c */ /* 0x080fe2000004187c */
[----:B------:R2:W1:Y:S07]  /*41f0*/  LDSM.16.MT88.4 R16, [R0+0x80] ;  /* 0x000080000010783b */ /* 0x00046e0000004200 */
[----:B------:R-:W-:Y:S01]  /*4200*/  HMMA.16816.F32.BF16 R128, R8, R6, R128 ;  /* 0x000000060880723c */ /* 0x000fe20000041880 */
[----:B------:R2:W2:Y:S07]  /*4210*/  LDSM.16.MT88.4 R156, [R0+0x4080] ;  /* 0x00408000009c783b */ /* 0x0004ae0000004200 */
[-C--:B----4-:R-:W-:Y:S01]  /*4220*/  HMMA.16816.F32.BF16 R84, R24, R28.reuse, R84 ;  /* 0x0000001c1854723c */ /* 0x090fe20000041854 */
[----:B------:R4:W2:Y:S07]  /*4230*/  LDSM.16.M88.4 R200, [R3+0x14280] ;  /* 0x0142800003c8783b */ /* 0x0008ae0000000200 */
[C---:B------:R-:W-:Y:S01]  /*4240*/  HMMA.16816.F32.BF16 R88, R132.reuse, R28, R88 ;  /* 0x0000001c8458723c */ /* 0x040fe20000041858 */
[----:B------:R4:W2:Y:S07]  /*4250*/  LDSM.16.M88.4 R208, [R3+0x15280] ;  /* 0x0152800003d0783b */ /* 0x0008ae0000000200 */
[-C--:B------:R-:W-:Y:S01]  /*4260*/  HMMA.16816.F32.BF16 R92, R132, R30.reuse, R92 ;  /* 0x0000001e845c723c */ /* 0x080fe2000004185c */
[----:B------:R4:W2:Y:S07]  /*4270*/  LDSM.16.MT88.4 R204, [R0+0x880] ;  /* 0x0008800000cc783b */ /* 0x0008ae0000004200 */
[C---:B------:R-:W-:Y:S01]  /*4280*/  HMMA.16816.F32.BF16 R96, R24.reuse, R30, R96 ;  /* 0x0000001e1860723c */ /* 0x040fe20000041860 */
[----:B------:R4:W2:Y:S07]  /*4290*/  LDSM.16.MT88.4 R212, [R0+0x2880] ;  /* 0x0028800000d4783b */ /* 0x0008ae0000004200 */
[-C--:B-1----:R-:W-:Y:S01]  /*42a0*/  HMMA.16816.F32.BF16 R100, R24, R12.reuse, R100 ;  /* 0x0000000c1864723c */ /* 0x082fe20000041864 */
[----:B------:R4:W1:Y:S07]  /*42b0*/  LDSM.16.MT88.4 R216, [R0+0x4880] ;  /* 0x0048800000d8783b */ /* 0x00086e0000004200 */
[C---:B------:R-:W-:Y:S08]  /*42c0*/  HMMA.16816.F32.BF16 R104, R132.reuse, R12, R104 ;  /* 0x0000000c8468723c */ /* 0x040ff00000041868 */
[-C--:B------:R-:W-:Y:S08]  /*42d0*/  HMMA.16816.F32.BF16 R108, R132, R14.reuse, R108 ;  /* 0x0000000e846c723c */ /* 0x080ff0000004186c */
[C---:B------:R-:W-:Y:S08]  /*42e0*/  HMMA.16816.F32.BF16 R112, R24.reuse, R14, R112 ;  /* 0x0000000e1870723c */ /* 0x040ff00000041870 */
[-C--:B------:R-:W-:Y:S08]  /*42f0*/  HMMA.16816.F32.BF16 R116, R24, R32.reuse, R116 ;  /* 0x000000201874723c */ /* 0x080ff00000041874 */
[C---:B------:R-:W-:Y:S08]  /*4300*/  HMMA.16816.F32.BF16 R120, R132.reuse, R32, R120 ;  /* 0x000000208478723c */ /* 0x040ff00000041878 */
[-C--:B------:R-:W-:Y:S08]  /*4310*/  HMMA.16816.F32.BF16 R124, R132, R34.reuse, R124 ;  /* 0x00000022847c723c */ /* 0x080ff0000004187c */
[----:B------:R-:W-:Y:S01]  /*4320*/  HMMA.16816.F32.BF16 R128, R24, R34, R128 ;  /* 0x000000221880723c */ /* 0x000fe20000041880 */
[----:B------:R-:W-:-:S07]  /*4330*/  @P0 BRA `(.L_x_3) ;  /* 0x000004b000000947 */ /* 0x000fce0003800000 */
[C---:B-1234-:R-:W-:Y:S01]  /*4340*/  LOP3.LUT P3, RZ, R234.reuse, 0x10, RZ, 0xc0, !PT ;  /* 0x00000010eaff7812 */ /* 0x05efe2000786c0ff */
[----:B------:R-:W2:Y:S01]  /*4350*/  LDL.64 R228, [R1] ;  /* 0x0000000001e47983 */ /* 0x000ea20000100a00 */
[----:B------:R-:W-:Y:S01]  /*4360*/  LOP3.LUT P2, RZ, R234, 0x2, RZ, 0xc0, !PT ;  /* 0x00000002eaff7812 */ /* 0x000fe2000784c0ff */
[----:B------:R-:W-:Y:S01]  /*4370*/  IMAD.MOV.U32 R5, RZ, RZ, R249 ;  /* 0x000000ffff057224 */ /* 0x000fe200078e00f9 */
[----:B------:R-:W-:Y:S01]  /*4380*/  USHF.R.S32.HI UR28, URZ, 0x1f, UR23 ;  /* 0x0000001f3f1c7899 */ /* 0x000fe20008011417 */
[----:B------:R-:W-:Y:S01]  /*4390*/  IMAD.U32 R14, RZ, RZ, UR13 ;  /* 0x0000000dff0e7e24 */ /* 0x000fe2000f8e00ff */
[----:B------:R-:W1:Y:S01]  /*43a0*/  S2R R10, SR_CTAID.Y ;  /* 0x00000000000a7919 */ /* 0x000e620000002600 */
[----:B------:R-:W-:Y:S01]  /*43b0*/  ULDC.64 UR4, c[0x0][0x178] ;  /* 0x00005e0000047ab9 */ /* 0x000fe20000000a00 */
[----:B------:R-:W-:Y:S01]  /*43c0*/  IMAD.U32 R12, RZ, RZ, UR13 ;  /* 0x0000000dff0c7e24 */ /* 0x000fe2000f8e00ff */
[----:B------:R-:W-:Y:S02]  /*43d0*/  UIMAD.WIDE.U32 UR30, UR23, UR4, URZ ;  /* 0x00000004171e72a5 */ /* 0x000fe4000f8e003f */
[----:B------:R-:W-:Y:S02]  /*43e0*/  UIMAD UR28, UR28, UR4, URZ ;  /* 0x000000041c1c72a4 */ /* 0x000fe4000f8e023f */
[----:B------:R-:W-:Y:S02]  /*43f0*/  USHF.L.U32 UR4, UR23, 0x6, URZ ;  /* 0x0000000617047899 */ /* 0x000fe4000800063f */
[----:B------:R-:W-:Y:S01]  /*4400*/  IMAD.U32 R8, RZ, RZ, UR30 ;  /* 0x0000001eff087e24 */ /* 0x000fe2000f8e00ff */
[----:B------:R-:W-:Y:S04]  /*4410*/  UIMAD UR28, UR23, UR5, UR28 ;  /* 0x00000005171c72a4 */ /* 0x000fe8000f8e021c */
[----:B------:R-:W-:Y:S06]  /*4420*/  UIADD3 UR28, UR31, UR28, URZ ;  /* 0x0000001c1f1c7290 */ /* 0x000fec000fffe03f */
[----:B------:R-:W-:Y:S01]  /*4430*/  IMAD.U32 R7, RZ, RZ, UR28 ;  /* 0x0000001cff077e24 */ /* 0x000fe2000f8e00ff */
[----:B-1----:R-:W-:Y:S05]  /*4440*/  SHF.R.S32.HI R9, RZ, 0x1f, R10 ;  /* 0x0000001fff097819 */ /* 0x002fea000001140a */
[C---:B------:R-:W-:Y:S02]  /*4450*/  IMAD R6, R9.reuse, c[0x0][0x180], RZ ;  /* 0x0000600009067a24 */ /* 0x040fe400078e02ff */
[----:B------:R-:W-:Y:S02]  /*4460*/  IMAD R9, R9, c[0x0][0x270], RZ ;  /* 0x00009c0009097a24 */ /* 0x000fe400078e02ff */
[C---:B------:R-:W-:Y:S02]  /*4470*/  IMAD R6, R10.reuse, c[0x0][0x184], R6 ;  /* 0x000061000a067a24 */ /* 0x040fe400078e0206 */
[C---:B------:R-:W-:Y:S02]  /*4480*/  IMAD R9, R10.reuse, c[0x0][0x274], R9 ;  /* 0x00009d000a097a24 */ /* 0x040fe400078e0209 */
[----:B--2---:R-:W-:Y:S04]  /*4490*/  IMAD.MOV.U32 R4, RZ, RZ, R228 ;  /* 0x000000ffff047224 */ /* 0x004fe800078e00e4 */
[----:B------:R-:W-:Y:S05]  /*44a0*/  IMAD.WIDE.U32 R4, R10, c[0x0][0x180], R4 ;  /* 0x000060000a047a25 */ /* 0x000fea00078e0004 */
[----:B------:R-:W-:Y:S04]  /*44b0*/  IADD3 R4, P0, R4, UR18, RZ ;  /* 0x0000001204047c10 */ /* 0x000fe8000ff1e0ff */
        /* <DEDUP_REMOVED lines=14> */
[----:B------:R-:W-:Y:S02]  /*45a0*/  LOP3.LUT P1, RZ, R234, 0x4, RZ, 0xc0, !PT ;  /* 0x00000004eaff7812 */ /* 0x000fe4000782c0ff */
        /* <DEDUP_REMOVED lines=8> */
[----:B------:R-:W-:Y:S02]  /*4630*/  IADD3 R10, P0, R4, UR13, RZ ;  /* 0x0000000d040a7c10 */ /* 0x000fe4000ff1e0ff */
[----:B------:R-:W-:Y:S02]  /*4640*/  IADD3 R6, -R240, c[0x0][0x168], -R6 ;  /* 0x00005a00f0067a10 */ /* 0x000fe40007ffe906 */
[----:B------:R-:W-:Y:S02]  /*4650*/  IADD3.X R11, R5, UR11, RZ, P0, !PT ;  /* 0x0000000b050b7c10 */ /* 0x000fe400087fe4ff */
[----:B------:R-:W-:Y:S04]  /*4660*/  LOP3.LUT P0, RZ, R234, 0x8, RZ, 0xc0, !PT ;  /* 0x00000008eaff7812 */ /* 0x000fe8000780c0ff */
[C---:B------:R-:W-:Y:S11]  /*4670*/  ISETP.LT.OR P0, PT, R6.reuse, 0x1, P0 ;  /* 0x000000010600780c */ /* 0x040ff60000701670 */
[----:B------:R-:W-:Y:S02]  /*4680*/  @!UPT UIADD3 URZ, URZ, URZ, URZ ;  /* 0x0000003f3f3ff290 */ /* 0x000fe4000fffe03f */
        /* <DEDUP_REMOVED lines=9> */
[----:B------:R1:W-:Y:S01]  /*4720*/  LDGSTS.E.BYPASS.LTC128B.128 [R230+0xa080], [R4.64+0x100], !P0 ;  /* 0x0a08010004e67fae */ /* 0x0003e2000c101d58 */
[----:B------:R-:W-:Y:S04]  /*4730*/  LOP3.LUT P0, RZ, R234, 0x8, RZ, 0xc0, !PT ;  /* 0x00000008eaff7812 */ /* 0x000fe8000780c0ff */
[C---:B------:R-:W-:Y:S11]  /*4740*/  ISETP.LT.OR P0, PT, R6.reuse, 0x21, P0 ;  /* 0x000000210600780c */ /* 0x040ff60000701670 */
[----:B------:R-:W-:Y:S02]  /*4750*/  @!UPT UIADD3 URZ, URZ, URZ, URZ ;  /* 0x0000003f3f3ff290 */ /* 0x000fe4000fffe03f */
[----:B------:R2:W-:Y:S01]  /*4760*/  LDGSTS.E.BYPASS.LTC128B.128 [R230+0x7080], [R10.64], !P0 ;  /* 0x070800000ae67fae */ /* 0x0005e2000c101d58 */
[----:B------:R-:W-:Y:S01]  /*4770*/  ISETP.LT.OR P0, PT, R6, 0x21, !P1 ;  /* 0x000000210600780c */ /* 0x000fe20004f01670 */
[----:B-1----:R-:W-:Y:S11]  /*4780*/  @!P2 IMAD.SHL.U32 R4, R238, 0x10, RZ ;  /* 0x00000010ee04a824 */ /* 0x002ff600078e00ff */
[----:B------:R-:W-:Y:S01]  /*4790*/  @!UPT UIADD3 URZ, URZ, URZ, URZ ;  /* 0x0000003f3f3ff290 */ /* 0x000fe2000fffe03f */
[----:B------:R2:W-:Y:S01]  /*47a0*/  LDGSTS.E.BYPASS.LTC128B.128 [R230+0x9080], [R14.64], !P0 ;  /* 0x090800000ee67fae */ /* 0x0005e2000c101d58 */
[----:B------:R-:W-:Y:S11]  /*47b0*/  ISETP.LT.OR P0, PT, R6, 0x21, !P3 ;  /* 0x000000210600780c */ /* 0x000ff60005f01670 */
[----:B------:R-:W-:Y:S02]  /*47c0*/  @!UPT UIADD3 URZ, URZ, URZ, URZ ;  /* 0x0000003f3f3ff290 */ /* 0x000fe4000fffe03f */
[----:B------:R2:W-:Y:S05]  /*47d0*/  LDGSTS.E.BYPASS.LTC128B.128 [R230+0xb080], [R12.64], !P0 ;  /* 0x0b0800000ce67fae */ /* 0x0005ea000c101d58 */
[----:B------:R2:W-:Y:S02]  /*47e0*/  @!P2 LDGSTS.E.BYPASS.LTC128B.128 [R4+0x12080], [R8.64] ;  /* 0x120800000804afae */ /* 0x0005e4000b901d58 */
.L_x_3:
[----:B-1234-:R-:W2:Y:S01]  /*47f0*/  LDL.64 R6, [R1+0x8] ;  /* 0x0000080001067983 */ /* 0x01eea20000100a00 */
[----:B------:R-:W-:Y:S02]  /*4800*/  UIMAD UR20, UR20, 0x3000, URZ ;  /* 0x00003000141478a4 */ /* 0x000fe4000f8e023f */
[----:B------:R-:W-:Y:S01]  /*4810*/  UISETP.GE.AND UP0, UPT, UR23, UR22, UPT ;  /* 0x000000161700728c */ /* 0x000fe2000bf06270 */
[----:B------:R-:W0:Y:S03]  /*4820*/  LDGDEPBAR ;  /* 0x00000000000079af */ /* 0x000e260000000000 */
[----:B------:R-:W-:Y:S01]  /*4830*/  IMAD.U32 R5, RZ, RZ, UR20 ;  /* 0x00000014ff057e24 */ /* 0x000fe2000f8e00ff */
[----:B--2---:R-:W-:Y:S01]  /*4840*/  IADD3 R4, P0, R6, UR20, RZ ;  /* 0x0000001406047c10 */ /* 0x004fe2000ff1e0ff */
[----:B------:R-:W-:Y:S03]  /*4850*/  UMOV UR20, UR23 ;  /* 0x0000001700147c82 */ /* 0x000fe60008000000 */
[----:B------:R-:W-:Y:S02]  /*4860*/  LEA.HI.X.SX32 R5, R5, R245, 0x1, P0 ;  /* 0x000000f505057211 */ /* 0x000fe400000f0eff */
[C---:B------:R-:W-:Y:S04]  /*4870*/  LEA R228, P0, R4.reuse, c[0x0][0x220], 0x2 ;  /* 0x0000880004e47a11 */ /* 0x040fe800078010ff */
[----:B------:R-:W-:Y:S02]  /*4880*/  LEA.HI.X R229, R4, c[0x0][0x224], R5, 0x2, P0 ;  /* 0x0000890004e57a11 */ /* 0x000fe400000f1405 */
[-C--:B------:R-:W-:Y:S01]  /*4890*/  HMMA.16816.F32.BF16 R4, R144, R16.reuse, RZ ;  /* 0x000000109004723c */ /* 0x080fe200000418ff */
[----:B------:R-:W-:Y:S07]  /*48a0*/  PLOP3.LUT P0, PT, PT, PT, UP0, 0x80, 0x0 ;  /* 0x000000000000781c */ /* 0x000fee0003f0f008 */
[C---:B------:R-:W-:Y:S08]  /*48b0*/  HMMA.16816.F32.BF16 R8, R140.reuse, R16, RZ ;  /* 0x000000108c08723c */ /* 0x040ff000000418ff */
[-C--:B------:R-:W-:Y:S08]  /*48c0*/  HMMA.16816.F32.BF16 R12, R140, R18.reuse, RZ ;  /* 0x000000128c0c723c */ /* 0x080ff000000418ff */
        /* <DEDUP_REMOVED lines=8> */
[----:B------:R-:W-:Y:S01]  /*4950*/  HMMA.16816.F32.BF16 R144, R144, R158, RZ ;  /* 0x0000009e9090723c */ /* 0x000fe200000418ff */
[----:B------:R-:W-:Y:S07]  /*4960*/  LDSM.16.M88.4 R156, [R221+0x14280] ;  /* 0x01428000dd9c783b */ /* 0x000fee0000000200 */
[-C--:B------:R-:W-:Y:S08]  /*4970*/  HMMA.16816.F32.BF16 R4, R200, R204.reuse, R4 ;  /* 0x000000ccc804723c */ /* 0x080ff00000041804 */
[C---:B------:R-:W-:Y:S08]  /*4980*/  HMMA.16816.F32.BF16 R8, R208.reuse, R204, R8 ;  /* 0x000000ccd008723c */ /* 0x040ff00000041808 */
[-C--:B------:R-:W-:Y:S08]  /*4990*/  HMMA.16816.F32.BF16 R12, R208, R206.reuse, R12 ;  /* 0x000000ced00c723c */ /* 0x080ff0000004180c */
[C---:B------:R-:W-:Y:S01]  /*49a0*/  HMMA.16816.F32.BF16 R16, R200.reuse, R206, R16 ;  /* 0x000000cec810723c */ /* 0x040fe20000041810 */
[----:B------:R-:W1:Y:S07]  /*49b0*/  LDSM.16.MT88.4 R204, [R0+0x1080] ;  /* 0x0010800000cc783b */ /* 0x000e6e0000004200 */
[-C--:B------:R-:W-:Y:S08]  /*49c0*/  HMMA.16816.F32.BF16 R20, R200, R212.reuse, R20 ;  /* 0x000000d4c814723c */ /* 0x080ff00000041814 */
[C---:B------:R-:W-:Y:S08]  /*49d0*/  HMMA.16816.F32.BF16 R24, R208.reuse, R212, R24 ;  /* 0x000000d4d018723c */ /* 0x040ff00000041818 */
[-C--:B------:R-:W-:Y:S08]  /*49e0*/  HMMA.16816.F32.BF16 R28, R208, R214.reuse, R28 ;  /* 0x000000d6d01c723c */ /* 0x080ff0000004181c */
[C---:B------:R-:W-:Y:S01]  /*49f0*/  HMMA.16816.F32.BF16 R32, R200.reuse, R214, R32 ;  /* 0x000000d6c820723c */ /* 0x040fe20000041820 */
[----:B------:R-:W-:Y:S07]  /*4a00*/  LDSM.16.MT88.4 R212, [R0+0x3080] ;  /* 0x0030800000d4783b */ /* 0x000fee0000004200 */
[-C--:B------:R-:W-:Y:S08]  /*4a10*/  HMMA.16816.F32.BF16 R132, R200, R216.reuse, R132 ;  /* 0x000000d8c884723c */ /* 0x080ff00000041884 */
[C---:B------:R-:W-:Y:S08]  /*4a20*/  HMMA.16816.F32.BF16 R136, R208.reuse, R216, R136 ;  /* 0x000000d8d088723c */ /* 0x040ff00000041888 */
[-C--:B------:R-:W-:Y:S01]  /*4a30*/  HMMA.16816.F32.BF16 R140, R208, R218.reuse, R140 ;  /* 0x000000dad08c723c */ /* 0x080fe2000004188c */
[----:B------:R-:W2:Y:S07]  /*4a40*/  LDSM.16.M88.4 R208, [R221+0x15280] ;  /* 0x01528000ddd0783b */ /* 0x000eae0000000200 */
[----:B------:R-:W-:Y:S01]  /*4a50*/  HMMA.16816.F32.BF16 R144, R200, R218, R144 ;  /* 0x000000dac890723c */ /* 0x000fe20000041890 */
[----:B------:R-:W3:Y:S04]  /*4a60*/  LDSM.16.MT88.4 R200, [R0+0x5080] ;  /* 0x0050800000c8783b */ /* 0x000ee80000004200 */
[----:B------:R-:W-:Y:S03]  /*4a70*/  LDSM.16.M88.4 R216, [R220+0x15280] ;  /* 0x01528000dcd8783b */ /* 0x000fe60000000200 */
[-C--:B-1----:R-:W-:Y:S08]  /*4a80*/  HMMA.16816.F32.BF16 R4, R156, R204.reuse, R4 ;  /* 0x000000cc9c04723c */ /* 0x082ff00000041804 */
[C---:B--2---:R-:W-:Y:S08]  /*4a90*/  HMMA.16816.F32.BF16 R8, R208.reuse, R204, R8 ;  /* 0x000000ccd008723c */ /* 0x044ff00000041808 */
[-C--:B------:R-:W-:Y:S08]  /*4aa0*/  HMMA.16816.F32.BF16 R12, R208, R206.reuse, R12 ;  /* 0x000000ced00c723c */ /* 0x080ff0000004180c */
[C---:B------:R-:W-:Y:S01]  /*4ab0*/  HMMA.16816.F32.BF16 R16, R156.reuse, R206, R16 ;  /* 0x000000ce9c10723c */ /* 0x040fe20000041810 */
[----:B------:R-:W-:Y:S07]  /*4ac0*/  LDSM.16.M88.4 R204, [R220+0x14280] ;  /* 0x01428000dccc783b */ /* 0x000fee0000000200 */
[-C--:B------:R-:W-:Y:S08]  /*4ad0*/  HMMA.16816.F32.BF16 R20, R156, R212.reuse, R20 ;  /* 0x000000d49c14723c */ /* 0x080ff00000041814 */
[C---:B------:R-:W-:Y:S08]  /*4ae0*/  HMMA.16816.F32.BF16 R24, R208.reuse, R212, R24 ;  /* 0x000000d4d018723c */ /* 0x040ff00000041818 */
[-C--:B------:R-:W-:Y:S08]  /*4af0*/  HMMA.16816.F32.BF16 R28, R208, R214.reuse, R28 ;  /* 0x000000d6d01c723c */ /* 0x080ff0000004181c */
[C---:B------:R-:W-:Y:S01]  /*4b00*/  HMMA.16816.F32.BF16 R32, R156.reuse, R214, R32 ;  /* 0x000000d69c20723c */ /* 0x040fe20000041820 */
[----:B------:R-:W1:Y:S07]  /*4b10*/  LDSM.16.MT88.4 R212, [R0+0x1880] ;  /* 0x0018800000d4783b */ /* 0x000e6e0000004200 */
[-C--:B---3--:R-:W-:Y:S08]  /*4b20*/  HMMA.16816.F32.BF16 R132, R156, R200.reuse, R132 ;  /* 0x000000c89c84723c */ /* 0x088ff00000041884 */
[C---:B------:R-:W-:Y:S08]  /*4b30*/  HMMA.16816.F32.BF16 R136, R208.reuse, R200, R136 ;  /* 0x000000c8d088723c */ /* 0x040ff00000041888 */
[-C--:B------:R-:W-:Y:S01]  /*4b40*/  HMMA.16816.F32.BF16 R140, R208, R202.reuse, R140 ;  /* 0x000000cad08c723c */ /* 0x080fe2000004188c */
[----:B------:R-:W2:Y:S07]  /*4b50*/  LDSM.16.MT88.4 R208, [R0+0x3880] ;  /* 0x0038800000d0783b */ /* 0x000eae0000004200 */
[----:B------:R-:W-:Y:S01]  /*4b60*/  HMMA.16816.F32.BF16 R144, R156, R202, R144 ;  /* 0x000000ca9c90723c */ /* 0x000fe20000041890 */
[----:B------:R-:W3:Y:S07]  /*4b70*/  LDSM.16.MT88.4 R156, [R0+0x5880] ;  /* 0x00588000009c783b */ /* 0x000eee0000004200 */
[-C--:B-1----:R-:W-:Y:S08]  /*4b80*/  HMMA.16816.F32.BF16 R4, R204, R212.reuse, R4 ;  /* 0x000000d4cc04723c */ /* 0x082ff00000041804 */
[C---:B------:R-:W-:Y:S08]  /*4b90*/  HMMA.16816.F32.BF16 R8, R216.reuse, R212, R8 ;  /* 0x000000d4d808723c */ /* 0x040ff00000041808 */
[-C--:B------:R-:W-:Y:S07]  /*4ba0*/  HMMA.16816.F32.BF16 R12, R216, R214.reuse, R12 ;  /* 0x000000d6d80c723c */ /* 0x080fee000004180c */
[----:B------:R1:W-:Y:S01]  /*4bb0*/  RED.E.ADD.F32.FTZ.RN.STRONG.GPU [R228.64], R4 ;  /* 0x00000004e400798e */ /* 0x0003e2000c10e798 */
[C---:B------:R-:W-:Y:S03]  /*4bc0*/  HMMA.16816.F32.BF16 R16, R204.reuse, R214, R16 ;  /* 0x000000d6cc10723c */ /* 0x040fe60000041810 */
[----:B------:R1:W-:Y:S04]  /*4bd0*/  RED.E.ADD.F32.FTZ.RN.STRONG.GPU [R228.64+0x400], R5 ;  /* 0x00040005e400798e */ /* 0x0003e8000c10e798 */
[----:B------:R1:W-:Y:S01]  /*4be0*/  RED.E.ADD.F32.FTZ.RN.STRONG.GPU [R228.64+0x800], R6 ;  /* 0x00080006e400798e */ /* 0x0003e2000c10e798 */
[-C--:B--2---:R-:W-:Y:S03]  /*4bf0*/  HMMA.16816.F32.BF16 R20, R204, R208.reuse, R20 ;  /* 0x000000d0cc14723c */ /* 0x084fe60000041814 */
[----:B------:R1:W-:Y:S04]  /*4c00*/  RED.E.ADD.F32.FTZ.RN.STRONG.GPU [R228.64+0xc00], R7 ;  /* 0x000c0007e400798e */ /* 0x0003e8000c10e798 */
[----:B------:R1:W-:Y:S01]  /*4c10*/  RED.E.ADD.F32.FTZ.RN.STRONG.GPU [R228.64+0x1000], R8 ;  /* 0x00100008e400798e */ /* 0x0003e2000c10e798 */
[C---:B------:R-:W-:Y:S03]  /*4c20*/  HMMA.16816.F32.BF16 R24, R216.reuse, R208, R24 ;  /* 0x000000d0d818723c */ /* 0x040fe60000041818 */
[----:B------:R1:W-:Y:S04]  /*4c30*/  RED.E.ADD.F32.FTZ.RN.STRONG.GPU [R228.64+0x1400], R9 ;  /* 0x00140009e400798e */ /* 0x0003e8000c10e798 */
[----:B------:R1:W-:Y:S01]  /*4c40*/  RED.E.ADD.F32.FTZ.RN.STRONG.GPU [R228.64+0x1800], R10 ;  /* 0x0018000ae400798e */ /* 0x0003e2000c10e798 */
[-C--:B------:R-:W-:Y:S03]  /*4c50*/  HMMA.16816.F32.BF16 R28, R216, R210.reuse, R28 ;  /* 0x000000d2d81c723c */ /* 0x080fe6000004181c */
[----:B------:R1:W-:Y:S04]  /*4c60*/  RED.E.ADD.F32.FTZ.RN.STRONG.GPU [R228.64+0x1c00], R11 ;  /* 0x001c000be400798e */ /* 0x0003e8000c10e798 */
[----:B------:R1:W-:Y:S01]  /*4c70*/  RED.E.ADD.F32.FTZ.RN.STRONG.GPU [R228.64+0x2000], R16 ;  /* 0x00200010e400798e */ /* 0x0003e2000c10e798 */
[C---:B------:R-:W-:Y:S03]  /*4c80*/  HMMA.16816.F32.BF16 R32, R204.reuse, R210, R32 ;  /* 0x000000d2cc20723c */ /* 0x040fe60000041820 */
[----:B------:R1:W-:Y:S04]  /*4c90*/  RED.E.ADD.F32.FTZ.RN.STRONG.GPU [R228.64+0x2400], R17 ;  /* 0x00240011e400798e */ /* 0x0003e8000c10e798 */
[----:B------:R1:W-:Y:S01]  /*4ca0*/  RED.E.ADD.F32.FTZ.RN.STRONG.GPU [R228.64+0x2800], R18 ;  /* 0x00280012e400798e */ /* 0x0003e2000c10e798 */
[-C--:B---3--:R-:W-:Y:S03]  /*4cb0*/  HMMA.16816.F32.BF16 R132, R204, R156.reuse, R132 ;  /* 0x0000009ccc84723c */ /* 0x088fe60000041884 */
        /* <DEDUP_REMOVED lines=8> */
[----:B------:R-:W-:Y:S03]  /*4d40*/  HMMA.16816.F32.BF16 R144, R204, R158, R144 ;  /* 0x0000009ecc90723c */ /* 0x000fe60000041890 */
[----:B------:R1:W-:Y:S04]  /*4d50*/  RED.E.ADD.F32.FTZ.RN.STRONG.GPU [R228.64+0x4400], R21 ;  /* 0x00440015e400798e */ /* 0x0003e8000c10e798 */
        /* <DEDUP_REMOVED lines=29> */
[----:B------:R1:W-:Y:S01]  /*4f30*/  RED.E.ADD.F32.FTZ.RN.STRONG.GPU [R228.64+0xbc00], R143 ;  /* 0x00bc008fe400798e */ /* 0x0003e2000c10e798 */
[----:B------:R-:W-:-:S05]  /*4f40*/  @!P0 BRA `(.L_x_4) ;  /* 0xffffcfc000008947 */ /* 0x000fca000383ffff */
.L_x_1:
[----:B------:R-:W-:Y:S01]  /*4f50*/  F2FP.BF16.PACK_AB R66, R67, R66 ;  /* 0x000000424342723e */ /* 0x000fe200000010ff */
[----:B------:R-:W-:Y:S01]  /*4f60*/  BAR.SYNC.DEFER_BLOCKING 0x1, 0x100 ;  /* 0x0044000000007b1d */ /* 0x000fe20000010000 */
[----:B------:R-:W-:Y:S01]  /*4f70*/  F2FP.BF16.PACK_AB R64, R65, R64 ;  /* 0x000000404140723e */ /* 0x000fe200000010ff */
[----:B------:R-:W-:Y:S01]  /*4f80*/  FMUL.FTZ R84, R84, c[0x0][0x298] ;  /* 0x0000a60054547a20 */ /* 0x000fe20000410000 */
[----:B------:R-:W-:Y:S01]  /*4f90*/  F2FP.BF16.PACK_AB R36, R37, R36 ;  /* 0x000000242524723e */ /* 0x000fe200000010ff */
[----:B-1----:R-:W-:Y:S01]  /*4fa0*/  FMUL.FTZ R28, R85, c[0x0][0x298] ;  /* 0x0000a600551c7a20 */ /* 0x002fe20000410000 */
[----:B------:R-:W-:Y:S01]  /*4fb0*/  F2FP.BF16.PACK_AB R38, R39, R38 ;  /* 0x000000262726723e */ /* 0x000fe200000010ff */
[----:B------:R-:W1:Y:S01]  /*4fc0*/  S2R R67, SR_TID.X ;  /* 0x0000000000437919 */ /* 0x000e620000002100 */
[----:B------:R-:W-:Y:S01]  /*4fd0*/  F2FP.BF16.PACK_AB R48, R49, R48 ;  /* 0x000000303130723e */ /* 0x000fe200000010ff */
[----:B------:R-:W-:Y:S01]  /*4fe0*/  FMUL.FTZ R86, R86, c[0x0][0x298] ;  /* 0x0000a60056567a20 */ /* 0x000fe20000410000 */
[----:B------:R-:W-:Y:S01]  /*4ff0*/  IADD3 R4, R231, 0x440, RZ ;  /* 0x00000440e7047810 */ /* 0x000fe20007ffe0ff */
[----:B------:R-:W-:Y:S01]  /*5000*/  FMUL.FTZ R27, R87, c[0x0][0x298] ;  /* 0x0000a600571b7a20 */ /* 0x000fe20000410000 */
[----:B------:R-:W-:Y:S01]  /*5010*/  F2FP.BF16.PACK_AB R50, R51, R50 ;  /* 0x000000323332723e */ /* 0x000fe200000010ff */
[----:B------:R-:W-:Y:S01]  /*5020*/  FMUL.FTZ R96, R96, c[0x0][0x298] ;  /* 0x0000a60060607a20 */ /* 0x000fe20000410000 */
[----:B------:R-:W-:Y:S01]  /*5030*/  F2FP.BF16.PACK_AB R40, R41, R40 ;  /* 0x000000282928723e */ /* 0x000fe200000010ff */
[----:B------:R-:W-:Y:S01]  /*5040*/  FMUL.FTZ R24, R97, c[0x0][0x298] ;  /* 0x0000a60061187a20 */ /* 0x000fe20000410000 */
        /* <DEDUP_REMOVED lines=9> */
[----:B------:R-:W-:Y:S01]  /*50e0*/  STS [R231+0x6080], R36 ;  /* 0x00608024e7007388 */ /* 0x000fe20000000800 */
[----:B------:R-:W-:Y:S01]  /*50f0*/  F2FP.BF16.PACK_AB R54, R55, R54 ;  /* 0x000000363736723e */ /* 0x000fe200000010ff */
[----:B------:R-:W-:Y:S01]  /*5100*/  FMUL.FTZ R90, R90, c[0x0][0x298] ;  /* 0x0000a6005a5a7a20 */ /* 0x000fe20000410000 */
[----:B------:R-:W-:Y:S01]  /*5110*/  F2FP.BF16.PACK_AB R56, R57, R56 ;  /* 0x000000383938723e */ /* 0x000fe200000010ff */
[----:B------:R-:W-:Y:S01]  /*5120*/  STS [R231+0x6480], R38 ;  /* 0x00648026e7007388 */ /* 0x000fe20000000800 */
[----:B------:R-:W-:Y:S01]  /*5130*/  F2FP.BF16.PACK_AB R58, R59, R58 ;  /* 0x0000003a3b3a723e */ /* 0x000fe200000010ff */
[----:B------:R-:W-:Y:S01]  /*5140*/  FMUL.FTZ R25, R91, c[0x0][0x298] ;  /* 0x0000a6005b197a20 */ /* 0x000fe20000410000 */
[----:B-1----:R-:W-:Y:S01]  /*5150*/  SHF.R.S32.HI R65, RZ, 0x1f, R67 ;  /* 0x0000001fff417819 */ /* 0x002fe20000011443 */
[----:B------:R-:W-:Y:S01]  /*5160*/  FMUL.FTZ R92, R92, c[0x0][0x298] ;  /* 0x0000a6005c5c7a20 */ /* 0x000fe20000410000 */
[----:B------:R-:W-:Y:S01]  /*5170*/  F2FP.BF16.PACK_AB R60, R61, R60 ;  /* 0x0000003c3d3c723e */ /* 0x000fe200000010ff */
[----:B------:R-:W-:Y:S01]  /*5180*/  FMUL.FTZ R22, R93, c[0x0][0x298] ;  /* 0x0000a6005d167a20 */ /* 0x000fe20000410000 */
[----:B------:R-:W-:Y:S01]  /*5190*/  LEA.HI R0, R65, R67, RZ, 0x2 ;  /* 0x0000004341007211 */ /* 0x000fe200078f10ff */
[----:B------:R-:W-:Y:S01]  /*51a0*/  FMUL.FTZ R94, R94, c[0x0][0x298] ;  /* 0x0000a6005e5e7a20 */ /* 0x000fe20000410000 */
[----:B------:R-:W-:Y:S01]  /*51b0*/  F2FP.BF16.PACK_AB R62, R63, R62 ;  /* 0x0000003e3f3e723e */ /* 0x000fe200000010ff */
[----:B------:R-:W-:Y:S01]  /*51c0*/  FMUL.FTZ R21, R95, c[0x0][0x298] ;  /* 0x0000a6005f157a20 */ /* 0x000fe20000410000 */
[--C-:B------:R-:W-:Y:S01]  /*51d0*/  SHF.R.S32.HI R2, RZ, 0x2, R0.reuse ;  /* 0x00000002ff027819 */ /* 0x100fe20000011400 */
[----:B------:R-:W-:Y:S01]  /*51e0*/  FMUL.FTZ R100, R100, c[0x0][0x298] ;  /* 0x0000a60064647a20 */ /* 0x000fe20000410000 */
[----:B------:R-:W-:Y:S01]  /*51f0*/  SHF.R.S32.HI R0, RZ, 0x1f, R0 ;  /* 0x0000001fff007819 */ /* 0x000fe20000011400 */
[----:B------:R-:W-:Y:S01]  /*5200*/  FMUL.FTZ R20, R101, c[0x0][0x298] ;  /* 0x0000a60065147a20 */ /* 0x000fe20000410000 */
[----:B------:R-:W-:Y:S01]  /*5210*/  F2FP.BF16.PACK_AB R68, R69, R68 ;  /* 0x000000444544723e */ /* 0x000fe200000010ff */
[----:B------:R-:W-:Y:S01]  /*5220*/  FMUL.FTZ R102, R102, c[0x0][0x298] ;  /* 0x0000a60066667a20 */ /* 0x000fe20000410000 */
[----:B------:R-:W-:Y:S01]  /*5230*/  LEA.HI R0, R0, R2, RZ, 0x3 ;  /* 0x0000000200007211 */ /* 0x000fe200078f18ff */
[----:B------:R-:W-:Y:S01]  /*5240*/  FMUL.FTZ R19, R103, c[0x0][0x298] ;  /* 0x0000a60067137a20 */ /* 0x000fe20000410000 */
[----:B------:R-:W-:Y:S01]  /*5250*/  F2FP.BF16.PACK_AB R70, R71, R70 ;  /* 0x000000464746723e */ /* 0x000fe200000010ff */
[----:B------:R-:W-:Y:S01]  /*5260*/  FMUL.FTZ R112, R112, c[0x0][0x298] ;  /* 0x0000a60070707a20 */ /* 0x000fe20000410000 */
[----:B------:R-:W-:Y:S01]  /*5270*/  LOP3.LUT R0, R0, 0xfffffff8, RZ, 0xc0, !PT ;  /* 0xfffffff800007812 */ /* 0x000fe200078ec0ff */
[----:B------:R-:W-:Y:S01]  /*5280*/  FMUL.FTZ R16, R113, c[0x0][0x298] ;  /* 0x0000a60071107a20 */ /* 0x000fe20000410000 */
[----:B------:R-:W-:Y:S01]  /*5290*/  F2FP.BF16.PACK_AB R80, R81, R80 ;  /* 0x000000505150723e */ /* 0x000fe200000010ff */
[----:B------:R-:W-:Y:S01]  /*52a0*/  FMUL.FTZ R114, R114, c[0x0][0x298] ;  /* 0x0000a60072727a20 */ /* 0x000fe20000410000 */
[----:B------:R-:W-:Y:S01]  /*52b0*/  F2FP.BF16.PACK_AB R82, R83, R82 ;  /* 0x000000525352723e */ /* 0x000fe200000010ff */
[----:B------:R-:W-:Y:S01]  /*52c0*/  IMAD.IADD R0, R2, 0x1, -R0 ;  /* 0x0000000102007824 */ /* 0x000fe200078e0a00 */
[----:B------:R-:W-:Y:S01]  /*52d0*/  IADD3 R2, R231, 0x1440, RZ ;  /* 0x00001440e7027810 */ /* 0x000fe20007ffe0ff */
[----:B------:R-:W-:Y:S01]  /*52e0*/  FMUL.FTZ R15, R115, c[0x0][0x298] ;  /* 0x0000a600730f7a20 */ /* 0x000fe20000410000 */
[----:B------:R-:W-:Y:S01]  /*52f0*/  F2FP.BF16.PACK_AB R72, R73, R72 ;  /* 0x000000484948723e */ /* 0x000fe200000010ff */
[----:B------:R-:W-:Y:S01]  /*5300*/  FMUL.FTZ R104, R104, c[0x0][0x298] ;  /* 0x0000a60068687a20 */ /* 0x000fe20000410000 */
[----:B------:R-:W-:Y:S01]  /*5310*/  LOP3.LUT R0, R0, 0x4, RZ, 0xc0, !PT ;  /* 0x0000000400007812 */ /* 0x000fe200078ec0ff */
[----:B------:R-:W-:Y:S01]  /*5320*/  FMUL.FTZ R18, R105, c[0x0][0x298] ;  /* 0x0000a60069127a20 */ /* 0x000fe20000410000 */
[----:B------:R-:W-:Y:S01]  /*5330*/  F2FP.BF16.PACK_AB R74, R75, R74 ;  /* 0x0000004a4b4a723e */ /* 0x000fe200000010ff */
[----:B------:R-:W-:Y:S01]  /*5340*/  FMUL.FTZ R106, R106, c[0x0][0x298] ;  /* 0x0000a6006a6a7a20 */ /* 0x000fe20000410000 */
[----:B------:R-:W-:Y:S01]  /*5350*/  ISETP.NE.AND P0, PT, R0, RZ, PT ;  /* 0x000000ff0000720c */ /* 0x000fe20003f05270 */
        /* <DEDUP_REMOVED lines=13> */
[C---:B------:R-:W-:Y:S01]  /*5430*/  @P0 IADD3 R0, R231.reuse, -0x40, RZ ;  /* 0xffffffc0e7000810 */ /* 0x040fe20007ffe0ff */
[----:B------:R-:W-:Y:S01]  /*5440*/  FMUL.FTZ R118, R118, c[0x0][0x298] ;  /* 0x0000a60076767a20 */ /* 0x000fe20000410000 */
[----:B------:R-:W-:Y:S01]  /*5450*/  @P0 IADD3 R4, R231, 0x3c0, RZ ;  /* 0x000003c0e7040810 */ /* 0x000fe20007ffe0ff */
[----:B------:R-:W-:Y:S01]  /*5460*/  FMUL.FTZ R11, R119, c[0x0][0x298] ;  /* 0x0000a600770b7a20 */ /* 0x000fe20000410000 */
[C---:B------:R-:W-:Y:S01]  /*5470*/  @P0 IADD3 R3, R231.reuse, 0xfc0, RZ ;  /* 0x00000fc0e7030810 */ /* 0x040fe20007ffe0ff */
[----:B------:R-:W-:Y:S01]  /*5480*/  STS [R0+0x6080], R48 ;  /* 0x0060803000007388 */ /* 0x000fe20000000800 */
[----:B------:R-:W-:Y:S01]  /*5490*/  @P0 IADD3 R2, R231, 0x13c0, RZ ;  /* 0x000013c0e7020810 */ /* 0x000fe20007ffe0ff */
        /* <DEDUP_REMOVED lines=11> */
[----:B------:R-:W-:Y:S01]  /*5550*/  FMUL.FTZ R7, R131, c[0x0][0x298] ;  /* 0x0000a60083077a20 */ /* 0x000fe20000410000 */
[----:B------:R-:W-:Y:S01]  /*5560*/  F2FP.BF16.PACK_AB R20, R20, R100 ;  /* 0x000000641414723e */ /* 0x000fe200000010ff */
[----:B------:R-:W-:Y:S01]  /*5570*/  FMUL.FTZ R120, R120, c[0x0][0x298] ;  /* 0x0000a60078787a20 */ /* 0x000fe20000410000 */
        /* <DEDUP_REMOVED lines=17> */
[----:B------:R-:W-:Y:S01]  /*5690*/  F2FP.BF16.PACK_AB R14, R14, R108 ;  /* 0x0000006c0e0e723e */ /* 0x000fe200000010ff */
[----:B------:R-:W1:Y:S01]  /*56a0*/  S2UR UR9, SR_CTAID.X ;  /* 0x00000000000979c3 */ /* 0x000e620000002500 */
[----:B------:R-:W-:Y:S01]  /*56b0*/  F2FP.BF16.PACK_AB R13, R13, R110 ;  /* 0x0000006e0d0d723e */ /* 0x000fe200000010ff */
[----:B------:R-:W-:Y:S01]  /*56c0*/  STS [R0+0x8480], R66 ;  /* 0x0084804200007388 */ /* 0x000fe20000000800 */
[----:B------:R-:W-:Y:S01]  /*56d0*/  F2FP.BF16.PACK_AB R12, R12, R116 ;  /* 0x000000740c0c723e */ /* 0x000fe200000010ff */
[----:B------:R-:W-:Y:S01]  /*56e0*/  UMOV UR8, 0xffffffc0 ;  /* 0xffffffc000087882 */ /* 0x000fe20000000000 */
[----:B------:R-:W-:Y:S01]  /*56f0*/  F2FP.BF16.PACK_AB R11, R11, R118 ;  /* 0x000000760b0b723e */ /* 0x000fe200000010ff */
[----:B------:R-:W-:Y:S01]  /*5700*/  STS [R231+0x9080], R56 ;  /* 0x00908038e7007388 */ /* 0x000fe20000000800 */
[----:B------:R-:W-:Y:S01]  /*5710*/  F2FP.BF16.PACK_AB R8, R8, R128 ;  /* 0x000000800808723e */ /* 0x000fe200000010ff */
[----:B------:R-:W-:Y:S01]  /*5720*/  ULDC UR7, c[0x0][0x2f0] ;  /* 0x0000bc0000077ab9 */ /* 0x000fe20000000800 */
[----:B------:R-:W-:Y:S01]  /*5730*/  F2FP.BF16.PACK_AB R7, R7, R130 ;  /* 0x000000820707723e */ /* 0x000fe200000010ff */
[----:B------:R-:W-:Y:S01]  /*5740*/  STS [R231+0x9480], R58 ;  /* 0x0094803ae7007388 */ /* 0x000fe20000000800 */
[----:B------:R-:W-:Y:S01]  /*5750*/  F2FP.BF16.PACK_AB R10, R10, R120 ;  /* 0x000000780a0a723e */ /* 0x000fe200000010ff */
[----:B------:R-:W-:Y:S01]  /*5760*/  USHF.R.S32.HI UR6, URZ, 0x1f, UR12 ;  /* 0x0000001f3f067899 */ /* 0x000fe2000801140c */
[----:B------:R-:W-:Y:S01]  /*5770*/  F2FP.BF16.PACK_AB R9, R9, R122 ;  /* 0x0000007a0909723e */ /* 0x000fe200000010ff */
[----:B------:R-:W-:Y:S01]  /*5780*/  STS [R0+0x9080], R60 ;  /* 0x0090803c00007388 */ /* 0x000fe20000000800 */
[----:B------:R-:W-:Y:S01]  /*5790*/  F2FP.BF16.PACK_AB R6, R6, R124 ;  /* 0x0000007c0606723e */ /* 0x000fe200000010ff */
[----:B------:R-:W-:Y:S01]  /*57a0*/  ULDC.64 UR4, c[0x0][0x340] ;  /* 0x0000d00000047ab9 */ /* 0x000fe20000000a00 */
[----:B------:R-:W-:Y:S01]  /*57b0*/  F2FP.BF16.PACK_AB R5, R5, R126 ;  /* 0x0000007e0505723e */ /* 0x000fe200000010ff */
[----:B------:R-:W-:Y:S01]  /*57c0*/  STS [R0+0x9480], R62 ;  /* 0x0094803e00007388 */ /* 0x000fe20000000800 */
[----:B------:R-:W-:Y:S01]  /*57d0*/  UIMAD UR4, UR6, UR4, URZ ;  /* 0x00000004060472a4 */ /* 0x000fe2000f8e023f */
[----:B------:R-:W-:Y:S02]  /*57e0*/  BSSY B0, `(.L_x_5) ;  /* 0x0000050000007945 */ /* 0x000fe40003800000 */
[----:B------:R-:W-:Y:S01]  /*57f0*/  STS [R231+0xa080], R68 ;  /* 0x00a08044e7007388 */ /* 0x000fe20000000800 */
[----:B------:R-:W-:-:S02]  /*5800*/  UIMAD UR4, UR12, UR5, UR4 ;  /* 0x000000050c0472a4 */ /* 0x000fc4000f8e0204 */
[----:B-1----:R-:W-:Y:S01]  /*5810*/  UIMAD UR7, UR9, UR8, UR7 ;  /* 0x00000008090772a4 */ /* 0x002fe2000f8e0207 */
[----:B------:R-:W-:Y:S03]  /*5820*/  STS [R231+0xa480], R70 ;  /* 0x00a48046e7007388 */ /* 0x000fe60000000800 */
[----:B------:R-:W-:Y:S01]  /*5830*/  UISETP.LT.AND UP0, UPT, UR7, 0x40, UPT ;  /* 0x000000400700788c */ /* 0x000fe2000bf01270 */
[----:B------:R-:W-:Y:S03]  /*5840*/  STS [R0+0xa080], R80 ;  /* 0x00a0805000007388 */ /* 0x000fe60000000800 */
[----:B------:R-:W-:Y:S01]  /*5850*/  USEL UR7, UR7, 0x40, UP0 ;  /* 0x0000004007077887 */ /* 0x000fe20008000000 */
[----:B------:R-:W-:Y:S04]  /*5860*/  STS [R0+0xa480], R82 ;  /* 0x00a4805200007388 */ /* 0x000fe80000000800 */
[----:B------:R-:W-:Y:S01]  /*5870*/  STS [R231+0xb080], R72 ;  /* 0x00b08048e7007388 */ /* 0x000fe20000000800 */
[----:B------:R-:W-:-:S03]  /*5880*/  ISETP.GE.AND P5, PT, R240, UR7, PT ;  /* 0x00000007f0007c0c */ /* 0x000fc6000bfa6270 */
[----:B------:R-:W-:Y:S04]  /*5890*/  STS [R231+0xb480], R74 ;  /* 0x00b4804ae7007388 */ /* 0x000fe80000000800 */
        /* <DEDUP_REMOVED lines=17> */
[----:B------:R1:W-:Y:S04]  /*59b0*/  STS [R0+0x3480], R13 ;  /* 0x0034800d00007388 */ /* 0x0003e80000000800 */
[----:B------:R2:W-:Y:S04]  /*59c0*/  STS [R231+0x4080], R12 ;  /* 0x0040800ce7007388 */ /* 0x0005e80000000800 */
[----:B------:R-:W-:Y:S04]  /*59d0*/  STS [R231+0x4480], R11 ;  /* 0x0044800be7007388 */ /* 0x000fe80000000800 */
[----:B------:R-:W-:Y:S04]  /*59e0*/  STS [R0+0x4080], R8 ;  /* 0x0040800800007388 */ /* 0x000fe80000000800 */
[----:B------:R-:W-:Y:S04]  /*59f0*/  STS [R0+0x4480], R7 ;  /* 0x0044800700007388 */ /* 0x000fe80000000800 */
[----:B------:R3:W-:Y:S04]  /*5a00*/  STS [R231+0x5080], R10 ;  /* 0x0050800ae7007388 */ /* 0x0007e80000000800 */
[----:B------:R-:W-:Y:S01]  /*5a10*/  STS [R231+0x5480], R9 ;  /* 0x00548009e7007388 */ /* 0x000fe20000000800 */
[----:B-1----:R-:W-:-:S03]  /*5a20*/  SHF.R.S32.HI R13, RZ, 0x1f, R236 ;  /* 0x0000001fff0d7819 */ /* 0x002fc600000114ec */
[----:B------:R1:W-:Y:S01]  /*5a30*/  STS [R0+0x5080], R6 ;  /* 0x0050800600007388 */ /* 0x0003e20000000800 */
[----:B--2---:R-:W-:-:S03]  /*5a40*/  IMAD.MOV.U32 R12, RZ, RZ, R236 ;  /* 0x000000ffff0c7224 */ /* 0x004fc600078e00ec */
[----:B------:R2:W-:Y:S04]  /*5a50*/  STS [R0+0x5480], R5 ;  /* 0x0054800500007388 */ /* 0x0005e80000000800 */
[----:B------:R-:W-:Y:S06]  /*5a60*/  BAR.SYNC.DEFER_BLOCKING 0x1, 0x100 ;  /* 0x0044000000007b1d */ /* 0x000fec0000010000 */
[----:B------:R-:W4:Y:S01]  /*5a70*/  S2R R14, SR_CTAID.Y ;  /* 0x00000000000e7919 */ /* 0x000f220000002600 */
[----:B---3--:R-:W-:Y:S01]  /*5a80*/  IMAD.U32 R10, RZ, RZ, UR12 ;  /* 0x0000000cff0a7e24 */ /* 0x008fe2000f8e00ff */
[----:B-1----:R-:W-:-:S04]  /*5a90*/  LEA.HI R6, R65, R67, RZ, 0x3 ;  /* 0x0000004341067211 */ /* 0x002fc800078f18ff */
[----:B------:R-:W-:Y:S01]  /*5aa0*/  SHF.R.S32.HI R6, RZ, 0x3, R6 ;  /* 0x00000003ff067819 */ /* 0x000fe20000011406 */
[----:B------:R1:W3:Y:S03]  /*5ab0*/  LDS.128 R36, [R230+0x7080] ;  /* 0x00708000e6247984 */ /* 0x0002e60000000c00 */
[----:B------:R-:W-:Y:S01]  /*5ac0*/  SHF.R.S32.HI R7, RZ, 0x1f, R6 ;  /* 0x0000001fff077819 */ /* 0x000fe20000011406 */
[----:B------:R1:W1:Y:S01]  /*5ad0*/  LDS.128 R32, [R230+0x9080] ;  /* 0x00908000e6207984 */ /* 0x0002620000000c00 */
[----:B----4-:R-:W-:Y:S01]  /*5ae0*/  SHF.R.S32.HI R15, RZ, 0x1f, R14 ;  /* 0x0000001fff0f7819 */ /* 0x010fe2000001140e */
[----:B------:R-:W-:Y:S02]  /*5af0*/  IMAD.WIDE.U32 R2, R14, c[0x0][0x338], R12 ;  /* 0x0000ce000e027a25 */ /* 0x000fe400078e000c */
[----:B------:R4:W1:Y:S02]  /*5b00*/  LDS.128 R28, [R230+0xb080] ;  /* 0x00b08000e61c7984 */ /* 0x0008640000000c00 */
[----:B--2---:R-:W-:-:S02]  /*5b10*/  IMAD R0, R15, c[0x0][0x338], RZ ;  /* 0x0000ce000f007a24 */ /* 0x004fc400078e02ff */
[----:B------:R4:W2:Y:S01]  /*5b20*/  LDS.128 R48, [R230+0x80] ;  /* 0x00008000e6307984 */ /* 0x0008a20000000c00 */
[----:B------:R-:W-:-:S03]  /*5b30*/  IMAD.WIDE R6, R252, 0x40, R6 ;  /* 0x00000040fc067825 */ /* 0x000fc600078e0206 */
[----:B------:R4:W1:Y:S01]  /*5b40*/  LDS.128 R44, [R230+0x2080] ;  /* 0x00208000e62c7984 */ /* 0x0008620000000c00 */
[----:B------:R-:W-:-:S03]  /*5b50*/  IMAD R0, R14, c[0x0][0x33c], R0 ;  /* 0x0000cf000e007a24 */ /* 0x000fc600078e0200 */
[----:B------:R4:W1:Y:S01]  /*5b60*/  LDS.128 R40, [R230+0x4080] ;  /* 0x00408000e6287984 */ /* 0x0008620000000c00 */
[----:B------:R-:W-:-:S03]  /*5b70*/  IMAD.IADD R3, R3, 0x1, R0 ;  /* 0x0000000103037824 */ /* 0x000fc600078e0200 */
[----:B------:R4:W1:Y:S01]  /*5b80*/  LDS.128 R60, [R230+0x1080] ;  /* 0x00108000e63c7984 */ /* 0x0008620000000c00 */
[----:B------:R-:W-:-:S03]  /*5b90*/  IMAD.WIDE.U32 R10, R10, c[0x0][0x340], R2 ;  /* 0x0000d0000a0a7a25 */ /* 0x000fc600078e0002 */
[----:B------:R4:W1:Y:S02]  /*5ba0*/  LDS.128 R56, [R230+0x3080] ;  /* 0x00308000e6387984 */ /* 0x0008640000000c00 */
[----:B------:R-:W-:Y:S02]  /*5bb0*/  IADD3 R3, R11, UR4, RZ ;  /* 0x000000040b037c10 */ /* 0x000fe4000fffe0ff */
[----:B------:R4:W1:Y:S01]  /*5bc0*/  LDS.128 R52, [R230+0x5080] ;  /* 0x00508000e6347984 */ /* 0x0008620000000c00 */
[----:B------:R-:W-:Y:S05]  /*5bd0*/  @P5 BRA `(.L_x_6) ;  /* 0x0000010000005947 */ /* 0x000fea0003800000 */
[----:B------:R-:W-:Y:S01]  /*5be0*/  ISETP.GE.AND P0, PT, R236, c[0x0][0x324], PT ;  /* 0x0000c900ec007a0c */ /* 0x000fe20003f06270 */
[----:B------:R-:W5:Y:S01]  /*5bf0*/  LDS.128 R24, [R230+0x8080] ;  /* 0x00808000e6187984 */ /* 0x000f620000000c00 */
[----:B------:R-:W-:Y:S01]  /*5c00*/  IMAD R0, R7, c[0x0][0x330], RZ ;  /* 0x0000cc0007007a24 */ /* 0x000fe200078e02ff */
[----:B------:R-:W-:Y:S01]  /*5c10*/  ISETP.GE.AND P3, PT, R235, c[0x0][0x324], PT ;  /* 0x0000c900eb007a0c */ /* 0x000fe20003f66270 */
[----:B------:R-:W-:Y:S01]  /*5c20*/  IMAD.MOV.U32 R2, RZ, RZ, R10 ;  /* 0x000000ffff027224 */ /* 0x000fe200078e000a */
[----:B------:R-:W4:Y:S01]  /*5c30*/  LDS.128 R20, [R230+0xa080] ;  /* 0x00a08000e6147984 */ /* 0x000f220000000c00 */
[----:B------:R-:W-:Y:S01]  /*5c40*/  IMAD R0, R6, c[0x0][0x334], R0 ;  /* 0x0000cd0006007a24 */ /* 0x000fe200078e0200 */
[----:B------:R-:W-:Y:S01]  /*5c50*/  ISETP.GE.AND P2, PT, R244, c[0x0][0x324], PT ;  /* 0x0000c900f4007a0c */ /* 0x000fe20003f46270 */
[----:B------:R-:W-:-:S04]  /*5c60*/  IMAD.WIDE.U32 R8, R6, c[0x0][0x330], R2 ;  /* 0x0000cc0006087a25 */ /* 0x000fc800078e0002 */
[----:B------:R-:W-:Y:S01]  /*5c70*/  IMAD.IADD R0, R9, 0x1, R0 ;  /* 0x0000000109007824 */ /* 0x000fe200078e0200 */
[----:B------:R-:W3:Y:S01]  /*5c80*/  @!P0 LDS.128 R16, [R230+0x6080] ;  /* 0x00608000e6108984 */ /* 0x000ee20000000c00 */
[----:B------:R-:W-:-:S04]  /*5c90*/  LEA R4, P1, R8, c[0x0][0x318], 0x1 ;  /* 0x0000c60008047a11 */ /* 0x000fc800078208ff */
[----:B------:R-:W-:-:S05]  /*5ca0*/  LEA.HI.X R5, R8, c[0x0][0x31c], R0, 0x1, P1 ;  /* 0x0000c70008057a11 */ /* 0x000fca00008f0c00 */
[----:B-----5:R2:W-:Y:S04]  /*5cb0*/  @!P3 STG.E.128 [R4.64+0x80], R24 ;  /* 0x000080180400b986 */ /* 0x0205e8000c101d18 */
[----:B----4-:R2:W-:Y:S04]  /*5cc0*/  @!P2 STG.E.128 [R4.64+0x100], R20 ;  /* 0x000100140400a986 */ /* 0x0105e8000c101d18 */
[----:B---3--:R2:W-:Y:S02]  /*5cd0*/  @!P0 STG.E.128 [R4.64], R16 ;  /* 0x0000001004008986 */ /* 0x0085e4000c101d18 */
.L_x_6:
[----:B------:R-:W-:Y:S05]  /*5ce0*/  BSYNC B0 ;  /* 0x0000000000007941 */ /* 0x000fea0003800000 */
.L_x_5:
[----:B------:R-:W-:Y:S01]  /*5cf0*/  IADD3 R0, R240, 0x20, RZ ;  /* 0x00000020f0007810 */ /* 0x000fe20007ffe0ff */
[----:B------:R-:W-:Y:S03]  /*5d00*/  BSSY B0, `(.L_x_7) ;  /* 0x0000012000007945 */ /* 0x000fe60003800000 */
[----:B------:R-:W-:-:S13]  /*5d10*/  ISETP.GE.AND P4, PT, R0, UR7, PT ;  /* 0x0000000700007c0c */ /* 0x000fda000bf86270 */
[----:B------:R-:W-:Y:S05]  /*5d20*/  @P4 BRA `(.L_x_8) ;  /* 0x000000f000004947 */ /* 0x000fea0003800000 */
[----:B------:R-:W-:Y:S02]  /*5d30*/  IADD3 R0, P0, R6, 0x20, RZ ;  /* 0x0000002006007810 */ /* 0x000fe40007f1e0ff */
[----:B------:R-:W-:Y:S02]  /*5d40*/  ISETP.GE.AND P2, PT, R236, c[0x0][0x324], PT ;  /* 0x0000c900ec007a0c */ /* 0x000fe40003f46270 */
[----:B------:R-:W-:Y:S01]  /*5d50*/  ISETP.GE.AND P1, PT, R235, c[0x0][0x324], PT ;  /* 0x0000c900eb007a0c */ /* 0x000fe20003f26270 */
[----:B------:R-:W-:Y:S01]  /*5d60*/  IMAD.X R2, RZ, RZ, R7, P0 ;  /* 0x000000ffff027224 */ /* 0x000fe200000e0607 */
[----:B------:R-:W-:-:S03]  /*5d70*/  ISETP.GE.AND P0, PT, R244, c[0x0][0x324], PT ;  /* 0x0000c900f4007a0c */ /* 0x000fc60003f06270 */
[----:B------:R-:W-:Y:S02]  /*5d80*/  IMAD R8, R2, c[0x0][0x330], RZ ;  /* 0x0000cc0002087a24 */ /* 0x000fe400078e02ff */
[----:B------:R-:W-:-:S04]  /*5d90*/  IMAD.MOV.U32 R2, RZ, RZ, R10 ;  /* 0x000000ffff027224 */ /* 0x000fc800078e000a */
[----:B--2---:R-:W-:-:S04]  /*5da0*/  IMAD.WIDE.U32 R4, R0, c[0x0][0x330], R2 ;  /* 0x0000cc0000047a25 */ /* 0x004fc800078e0002 */
[----:B------:R-:W-:Y:S01]  /*5db0*/  IMAD R0, R0, c[0x0][0x334], R8 ;  /* 0x0000cd0000007a24 */ /* 0x000fe200078e0208 */
[----:B------:R-:W-:-:S03]  /*5dc0*/  LEA R2, P3, R4, c[0x0][0x318], 0x1 ;  /* 0x0000c60004027a11 */ /* 0x000fc600078608ff */
[----:B------:R-:W-:-:S05]  /*5dd0*/  IMAD.IADD R0, R5, 0x1, R0 ;  /* 0x0000000105007824 */ /* 0x000fca00078e0200 */
[----:B------:R-:W-:-:S05]  /*5de0*/  LEA.HI.X R3, R4, c[0x0][0x31c], R0, 0x1, P3 ;  /* 0x0000c70004037a11 */ /* 0x000fca00018f0c00 */
[----:B---3--:R2:W-:Y:S04]  /*5df0*/  @!P2 STG.E.128 [R2.64], R36 ;  /* 0x000000240200a986 */ /* 0x0085e8000c101d18 */
[----:B-1----:R2:W-:Y:S04]  /*5e00*/  @!P1 STG.E.128 [R2.64+0x80], R32 ;  /* 0x0000802002009986 */ /* 0x0025e8000c101d18 */
[----:B------:R2:W-:Y:S02]  /*5e10*/  @!P0 STG.E.128 [R2.64+0x100], R28 ;  /* 0x0001001c02008986 */ /* 0x0005e4000c101d18 */
.L_x_8:
[----:B------:R-:W-:Y:S05]  /*5e20*/  BSYNC B0 ;  /* 0x0000000000007941 */ /* 0x000fea0003800000 */
.L_x_7:
[----:B------:R-:W-:Y:S01]  /*5e30*/  IMAD R0, R15, c[0x0][0x308], RZ ;  /* 0x0000c2000f007a24 */ /* 0x000fe200078e02ff */
[----:B------:R-:W-:Y:S01]  /*5e40*/  ULDC.64 UR4, c[0x0][0x310] ;  /* 0x0000c40000047ab9 */ /* 0x000fe20000000a00 */
[C---:B--2---:R-:W-:Y:S01]  /*5e50*/  IMAD.WIDE.U32 R2, R14.reuse, c[0x0][0x308], R12 ;  /* 0x0000c2000e027a25 */ /* 0x044fe200078e000c */
[----:B------:R-:W-:Y:S01]  /*5e60*/  UIMAD UR4, UR6, UR4, URZ ;  /* 0x00000004060472a4 */ /* 0x000fe2000f8e023f */
[----:B------:R-:W-:Y:S02]  /*5e70*/  BSSY B0, `(.L_x_9) ;  /* 0x0000015000007945 */ /* 0x000fe40003800000 */
[----:B------:R-:W-:Y:S01]  /*5e80*/  IMAD R0, R14, c[0x0][0x30c], R0 ;  /* 0x0000c3000e007a24 */ /* 0x000fe200078e0200 */
[----:B------:R-:W-:-:S04]  /*5e90*/  UIMAD UR4, UR12, UR5, UR4 ;  /* 0x000000050c0472a4 */ /* 0x000fc8000f8e0204 */
[----:B------:R-:W-:Y:S02]  /*5ea0*/  IADD3 R3, R3, R0, RZ ;  /* 0x0000000003037210 */ /* 0x000fe40007ffe0ff */
[----:B------:R-:W-:-:S05]  /*5eb0*/  MOV R0, UR12 ;  /* 0x0000000c00007c02 */ /* 0x000fca0008000f00 */
[----:B------:R-:W-:-:S05]  /*5ec0*/  IMAD.WIDE.U32 R10, R0, c[0x0][0x310], R2 ;  /* 0x0000c400000a7a25 */ /* 0x000fca00078e0002 */
[----:B------:R-:W-:Y:S01]  /*5ed0*/  IADD3 R3, R11, UR4, RZ ;  /* 0x000000040b037c10 */ /* 0x000fe2000fffe0ff */
[----:B------:R-:W-:Y:S05]  /*5ee0*/  @P5 BRA `(.L_x_10) ;  /* 0x000000d000005947 */ /* 0x000fea0003800000 */
[----:B------:R-:W-:Y:S01]  /*5ef0*/  IMAD R0, R7, c[0x0][0x300], RZ ;  /* 0x0000c00007007a24 */ /* 0x000fe200078e02ff */
[----:B------:R-:W-:Y:S01]  /*5f00*/  ISETP.GE.AND P3, PT, R236, c[0x0][0x2f4], PT ;  /* 0x0000bd00ec007a0c */ /* 0x000fe20003f66270 */
[----:B------:R-:W-:Y:S01]  /*5f10*/  IMAD.MOV.U32 R2, RZ, RZ, R10 ;  /* 0x000000ffff027224 */ /* 0x000fe200078e000a */
[----:B------:R-:W-:Y:S01]  /*5f20*/  ISETP.GE.AND P2, PT, R235, c[0x0][0x2f4], PT ;  /* 0x0000bd00eb007a0c */ /* 0x000fe20003f46270 */
[----:B------:R-:W-:Y:S01]  /*5f30*/  IMAD R0, R6, c[0x0][0x304], R0 ;  /* 0x0000c10006007a24 */ /* 0x000fe200078e0200 */
[----:B------:R-:W-:Y:S01]  /*5f40*/  ISETP.GE.AND P1, PT, R244, c[0x0][0x2f4], PT ;  /* 0x0000bd00f4007a0c */ /* 0x000fe20003f26270 */
[----:B------:R-:W-:-:S04]  /*5f50*/  IMAD.WIDE.U32 R8, R6, c[0x0][0x300], R2 ;  /* 0x0000c00006087a25 */ /* 0x000fc800078e0002 */
[----:B------:R-:W-:Y:S01]  /*5f60*/  IMAD.IADD R0, R9, 0x1, R0 ;  /* 0x0000000109007824 */ /* 0x000fe200078e0200 */
[----:B------:R-:W-:-:S04]  /*5f70*/  LEA R4, P0, R8, c[0x0][0x2e8], 0x1 ;  /* 0x0000ba0008047a11 */ /* 0x000fc800078008ff */
[----:B------:R-:W-:-:S05]  /*5f80*/  LEA.HI.X R5, R8, c[0x0][0x2ec], R0, 0x1, P0 ;  /* 0x0000bb0008057a11 */ /* 0x000fca00000f0c00 */
[----:B------:R2:W-:Y:S04]  /*5f90*/  @!P3 STG.E.128 [R4.64], R48 ;  /* 0x000000300400b986 */ /* 0x0005e8000c101d18 */
[----:B-1----:R2:W-:Y:S04]  /*5fa0*/  @!P2 STG.E.128 [R4.64+0x80], R44 ;  /* 0x0000802c0400a986 */ /* 0x0025e8000c101d18 */
[----:B------:R2:W-:Y:S02]  /*5fb0*/  @!P1 STG.E.128 [R4.64+0x100], R40 ;  /* 0x0001002804009986 */ /* 0x0005e4000c101d18 */
.L_x_10:
[----:B------:R-:W-:Y:S05]  /*5fc0*/  BSYNC B0 ;  /* 0x0000000000007941 */ /* 0x000fea0003800000 */
.L_x_9:
[----:B------:R-:W-:Y:S05]  /*5fd0*/  @P4 EXIT ;  /* 0x000000000000494d */ /* 0x000fea0003800000 */
[----:B------:R-:W-:Y:S01]  /*5fe0*/  IADD3 R6, P0, R6, 0x20, RZ ;  /* 0x0000002006067810 */ /* 0x000fe20007f1e0ff */
[----:B------:R-:W-:Y:S01]  /*5ff0*/  IMAD.MOV.U32 R2, RZ, RZ, R10 ;  /* 0x000000ffff027224 */ /* 0x000fe200078e000a */
[----:B------:R-:W-:-:S03]  /*6000*/  ISETP.GE.AND P1, PT, R236, c[0x0][0x2f4], PT ;  /* 0x0000bd00ec007a0c */ /* 0x000fc60003f26270 */
[----:B------:R-:W-:Y:S01]  /*6010*/  IMAD.X R0, RZ, RZ, R7, P0 ;  /* 0x000000ffff007224 */ /* 0x000fe200000e0607 */
[----:B------:R-:W-:Y:S01]  /*6020*/  ISETP.GE.AND P0, PT, R235, c[0x0][0x2f4], PT ;  /* 0x0000bd00eb007a0c */ /* 0x000fe20003f06270 */
[----:B--2---:R-:W-:-:S04]  /*6030*/  IMAD.WIDE.U32 R4, R6, c[0x0][0x300], R2 ;  /* 0x0000c00006047a25 */ /* 0x004fc800078e0002 */
[----:B------:R-:W-:Y:S01]  /*6040*/  IMAD R0, R0, c[0x0][0x300], RZ ;  /* 0x0000c00000007a24 */ /* 0x000fe200078e02ff */
[----:B------:R-:W-:-:S03]  /*6050*/  LEA R2, P2, R4, c[0x0][0x2e8], 0x1 ;  /* 0x0000ba0004027a11 */ /* 0x000fc600078408ff */
[----:B------:R-:W-:-:S04]  /*6060*/  IMAD R0, R6, c[0x0][0x304], R0 ;  /* 0x0000c10006007a24 */ /* 0x000fc800078e0200 */
[----:B------:R-:W-:-:S05]  /*6070*/  IMAD.IADD R0, R5, 0x1, R0 ;  /* 0x0000000105007824 */ /* 0x000fca00078e0200 */
[----:B------:R-:W-:-:S05]  /*6080*/  LEA.HI.X R3, R4, c[0x0][0x2ec], R0, 0x1, P2 ;  /* 0x0000bb0004037a11 */ /* 0x000fca00010f0c00 */
[----:B-1----:R1:W-:Y:S01]  /*6090*/  @!P0 STG.E.128 [R2.64+0x80], R56 ;  /* 0x0000803802008986 */ /* 0x0023e2000c101d18 */
[----:B------:R-:W-:-:S03]  /*60a0*/  ISETP.GE.AND P0, PT, R244, c[0x0][0x2f4], PT ;  /* 0x0000bd00f4007a0c */ /* 0x000fc60003f06270 */
[----:B------:R1:W-:Y:S10]  /*60b0*/  @!P1 STG.E.128 [R2.64], R60 ;  /* 0x0000003c02009986 */ /* 0x0003f4000c101d18 */
[----:B------:R-:W-:Y:S05]  /*60c0*/  @P0 EXIT ;  /* 0x000000000000094d */ /* 0x000fea0003800000 */
[----:B------:R-:W-:Y:S01]  /*60d0*/  STG.E.128 [R2.64+0x100], R52 ;  /* 0x0001003402007986 */ /* 0x000fe2000c101d18 */
[----:B------:R-:W-:Y:S05]  /*60e0*/  EXIT ;  /* 0x000000000000794d */ /* 0x000fea0003800000 */
.L_x_11:
[----:B------:R-:W-:-:S00]  /*60f0*/  BRA `(.L_x_11) ;  /* 0xfffffff000007947 */ /* 0x000fc0000383ffff */
[----:B------:R-:W-:-:S00]  /*6100*/  NOP ;  /* 0x0000000000007918 */ /* 0x000fc00000000000 */
[----:B------:R-:W-:-:S00]  /*6110*/  NOP ;  /* 0x0000000000007918 */ /* 0x000fc00000000000 */
[----:B------:R-:W-:-:S00]  /*6120*/  NOP ;  /* 0x0000000000007918 */ /* 0x000fc00000000000 */
[----:B------:R-:W-:-:S00]  /*6130*/  NOP ;  /* 0x0000000000007918 */ /* 0x000fc00000000000 */
[----:B------:R-:W-:-:S00]  /*6140*/  NOP ;  /* 0x0000000000007918 */ /* 0x000fc00000000000 */
[----:B------:R-:W-:-:S00]  /*6150*/  NOP ;  /* 0x0000000000007918 */ /* 0x000fc00000000000 */
[----:B------:R-:W-:-:S00]  /*6160*/  NOP ;  /* 0x0000000000007918 */ /* 0x000fc00000000000 */
[----:B------:R-:W-:-:S00]  /*6170*/  NOP ;  /* 0x0000000000007918 */ /* 0x000fc00000000000 */
.L_x_1371:


//--------------------- .text._ZN7cutlass13device_kernelIN5flash19enable_sm80_to_sm89INS1_16FlashAttnBwdSm80INS1_25CollectiveMainloopBwdSm80ILi1ELi1EN4cute5tupleIJNS5_1CILi64EEES8_NS7_ILi192EEEEEENS_10bfloat16_tEfNS_4arch4Sm80ELb0ELb0ELb1ELb0ELb1ELb0ELb0ELb0ELi2ELi2ELi2ELi2ELb1EEENS1_21CollectiveEpilogueBwdISA_SB_SD_Li256ELb0ELb0ELi4EEENS1_19SingleTileSchedulerILb0ELb0ELb0ELi64EEEEEEEEEvNT_6ParamsE --------------------------
	.section	.text._ZN7cutlass13device_kernelIN5flash19enable_sm80_to_sm89INS1_16FlashAttnBwdSm80INS1_25CollectiveMainloopBwdSm80ILi1ELi1EN4cute5tupleIJNS5_1CILi64EEES8_NS7_ILi192EEEEEENS_10bfloat16_tEfNS_4arch4Sm80ELb0ELb0ELb1ELb0ELb1ELb0ELb0ELb0ELi2ELi2ELi2ELi2ELb1EEENS1_21CollectiveEpilogueBwdISA_SB_SD_Li256ELb0ELb0ELi4EEENS1_19SingleTileSchedulerILb0ELb0ELb0ELi64EEEEEEEEEvNT_6ParamsE,"ax",@progbits
	.sectioninfo	@"SHI_REGISTERS=255"
	.align	128
.text._ZN7cutlass13device_kernelIN5flash19enable_sm80_to_sm89INS1_16FlashAttnBwdSm80INS1_25CollectiveMainloopBwdSm80ILi1ELi1EN4cute5tupleIJNS5_1CILi64EEES8_NS7_ILi192EEEEEENS_10bfloat16_tEfNS_4arch4Sm80ELb0ELb0ELb1ELb0ELb1ELb0ELb0ELb0ELi2ELi2ELi2ELi2ELb1EEENS1_21CollectiveEpilogueBwdISA_SB_SD_Li256ELb0ELb0ELi4EEENS1_19SingleTileSchedulerILb0ELb0ELb0ELi64EEEEEEEEEvNT_6ParamsE:
        .type           _ZN7cutlass13device_kernelIN5flash19enable_sm80_to_sm89INS1_16FlashAttnBwdSm80INS1_25CollectiveMainloopBwdSm80ILi1ELi1EN4cute5tupleIJNS5_1CILi64EEES8_NS7_ILi192EEEEEENS_10bfloat16_tEfNS_4arch4Sm80ELb0ELb0ELb1ELb0ELb1ELb0ELb0ELb0ELi2ELi2ELi2ELi2ELb1EEENS1_21CollectiveEpilogueBwdISA_SB_SD_Li256ELb0ELb0ELi4EEENS1_19SingleTileSchedulerILb0ELb0ELb0ELi64EEEEEEEEEvNT_6ParamsE,@function
        .size           _ZN7cutlass13device_kernelIN5flash19enable_sm80_to_sm89INS1_16FlashAttnBwdSm80INS1_25CollectiveMainloopBwdSm80ILi1ELi1EN4cute5tupleIJNS5_1CILi64EEES8_NS7_ILi192EEEEEENS_10bfloat16_tEfNS_4arch4Sm80ELb0ELb0ELb1ELb0ELb1ELb0ELb0ELb0ELi2ELi2ELi2ELi2ELb1EEENS1_21CollectiveEpilogueBwdISA_SB_SD_Li256ELb0ELb0ELi4EEENS1_19SingleTileSchedulerILb0ELb0ELb0ELi64EEEEEEEEEvNT_6ParamsE,(.L_x_1372 - _ZN7cutlass13device_kernelIN5flash19enable_sm80_to_sm89INS1_16FlashAttnBwdSm80INS1_25CollectiveMainloopBwdSm80ILi1ELi1EN4cute5tupleIJNS5_1CILi64EEES8_NS7_ILi192EEEEEENS_10bfloat16_tEfNS_4arch4Sm80ELb0ELb0ELb1ELb0ELb1ELb0ELb0ELb0ELi2ELi2ELi2ELi2ELb1EEENS1_21CollectiveEpilogueBwdISA_SB_SD_Li256ELb0ELb0ELi4EEENS1_19SingleTileSchedulerILb0ELb0ELb0ELi64EEEEEEEEEvNT_6ParamsE)
        .other          _ZN7cutlass13device_kernelIN5flash19enable_sm80_to_sm89INS1_16FlashAttnBwdSm80INS1_25CollectiveMainloopBwdSm80ILi1ELi1EN4cute5tupleIJNS5_1CILi64EEES8_NS7_ILi192EEEEEENS_10bfloat16_tEfNS_4arch4Sm80ELb0ELb0ELb1ELb0ELb1ELb0ELb0ELb0ELi2ELi2ELi2ELi2ELb1EEENS1_21CollectiveEpilogueBwdISA_SB_SD_Li256ELb0ELb0ELi4EEENS1_19SingleTileSchedulerILb0ELb0ELb0ELi64EEEEEEEEEvNT_6ParamsE,@"STO_CUDA_ENTRY STV_DEFAULT"
_ZN7cutlass13device_kernelIN5flash19enable_sm80_to_sm89INS1_16FlashAttnBwdSm80INS1_25CollectiveMainloopBwdSm80ILi1ELi1EN4cute5tupleIJNS5_1CILi64EEES8_NS7_ILi192EEEEEENS_10bfloat16_tEfNS_4arch4Sm80ELb0ELb0ELb1ELb0ELb1ELb0ELb0ELb0ELi2ELi2ELi2ELi2ELb1EEENS1_21CollectiveEpilogueBwdISA_SB_SD_Li256ELb0ELb0ELi4EEENS1_19SingleTileSchedulerILb0ELb0ELb0ELi64EEEEEEEEEvNT_6ParamsE:
        /* <DEDUP_REMOVED lines=403> */
.L_x_12:
        /* <DEDUP_REMOVED lines=94> */
.L_x_16:
        /* <DEDUP_REMOVED lines=507> */
.L_x_14:
        /* <DEDUP_REMOVED lines=147> */
.L_x_15:
        /* <DEDUP_REMOVED lines=118> */
.L_x_13:
        /* <DEDUP_REMOVED lines=217> */
.L_x_18:
[----:B------:R-:W-:Y:S05]  /*5ce0*/  BSYNC B0 ;  /* 0x0000000000007941 */ /* 0x000fea0003800000 */
.L_x_17:
        /* <DEDUP_REMOVED lines=19> */
.L_x_20:
[----:B------:R-:W-:Y:S05]  /*5e20*/  BSYNC B0 ;  /* 0x0000000000007941 */ /* 0x000fea0003800000 */
.L_x_19:
        /* <DEDUP_REMOVED lines=25> */
.L_x_22:
[----:B------:R-:W-:Y:S05]  /*5fc0*/  BSYNC B0 ;  /* 0x0000000000007941 */ /* 0x000fea0003800000 */
.L_x_21:
        /* <DEDUP_REMOVED lines=18> */
.L_x_23:
        /* <DEDUP_REMOVED lines=9> */
.L_x_1372:


//--------------------- .text._ZN7cutlass13device_kernelIN5flash19enable_sm80_to_sm89INS1_16FlashAttnBwdSm80INS1_25CollectiveMainloopBwdSm80ILi1ELi1EN4cute5tupleIJNS5_1CILi64EEES8_NS7_ILi192EEEEEENS_10bfloat16_tEfNS_4arch4Sm80ELb0ELb0ELb1ELb0ELb0ELb0ELb0ELb0ELi2ELi2ELi2ELi2ELb1EEENS1_24CollectiveEpilogueBwdGQAISA_fSD_Li256ELb0ELb0EEENS1_19SingleTileSchedulerILb0ELb0ELb0ELi64EEEEEEEEEvNT_6ParamsE --------------------------
	.section	.text._ZN7cutlass13device_kernelIN5flash19enable_sm80_to_sm89INS1_16FlashAttnBwdSm80INS1_25CollectiveMainloopBwdSm80ILi1ELi1EN4cute5tupleIJNS5_1CILi64EEES8_NS7_ILi192EEEEEENS_10bfloat16_tEfNS_4arch4Sm80ELb0ELb0ELb1ELb0ELb0ELb0ELb0ELb0ELi2ELi2ELi2ELi2ELb1EEENS1_24CollectiveEpilogueBwdGQAISA_fSD_Li256ELb0ELb0EEENS1_19SingleTileSchedulerILb0ELb0ELb0ELi64EEEEEEEEEvNT_6ParamsE,"ax",@progbits
	.sectioninfo	@"SHI_REGISTERS=255"
	.align	128
.text._ZN7cutlass13device_kernelIN5flash19enable_sm80_to_sm89INS1_16FlashAttnBwdSm80INS1_25CollectiveMainloopBwdSm80ILi1ELi1EN4cute5tupleIJNS5_1CILi64EEES8_NS7_ILi192EEEEEENS_10bfloat16_tEfNS_4arch4Sm80ELb0ELb0ELb1ELb0ELb0ELb0ELb0ELb0ELi2ELi2ELi2ELi2ELb1EEENS1_24CollectiveEpilogueBwdGQAISA_fSD_Li256ELb0ELb0EEENS1_19SingleTileSchedulerILb0ELb0ELb0ELi64EEEEEEEEEvNT_6ParamsE:
        .type           _ZN7cutlass13device_kernelIN5flash19enable_sm80_to_sm89INS1_16FlashAttnBwdSm80INS1_25CollectiveMainloopBwdSm80ILi1ELi1EN4cute5tupleIJNS5_1CILi64EEES8_NS7_ILi192EEEEEENS_10bfloat16_tEfNS_4arch4Sm80ELb0ELb0ELb1ELb0ELb0ELb0ELb0ELb0ELi2ELi2ELi2ELi2ELb1EEENS1_24CollectiveEpilogueBwdGQAISA_fSD_Li256ELb0ELb0EEENS1_19SingleTileSchedulerILb0ELb0ELb0ELi64EEEEEEEEEvNT_6ParamsE,@function
        .size           _ZN7cutlass13device_kernelIN5flash19enable_sm80_to_sm89INS1_16FlashAttnBwdSm80INS1_25CollectiveMainloopBwdSm80ILi1ELi1EN4cute5tupleIJNS5_1CILi64EEES8_NS7_ILi192EEEEEENS_10bfloat16_tEfNS_4arch4Sm80ELb0ELb0ELb1ELb0ELb0ELb0ELb0ELb0ELi2ELi2ELi2ELi2ELb1EEENS1_24CollectiveEpilogueBwdGQAISA_fSD_Li256ELb0ELb0EEENS1_19SingleTileSchedulerILb0ELb0ELb0ELi64EEEEEEEEEvNT_6ParamsE,(.L_x_1373 - _ZN7cutlass13device_kernelIN5flash19enable_sm80_to_sm89INS1_16FlashAttnBwdSm80INS1_25CollectiveMainloopBwdSm80ILi1ELi1EN4cute5tupleIJNS5_1CILi64EEES8_NS7_ILi192EEEEEENS_10bfloat16_tEfNS_4arch4Sm80ELb0ELb0ELb1ELb0ELb0ELb0ELb0ELb0ELi2ELi2ELi2ELi2ELb1EEENS1_24CollectiveEpilogueBwdGQAISA_fSD_Li256ELb0ELb0EEENS1_19SingleTileSchedulerILb0ELb0ELb0ELi64EEEEEEEEEvNT_6ParamsE)
        .other          _ZN7cutlass13device_kernelIN5flash19enable_sm80_to_sm89INS1_16FlashAttnBwdSm80INS1_25CollectiveMainloopBwdSm80ILi1ELi1EN4cute5tupleIJNS5_1CILi64EEES8_NS7_ILi192EEEEEENS_10bfloat16_tEfNS_4arch4Sm80ELb0ELb0ELb1ELb0ELb0ELb0ELb0ELb0ELi2ELi2ELi2ELi2ELb1EEENS1_24CollectiveEpilogueBwdGQAISA_fSD_Li256ELb0ELb0EEENS1_19SingleTileSchedulerILb0ELb0ELb0ELi64EEEEEEEEEvNT_6ParamsE,@"STO_CUDA_ENTRY STV_DEFAULT"
_ZN7cutlass13device_kernelIN5flash19enable_sm80_to_sm89INS1_16FlashAttnBwdSm80INS1_25CollectiveMainloopBwdSm80ILi1ELi1EN4cute5tupleIJNS5_1CILi64EEES8_NS7_ILi192EEEEEENS_10bfloat16_tEfNS_4arch4Sm80ELb0ELb0ELb1ELb0ELb0ELb0ELb0ELb0ELi2ELi2ELi2ELi2ELb1EEENS1_24CollectiveEpilogueBwdGQAISA_fSD_Li256ELb0ELb0EEENS1_19SingleTileSchedulerILb0ELb0ELb0ELi64EEEEEEEEEvNT_6ParamsE:
[----:B------:R-:W-:Y:S02]  /*0000*/  MOV R1, c[0x0][0x28] ;  /* 0x00000a0000017a02 */ /* 0x000fe40000000f00 */
[----:B------:R-:W1:Y:S02]  /*0010*/  S2UR UR9, SR_CTAID.Z ;  /* 0x00000000000979c3 */ /* 0x000e640000002700 */
        /* <DEDUP_REMOVED lines=11> */
[----:B------:R-:W-:Y:S01]  /*00d0*/  ULDC.64 UR16, c[0x0][0x118] ;  /* 0x0000460000107ab9 */ /* 0x000fe20000000a00 */
[----:B------:R-:W-:Y:S01]  /*00e0*/  LOP3.LUT R233, R233, 0xfffffff7, RZ, 0xc0, !PT ;  /* 0xfffffff7e9e97812 */ /* 0x000fe200078ec0ff */
[----:B------:R-:W-:Y:S01]  /*00f0*/  UIMAD UR6, UR9, UR5, UR4 ;  /* 0x00000005090672a4 */ /* 0x000fe2000f8e0204 */
[----:B------:R-:W-:Y:S01]  /*0100*/  CS2R R126, SRZ ;  /* 0x00000000007e7805 */ /* 0x000fe2000001ff00 */
[----:B------:R-:W-:Y:S01]  /*0110*/  UMOV UR19, 0x6 ;  /* 0x0000000600137882 */ /* 0x000fe20000000000 */
[----:B------:R-:W-:Y:S01]  /*0120*/  CS2R R124, SRZ ;  /* 0x00000000007c7805 */ /* 0x000fe2000001ff00 */
[----:B------:R-:W-:Y:S01]  /*0130*/  ULDC.64 UR4, c[0x0][0x1b8] ;  /* 0x00006e0000047ab9 */ /* 0x000fe20000000a00 */
[----:B------:R-:W-:Y:S01]  /*0140*/  CS2R R130, SRZ ;  /* 0x0000000000827805 */ /* 0x000fe2000001ff00 */
[----:B------:R-:W-:Y:S01]  /*0150*/  UIMAD UR4, UR18, UR4, URZ ;  /* 0x00000004120472a4 */ /* 0x000fe2000f8e023f */
[----:B------:R-:W-:Y:S01]  /*0160*/  CS2R R128, SRZ ;  /* 0x0000000000807805 */ /* 0x000fe2000001ff00 */
[----:B------:R-:W-:Y:S01]  /*0170*/  ULDC UR20, c[0x0][0x168] ;  /* 0x00005a0000147ab9 */ /* 0x000fe20000000800 */
[----:B------:R-:W-:Y:S01]  /*0180*/  CS2R R122, SRZ ;  /* 0x00000000007a7805 */ /* 0x000fe2000001ff00 */
[----:B------:R-:W-:Y:S01]  /*0190*/  UIMAD UR4, UR9, UR5, UR4 ;  /* 0x00000005090472a4 */ /* 0x000fe2000f8e0204 */
[----:B------:R-:W-:Y:S01]  /*01a0*/  CS2R R120, SRZ ;  /* 0x0000000000787805 */ /* 0x000fe2000001ff00 */
[----:B------:R-:W-:Y:S01]  /*01b0*/  UISETP.GE.AND UP0, UPT, UR20, 0x1, UPT ;  /* 0x000000011400788c */ /* 0x000fe2000bf06270 */
[----:B-1----:R-:W-:Y:S01]  /*01c0*/  SHF.R.S32.HI R13, RZ, 0x1f, R234 ;  /* 0x0000001fff0d7819 */ /* 0x002fe200000114ea */
[----:B------:R-:W-:Y:S01]  /*01d0*/  IMAD.SHL.U32 R246, R234, 0x4, RZ ;  /* 0x00000004eaf67824 */ /* 0x000fe200078e00ff */
[----:B------:R-:W-:Y:S01]  /*01e0*/  CS2R R118, SRZ ;  /* 0x0000000000767805 */ /* 0x000fe2000001ff00 */
[----:B------:R-:W-:Y:S01]  /*01f0*/  CS2R R116, SRZ ;  /* 0x0000000000747805 */ /* 0x000fe2000001ff00 */
[-C--:B------:R-:W-:Y:S01]  /*0200*/  LEA.HI R7, R13, R234.reuse, RZ, 0x3 ;  /* 0x000000ea0d077211 */ /* 0x080fe200078f18ff */
[----:B--2---:R-:W-:Y:S01]  /*0210*/  @P0 IMAD.HI.U32 R0, R9, c[0x0][0x24c], RZ ;  /* 0x0000930009000a27 */ /* 0x004fe200078e00ff */
[--C-:B------:R-:W-:Y:S01]  /*0220*/  SHF.R.S32.HI R8, RZ, 0x1f, R9.reuse ;  /* 0x0000001fff087819 */ /* 0x100fe20000011409 */
[----:B------:R-:W-:Y:S01]  /*0230*/  CS2R R110, SRZ ;  /* 0x00000000006e7805 */ /* 0x000fe2000001ff00 */
[----:B------:R-:W-:Y:S01]  /*0240*/  LOP3.LUT R5, R7, 0xfffffff8, RZ, 0xc0, !PT ;  /* 0xfffffff807057812 */ /* 0x000fe200078ec0ff */
[----:B------:R-:W-:Y:S01]  /*0250*/  IMAD.MOV.U32 R3, RZ, RZ, R9 ;  /* 0x000000ffff037224 */ /* 0x000fe200078e0009 */
[----:B------:R-:W-:Y:S01]  /*0260*/  @P0 SHF.R.U32.HI R3, RZ, c[0x0][0x250], R0 ;  /* 0x00009400ff030a19 */ /* 0x000fe20000011600 */
[----:B---3--:R-:W-:Y:S01]  /*0270*/  IMAD R11, R6, R11, c[0x0][0x198] ;  /* 0x00006600060b7624 */ /* 0x008fe200078e020b */
[----:B------:R-:W-:Y:S01]  /*0280*/  SHF.R.S32.HI R244, RZ, 0x3, R7 ;  /* 0x00000003fff47819 */ /* 0x000fe20000011407 */
[----:B------:R-:W-:Y:S01]  /*0290*/  IMAD.IADD R10, R234, 0x1, -R5 ;  /* 0x00000001ea0a7824 */ /* 0x000fe200078e0a05 */
[----:B------:R-:W-:Y:S01]  /*02a0*/  SHF.R.S32.HI R16, RZ, 0x1f, R3 ;  /* 0x0000001fff107819 */ /* 0x000fe20000011403 */
[----:B------:R-:W-:Y:S01]  /*02b0*/  CS2R R108, SRZ ;  /* 0x00000000006c7805 */ /* 0x000fe2000001ff00 */
[----:B------:R-:W-:Y:S01]  /*02c0*/  SHF.R.S32.HI R245, RZ, 0x1f, R244 ;  /* 0x0000001ffff57819 */ /* 0x000fe200000114f4 */
[----:B------:R-:W-:Y:S01]  /*02d0*/  IMAD.SHL.U32 R22, R10, 0x8, RZ ;  /* 0x000000080a167824 */ /* 0x000fe200078e00ff */
[----:B------:R-:W-:Y:S01]  /*02e0*/  SHF.R.S32.HI R247, RZ, 0x1f, R246 ;  /* 0x0000001ffff77819 */ /* 0x000fe200000114f6 */
[C---:B------:R-:W-:Y:S01]  /*02f0*/  IMAD R0, R16.reuse, c[0x0][0x1e0], RZ ;  /* 0x0000780010007a24 */ /* 0x040fe200078e02ff */
[-C--:B------:R-:W-:Y:S01]  /*0300*/  LEA.HI R12, R13, R234.reuse, RZ, 0x4 ;  /* 0x000000ea0d0c7211 */ /* 0x080fe200078f20ff */
[----:B------:R-:W-:Y:S01]  /*0310*/  IMAD R16, R16, c[0x0][0x1b0], RZ ;  /* 0x00006c0010107a24 */ /* 0x000fe200078e02ff */
[----:B------:R-:W-:Y:S01]  /*0320*/  SHF.R.S32.HI R23, RZ, 0x1f, R22 ;  /* 0x0000001fff177819 */ /* 0x000fe20000011416 */
[C---:B------:R-:W-:Y:S01]  /*0330*/  IMAD R0, R3.reuse, c[0x0][0x1e4], R0 ;  /* 0x0000790003007a24 */ /* 0x040fe200078e0200 */
[----:B------:R-:W-:Y:S01]  /*0340*/  CS2R R114, SRZ ;  /* 0x0000000000727805 */ /* 0x000fe2000001ff00 */
[C---:B------:R-:W-:Y:S01]  /*0350*/  IMAD R16, R3.reuse, c[0x0][0x1b4], R16 ;  /* 0x00006d0003107a24 */ /* 0x040fe200078e0210 */
[----:B------:R-:W-:Y:S01]  /*0360*/  CS2R R112, SRZ ;  /* 0x0000000000707805 */ /* 0x000fe2000001ff00 */
[C-C-:B------:R-:W-:Y:S01]  /*0370*/  IMAD.WIDE.U32 R4, R3.reuse, c[0x0][0x1e0], R22.reuse ;  /* 0x0000780003047a25 */ /* 0x140fe200078e0016 */
[----:B------:R-:W-:Y:S01]  /*0380*/  CS2R R106, SRZ ;  /* 0x00000000006a7805 */ /* 0x000fe2000001ff00 */
[----:B------:R-:W-:Y:S01]  /*0390*/  CS2R R104, SRZ ;  /* 0x0000000000687805 */ /* 0x000fe2000001ff00 */
[----:B------:R-:W-:Y:S01]  /*03a0*/  CS2R R102, SRZ ;  /* 0x0000000000667805 */ /* 0x000fe2000001ff00 */
[----:B------:R-:W-:Y:S01]  /*03b0*/  IMAD.WIDE.U32 R2, R3, c[0x0][0x1b0], R22 ;  /* 0x00006c0003027a25 */ /* 0x000fe200078e0016 */
[----:B------:R-:W-:Y:S01]  /*03c0*/  CS2R R100, SRZ ;  /* 0x0000000000647805 */ /* 0x000fe2000001ff00 */
[----:B------:R-:W-:Y:S01]  /*03d0*/  CS2R R94, SRZ ;  /* 0x00000000005e7805 */ /* 0x000fe2000001ff00 */
[----:B------:R-:W-:Y:S01]  /*03e0*/  CS2R R92, SRZ ;  /* 0x00000000005c7805 */ /* 0x000fe2000001ff00 */
[----:B------:R-:W-:Y:S01]  /*03f0*/  IMAD.IADD R5, R5, 0x1, R0 ;  /* 0x0000000105057824 */ /* 0x000fe200078e0200 */
[----:B------:R-:W-:Y:S01]  /*0400*/  CS2R R98, SRZ ;  /* 0x0000000000627805 */ /* 0x000fe2000001ff00 */
[----:B------:R-:W-:Y:S01]  /*0410*/  IMAD.U32 R0, RZ, RZ, UR9 ;  /* 0x00000009ff007e24 */ /* 0x000fe2000f8e00ff */
[----:B------:R-:W-:Y:S01]  /*0420*/  CS2R R96, SRZ ;  /* 0x0000000000607805 */ /* 0x000fe2000001ff00 */
[----:B------:R-:W-:Y:S01]  /*0430*/  IMAD.IADD R17, R3, 0x1, R16 ;  /* 0x0000000103117824 */ /* 0x000fe200078e0210 */
[----:B------:R-:W-:Y:S01]  /*0440*/  CS2R R90, SRZ ;  /* 0x00000000005a7805 */ /* 0x000fe2000001ff00 */
[----:B------:R-:W-:Y:S01]  /*0450*/  IMAD.MOV.U32 R16, RZ, RZ, R2 ;  /* 0x000000ffff107224 */ /* 0x000fe200078e0002 */
[----:B------:R-:W-:Y:S01]  /*0460*/  CS2R R88, SRZ ;  /* 0x0000000000587805 */ /* 0x000fe2000001ff00 */
[----:B------:R-:W-:Y:S01]  /*0470*/  IMAD.WIDE.U32 R14, R0, c[0x0][0x1e8], R4 ;  /* 0x00007a00000e7a25 */ /* 0x000fe200078e0004 */
[----:B------:R-:W-:Y:S01]  /*0480*/  CS2R R86, SRZ ;  /* 0x0000000000567805 */ /* 0x000fe2000001ff00 */
[----:B------:R-:W-:Y:S01]  /*0490*/  CS2R R84, SRZ ;  /* 0x0000000000547805 */ /* 0x000fe2000001ff00 */
[----:B------:R-:W-:Y:S01]  /*04a0*/  CS2R R78, SRZ ;  /* 0x00000000004e7805 */ /* 0x000fe2000001ff00 */
[----:B------:R-:W-:Y:S01]  /*04b0*/  IMAD.WIDE R4, R6, 0x40, R244 ;  /* 0x0000004006047825 */ /* 0x000fe200078e02f4 */
[----:B------:R-:W-:Y:S01]  /*04c0*/  IADD3 R15, R15, UR6, RZ ;  /* 0x000000060f0f7c10 */ /* 0x000fe2000fffe0ff */
[----:B------:R-:W-:Y:S01]  /*04d0*/  CS2R R76, SRZ ;  /* 0x00000000004c7805 */ /* 0x000fe2000001ff00 */
[----:B------:R-:W-:Y:S01]  /*04e0*/  CS2R R82, SRZ ;  /* 0x0000000000527805 */ /* 0x000fe2000001ff00 */
[----:B------:R-:W-:Y:S01]  /*04f0*/  IMAD.WIDE.U32 R16, R0, c[0x0][0x1b8], R16 ;  /* 0x00006e0000107a25 */ /* 0x000fe200078e0010 */
[----:B------:R-:W-:Y:S01]  /*0500*/  CS2R R80, SRZ ;  /* 0x0000000000507805 */ /* 0x000fe2000001ff00 */
[----:B------:R-:W-:Y:S01]  /*0510*/  CS2R R74, SRZ ;  /* 0x00000000004a7805 */ /* 0x000fe2000001ff00 */
[----:B------:R-:W-:Y:S01]  /*0520*/  CS2R R72, SRZ ;  /* 0x0000000000487805 */ /* 0x000fe2000001ff00 */
[----:B------:R-:W-:Y:S01]  /*0530*/  IMAD R3, R5, c[0x0][0x1d8], RZ ;  /* 0x0000760005037a24 */ /* 0x000fe200078e02ff */
[----:B------:R-:W-:Y:S01]  /*0540*/  IADD3 R17, R17, UR4, RZ ;  /* 0x0000000411117c10 */ /* 0x000fe2000fffe0ff */
[----:B------:R-:W-:Y:S01]  /*0550*/  IMAD R0, R5, c[0x0][0x1a8], RZ ;  /* 0x00006a0005007a24 */ /* 0x000fe200078e02ff */
[----:B------:R-:W-:Y:S01]  /*0560*/  ULDC.64 UR4, c[0x0][0x278] ;  /* 0x00009e0000047ab9 */ /* 0x000fe20000000a00 */
[C---:B------:R-:W-:Y:S01]  /*0570*/  IMAD R3, R4.reuse, c[0x0][0x1dc], R3 ;  /* 0x0000770004037a24 */ /* 0x040fe200078e0203 */
[----:B------:R-:W-:Y:S01]  /*0580*/  UIMAD UR6, UR18, UR4, URZ ;  /* 0x00000004120672a4 */ /* 0x000fe2000f8e023f */
[C---:B------:R-:W-:Y:S01]  /*0590*/  IMAD.WIDE.U32 R14, R4.reuse, c[0x0][0x1d8], R14 ;  /* 0x00007600040e7a25 */ /* 0x040fe200078e000e */
[----:B------:R-:W-:Y:S01]  /*05a0*/  UIMAD.WIDE.U32 UR12, UR9, UR4, URZ ;  /* 0x00000004090c72a5 */ /* 0x000fe2000f8e003f */
[----:B------:R-:W-:Y:S01]  /*05b0*/  CS2R R70, SRZ ;  /* 0x0000000000467805 */ /* 0x000fe2000001ff00 */
[----:B------:R-:W-:Y:S01]  /*05c0*/  UIMAD UR6, UR9, UR5, UR6 ;  /* 0x00000005090672a4 */ /* 0x000fe2000f8e0206 */
[----:B------:R-:W-:Y:S01]  /*05d0*/  IMAD R0, R4, c[0x0][0x1ac], R0 ;  /* 0x00006b0004007a24 */ /* 0x000fe200078e0200 */
[----:B------:R-:W-:Y:S01]  /*05e0*/  LEA R24, P0, R14, c[0x0][0x1c0], 0x1 ;  /* 0x000070000e187a11 */ /* 0x000fe200078008ff */
[----:B------:R-:W-:Y:S01]  /*05f0*/  IMAD.IADD R2, R15, 0x1, R3 ;  /* 0x000000010f027824 */ /* 0x000fe200078e0203 */
[----:B------:R-:W-:Y:S01]  /*0600*/  UIADD3 UR6, UR13, UR6, URZ ;  /* 0x000000060d067290 */ /* 0x000fe2000fffe03f */
[----:B------:R-:W-:Y:S01]  /*0610*/  IMAD.WIDE.U32 R16, R4, c[0x0][0x1a8], R16 ;  /* 0x00006a0004107a25 */ /* 0x000fe200078e0010 */
[----:B------:R-:W-:Y:S01]  /*0620*/  LEA.HI R4, R13, R234, RZ, 0x6 ;  /* 0x000000ea0d047211 */ /* 0x000fe200078f30ff */
[----:B------:R-:W-:Y:S01]  /*0630*/  ULDC.64 UR4, c[0x0][0x188] ;  /* 0x0000620000047ab9 */ /* 0x000fe20000000a00 */
[----:B------:R-:W-:Y:S01]  /*0640*/  LEA.HI.X R25, R14, c[0x0][0x1c4], R2, 0x1, P0 ;  /* 0x000071000e197a11 */ /* 0x000fe200000f0c02 */
[----:B------:R-:W-:Y:S01]  /*0650*/  IMAD.SHL.U32 R15, R244, 0x40, RZ ;  /* 0x00000040f40f7824 */ /* 0x000fe200078e00ff */
[----:B------:R-:W-:Y:S01]  /*0660*/  SHF.R.S32.HI R4, RZ, 0x6, R4 ;  /* 0x00000006ff047819 */ /* 0x000fe20000011404 */
[----:B------:R-:W-:Y:S01]  /*0670*/  IMAD.MOV.U32 R5, RZ, RZ, c[0x0][0x1d8] ;  /* 0x00007600ff057624 */ /* 0x000fe200078e00ff */
[----:B------:R-:W-:Y:S01]  /*0680*/  LEA R26, P0, R16, c[0x0][0x190], 0x1 ;  /* 0x00006400101a7a11 */ /* 0x000fe200078008ff */
[----:B------:R-:W-:Y:S01]  /*0690*/  IMAD.IADD R0, R17, 0x1, R0 ;  /* 0x0000000111007824 */ /* 0x000fe200078e0200 */
[----:B------:R-:W-:Y:S01]  /*06a0*/  LOP3.LUT R15, R15, 0x1c0, RZ, 0xc0, !PT ;  /* 0x000001c00f0f7812 */ /* 0x000fe200078ec0ff */
[----:B------:R-:W-:Y:S01]  /*06b0*/  IMAD.MOV.U32 R3, RZ, RZ, c[0x0][0x1dc] ;  /* 0x00007700ff037624 */ /* 0x000fe200078e00ff */
[----:B------:R-:W-:Y:S01]  /*06c0*/  LEA R18, P1, R5, R24, 0x6 ;  /* 0x0000001805127211 */ /* 0x000fe200078230ff */
[----:B------:R-:W-:Y:S01]  /*06d0*/  IMAD.SHL.U32 R2, R4, 0x200, RZ ;  /* 0x0000020004027824 */ /* 0x000fe200078e00ff */
[--C-:B------:R-:W-:Y:S01]  /*06e0*/  LOP3.LUT R232, R15, 0x38, R22.reuse, 0xf8, !PT ;  /* 0x000000380fe87812 */ /* 0x100fe200078ef816 */
[----:B------:R-:W-:Y:S01]  /*06f0*/  IMAD.WIDE.U32 R28, R244, c[0x0][0x178], R22 ;  /* 0x00005e00f41c7a25 */ /* 0x000fe200078e0016 */
[----:B------:R-:W-:Y:S01]  /*0700*/  SHF.R.U32.HI R15, RZ, 0x3, R15 ;  /* 0x00000003ff0f7819 */ /* 0x000fe2000001160f */
[----:B------:R-:W-:Y:S01]  /*0710*/  UIMAD UR4, UR18, UR4, URZ ;  /* 0x00000004120472a4 */ /* 0x000fe2000f8e023f */
[----:B------:R-:W-:Y:S01]  /*0720*/  LEA.HI.X R27, R16, c[0x0][0x194], R0, 0x1, P0 ;  /* 0x00006500101b7a11 */ /* 0x000fe200000f0c00 */
[----:B------:R-:W-:Y:S01]  /*0730*/  IMAD.IADD R0, R11, 0x1, -R244 ;  /* 0x000000010b007824 */ /* 0x000fe200078e0af4 */
[----:B------:R-:W-:Y:S01]  /*0740*/  LEA.HI.X R19, R5, R25, R3, 0x6, P1 ;  /* 0x0000001905137211 */ /* 0x000fe200008f3403 */
[----:B------:R-:W-:Y:S01]  /*0750*/  IMAD.MOV.U32 R5, RZ, RZ, c[0x0][0x1a8] ;  /* 0x00006a00ff057624 */ /* 0x000fe200078e00ff */
[----:B------:R-:W-:Y:S01]  /*0760*/  ISETP.GE.AND P1, PT, R22, c[0x0][0x1cc], PT ;  /* 0x0000730016007a0c */ /* 0x000fe20003f26270 */
[----:B------:R-:W-:Y:S01]  /*0770*/  IMAD.MOV.U32 R3, RZ, RZ, c[0x0][0x1ac] ;  /* 0x00006b00ff037624 */ /* 0x000fe200078e00ff */
[----:B------:R-:W-:Y:S01]  /*0780*/  LOP3.LUT R232, R2, R232, R15, 0xf6, !PT ;  /* 0x000000e802e87212 */ /* 0x000fe200078ef60f */
[----:B------:R-:W-:Y:S01]  /*0790*/  UIMAD UR8, UR9, UR5, UR4 ;  /* 0x00000005090872a4 */ /* 0x000fe2000f8e0204 */
[----:B------:R-:W-:Y:S01]  /*07a0*/  IADD3 R15, R22, 0x80, RZ ;  /* 0x00000080160f7810 */ /* 0x000fe20007ffe0ff */
[----:B------:R-:W-:Y:S01]  /*07b0*/  CS2R R68, SRZ ;  /* 0x0000000000447805 */ /* 0x000fe2000001ff00 */
[----:B------:R-:W-:Y:S01]  /*07c0*/  ISETP.LT.OR P3, PT, R0, 0x1, P1 ;  /* 0x000000010000780c */ /* 0x000fe20000f61670 */
[----:B------:R-:W-:Y:S01]  /*07d0*/  IMAD.SHL.U32 R232, R232, 0x2, RZ ;  /* 0x00000002e8e87824 */ /* 0x000fe200078e00ff */
[----:B------:R-:W-:Y:S01]  /*07e0*/  IADD3 R16, R22, 0x40, RZ ;  /* 0x0000004016107810 */ /* 0x000fe20007ffe0ff */
[----:B------:R-:W-:Y:S01]  /*07f0*/  ULDC.64 UR4, c[0x0][0x178] ;  /* 0x00005e0000047ab9 */ /* 0x000fe20000000a00 */
[----:B------:R-:W-:Y:S01]  /*0800*/  ISETP.GE.AND P2, PT, R15, c[0x0][0x1cc], PT ;  /* 0x000073000f007a0c */ /* 0x000fe20003f46270 */
[----:B------:R-:W-:Y:S01]  /*0810*/  USHF.L.U64.HI UR7, UR4, UR19, UR5 ;  /* 0x0000001304077299 */ /* 0x000fe20008010205 */
[----:B------:R-:W-:Y:S01]  /*0820*/  P2R R6, PR, RZ, 0x8 ;  /* 0x00000008ff067803 */ /* 0x000fe20000000000 */
[----:B------:R-:W-:Y:S01]  /*0830*/  CS2R R62, SRZ ;  /* 0x00000000003e7805 */ /* 0x000fe2000001ff00 */
[----:B------:R-:W-:Y:S01]  /*0840*/  ISETP.GE.AND P0, PT, R16, c[0x0][0x1cc], PT ;  /* 0x0000730010007a0c */ /* 0x000fe20003f06270 */
[----:B------:R-:W-:Y:S01]  /*0850*/  CS2R R60, SRZ ;  /* 0x00000000003c7805 */ /* 0x000fe2000001ff00 */
[C---:B------:R-:W-:Y:S01]  /*0860*/  ISETP.LT.OR P4, PT, R0.reuse, 0x21, P1 ;  /* 0x000000210000780c */ /* 0x040fe20000f81670 */
[----:B------:R-:W-:Y:S01]  /*0870*/  CS2R R66, SRZ ;  /* 0x0000000000427805 */ /* 0x000fe2000001ff00 */
[C---:B------:R-:W-:Y:S01]  /*0880*/  ISETP.LT.OR P5, PT, R0.reuse, 0x1, P2 ;  /* 0x000000010000780c */ /* 0x040fe200017a1670 */
[----:B------:R-:W-:Y:S01]  /*0890*/  CS2R R64, SRZ ;  /* 0x0000000000407805 */ /* 0x000fe2000001ff00 */
[----:B------:R-:W-:Y:S01]  /*08a0*/  ISETP.LT.OR P1, PT, R0, 0x21, P2 ;  /* 0x000000210000780c */ /* 0x000fe20001721670 */
[----:B------:R-:W-:Y:S01]  /*08b0*/  CS2R R58, SRZ ;  /* 0x00000000003a7805 */ /* 0x000fe2000001ff00 */
[----:B------:R-:W-:Y:S01]  /*08c0*/  ISETP.NE.AND P2, PT, R6, RZ, PT ;  /* 0x000000ff0600720c */ /* 0x000fe20003f45270 */
[----:B------:R-:W-:Y:S01]  /*08d0*/  IMAD R6, R8, c[0x0][0x270], RZ ;  /* 0x00009c0008067a24 */ /* 0x000fe200078e02ff */
[C---:B------:R-:W-:Y:S01]  /*08e0*/  ISETP.LT.OR P6, PT, R0.reuse, 0x1, P0 ;  /* 0x000000010000780c */ /* 0x040fe200007c1670 */
[----:B------:R-:W-:Y:S01]  /*08f0*/  CS2R R56, SRZ ;  /* 0x0000000000387805 */ /* 0x000fe2000001ff00 */
[----:B------:R-:W-:Y:S01]  /*0900*/  ISETP.LT.OR P3, PT, R0, 0x21, P0 ;  /* 0x000000210000780c */ /* 0x000fe20000761670 */
[----:B------:R-:W-:Y:S01]  /*0910*/  IMAD R17, R9, c[0x0][0x274], R6 ;  /* 0x00009d0009117a24 */ /* 0x000fe200078e0206 */
[C---:B------:R-:W-:Y:S01]  /*0920*/  LEA R20, P0, R5.reuse, R26, 0x6 ;  /* 0x0000001a05147211 */ /* 0x040fe200078030ff */
[----:B------:R-:W-:Y:S01]  /*0930*/  CS2R R54, SRZ ;  /* 0x0000000000367805 */ /* 0x000fe2000001ff00 */
[----:B------:R-:W-:Y:S01]  /*0940*/  IADD3 R14, -R244, c[0x0][0x168], RZ ;  /* 0x00005a00f40e7a10 */ /* 0x000fe20007ffe1ff */
[----:B------:R-:W-:Y:S01]  /*0950*/  CS2R R52, SRZ ;  /* 0x0000000000347805 */ /* 0x000fe2000001ff00 */
[----:B------:R-:W-:Y:S01]  /*0960*/  LEA.HI.X R21, R5, R27, R3, 0x6, P0 ;  /* 0x0000001b05157211 */ /* 0x000fe200000f3403 */
[----:B------:R-:W-:Y:S01]  /*0970*/  IMAD R5, R245, c[0x0][0x178], RZ ;  /* 0x00005e00f5057a24 */ /* 0x000fe200078e02ff */
[----:B------:R-:W-:Y:S01]  /*0980*/  SHF.R.S32.HI R3, RZ, 0x4, R12 ;  /* 0x00000004ff037819 */ /* 0x000fe2000001140c */
[----:B------:R1:W-:Y:S01]  /*0990*/  LDGSTS.E.BYPASS.LTC128B.128 [R232+0x6080], [R24.64], !P2 ;  /* 0x0608000018e87fae */ /* 0x0003e2000d101d50 */
[----:B------:R-:W-:Y:S01]  /*09a0*/  ISETP.GE.AND P2, PT, R22, c[0x0][0x19c], PT ;  /* 0x0000670016007a0c */ /* 0x000fe20003f46270 */
[----:B------:R-:W-:Y:S01]  /*09b0*/  CS2R R46, SRZ ;  /* 0x00000000002e7805 */ /* 0x000fe2000001ff00 */
[----:B------:R-:W-:Y:S01]  /*09c0*/  LEA.HI R229, R12, R3, RZ, 0x1 ;  /* 0x000000030ce57211 */ /* 0x000fe200078f08ff */
[----:B------:R1:W-:Y:S01]  /*09d0*/  LDGSTS.E.BYPASS.LTC128B.128 [R232+0x8080], [R24.64+0x80], !P6 ;  /* 0x0808008018e87fae */ /* 0x0003e2000f101d50 */
[C---:B------:R-:W-:Y:S01]  /*09e0*/  ISETP.LT.OR P6, PT, R0.reuse, 0x1, P2 ;  /* 0x000000010000780c */ /* 0x040fe200017c1670 */
[----:B------:R-:W-:Y:S01]  /*09f0*/  CS2R R44, SRZ ;  /* 0x00000000002c7805 */ /* 0x000fe2000001ff00 */
[----:B------:R-:W-:Y:S01]  /*0a00*/  LOP3.LUT R229, R229, 0xfffffffe, RZ, 0xc0, !PT ;  /* 0xfffffffee5e57812 */ /* 0x000fe200078ec0ff */
[----:B------:R1:W-:Y:S01]  /*0a10*/  LDGSTS.E.BYPASS.LTC128B.128 [R232+0xa080], [R24.64+0x100], !P5 ;  /* 0x0a08010018e87fae */ /* 0x0003e2000e901d50 */
[----:B------:R-:W-:Y:S01]  /*0a20*/  ISETP.GE.AND P0, PT, R15, c[0x0][0x19c], PT ;  /* 0x000067000f007a0c */ /* 0x000fe20003f06270 */
[----:B------:R-:W-:Y:S01]  /*0a30*/  CS2R R50, SRZ ;  /* 0x0000000000327805 */ /* 0x000fe2000001ff00 */
[----:B------:R-:W-:Y:S01]  /*0a40*/  CS2R R48, SRZ ;  /* 0x0000000000307805 */ /* 0x000fe2000001ff00 */
[----:B------:R2:W-:Y:S01]  /*0a50*/  LDGSTS.E.BYPASS.LTC128B.128 [R232+0x7080], [R18.64], !P4 ;  /* 0x0708000012e87fae */ /* 0x0005e2000e101d50 */
[----:B------:R-:W-:Y:S01]  /*0a60*/  IMAD.IADD R229, R3, 0x1, -R229 ;  /* 0x0000000103e57824 */ /* 0x000fe200078e0ae5 */
[----:B------:R-:W-:Y:S01]  /*0a70*/  ISETP.LT.OR P4, PT, R0, 0x1, P0 ;  /* 0x000000010000780c */ /* 0x000fe20000781670 */
[----:B------:R-:W-:Y:S01]  /*0a80*/  CS2R R42, SRZ ;  /* 0x00000000002a7805 */ /* 0x000fe2000001ff00 */
[----:B------:R2:W-:Y:S01]  /*0a90*/  LDGSTS.E.BYPASS.LTC128B.128 [R232+0x9080], [R18.64+0x80], !P3 ;  /* 0x0908008012e87fae */ /* 0x0005e2000d901d50 */
[----:B------:R-:W-:Y:S01]  /*0aa0*/  IMAD R2, R229, 0x800, R2 ;  /* 0x00000800e5027824 */ /* 0x000fe200078e0202 */
[----:B------:R-:W-:Y:S01]  /*0ab0*/  CS2R R40, SRZ ;  /* 0x0000000000287805 */ /* 0x000fe2000001ff00 */
[----:B------:R-:W-:Y:S01]  /*0ac0*/  CS2R R38, SRZ ;  /* 0x0000000000267805 */ /* 0x000fe2000001ff00 */
[----:B------:R2:W-:Y:S01]  /*0ad0*/  LDGSTS.E.BYPASS.LTC128B.128 [R232+0xb080], [R18.64+0x100], !P1 ;  /* 0x0b08010012e87fae */ /* 0x0005e2000c901d50 */
[----:B------:R-:W-:Y:S01]  /*0ae0*/  ISETP.GE.AND P1, PT, R16, c[0x0][0x19c], PT ;  /* 0x0000670010007a0c */ /* 0x000fe20003f26270 */
[----:B------:R-:W-:-:S02]  /*0af0*/  CS2R R36, SRZ ;  /* 0x0000000000247805 */ /* 0x000fc4000001ff00 */
[----:B------:R-:W0:Y:S01]  /*0b00*/  LDGDEPBAR ;  /* 0x00000000000079af */ /* 0x000e220000000000 */
[----:B------:R-:W-:-:S03]  /*0b10*/  ISETP.LT.OR P5, PT, R0, 0x1, P1 ;  /* 0x000000010000780c */ /* 0x000fc60000fa1670 */
[----:B------:R3:W-:Y:S01]  /*0b20*/  LDGSTS.E.BYPASS.LTC128B.128 [R232+0x80], [R26.64], !P6 ;  /* 0x000800001ae87fae */ /* 0x0007e2000f101d50 */
[----:B------:R-:W-:Y:S01]  /*0b30*/  ISETP.GE.AND P6, PT, R16, c[0x0][0x16c], PT ;  /* 0x00005b0010007a0c */ /* 0x000fe20003fc6270 */
[----:B-1----:R-:W-:Y:S02]  /*0b40*/  IMAD R24, R244, c[0x0][0x17c], R5 ;  /* 0x00005f00f4187a24 */ /* 0x002fe400078e0205 */
[----:B------:R-:W-:-:S06]  /*0b50*/  IMAD.MOV.U32 R5, RZ, RZ, 0x40 ;  /* 0x00000040ff057424 */ /* 0x000fcc00078e00ff */
[----:B------:R3:W-:Y:S01]  /*0b60*/  LDGSTS.E.BYPASS.LTC128B.128 [R232+0x2080], [R26.64+0x80], !P5 ;  /* 0x020800801ae87fae */ /* 0x0007e2000e901d50 */
[----:B------:R-:W-:Y:S02]  /*0b70*/  IMAD.IADD R25, R29, 0x1, R24 ;  /* 0x000000011d197824 */ /* 0x000fe400078e0218 */
[----:B------:R-:W-:Y:S01]  /*0b80*/  IMAD.MOV.U32 R24, RZ, RZ, R28 ;  /* 0x000000ffff187224 */ /* 0x000fe200078e001c */
[----:B------:R3:W-:Y:S01]  /*0b90*/  LDGSTS.E.BYPASS.LTC128B.128 [R232+0x4080], [R26.64+0x100], !P4 ;  /* 0x040801001ae87fae */ /* 0x0007e2000e101d50 */
[----:B------:R-:W-:Y:S01]  /*0ba0*/  IMAD R28, R8, c[0x0][0x180], RZ ;  /* 0x00006000081c7a24 */ /* 0x000fe200078e02ff */
[----:B------:R-:W-:Y:S01]  /*0bb0*/  ISETP.GE.AND P4, PT, R15, c[0x0][0x16c], PT ;  /* 0x00005b000f007a0c */ /* 0x000fe20003f86270 */
[----:B------:R-:W-:-:S04]  /*0bc0*/  IMAD.WIDE.U32 R24, R9, c[0x0][0x180], R24 ;  /* 0x0000600009187a25 */ /* 0x000fc800078e0018 */
[----:B--2---:R-:W-:-:S04]  /*0bd0*/  IMAD.WIDE.U32 R18, R9, c[0x0][0x270], R246 ;  /* 0x00009c0009127a25 */ /* 0x004fc800078e00f6 */
[----:B------:R-:W-:Y:S01]  /*0be0*/  IMAD R28, R9, c[0x0][0x184], R28 ;  /* 0x00006100091c7a24 */ /* 0x000fe200078e021c */
[----:B------:R-:W-:-:S03]  /*0bf0*/  IADD3 R18, P3, R18, UR12, RZ ;  /* 0x0000000c12127c10 */ /* 0x000fc6000ff7e0ff */
[----:B------:R-:W-:Y:S01]  /*0c00*/  IMAD.IADD R29, R25, 0x1, R28 ;  /* 0x00000001191d7824 */ /* 0x000fe200078e021c */
[----:B------:R-:W-:Y:S01]  /*0c10*/  IADD3.X R17, R19, UR6, R17, P3, !PT ;  /* 0x0000000613117c10 */ /* 0x000fe20009ffe411 */
[----:B------:R-:W-:Y:S01]  /*0c20*/  IMAD.MOV.U32 R28, RZ, RZ, R24 ;  /* 0x000000ffff1c7224 */ /* 0x000fe200078e0018 */
[----:B------:R-:W-:Y:S01]  /*0c30*/  ISETP.LT.OR P3, PT, R0, 0x21, P2 ;  /* 0x000000210000780c */ /* 0x000fe20001761670 */
[----:B------:R-:W-:Y:S01]  /*0c40*/  IMAD.WIDE.U32 R24, R244, c[0x0][0x208], R22 ;  /* 0x00008200f4187a25 */ /* 0x000fe200078e0016 */
[C---:B------:R-:W-:Y:S02]  /*0c50*/  ISETP.LT.OR P2, PT, R0.reuse, 0x21, P1 ;  /* 0x000000210000780c */ /* 0x040fe40000f41670 */
[----:B------:R-:W-:Y:S02]  /*0c60*/  P2R R3, PR, RZ, 0x8 ;  /* 0x00000008ff037803 */ /* 0x000fe40000000000 */
[----:B------:R-:W-:Y:S02]  /*0c70*/  ISETP.LT.OR P3, PT, R0, 0x21, P0 ;  /* 0x000000210000780c */ /* 0x000fe40000761670 */
[----:B------:R-:W-:-:S02]  /*0c80*/  P2R R0, PR, RZ, 0x4 ;  /* 0x00000004ff007803 */ /* 0x000fc40000000000 */
[----:B------:R-:W-:Y:S01]  /*0c90*/  ISETP.NE.AND P1, PT, R3, RZ, PT ;  /* 0x000000ff0300720c */ /* 0x000fe20003f25270 */
[----:B------:R-:W-:Y:S01]  /*0ca0*/  IMAD R3, R245, c[0x0][0x208], RZ ;  /* 0x00008200f5037a24 */ /* 0x000fe200078e02ff */
[----:B------:R-:W-:Y:S02]  /*0cb0*/  ISETP.NE.AND P5, PT, R0, RZ, PT ;  /* 0x000000ff0000720c */ /* 0x000fe40003fa5270 */
[----:B------:R-:W-:Y:S01]  /*0cc0*/  LOP3.LUT P2, RZ, R10, 0x4, RZ, 0xc0, !PT ;  /* 0x000000040aff7812 */ /* 0x000fe2000784c0ff */
[----:B---3--:R-:W-:Y:S01]  /*0cd0*/  IMAD R26, R244, c[0x0][0x20c], R3 ;  /* 0x00008300f41a7a24 */ /* 0x008fe200078e0203 */
[----:B------:R-:W-:Y:S01]  /*0ce0*/  ISETP.GE.AND P0, PT, R22, c[0x0][0x16c], PT ;  /* 0x00005b0016007a0c */ /* 0x000fe20003f06270 */
[----:B------:R-:W-:Y:S01]  /*0cf0*/  IMAD.MOV.U32 R3, RZ, RZ, 0x20 ;  /* 0x00000020ff037424 */ /* 0x000fe200078e00ff */
[----:B------:R-:W-:Y:S01]  /*0d00*/  SEL R0, RZ, 0x2, P6 ;  /* 0x00000002ff007807 */ /* 0x000fe20003000000 */
[----:B------:R-:W-:Y:S01]  /*0d10*/  IMAD.IADD R27, R25, 0x1, R26 ;  /* 0x00000001191b7824 */ /* 0x000fe200078e021a */
[----:B------:R-:W-:Y:S01]  /*0d20*/  SEL R242, RZ, 0x1, P0 ;  /* 0x00000001fff27807 */ /* 0x000fe20000000000 */
[----:B------:R-:W-:Y:S01]  /*0d30*/  IMAD.MOV.U32 R26, RZ, RZ, R24 ;  /* 0x000000ffff1a7224 */ /* 0x000fe200078e0018 */
[----:B------:R-:W-:Y:S01]  /*0d40*/  SEL R19, RZ, 0x4, P4 ;  /* 0x00000004ff137807 */ /* 0x000fe20002000000 */
[----:B------:R1:W-:Y:S01]  /*0d50*/  LDGSTS.E.BYPASS.LTC128B.128 [R232+0x1080], [R20.64], !P1 ;  /* 0x0108000014e87fae */ /* 0x0003e2000c901d50 */
[C---:B------:R-:W-:Y:S01]  /*0d60*/  LOP3.LUT P1, RZ, R10.reuse, 0x2, RZ, 0xc0, !PT ;  /* 0x000000020aff7812 */ /* 0x040fe2000782c0ff */
[----:B------:R-:W-:Y:S01]  /*0d70*/  IMAD.SHL.U32 R10, R10, 0x40, RZ ;  /* 0x000000400a0a7824 */ /* 0x000fe200078e00ff */
[----:B------:R-:W-:Y:S01]  /*0d80*/  IADD3 R19, R19, R0, R242 ;  /* 0x0000000013137210 */ /* 0x000fe20007ffe0f2 */
[----:B------:R1:W-:Y:S01]  /*0d90*/  LDGSTS.E.BYPASS.LTC128B.128 [R232+0x3080], [R20.64+0x80], !P5 ;  /* 0x0308008014e87fae */ /* 0x0003e2000e901d50 */
[----:B------:R-:W-:Y:S01]  /*0da0*/  IMAD.U32 R0, RZ, RZ, UR9 ;  /* 0x00000009ff007e24 */ /* 0x000fe2000f8e00ff */
[----:B------:R-:W-:Y:S01]  /*0db0*/  @P4 LOP3.LUT R233, R233, 0x8, RZ, 0xfc, !PT ;  /* 0x00000008e9e94812 */ /* 0x000fe200078efcff */
[----:B------:R-:W-:Y:S01]  /*0dc0*/  IMAD.WIDE.U32 R30, R9, c[0x0][0x210], R26 ;  /* 0x00008400091e7a25 */ /* 0x000fe200078e001a */
[----:B------:R1:W-:Y:S01]  /*0dd0*/  LDGSTS.E.BYPASS.LTC128B.128 [R232+0x5080], [R20.64+0x100], !P3 ;  /* 0x0508010014e87fae */ /* 0x0003e2000d901d50 */
[----:B------:R-:W-:-:S02]  /*0de0*/  LOP3.LUT R10, R10, 0x1c0, RZ, 0xc0, !PT ;  /* 0x000001c00a0a7812 */ /* 0x000fc400078ec0ff */
[----:B------:R-:W-:Y:S01]  /*0df0*/  IMAD.WIDE.U32 R28, R0, c[0x0][0x188], R28 ;  /* 0x00006200001c7a25 */ /* 0x000fe200078e001c */
[----:B------:R-:W0:Y:S01]  /*0e00*/  LDGDEPBAR ;  /* 0x00000000000079af */ /* 0x000e220000000000 */
[----:B------:R-:W-:Y:S02]  /*0e10*/  LOP3.LUT R231, R10, 0x8, R7, 0xf8, !PT ;  /* 0x000000080ae77812 */ /* 0x000fe400078ef807 */
[----:B------:R-:W-:Y:S02]  /*0e20*/  SHF.R.U32.HI R6, RZ, 0x3, R10 ;  /* 0x00000003ff067819 */ /* 0x000fe4000001160a */
[----:B------:R-:W-:Y:S01]  /*0e30*/  IADD3 R0, R29, UR8, RZ ;  /* 0x000000081d007c10 */ /* 0x000fe2000fffe0ff */
[----:B------:R-:W-:Y:S01]  /*0e40*/  USHF.L.U32 UR8, UR4, 0x6, URZ ;  /* 0x0000000604087899 */ /* 0x000fe2000800063f */
[----:B------:R-:W-:Y:S02]  /*0e50*/  LOP3.LUT R231, R231, R6, RZ, 0x3c, !PT ;  /* 0x00000006e7e77212 */ /* 0x000fe400078e3cff */
[----:B------:R-:W-:Y:S01]  /*0e60*/  LEA R236, P0, R28, c[0x0][0x160], 0x1 ;  /* 0x000058001cec7a11 */ /* 0x000fe200078008ff */
[----:B------:R-:W-:Y:S01]  /*0e70*/  ULDC.64 UR4, c[0x0][0x290] ;  /* 0x0000a40000047ab9 */ /* 0x000fe20000000a00 */
[----:B------:R-:W-:Y:S01]  /*0e80*/  LOP3.LUT P3, RZ, R19, 0x2, RZ, 0xc0, !PT ;  /* 0x0000000213ff7812 */ /* 0x000fe2000786c0ff */
[----:B------:R-:W-:Y:S01]  /*0e90*/  IMAD.IADD R231, R2, 0x1, R231 ;  /* 0x0000000102e77824 */ /* 0x000fe200078e02e7 */
[----:B------:R-:W-:Y:S01]  /*0ea0*/  SEL R2, R3, 0xffffffe0, !P1 ;  /* 0xffffffe003027807 */ /* 0x000fe20004800000 */
[----:B------:R-:W-:Y:S01]  /*0eb0*/  UIMAD.WIDE.U32 UR10, UR9, UR4, URZ ;  /* 0x00000004090a72a5 */ /* 0x000fe2000f8e003f */
[----:B------:R-:W-:Y:S01]  /*0ec0*/  LEA.HI.X R237, R28, c[0x0][0x164], R0, 0x1, P0 ;  /* 0x000059001ced7a11 */ /* 0x000fe200000f0c00 */
[----:B------:R-:W-:Y:S01]  /*0ed0*/  IMAD.SHL.U32 R231, R231, 0x2, RZ ;  /* 0x00000002e7e77824 */ /* 0x000fe200078e00ff */
[----:B------:R-:W-:Y:S01]  /*0ee0*/  SEL R0, R5, 0xffffffc0, !P2 ;  /* 0xffffffc005007807 */ /* 0x000fe20005000000 */
[----:B------:R-:W-:Y:S01]  /*0ef0*/  UIMAD UR4, UR18, UR4, URZ ;  /* 0x00000004120472a4 */ /* 0x000fe2000f8e023f */
[----:B------:R-:W-:Y:S01]  /*0f00*/  LOP3.LUT P1, RZ, R19, 0x1, RZ, 0xc0, !PT ;  /* 0x0000000113ff7812 */ /* 0x000fe2000782c0ff */
[C---:B------:R-:W-:Y:S01]  /*0f10*/  IMAD.IADD R227, R231.reuse, 0x1, R2 ;  /* 0x00000001e7e37824 */ /* 0x040fe200078e0202 */
[----:B------:R-:W-:Y:S01]  /*0f20*/  IADD3 R24, P0, R236, UR8, RZ ;  /* 0x00000008ec187c10 */ /* 0x000fe2000ff1e0ff */
[----:B------:R-:W-:Y:S01]  /*0f30*/  IMAD.IADD R226, R231, 0x1, R0 ;  /* 0x00000001e7e27824 */ /* 0x000fe200078e0200 */
[----:B------:R-:W-:Y:S01]  /*0f40*/  ISETP.LT.OR P2, PT, R14, 0x1, !P1 ;  /* 0x000000010e00780c */ /* 0x000fe20004f41670 */
[----:B------:R-:W-:-:S04]  /*0f50*/  DEPBAR.LE SB0, 0x1 ;  /* 0x000080400000791a */ /* 0x000fc80000000000 */
[----:B------:R-:W-:Y:S01]  /*0f60*/  BAR.SYNC.DEFER_BLOCKING 0x0 ;  /* 0x0000000000007b1d */ /* 0x000fe20000010000 */
[----:B------:R-:W-:Y:S01]  /*0f70*/  IMAD.IADD R225, R0, 0x1, R227 ;  /* 0x0000000100e17824 */ /* 0x000fe200078e02e3 */
[----:B------:R-:W-:Y:S01]  /*0f80*/  IADD3.X R25, R237, UR7, RZ, P0, !PT ;  /* 0x00000007ed197c10 */ /* 0x000fe200087fe4ff */
[----:B------:R-:W-:Y:S01]  /*0f90*/  UIMAD UR4, UR9, UR5, UR4 ;  /* 0x00000005090472a4 */ /* 0x000fe2000f8e0204 */
[----:B------:R-:W-:Y:S01]  /*0fa0*/  ISETP.LT.OR P0, PT, R14, 0x1, !P3 ;  /* 0x000000010e00780c */ /* 0x000fe20005f01670 */
[----:B------:R-:W-:Y:S01]  /*0fb0*/  IMAD R2, R8, c[0x0][0x288], RZ ;  /* 0x0000a20008027a24 */ /* 0x000fe200078e02ff */
[C---:B------:R-:W-:Y:S01]  /*0fc0*/  ISETP.LT.OR P1, PT, R14.reuse, 0x21, !P1 ;  /* 0x000000210e00780c */ /* 0x040fe20004f21670 */
[C---:B------:R-:W-:Y:S01]  /*0fd0*/  IMAD.WIDE.U32 R28, R9.reuse, c[0x0][0x288], R246 ;  /* 0x0000a200091c7a25 */ /* 0x040fe200078e00f6 */
[----:B------:R-:W-:Y:S01]  /*0fe0*/  UIADD3 UR14, UR11, UR4, URZ ;  /* 0x000000040b0e7290 */ /* 0x000fe2000fffe03f */
[----:B------:R-:W-:Y:S02]  /*0ff0*/  ISETP.LT.OR P3, PT, R14, 0x21, !P3 ;  /* 0x000000210e00780c */ /* 0x000fe40005f61670 */
[----:B------:R-:W-:Y:S01]  /*1000*/  IMAD R2, R9, c[0x0][0x28c], R2 ;  /* 0x0000a30009027a24 */ /* 0x000fe200078e0202 */
[----:B------:R-:W-:Y:S01]  /*1010*/  LOP3.LUT R233, R233, 0xfffffffb, RZ, 0xc0, !PT ;  /* 0xfffffffbe9e97812 */ /* 0x000fe200078ec0ff */
[----:B-1----:R-:W-:Y:S01]  /*1020*/  IMAD R20, R8, c[0x0][0x210], RZ ;  /* 0x0000840008147a24 */ /* 0x002fe200078e02ff */
[----:B------:R-:W-:Y:S01]  /*1030*/  ULDC.64 UR4, c[0x0][0x218] ;  /* 0x0000860000047ab9 */ /* 0x000fe20000000a00 */
[----:B------:R-:W-:Y:S01]  /*1040*/  ISETP.GE.AND P5, PT, R22, c[0x0][0x1fc], PT ;  /* 0x00007f0016007a0c */ /* 0x000fe20003fa6270 */
[----:B------:R-:W-:Y:S01]  /*1050*/  UIMAD UR4, UR18, UR4, URZ ;  /* 0x00000004120472a4 */ /* 0x000fe2000f8e023f */
[----:B------:R-:W-:-:S03]  /*1060*/  IMAD R20, R9, c[0x0][0x214], R20 ;  /* 0x0000850009147a24 */ /* 0x000fc600078e0214 */
[----:B------:R-:W-:Y:S01]  /*1070*/  UIMAD UR4, UR9, UR5, UR4 ;  /* 0x00000005090472a4 */ /* 0x000fe2000f8e0204 */
[----:B------:R-:W-:Y:S02]  /*1080*/  IMAD.IADD R31, R31, 0x1, R20 ;  /* 0x000000011f1f7824 */ /* 0x000fe400078e0214 */
[----:B------:R-:W-:Y:S01]  /*1090*/  IMAD.U32 R20, RZ, RZ, UR9 ;  /* 0x00000009ff147e24 */ /* 0x000fe2000f8e00ff */
[----:B------:R1:W2:Y:S03]  /*10a0*/  LDSM.16.M88.4 R164, [R231+0x6080] ;  /* 0x00608000e7a4783b */ /* 0x0002a60000000200 */
[----:B------:R-:W-:Y:S01]  /*10b0*/  IMAD.WIDE.U32 R20, R20, c[0x0][0x218], R30 ;  /* 0x0000860014147a25 */ /* 0x000fe200078e001e */
[----:B------:R1:W3:Y:S04]  /*10c0*/  LDSM.16.M88.4 R168, [R227+0x6080] ;  /* 0x00608000e3a8783b */ /* 0x0002e80000000200 */
[----:B------:R1:W4:Y:S04]  /*10d0*/  LDSM.16.M88.4 R172, [R226+0x6080] ;  /* 0x00608000e2ac783b */ /* 0x0003280000000200 */
[----:B------:R1:W5:Y:S04]  /*10e0*/  LDSM.16.M88.4 R176, [R225+0x6080] ;  /* 0x00608000e1b0783b */ /* 0x0003680000000200 */
        /* <DEDUP_REMOVED lines=13> */
[----:B------:R-:W-:-:S03]  /*11c0*/  LOP3.LUT P2, RZ, R19, 0x4, RZ, 0xc0, !PT ;  /* 0x0000000413ff7812 */ /* 0x000fc6000784c0ff */
[----:B------:R1:W-:Y:S01]  /*11d0*/  LDGSTS.E.BYPASS.LTC128B.128 [R232+0x8080], [R236.64+0x80], !P0 ;  /* 0x08080080ece87fae */ /* 0x0003e2000c101d50 */
[----:B------:R-:W-:Y:S02]  /*11e0*/  ISETP.LT.OR P4, PT, R14, 0x1, !P2 ;  /* 0x000000010e00780c */ /* 0x000fe40005781670 */
[----:B------:R-:W-:Y:S02]  /*11f0*/  IADD3 R19, P0, R28, UR10, RZ ;  /* 0x0000000a1c137c10 */ /* 0x000fe4000ff1e0ff */
[----:B------:R-:W-:Y:S02]  /*1200*/  ISETP.LT.OR P2, PT, R14, 0x21, !P2 ;  /* 0x000000210e00780c */ /* 0x000fe40005741670 */
[----:B------:R-:W-:Y:S02]  /*1210*/  IADD3.X R2, R29, UR14, R2, P0, !PT ;  /* 0x0000000e1d027c10 */ /* 0x000fe400087fe402 */
[----:B------:R-:W-:-:S04]  /*1220*/  LEA R26, P0, R18, c[0x0][0x258], 0x2 ;  /* 0x00009600121a7a11 */ /* 0x000fc800078010ff */
[----:B------:R-:W-:Y:S01]  /*1230*/  LEA.HI.X R27, R18, c[0x0][0x25c], R17, 0x2, P0 ;  /* 0x00009700121b7a11 */ /* 0x000fe200000f1411 */
[----:B------:R1:W-:Y:S01]  /*1240*/  LDGSTS.E.BYPASS.LTC128B.128 [R232+0xa080], [R236.64+0x100], !P4 ;  /* 0x0a080100ece87fae */ /* 0x0003e2000e101d50 */
[----:B------:R-:W-:Y:S01]  /*1250*/  ISETP.GT.AND P4, PT, R234, 0xf, PT ;  /* 0x0000000fea00780c */ /* 0x000fe20003f84270 */
[----:B------:R-:W-:Y:S01]  /*1260*/  IMAD.U32 R17, RZ, RZ, UR8 ;  /* 0x00000008ff117e24 */ /* 0x000fe2000f8e00ff */
[----:B------:R-:W-:Y:S01]  /*1270*/  SEL R18, RZ, 0xffffffff, P6 ;  /* 0xffffffffff127807 */ /* 0x000fe20003000000 */
[----:B------:R1:W-:Y:S03]  /*1280*/  LDGSTS.E.BYPASS.LTC128B.128 [R232+0x7080], [R24.64], !P1 ;  /* 0x0708000018e87fae */ /* 0x0003e6000c901d50 */
[----:B------:R-:W-:-:S04]  /*1290*/  IADD3 R28, P1, P0, R17, 0x80, R236 ;  /* 0x00000080111c7810 */ /* 0x000fc8000783e0ec */
[--C-:B------:R-:W-:Y:S02]  /*12a0*/  IADD3.X R29, RZ, UR7, R237.reuse, P1, P0 ;  /* 0x00000007ff1d7c10 */ /* 0x100fe40008fe04ed */
[----:B------:R-:W-:Y:S02]  /*12b0*/  IADD3 R30, P1, P0, R17, 0x100, R236 ;  /* 0x00000100111e7810 */ /* 0x000fe4000783e0ec */
[----:B------:R-:W-:Y:S01]  /*12c0*/  @P4 LOP3.LUT R233, R233, 0x4, RZ, 0xfc, !PT ;  /* 0x00000004e9e94812 */ /* 0x000fe200078efcff */
[----:B------:R1:W-:Y:S01]  /*12d0*/  LDGSTS.E.BYPASS.LTC128B.128 [R232+0x9080], [R28.64], !P3 ;  /* 0x090800001ce87fae */ /* 0x0003e2000d901d50 */
[----:B------:R-:W-:Y:S02]  /*12e0*/  IADD3.X R31, RZ, UR7, R237, P1, P0 ;  /* 0x00000007ff1f7c10 */ /* 0x000fe40008fe04ed */
[----:B------:R-:W-:Y:S02]  /*12f0*/  LOP3.LUT P3, RZ, R233, 0x4, RZ, 0xc0, !PT ;  /* 0x00000004e9ff7812 */ /* 0x000fe4000786c0ff */
[----:B------:R-:W-:Y:S01]  /*1300*/  IADD3 R17, R21, UR4, RZ ;  /* 0x0000000415117c10 */ /* 0x000fe2000fffe0ff */
[----:B------:R1:W-:Y:S01]  /*1310*/  LDGSTS.E.BYPASS.LTC128B.128 [R232+0xb080], [R30.64], !P2 ;  /* 0x0b0800001ee87fae */ /* 0x0003e2000d101d50 */
[----:B------:R-:W-:Y:S01]  /*1320*/  LEA R250, P0, R20, c[0x0][0x1f0], 0x1 ;  /* 0x00007c0014fa7a11 */ /* 0x000fe200078008ff */
[----:B------:R-:W-:Y:S01]  /*1330*/  ULDC.64 UR4, c[0x0][0x208] ;  /* 0x0000820000047ab9 */ /* 0x000fe20000000a00 */
[----:B------:R-:W-:Y:S01]  /*1340*/  ISETP.GE.AND P1, PT, R22, c[0x0][0x1fc], PT ;  /* 0x00007f0016007a0c */ /* 0x000fe20003f26270 */
[----:B------:R-:W-:Y:S01]  /*1350*/  USHF.L.U32 UR15, UR4, 0x6, URZ ;  /* 0x00000006040f7899 */ /* 0x000fe2000800063f */
[----:B------:R-:W-:Y:S01]  /*1360*/  LEA.HI.X R251, R20, c[0x0][0x1f4], R17, 0x1, P0 ;  /* 0x00007d0014fb7a11 */ /* 0x000fe200000f0c11 */
[----:B------:R-:W-:Y:S01]  /*1370*/  USHF.L.U64.HI UR19, UR4, UR19, UR5 ;  /* 0x0000001304137299 */ /* 0x000fe20008010205 */
[----:B------:R-:W-:-:S02]  /*1380*/  ISETP.GE.AND P0, PT, R16, c[0x0][0x1fc], PT ;  /* 0x00007f0010007a0c */ /* 0x000fc40003f06270 */
[----:B------:R-:W-:Y:S01]  /*1390*/  LOP3.LUT P6, RZ, R233, 0x4, RZ, 0xc0, !PT ;  /* 0x00000004e9ff7812 */ /* 0x000fe200078cc0ff */
[----:B------:R-:W-:Y:S01]  /*13a0*/  @!P3 IMAD.SHL.U32 R17, R234, 0x10, RZ ;  /* 0x00000010ea11b824 */ /* 0x000fe200078e00ff */
[----:B------:R-:W-:Y:S02]  /*13b0*/  ISETP.GE.AND P3, PT, R16, c[0x0][0x1fc], PT ;  /* 0x00007f0010007a0c */ /* 0x000fe40003f66270 */
[----:B------:R-:W-:Y:S02]  /*13c0*/  ISETP.GE.AND P2, PT, R15, c[0x0][0x1fc], PT ;  /* 0x00007f000f007a0c */ /* 0x000fe40003f46270 */
[----:B------:R-:W-:Y:S02]  /*13d0*/  ISETP.LT.OR P4, PT, R14, 0x1, P5 ;  /* 0x000000010e00780c */ /* 0x000fe40002f81670 */
[----:B------:R-:W-:Y:S02]  /*13e0*/  SEL R16, RZ, 0xffffffff, P0 ;  /* 0xffffffffff107807 */ /* 0x000fe40000000000 */
[----:B------:R-:W-:-:S02]  /*13f0*/  SEL R20, RZ, 0x1, P1 ;  /* 0x00000001ff147807 */ /* 0x000fc40000800000 */
[C---:B------:R-:W-:Y:S01]  /*1400*/  ISETP.LT.OR P0, PT, R14.reuse, 0x1, P3 ;  /* 0x000000010e00780c */ /* 0x040fe20001f01670 */
[----:B------:R2:W-:Y:S01]  /*1410*/  @!P6 LDGSTS.E.BYPASS.LTC128B.128 [R17+0x12080], [R26.64] ;  /* 0x120800001a11efae */ /* 0x0005e2000b901d50 */
[C---:B------:R-:W-:Y:S02]  /*1420*/  ISETP.LT.OR P1, PT, R14.reuse, 0x1, P2 ;  /* 0x000000010e00780c */ /* 0x040fe40001721670 */
[C---:B------:R-:W-:Y:S01]  /*1430*/  ISETP.LT.OR P5, PT, R14.reuse, 0x21, P5 ;  /* 0x000000210e00780c */ /* 0x040fe20002fa1670 */
[----:B------:R-:W0:Y:S01]  /*1440*/  LDGDEPBAR ;  /* 0x00000000000079af */ /* 0x000e220000000000 */
[C---:B------:R-:W-:Y:S02]  /*1450*/  ISETP.LT.OR P3, PT, R14.reuse, 0x21, P3 ;  /* 0x000000210e00780c */ /* 0x040fe40001f61670 */
[----:B------:R-:W-:Y:S01]  /*1460*/  ISETP.LT.OR P2, PT, R14, 0x21, P2 ;  /* 0x000000210e00780c */ /* 0x000fe20001741670 */
[----:B------:R3:W-:Y:S04]  /*1470*/  LDGSTS.E.BYPASS.LTC128B.128 [R232+0xc080], [R250.64], !P4 ;  /* 0x0c080000fae87fae */ /* 0x0007e8000e101d50 */
[----:B------:R3:W-:Y:S01]  /*1480*/  LDGSTS.E.BYPASS.LTC128B.128 [R232+0xe080], [R250.64+0x80], !P0 ;  /* 0x0e080080fae87fae */ /* 0x0007e2000c101d50 */
[----:B------:R-:W-:-:S03]  /*1490*/  LEA R22, P0, R19, c[0x0][0x280], 0x2 ;  /* 0x0000a00013167a11 */ /* 0x000fc600078010ff */
[----:B------:R3:W-:Y:S01]  /*14a0*/  LDGSTS.E.BYPASS.LTC128B.128 [R232+0x10080], [R250.64+0x100], !P1 ;  /* 0x10080100fae87fae */ /* 0x0007e2000c901d50 */
[----:B------:R-:W-:Y:S01]  /*14b0*/  ISETP.GE.AND P1, PT, R15, c[0x0][0x1fc], PT ;  /* 0x00007f000f007a0c */ /* 0x000fe20003f26270 */
[----:B------:R-:W-:Y:S01]  /*14c0*/  IMAD.SHL.U32 R15, R16, 0x2, RZ ;  /* 0x00000002100f7824 */ /* 0x000fe200078e00ff */
[----:B------:R-:W-:Y:S02]  /*14d0*/  LEA.HI.X R23, R19, c[0x0][0x284], R2, 0x2, P0 ;  /* 0x0000a10013177a11 */ /* 0x000fe400000f1402 */
[----:B-1----:R-:W-:Y:S02]  /*14e0*/  IADD3 R24, P0, R250, UR15, RZ ;  /* 0x0000000ffa187c10 */ /* 0x002fe4000ff1e0ff */
[----:B------:R-:W-:Y:S01]  /*14f0*/  LOP3.LUT R20, R15, 0x2, R20, 0xe2, !PT ;  /* 0x000000020f147812 */ /* 0x000fe200078ee214 */
[----:B------:R-:W-:Y:S01]  /*1500*/  IMAD.U32 R15, RZ, RZ, UR15 ;  /* 0x0000000fff0f7e24 */ /* 0x000fe2000f8e00ff */
[----:B------:R-:W-:Y:S01]  /*1510*/  SEL R241, RZ, 0xffffffff, P1 ;  /* 0xfffffffffff17807 */ /* 0x000fe20000800000 */
[----:B--2---:R-:W-:Y:S01]  /*1520*/  IMAD.SHL.U32 R17, R18, 0x2, RZ ;  /* 0x0000000212117824 */ /* 0x004fe200078e00ff */
[----:B------:R-:W-:-:S02]  /*1530*/  IADD3.X R25, R251, UR19, RZ, P0, !PT ;  /* 0x00000013fb197c10 */ /* 0x000fc400087fe4ff */
[----:B------:R-:W-:Y:S01]  /*1540*/  IADD3 R16, P1, P0, R15, 0x100, R250 ;  /* 0x000001000f107810 */ /* 0x000fe2000783e0fa */
[----:B------:R-:W-:Y:S01]  /*1550*/  @!P6 IMAD.SHL.U32 R15, R234, 0x10, RZ ;  /* 0x00000010ea0fe824 */ /* 0x000fe200078e00ff */
[----:B------:R-:W-:Y:S01]  /*1560*/  LOP3.LUT R242, R17, 0x2, R242, 0xe2, !PT ;  /* 0x0000000211f27812 */ /* 0x000fe200078ee2f2 */
[----:B------:R1:W-:Y:S01]  /*1570*/  LDGSTS.E.BYPASS.LTC128B.128 [R232+0xd080], [R24.64], !P5 ;  /* 0x0d08000018e87fae */ /* 0x0003e2000e901d50 */
[----:B------:R-:W-:Y:S01]  /*1580*/  IADD3.X R17, RZ, UR19, R251, P1, P0 ;  /* 0x00000013ff117c10 */ /* 0x000fe20008fe04fb */
[----:B------:R-:W-:Y:S01]  /*1590*/  IMAD.SHL.U32 R241, R241, 0x4, RZ ;  /* 0x00000004f1f17824 */ /* 0x000fe200078e00ff */
[----:B------:R-:W-:Y:S01]  /*15a0*/  PLOP3.LUT P0, PT, PT, PT, UP0, 0x80, 0x0 ;  /* 0x000000000000781c */ /* 0x000fe20003f0f008 */
[----:B------:R1:W-:Y:S03]  /*15b0*/  LDGSTS.E.BYPASS.LTC128B.128 [R232+0xf080], [R24.64+0x80], !P3 ;  /* 0x0f08008018e87fae */ /* 0x0003e6000d901d50 */
[----:B------:R-:W-:Y:S01]  /*15c0*/  LOP3.LUT R241, R241, 0x4, R20, 0xe2, !PT ;  /* 0x00000004f1f17812 */ /* 0x000fe200078ee214 */
[----:B------:R1:W-:Y:S04]  /*15d0*/  LDGSTS.E.BYPASS.LTC128B.128 [R232+0x11080], [R16.64], !P2 ;  /* 0x1108000010e87fae */ /* 0x0003e8000d101d50 */
[----:B------:R1:W-:Y:S04]  /*15e0*/  @!P6 LDGSTS.E.BYPASS.LTC128B.128 [R15+0x12180], [R22.64] ;  /* 0x12180000160fefae */ /* 0x0003e8000b901d50 */
[----:B------:R-:W0:Y:S01]  /*15f0*/  LDGDEPBAR ;  /* 0x00000000000079af */ /* 0x000e220000000000 */
[----:B------:R-:W-:Y:S05]  /*1600*/  @!P0 BRA `(.L_x_24) ;  /* 0x0000375000008947 */ /* 0x000fea0003800000 */
[----:B---345:R-:W-:Y:S01]  /*1610*/  IMAD R14, R8, c[0x0][0x238], RZ ;  /* 0x00008e00080e7a24 */ /* 0x038fe200078e02ff */
[----:B------:R-:W-:Y:S01]  /*1620*/  SHF.R.S32.HI R235, RZ, 0x1f, R234 ;  /* 0x0000001fffeb7819 */ /* 0x000fe200000114ea */
[----:B------:R-:W-:Y:S01]  /*1630*/  ULDC.64 UR4, c[0x0][0x240] ;  /* 0x0000900000047ab9 */ /* 0x000fe20000000a00 */
[-C--:B------:R-:W-:Y:S01]  /*1640*/  LEA.HI R8, R13, R234.reuse, RZ, 0x5 ;  /* 0x000000ea0d087211 */ /* 0x080fe200078f28ff */
[----:B------:R-:W-:Y:S01]  /*1650*/  IMAD R14, R9, c[0x0][0x23c], R14 ;  /* 0x00008f00090e7a24 */ /* 0x000fe200078e020e */
[----:B------:R-:W-:Y:S01]  /*1660*/  LEA.HI R13, R13, R234, RZ, 0x2 ;  /* 0x000000ea0d0d7211 */ /* 0x000fe200078f10ff */
[----:B------:R-:W-:Y:S01]  /*1670*/  IMAD.WIDE.U32 R18, R9, c[0x0][0x238], R234 ;  /* 0x00008e0009127a25 */ /* 0x000fe200078e00ea */
[----:B------:R-:W-:Y:S01]  /*1680*/  SHF.R.S32.HI R21, RZ, 0x5, R8 ;  /* 0x00000005ff157819 */ /* 0x000fe20000011408 */
[----:B------:R-:W-:Y:S01]  /*1690*/  UIMAD UR4, UR18, UR4, URZ ;  /* 0x00000004120472a4 */ /* 0x000fe2000f8e023f */
[----:B-1----:R-:W-:Y:S01]  /*16a0*/  LOP3.LUT R15, R12, 0xfffffff0, RZ, 0xc0, !PT ;  /* 0xfffffff00c0f7812 */ /* 0x002fe200078ec0ff */
[----:B------:R-:W-:Y:S01]  /*16b0*/  IMAD.IADD R19, R19, 0x1, R14 ;  /* 0x0000000113137824 */ /* 0x000fe200078e020e */
[--C-:B------:R-:W-:Y:S01]  /*16c0*/  SHF.R.S32.HI R9, RZ, 0x2, R13.reuse ;  /* 0x00000002ff097819 */ /* 0x100fe2000001140d */
[----:B------:R-:W-:Y:S01]  /*16d0*/  IMAD.U32 R248, RZ, RZ, UR9 ;  /* 0x00000009fff87e24 */ /* 0x000fe2000f8e00ff */
[----:B------:R-:W-:Y:S01]  /*16e0*/  SHF.R.S32.HI R12, RZ, 0x1f, R13 ;  /* 0x0000001fff0c7819 */ /* 0x000fe2000001140d */
[----:B------:R-:W-:Y:S01]  /*16f0*/  IMAD.IADD R15, R234, 0x1, -R15 ;  /* 0x00000001ea0f7824 */ /* 0x000fe200078e0a0f */
[----:B------:R-:W-:Y:S01]  /*1700*/  LEA.HI R2, R8, R21, RZ, 0x1 ;  /* 0x0000001508027211 */ /* 0x000fe200078f08ff */
[----:B------:R-:W-:Y:S01]  /*1710*/  UIADD3 UR20, UR20, 0x3f, URZ ;  /* 0x0000003f14147890 */ /* 0x000fe2000fffe03f */
[----:B------:R-:W-:Y:S01]  /*1720*/  LEA.HI R12, R12, R9, RZ, 0x3 ;  /* 0x000000090c0c7211 */ /* 0x000fe200078f18ff */
[----:B------:R-:W-:Y:S01]  /*1730*/  UIMAD UR5, UR9, UR5, UR4 ;  /* 0x00000005090572a4 */ /* 0x000fe2000f8e0204 */
[----:B------:R-:W-:Y:S01]  /*1740*/  LOP3.LUT R2, R2, 0xfffffffe, RZ, 0xc0, !PT ;  /* 0xfffffffe02027812 */ /* 0x000fe200078ec0ff */
[----:B------:R-:W-:Y:S01]  /*1750*/  IMAD.WIDE.U32 R248, R248, c[0x0][0x240], R18 ;  /* 0x00009000f8f87a25 */ /* 0x000fe200078e0012 */
[----:B------:R-:W-:Y:S01]  /*1760*/  LOP3.LUT R17, R8, 0xffffffe0, RZ, 0xc0, !PT ;  /* 0xffffffe008117812 */ /* 0x000fe200078ec0ff */
[----:B------:R-:W-:Y:S01]  /*1770*/  USHF.R.S32.HI UR4, URZ, 0x1f, UR20 ;  /* 0x0000001f3f047899 */ /* 0x000fe20008011414 */
[----:B------:R-:W-:Y:S01]  /*1780*/  LOP3.LUT R8, R12, 0xfffffff8, RZ, 0xc0, !PT ;  /* 0xfffffff80c087812 */ /* 0x000fe200078ec0ff */
[----:B------:R-:W-:Y:S01]  /*1790*/  IMAD.IADD R2, R21, 0x1, -R2 ;  /* 0x0000000115027824 */ /* 0x000fe200078e0a02 */
[----:B------:R-:W-:Y:S01]  /*17a0*/  SHF.R.S32.HI R16, RZ, 0x1f, R15 ;  /* 0x0000001fff107819 */ /* 0x000fe2000001140f */
[----:B------:R-:W-:Y:S01]  /*17b0*/  IMAD.IADD R12, R234, 0x1, -R17 ;  /* 0x00000001ea0c7824 */ /* 0x000fe200078e0a11 */
[----:B------:R-:W-:Y:S01]  /*17c0*/  SHF.R.S32.HI R23, RZ, 0x1f, R4 ;  /* 0x0000001fff177819 */ /* 0x000fe20000011404 */
[----:B------:R-:W-:Y:S01]  /*17d0*/  IMAD.IADD R8, R9, 0x1, -R8 ;  /* 0x0000000109087824 */ /* 0x000fe200078e0a08 */
[----:B------:R-:W-:Y:S01]  /*17e0*/  LEA.HI R9, R16, R15, RZ, 0x3 ;  /* 0x0000000f10097211 */ /* 0x000fe200078f18ff */
[----:B------:R-:W-:Y:S01]  /*17f0*/  IMAD.SHL.U32 R16, R2, 0x10, RZ ;  /* 0x0000001002107824 */ /* 0x000fe200078e00ff */
[----:B------:R-:W-:Y:S01]  /*1800*/  LEA.HI R23, R23, R4, RZ, 0x2 ;  /* 0x0000000417177211 */ /* 0x000fe200078f10ff */
[----:B------:R-:W-:Y:S01]  /*1810*/  IMAD.SHL.U32 R17, R4, 0x8, RZ ;  /* 0x0000000804117824 */ /* 0x000fe200078e00ff */
[----:B------:R-:W-:Y:S01]  /*1820*/  SHF.R.S32.HI R239, RZ, 0x1f, R12 ;  /* 0x0000001fffef7819 */ /* 0x000fe2000001140c */
[----:B------:R-:W-:Y:S01]  /*1830*/  IMAD.SHL.U32 R2, R2, 0x400, RZ ;  /* 0x0000040002027824 */ /* 0x000fe200078e00ff */
[----:B------:R-:W-:Y:S01]  /*1840*/  LOP3.LUT R10, R10, 0x10, R16, 0xf8, !PT ;  /* 0x000000100a0a7812 */ /* 0x000fe200078ef810 */
[C---:B------:R-:W-:Y:S01]  /*1850*/  IMAD.SHL.U32 R228, R9.reuse, 0x40, RZ ;  /* 0x0000004009e47824 */ /* 0x040fe200078e00ff */
[----:B------:R-:W-:Y:S01]  /*1860*/  LOP3.LUT R14, R9, 0xfffffff8, RZ, 0xc0, !PT ;  /* 0xfffffff8090e7812 */ /* 0x000fe200078ec0ff */
[----:B------:R-:W-:Y:S01]  /*1870*/  ULEA.HI UR20, UR4, UR20, URZ, 0x6 ;  /* 0x0000001404147291 */ /* 0x000fe2000f8f303f */
[----:B------:R-:W-:Y:S01]  /*1880*/  LOP3.LUT R23, R23, 0xfffffffc, RZ, 0xc0, !PT ;  /* 0xfffffffc17177812 */ /* 0x000fe200078ec0ff */
[----:B------:R-:W-:Y:S01]  /*1890*/  CS2R R130, SRZ ;  /* 0x0000000000827805 */ /* 0x000fe2000001ff00 */
[----:B------:R-:W-:Y:S01]  /*18a0*/  LEA.HI R239, R239, R12, RZ, 0x2 ;  /* 0x0000000cefef7211 */ /* 0x000fe200078f10ff */
[----:B------:R-:W-:Y:S01]  /*18b0*/  IMAD.IADD R14, R15, 0x1, -R14 ;  /* 0x000000010f0e7824 */ /* 0x000fe200078e0a0e */
[----:B------:R-:W-:Y:S01]  /*18c0*/  LOP3.LUT R7, R10, 0x8, R7, 0xf8, !PT ;  /* 0x000000080a077812 */ /* 0x000fe200078ef807 */
[----:B------:R-:W-:Y:S01]  /*18d0*/  IMAD.SHL.U32 R10, R8, 0x40, RZ ;  /* 0x00000040080a7824 */ /* 0x000fe200078e00ff */
[----:B------:R-:W-:Y:S01]  /*18e0*/  LOP3.LUT R15, R239, 0xfffffffc, RZ, 0xc0, !PT ;  /* 0xfffffffcef0f7812 */ /* 0x000fe200078ec0ff */
[----:B------:R-:W-:Y:S01]  /*18f0*/  IMAD.IADD R20, R4, 0x1, -R23 ;  /* 0x0000000104147824 */ /* 0x000fe200078e0a17 */
[----:B------:R-:W-:Y:S01]  /*1900*/  LOP3.LUT P0, RZ, R8, 0x4, RZ, 0xc0, !PT ;  /* 0x0000000408ff7812 */ /* 0x000fe2000780c0ff */
[----:B------:R-:W-:Y:S01]  /*1910*/  IMAD.SHL.U32 R8, R229, 0x20, RZ ;  /* 0x00000020e5087824 */ /* 0x000fe200078e00ff */
[----:B------:R-:W-:Y:S01]  /*1920*/  LOP3.LUT R10, R10, 0x1c0, RZ, 0xc0, !PT ;  /* 0x000001c00a0a7812 */ /* 0x000fe200078ec0ff */
[----:B------:R-:W-:Y:S01]  /*1930*/  IMAD R11, R20, -0x8, R11 ;  /* 0xfffffff8140b7824 */ /* 0x000fe200078e020b */
[----:B------:R-:W-:Y:S01]  /*1940*/  LOP3.LUT P2, RZ, R14, 0x2, RZ, 0xc0, !PT ;  /* 0x000000020eff7812 */ /* 0x000fe2000784c0ff */
[----:B------:R-:W-:Y:S01]  /*1950*/  IMAD.IADD R12, R12, 0x1, -R15 ;  /* 0x000000010c0c7824 */ /* 0x000fe200078e0a0f */
[C---:B------:R-:W-:Y:S01]  /*1960*/  LOP3.LUT P1, RZ, R14.reuse, 0x4, RZ, 0xc0, !PT ;  /* 0x000000040eff7812 */ /* 0x040fe2000782c0ff */
[----:B------:R-:W-:Y:S01]  /*1970*/  IMAD.SHL.U32 R14, R14, 0x40, RZ ;  /* 0x000000400e0e7824 */ /* 0x000fe200078e00ff */
[----:B------:R-:W-:Y:S01]  /*1980*/  LOP3.LUT R17, R17, 0x18, RZ, 0xc0, !PT ;  /* 0x0000001811117812 */ /* 0x000fe200078ec0ff */
[----:B------:R-:W-:Y:S01]  /*1990*/  IMAD R4, R12, -0x2, R11 ;  /* 0xfffffffe0c047824 */ /* 0x000fe200078e020b */
[----:B------:R-:W-:Y:S01]  /*19a0*/  SHF.R.U32.HI R15, RZ, 0x3, R10 ;  /* 0x00000003ff0f7819 */ /* 0x000fe2000001160a */
[----:B------:R-:W-:Y:S01]  /*19b0*/  CS2R R128, SRZ ;  /* 0x0000000000807805 */ /* 0x000fe2000001ff00 */
[----:B------:R-:W-:Y:S01]  /*19c0*/  LOP3.LUT R11, R17, 0x20, R8, 0xf8, !PT ;  /* 0x00000020110b7812 */ /* 0x000fe200078ef808 */
[----:B------:R-:W-:Y:S01]  /*19d0*/  CS2R R126, SRZ ;  /* 0x00000000007e7805 */ /* 0x000fe2000001ff00 */
[----:B------:R-:W-:Y:S01]  /*19e0*/  LOP3.LUT R15, R15, R10, R17, 0x1e, !PT ;  /* 0x0000000a0f0f7212 */ /* 0x000fe200078e1e11 */
[----:B------:R-:W-:Y:S01]  /*19f0*/  IMAD.SHL.U32 R17, R229, 0x8, RZ ;  /* 0x00000008e5117824 */ /* 0x000fe200078e00ff */
[----:B------:R-:W-:Y:S01]  /*1a00*/  LOP3.LUT R13, R13, 0x3ffffffc, RZ, 0xc0, !PT ;  /* 0x3ffffffc0d0d7812 */ /* 0x000fe200078ec0ff */
[----:B------:R-:W-:Y:S01]  /*1a10*/  CS2R R124, SRZ ;  /* 0x00000000007c7805 */ /* 0x000fe2000001ff00 */
[----:B------:R-:W-:Y:S01]  /*1a20*/  LOP3.LUT R14, R14, 0x1c0, RZ, 0xc0, !PT ;  /* 0x000001c00e0e7812 */ /* 0x000fe200078ec0ff */
[----:B------:R-:W-:Y:S01]  /*1a30*/  CS2R R122, SRZ ;  /* 0x00000000007a7805 */ /* 0x000fe2000001ff00 */
[----:B------:R-:W-:Y:S01]  /*1a40*/  LOP3.LUT R228, R228, 0xfffffe00, RZ, 0xc0, !PT ;  /* 0xfffffe00e4e47812 */ /* 0x000fe200078ec0ff */
[----:B------:R-:W-:Y:S01]  /*1a50*/  IMAD.IADD R13, R234, 0x1, -R13 ;  /* 0x00000001ea0d7824 */ /* 0x000fe200078e0a0d */
[----:B------:R-:W-:Y:S01]  /*1a60*/  SHF.R.U32.HI R8, RZ, 0x3, R14 ;  /* 0x00000003ff087819 */ /* 0x000fe2000001160e */
[----:B------:R-:W-:Y:S01]  /*1a70*/  CS2R R120, SRZ ;  /* 0x0000000000787805 */ /* 0x000fe2000001ff00 */
[----:B------:R-:W-:Y:S01]  /*1a80*/  LOP3.LUT R17, R14, 0x8, R17, 0xf8, !PT ;  /* 0x000000080e117812 */ /* 0x000fe200078ef811 */
[----:B------:R-:W-:Y:S01]  /*1a90*/  IMAD R240, R13, 0x2, R2 ;  /* 0x000000020df07824 */ /* 0x000fe200078e0202 */
[----:B------:R-:W-:Y:S01]  /*1aa0*/  LOP3.LUT R6, R7, R6, RZ, 0x3c, !PT ;  /* 0x0000000607067212 */ /* 0x000fe200078e3cff */
[----:B------:R-:W-:Y:S01]  /*1ab0*/  CS2R R118, SRZ ;  /* 0x0000000000767805 */ /* 0x000fe2000001ff00 */
[----:B------:R-:W-:Y:S01]  /*1ac0*/  LOP3.LUT R17, R17, R8, RZ, 0x3c, !PT ;  /* 0x0000000811117212 */ /* 0x000fe200078e3cff */
[----:B------:R-:W-:Y:S01]  /*1ad0*/  IMAD.IADD R240, R15, 0x1, R240 ;  /* 0x000000010ff07824 */ /* 0x000fe200078e02f0 */
[----:B------:R-:W-:Y:S01]  /*1ae0*/  LOP3.LUT R11, R8, R11, R14, 0x1e, !PT ;  /* 0x0000000b080b7212 */ /* 0x000fe200078e1e0e */
[----:B------:R-:W-:Y:S01]  /*1af0*/  IMAD R229, R229, 0x200, R6 ;  /* 0x00000200e5e57824 */ /* 0x000fe200078e0206 */
[-C--:B------:R-:W-:Y:S01]  /*1b00*/  IADD3 R2, R17, R228.reuse, R2 ;  /* 0x000000e411027210 */ /* 0x080fe20007ffe002 */
[----:B------:R-:W-:Y:S01]  /*1b10*/  CS2R R116, SRZ ;  /* 0x0000000000747805 */ /* 0x000fe2000001ff00 */
[----:B------:R-:W-:Y:S01]  /*1b20*/  SEL R3, R3, 0xffffffe0, !P2 ;  /* 0xffffffe003037807 */ /* 0x000fe20005000000 */
[----:B------:R-:W-:Y:S01]  /*1b30*/  IMAD R0, R229, 0x2, R0 ;  /* 0x00000002e5007824 */ /* 0x000fe200078e0200 */
[----:B------:R-:W-:Y:S01]  /*1b40*/  SEL R5, R5, 0xffffffc0, !P1 ;  /* 0xffffffc005057807 */ /* 0x000fe20004800000 */
[C---:B------:R-:W-:Y:S01]  /*1b50*/  IMAD.SHL.U32 R230, R2.reuse, 0x2, RZ ;  /* 0x0000000202e67824 */ /* 0x040fe200078e00ff */
[----:B------:R-:W-:Y:S01]  /*1b60*/  LOP3.LUT R228, R11, R228, RZ, 0xfc, !PT ;  /* 0x000000e40be47212 */ /* 0x000fe200078efcff */
[----:B------:R-:W-:Y:S01]  /*1b70*/  IMAD R224, R2, 0x2, R3 ;  /* 0x0000000202e07824 */ /* 0x000fe200078e0203 */
[----:B------:R-:W-:Y:S01]  /*1b80*/  LEA R240, R240, 0x12280, 0x1 ;  /* 0x00012280f0f07811 */ /* 0x000fe200078e08ff */
[----:B------:R-:W-:Y:S01]  /*1b90*/  IMAD R3, R2, 0x2, R5 ;  /* 0x0000000202037824 */ /* 0x000fe200078e0205 */
[----:B------:R-:W-:Y:S01]  /*1ba0*/  LEA.HI R239, R239, R16, RZ, 0x1e ;  /* 0x00000010efef7211 */ /* 0x000fe200078ff0ff */
[----:B------:R-:W-:Y:S01]  /*1bb0*/  CS2R R114, SRZ ;  /* 0x0000000000727805 */ /* 0x000fe2000001ff00 */
[C---:B------:R-:W-:Y:S01]  /*1bc0*/  IADD3 R243, R240.reuse, 0x40, RZ ;  /* 0x00000040f0f37810 */ /* 0x040fe20007ffe0ff */
        /* <DEDUP_REMOVED lines=39> */
[----:B------:R-:W-:Y:S01]  /*1e40*/  IADD3 R238, R249, UR5, RZ ;  /* 0x00000005f9ee7c10 */ /* 0x000fe2000fffe0ff */
[----:B------:R-:W-:Y:S01]  /*1e50*/  IMAD.SHL.U32 R229, R229, 0x2, RZ ;  /* 0x00000002e5e57824 */ /* 0x000fe200078e00ff */
[----:B------:R-:W-:Y:S01]  /*1e60*/  @P0 IADD3 R243, R240, -0x40, RZ ;  /* 0xffffffc0f0f30810 */ /* 0x000fe20007ffe0ff */
[----:B------:R-:W-:Y:S01]  /*1e70*/  IMAD.SHL.U32 R228, R228, 0x2, RZ ;  /* 0x00000002e4e47824 */ /* 0x000fe200078e00ff */
[----:B------:R-:W-:Y:S01]  /*1e80*/  USHF.R.S32.HI UR20, URZ, 0x6, UR20 ;  /* 0x000000063f147899 */ /* 0x000fe20008011414 */
[----:B------:R-:W-:Y:S01]  /*1e90*/  IMAD.IADD R2, R5, 0x1, R224 ;  /* 0x0000000105027824 */ /* 0x000fe200078e02e0 */
[----:B------:R-:W-:-:S02]  /*1ea0*/  UMOV UR18, URZ ;  /* 0x0000003f00127c82 */ /* 0x000fc40008000000 */
[C---:B------:R-:W-:Y:S02]  /*1eb0*/  ISETP.GT.AND P1, PT, R4.reuse, RZ, PT ;  /* 0x000000ff0400720c */ /* 0x040fe40003f24270 */
[----:B------:R-:W-:-:S02]  /*1ec0*/  ISETP.GT.AND P0, PT, R4, 0x1, PT ;  /* 0x000000010400780c */ /* 0x000fc40003f04270 */
[----:B------:R-:W-:Y:S02]  /*1ed0*/  LOP3.LUT R233, R233, 0xfffffffd, RZ, 0xc0, !PT ;  /* 0xfffffffde9e97812 */ /* 0x000fe400078ec0ff */
[C---:B------:R-:W-:Y:S02]  /*1ee0*/  ISETP.GT.AND P6, PT, R4.reuse, 0x20, PT ;  /* 0x000000200400780c */ /* 0x040fe40003fc4270 */
[----:B------:R-:W-:-:S05]  /*1ef0*/  ISETP.GT.AND P5, PT, R4, 0x21, PT ;  /* 0x000000210400780c */ /* 0x000fca0003fa4270 */
[----:B------:R-:W-:-:S04]  /*1f00*/  @P1 LOP3.LUT R233, R233, 0x2, RZ, 0xfc, !PT ;  /* 0x00000002e9e91812 */ /* 0x000fc800078efcff */
[----:B------:R-:W-:-:S04]  /*1f10*/  LOP3.LUT R233, R233, 0xfffffffe, RZ, 0xc0, !PT ;  /* 0xfffffffee9e97812 */ /* 0x000fc800078ec0ff */
[----:B------:R-:W-:Y:S02]  /*1f20*/  @P0 LOP3.LUT R233, R233, 0x1, RZ, 0xfc, !PT ;  /* 0x00000001e9e90812 */ /* 0x000fe400078efcff */
.L_x_27:
[----:B------:R-:W-:Y:S04]  /*1f30*/  DEPBAR.LE SB0, 0x0 ;  /* 0x000080000000791a */ /* 0x000fe80000000000 */
[----:B------:R-:W-:Y:S01]  /*1f40*/  BAR.SYNC.DEFER_BLOCKING 0x0 ;  /* 0x0000000000007b1d */ /* 0x000fe20000010000 */
[C---:B------:R-:W-:Y:S01]  /*1f50*/  LOP3.LUT P1, RZ, R233.reuse, 0x2, RZ, 0xc0, !PT ;  /* 0x00000002e9ff7812 */ /* 0x040fe2000782c0ff */
[----:B------:R-:W-:Y:S01]  /*1f60*/  UIADD3 UR21, UR18, 0x1, URZ ;  /* 0x0000000112157890 */ /* 0x000fe2000fffe03f */
[----:B------:R-:W-:Y:S03]  /*1f70*/  LOP3.LUT P0, RZ, R233, 0x1, RZ, 0xc0, !PT ;  /* 0x00000001e9ff7812 */ /* 0x000fe6000780c0ff */
[----:B------:R-:W-:Y:S06]  /*1f80*/  UISETP.GE.AND UP0, UPT, UR21, UR20, UPT ;  /* 0x000000141500728c */ /* 0x000fec000bf06270 */
[----:B------:R-:W-:Y:S01]  /*1f90*/  PLOP3.LUT P4, PT, PT, PT, UP0, 0x80, 0x0 ;  /* 0x000000000000781c */ /* 0x000fe20003f8f008 */
        /* <DEDUP_REMOVED lines=9> */
[----:B------:R-:W-:Y:S03]  /*2030*/  LDSM.16.M88.4 R20, [R2+0x7080] ;  /* 0x007080000214783b */ /* 0x000fe60000000200 */
[C---:B--2---:R-:W-:Y:S03]  /*2040*/  HMMA.16816.F32.BF16 R8, R140.reuse, R136, RZ ;  /* 0x000000888c08723c */ /* 0x044fe600000418ff */
[----:B------:R-:W-:Y:S06]  /*2050*/  LDSM.16.M88.4 R24, [R230+0x8080] ;  /* 0x00808000e618783b */ /* 0x000fec0000000200 */
[----:B------:R-:W-:Y:S01]  /*2060*/  LDSM.16.M88.4 R28, [R231+0x2080] ;  /* 0x00208000e71c783b */ /* 0x000fe20000000200 */
[-C--:B------:R-:W-:Y:S05]  /*2070*/  HMMA.16816.F32.BF16 R12, R140, R138.reuse, RZ ;  /* 0x0000008a8c0c723c */ /* 0x080fea00000418ff */
[----:B------:R-:W1:Y:S03]  /*2080*/  LDSM.16.M88.4 R140, [R3+0x7080] ;  /* 0x00708000038c783b */ /* 0x000e660000000200 */
[----:B------:R-:W-:Y:S03]  /*2090*/  HMMA.16816.F32.BF16 R16, R132, R138, RZ ;  /* 0x0000008a8410723c */ /* 0x000fe600000418ff */
[----:B------:R-:W-:Y:S05]  /*20a0*/  LDSM.16.M88.4 R132, [R2+0x6080] ;  /* 0x006080000284783b */ /* 0x000fea0000000200 */
[-C--:B---3--:R-:W-:Y:S01]  /*20b0*/  HMMA.16816.F32.BF16 R4, R144, R148.reuse, R4 ;  /* 0x000000949004723c */ /* 0x088fe20000041804 */
[----:B------:R-:W2:Y:S06]  /*20c0*/  LDSM.16.M88.4 R136, [R225+0x80] ;  /* 0x00008000e188783b */ /* 0x000eac0000000200 */
[----:B------:R-:W3:Y:S01]  /*20d0*/  LDSM.16.M88.4 R32, [R230+0x9080] ;  /* 0x00908000e620783b */ /* 0x000ee20000000200 */
[C---:B----4-:R-:W-:Y:S05]  /*20e0*/  HMMA.16816.F32.BF16 R8, R152.reuse, R148, R8 ;  /* 0x000000949808723c */ /* 0x050fea0000041808 */
[----:B------:R-:W-:Y:S03]  /*20f0*/  LDS R215, [R239.X4+0x12080] ;  /* 0x01208000efd77984 */ /* 0x000fe60000004800 */
[-C--:B------:R-:W-:Y:S03]  /*2100*/  HMMA.16816.F32.BF16 R12, R152, R150.reuse, R12 ;  /* 0x00000096980c723c */ /* 0x080fe6000004180c */
[----:B------:R-:W-:Y:S05]  /*2110*/  LDS R214, [R239.X4+0x120a0] ;  /* 0x0120a000efd67984 */ /* 0x000fea0000004800 */
[----:B------:R-:W-:Y:S01]  /*2120*/  HMMA.16816.F32.BF16 R16, R144, R150, R16 ;  /* 0x000000969010723c */ /* 0x000fe20000041810 */
[----:B------:R-:W-:Y:S06]  /*2130*/  LDSM.16.M88.4 R144, [R227+0x2080] ;  /* 0x00208000e390783b */ /* 0x000fec0000000200 */
[----:B------:R-:W-:Y:S01]  /*2140*/  LDS R213, [R239.X4+0x12100] ;  /* 0x01210000efd57984 */ /* 0x000fe20000004800 */
[-C--:B-----5:R-:W-:Y:S05]  /*2150*/  HMMA.16816.F32.BF16 R4, R156, R160.reuse, R4 ;  /* 0x000000a09c04723c */ /* 0x0a0fea0000041804 */
[----:B------:R-:W-:Y:S03]  /*2160*/  LDS R212, [R239.X4+0x12120] ;  /* 0x01212000efd47984 */ /* 0x000fe60000004800 */
[C---:B-1----:R-:W-:Y:S08]  /*2170*/  HMMA.16816.F32.BF16 R8, R140.reuse, R160, R8 ;  /* 0x000000a08c08723c */ /* 0x042ff00000041808 */
[-C--:B------:R-:W-:Y:S01]  /*2180*/  HMMA.16816.F32.BF16 R12, R140, R162.reuse, R12 ;  /* 0x000000a28c0c723c */ /* 0x080fe2000004180c */
[----:B------:R-:W1:Y:S07]  /*2190*/  LDSM.16.M88.4 R140, [R224+0x8080] ;  /* 0x00808000e08c783b */ /* 0x000e6e0000000200 */
[----:B------:R-:W-:Y:S08]  /*21a0*/  HMMA.16816.F32.BF16 R16, R156, R162, R16 ;  /* 0x000000a29c10723c */ /* 0x000ff00000041810 */
[-C--:B--2---:R-:W-:Y:S08]  /*21b0*/  HMMA.16816.F32.BF16 R4, R132, R136.reuse, R4 ;  /* 0x000000888404723c */ /* 0x084ff00000041804 */
[C---:B------:R-:W-:Y:S08]  /*21c0*/  HMMA.16816.F32.BF16 R8, R20.reuse, R136, R8 ;  /* 0x000000881408723c */ /* 0x040ff00000041808 */
[-C--:B------:R-:W-:Y:S01]  /*21d0*/  HMMA.16816.F32.BF16 R12, R20, R138.reuse, R12 ;  /* 0x0000008a140c723c */ /* 0x080fe2000004180c */
[----:B------:R-:W2:Y:S07]  /*21e0*/  LDSM.16.M88.4 R20, [R224+0x9080] ;  /* 0x00908000e014783b */ /* 0x000eae0000000200 */
[----:B------:R-:W-:Y:S01]  /*21f0*/  HMMA.16816.F32.BF16 R16, R132, R138, R16 ;  /* 0x0000008a8410723c */ /* 0x000fe20000041810 */
[----:B------:R-:W-:Y:S06]  /*2200*/  LDSM.16.M88.4 R132, [R3+0x8080] ;  /* 0x008080000384783b */ /* 0x000fec0000000200 */
[----:B------:R-:W4:Y:S01]  /*2210*/  LDSM.16.M88.4 R136, [R226+0x2080] ;  /* 0x00208000e288783b */ /* 0x000f220000000200 */
[-C--:B------:R-:W-:Y:S08]  /*2220*/  HMMA.16816.F32.BF16 R4, R24, R28.reuse, R4 ;  /* 0x0000001c1804723c */ /* 0x080ff00000041804 */
[C---:B---3--:R-:W-:Y:S08]  /*2230*/  HMMA.16816.F32.BF16 R8, R32.reuse, R28, R8 ;  /* 0x0000001c2008723c */ /* 0x048ff00000041808 */
[-C--:B------:R-:W-:Y:S01]  /*2240*/  HMMA.16816.F32.BF16 R12, R32, R30.reuse, R12 ;  /* 0x0000001e200c723c */ /* 0x080fe2000004180c */
[----:B------:R-:W3:Y:S07]  /*2250*/  LDSM.16.M88.4 R32, [R3+0x9080] ;  /* 0x009080000320783b */ /* 0x000eee0000000200 */
[----:B------:R-:W-:Y:S01]  /*2260*/  HMMA.16816.F32.BF16 R16, R24, R30, R16 ;  /* 0x0000001e1810723c */ /* 0x000fe20000041810 */
[----:B------:R-:W-:Y:S06]  /*2270*/  LDSM.16.M88.4 R24, [R2+0x8080] ;  /* 0x008080000218783b */ /* 0x000fec0000000200 */
[----:B------:R-:W5:Y:S01]  /*2280*/  LDSM.16.M88.4 R28, [R225+0x2080] ;  /* 0x00208000e11c783b */ /* 0x000f620000000200 */
[-C--:B-1----:R-:W-:Y:S08]  /*2290*/  HMMA.16816.F32.BF16 R4, R140, R144.reuse, R4 ;  /* 0x000000908c04723c */ /* 0x082ff00000041804 */
[C---:B--2---:R-:W-:Y:S08]  /*22a0*/  HMMA.16816.F32.BF16 R8, R20.reuse, R144, R8 ;  /* 0x000000901408723c */ /* 0x044ff00000041808 */
[-C--:B------:R-:W-:Y:S01]  /*22b0*/  HMMA.16816.F32.BF16 R12, R20, R146.reuse, R12 ;  /* 0x00000092140c723c */ /* 0x080fe2000004180c */
[----:B------:R-:W1:Y:S07]  /*22c0*/  LDSM.16.M88.4 R20, [R2+0x9080] ;  /* 0x009080000214783b */ /* 0x000e6e0000000200 */
[----:B------:R-:W-:Y:S01]  /*22d0*/  HMMA.16816.F32.BF16 R16, R140, R146, R16 ;  /* 0x000000928c10723c */ /* 0x000fe20000041810 */
[----:B------:R-:W-:Y:S06]  /*22e0*/  LDSM.16.M88.4 R140, [R230+0xa080] ;  /* 0x00a08000e68c783b */ /* 0x000fec0000000200 */
[----:B------:R-:W2:Y:S01]  /*22f0*/  LDSM.16.M88.4 R144, [R231+0x4080] ;  /* 0x00408000e790783b */ /* 0x000ea20000000200 */
[-C--:B----4-:R-:W-:Y:S08]  /*2300*/  HMMA.16816.F32.BF16 R4, R132, R136.reuse, R4 ;  /* 0x000000888404723c */ /* 0x090ff00000041804 */
[C---:B---3--:R-:W-:Y:S08]  /*2310*/  HMMA.16816.F32.BF16 R8, R32.reuse, R136, R8 ;  /* 0x000000882008723c */ /* 0x048ff00000041808 */
        /* <DEDUP_REMOVED lines=17> */
[----:B------:R-:W-:Y:S07]  /*2430*/  LDSM.16.M88.4 R140, [R225+0x4080] ;  /* 0x00408000e18c783b */ /* 0x000fee0000000200 */
[-C--:B----4-:R-:W-:Y:S08]  /*2440*/  HMMA.16816.F32.BF16 R4, R132, R136.reuse, R4 ;  /* 0x000000888404723c */ /* 0x090ff00000041804 */
[C---:B-1----:R-:W-:Y:S08]  /*2450*/  HMMA.16816.F32.BF16 R8, R20.reuse, R136, R8 ;  /* 0x000000881408723c */ /* 0x042ff00000041808 */
[-C--:B------:R-:W-:Y:S01]  /*2460*/  HMMA.16816.F32.BF16 R12, R20, R138.reuse, R12 ;  /* 0x0000008a140c723c */ /* 0x080fe2000004180c */
[----:B------:R-:W1:Y:S07]  /*2470*/  LDSM.16.M88.4 R20, [R2+0xa080] ;  /* 0x00a080000214783b */ /* 0x000e6e0000000200 */
[----:B------:R-:W-:Y:S01]  /*2480*/  HMMA.16816.F32.BF16 R16, R132, R138, R16 ;  /* 0x0000008a8410723c */ /* 0x000fe20000041810 */
[----:B------:R-:W3:Y:S01]  /*2490*/  LDSM.16.M88.4 R132, [R2+0xb080] ;  /* 0x00b080000284783b */ /* 0x000ee20000000200 */
[----:B------:R-:W-:Y:S05]  /*24a0*/  DEPBAR.LE SB0, 0x0 ;  /* 0x000080000000791a */ /* 0x000fea0000000000 */
[----:B------:R-:W-:Y:S01]  /*24b0*/  BAR.SYNC.DEFER_BLOCKING 0x0 ;  /* 0x0000000000007b1d */ /* 0x000fe20000010000 */
[-C--:B-----5:R-:W-:Y:S08]  /*24c0*/  HMMA.16816.F32.BF16 R4, R24, R28.reuse, R4 ;  /* 0x0000001c1804723c */ /* 0x0a0ff00000041804 */
[C---:B--2---:R-:W-:Y:S08]  /*24d0*/  HMMA.16816.F32.BF16 R8, R32.reuse, R28, R8 ;  /* 0x0000001c2008723c */ /* 0x044ff00000041808 */
[-C--:B------:R-:W-:Y:S01]  /*24e0*/  HMMA.16816.F32.BF16 R12, R32, R30.reuse, R12 ;  /* 0x0000001e200c723c */ /* 0x080fe2000004180c */
[----:B------:R-:W2:Y:S07]  /*24f0*/  LDSM.16.M88.4 R136, [R230+0xc080] ;  /* 0x00c08000e688783b */ /* 0x000eae0000000200 */
[----:B------:R-:W-:Y:S01]  /*2500*/  HMMA.16816.F32.BF16 R16, R24, R30, R16 ;  /* 0x0000001e1810723c */ /* 0x000fe20000041810 */
[----:B------:R-:W4:Y:S07]  /*2510*/  LDSM.16.M88.4 R144, [R230+0xd080] ;  /* 0x00d08000e690783b */ /* 0x000f2e0000000200 */
[-C--:B-1----:R-:W-:Y:S01]  /*2520*/  HMMA.16816.F32.BF16 R4, R20, R140.reuse, R4 ;  /* 0x0000008c1404723c */ /* 0x082fe20000041804 */
[----:B------:R-:W1:Y:S07]  /*2530*/  LDSM.16.M88.4 R148, [R224+0xc080] ;  /* 0x00c08000e094783b */ /* 0x000e6e0000000200 */
[C---:B---3--:R-:W-:Y:S01]  /*2540*/  HMMA.16816.F32.BF16 R8, R132.reuse, R140, R8 ;  /* 0x0000008c8408723c */ /* 0x048fe20000041808 */
[----:B------:R-:W3:Y:S07]  /*2550*/  LDSM.16.M88.4 R152, [R224+0xd080] ;  /* 0x00d08000e098783b */ /* 0x000eee0000000200 */
[-C--:B------:R-:W-:Y:S01]  /*2560*/  HMMA.16816.F32.BF16 R12, R132, R142.reuse, R12 ;  /* 0x0000008e840c723c */ /* 0x080fe2000004180c */
[----:B------:R-:W5:Y:S07]  /*2570*/  LDSM.16.M88.4 R132, [R3+0xc080] ;  /* 0x00c080000384783b */ /* 0x000f6e0000000200 */
[----:B------:R-:W-:Y:S01]  /*2580*/  HMMA.16816.F32.BF16 R16, R20, R142, R16 ;  /* 0x0000008e1410723c */ /* 0x000fe20000041810 */
[----:B------:R-:W3:Y:S03]  /*2590*/  LDSM.16.M88.4 R140, [R3+0xd080] ;  /* 0x00d08000038c783b */ /* 0x000ee60000000200 */
[----:B------:R-:W-:Y:S02]  /*25a0*/  FMUL.FTZ R218, R6, c[0x0][0x2b4] ;  /* 0x0000ad0006da7a20 */ /* 0x000fe40000410000 */
[----:B------:R-:W-:Y:S02]  /*25b0*/  FMUL.FTZ R217, R5, c[0x0][0x2b4] ;  /* 0x0000ad0005d97a20 */ /* 0x000fe40000410000 */
[-C--:B--2---:R-:W-:Y:S02]  /*25c0*/  HMMA.16816.F32.BF16 R20, R136, R164.reuse, RZ ;  /* 0x000000a48814723c */ /* 0x084fe400000418ff */
[----:B------:R-:W2:Y:S02]  /*25d0*/  MUFU.TANH R218, R218 ;  /* 0x000000da00da7308 */ /* 0x000ea40000002400 */
[----:B------:R-:W-:Y:S02]  /*25e0*/  FMUL.FTZ R222, R10, c[0x0][0x2b4] ;  /* 0x0000ad000ade7a20 */ /* 0x000fe40000410000 */
[----:B------:R-:W-:Y:S02]  /*25f0*/  FMUL.FTZ R220, R8, c[0x0][0x2b4] ;  /* 0x0000ad0008dc7a20 */ /* 0x000fe40000410000 */
[C---:B----4-:R-:W-:Y:S04]  /*2600*/  HMMA.16816.F32.BF16 R24, R144.reuse, R164, RZ ;  /* 0x000000a49018723c */ /* 0x050fe800000418ff */
[----:B------:R-:W4:Y:S01]  /*2610*/  MUFU.TANH R222, R222 ;  /* 0x000000de00de7308 */ /* 0x000f220000002400 */
[----:B------:R-:W-:Y:S02]  /*2620*/  FMUL.FTZ R252, R12, c[0x0][0x2b4] ;  /* 0x0000ad000cfc7a20 */ /* 0x000fe40000410000 */
[----:B------:R-:W-:Y:S01]  /*2630*/  FMUL.FTZ R223, R11, c[0x0][0x2b4] ;  /* 0x0000ad000bdf7a20 */ /* 0x000fe20000410000 */
[-C--:B------:R-:W-:Y:S01]  /*2640*/  HMMA.16816.F32.BF16 R28, R144, R166.reuse, RZ ;  /* 0x000000a6901c723c */ /* 0x080fe200000418ff */
[----:B------:R-:W-:Y:S03]  /*2650*/  LDSM.16.M88.4 R144, [R2+0xd080] ;  /* 0x00d080000290783b */ /* 0x000fe60000000200 */
[----:B------:R-:W-:Y:S02]  /*2660*/  FMUL.FTZ R17, R17, c[0x0][0x2b4] ;  /* 0x0000ad0011117a20 */ /* 0x000fe40000410000 */
[----:B------:R-:W-:Y:S01]  /*2670*/  MUFU.TANH R220, R220 ;  /* 0x000000dc00dc7308 */ /* 0x000fe20000002400 */
[----:B------:R-:W-:Y:S01]  /*2680*/  FMUL.FTZ R15, R15, c[0x0][0x2b4] ;  /* 0x0000ad000f0f7a20 */ /* 0x000fe20000410000 */
[----:B------:R-:W-:Y:S01]  /*2690*/  HMMA.16816.F32.BF16 R32, R136, R166, RZ ;  /* 0x000000a68820723c */ /* 0x000fe200000418ff */
[----:B------:R-:W5:Y:S03]  /*26a0*/  LDSM.16.M88.4 R136, [R2+0xc080] ;  /* 0x00c080000288783b */ /* 0x000f660000000200 */
[C---:B--2---:R-:W-:Y:S01]  /*26b0*/  FSEL R159, R218.reuse, -INF , P1 ;  /* 0xff800000da9f7808 */ /* 0x044fe20000800000 */
[----:B------:R-:W-:Y:S02]  /*26c0*/  FFMA.FTZ R218, -R218, R218, 1 ;  /* 0x3f800000dada7423 */ /* 0x000fe400000101da */
[----:B------:R-:W-:Y:S01]  /*26d0*/  FMUL.FTZ R219, R7, c[0x0][0x2b4] ;  /* 0x0000ad0007db7a20 */ /* 0x000fe20000410000 */
[-C--:B-1----:R-:W-:Y:S01]  /*26e0*/  HMMA.16816.F32.BF16 R20, R148, R168.reuse, R20 ;  /* 0x000000a89414723c */ /* 0x082fe20000041814 */
[----:B------:R-:W1:Y:S04]  /*26f0*/  MUFU.TANH R17, R17 ;  /* 0x0000001100117308 */ /* 0x000e680000002400 */
[----:B------:R-:W-:Y:S02]  /*2700*/  FFMA.FTZ R157, R159, c[0x0][0x29c], -R214 ;  /* 0x0000a7009f9d7a23 */ /* 0x000fe400000108d6 */
[----:B------:R-:W-:Y:S01]  /*2710*/  FMUL.FTZ R221, R9, c[0x0][0x2b4] ;  /* 0x0000ad0009dd7a20 */ /* 0x000fe20000410000 */
[C---:B---3--:R-:W-:Y:S03]  /*2720*/  HMMA.16816.F32.BF16 R24, R152.reuse, R168, R24 ;  /* 0x000000a89818723c */ /* 0x048fe60000041818 */
[----:B------:R-:W-:Y:S01]  /*2730*/  MUFU.TANH R252, R252 ;  /* 0x000000fc00fc7308 */ /* 0x000fe20000002400 */
[----:B------:R-:W-:Y:S02]  /*2740*/  FMUL.FTZ R18, R18, c[0x0][0x2b4] ;  /* 0x0000ad0012127a20 */ /* 0x000fe40000410000 */
[----:B------:R-:W-:Y:S02]  /*2750*/  FMUL.FTZ R19, R19, c[0x0][0x2b4] ;  /* 0x0000ad0013137a20 */ /* 0x000fe40000410000 */
[-C--:B------:R-:W-:Y:S04]  /*2760*/  HMMA.16816.F32.BF16 R28, R152, R170.reuse, R28 ;  /* 0x000000aa981c723c */ /* 0x080fe8000004181c */
[----:B------:R-:W-:Y:S01]  /*2770*/  FMUL.FTZ R13, R13, c[0x0][0x2b4] ;  /* 0x0000ad000d0d7a20 */ /* 0x000fe20000410000 */
[----:B------:R-:W-:Y:S01]  /*2780*/  MUFU.TANH R223, R223 ;  /* 0x000000df00df7308 */ /* 0x000fe20000002400 */
[----:B------:R-:W-:Y:S01]  /*2790*/  FMUL.FTZ R14, R14, c[0x0][0x2b4] ;  /* 0x0000ad000e0e7a20 */ /* 0x000fe20000410000 */
[----:B----4-:R-:W-:Y:S01]  /*27a0*/  FSEL R155, R222, -INF , P1 ;  /* 0xff800000de9b7808 */ /* 0x010fe20000800000 */
[----:B------:R-:W-:Y:S01]  /*27b0*/  HMMA.16816.F32.BF16 R32, R148, R170, R32 ;  /* 0x000000aa9420723c */ /* 0x000fe20000041820 */
[----:B------:R-:W2:Y:S03]  /*27c0*/  LDSM.16.M88.4 R148, [R230+0xe080] ;  /* 0x00e08000e694783b */ /* 0x000ea60000000200 */
[----:B------:R-:W-:Y:S01]  /*27d0*/  FFMA.FTZ R153, R155, c[0x0][0x29c], -R212 ;  /* 0x0000a7009b997a23 */ /* 0x000fe200000108d4 */
[----:B-1----:R-:W-:Y:S01]  /*27e0*/  FSEL R6, R17, -INF , P5 ;  /* 0xff80000011067808 */ /* 0x002fe20002800000 */
[----:B------:R-:W-:Y:S01]  /*27f0*/  FMUL.FTZ R216, R4, c[0x0][0x2b4] ;  /* 0x0000ad0004d87a20 */ /* 0x000fe20000410000 */
[----:B------:R-:W-:Y:S01]  /*2800*/  MUFU.EX2 R157, R157 ;  /* 0x0000009d009d7308 */ /* 0x000fe20000000800 */
[-C--:B-----5:R-:W-:Y:S08]  /*2810*/  HMMA.16816.F32.BF16 R20, R132, R172.reuse, R20 ;  /* 0x000000ac8414723c */ /* 0x0a0ff00000041814 */
[C---:B------:R-:W-:Y:S01]  /*2820*/  HMMA.16816.F32.BF16 R24, R140.reuse, R172, R24 ;  /* 0x000000ac8c18723c */ /* 0x040fe20000041818 */
[----:B------:R-:W-:Y:S07]  /*2830*/  MUFU.EX2 R153, R153 ;  /* 0x0000009900997308 */ /* 0x000fee0000000800 */
[-C--:B------:R-:W-:Y:S01]  /*2840*/  HMMA.16816.F32.BF16 R28, R140, R174.reuse, R28 ;  /* 0x000000ae8c1c723c */ /* 0x080fe2000004181c */
[----:B------:R-:W1:Y:S02]  /*2850*/  LDSM.16.M88.4 R140, [R230+0xf080] ;  /* 0x00f08000e68c783b */ /* 0x000e640000000200 */
[----:B------:R-:W-:Y:S05]  /*2860*/  MUFU.TANH R15, R15 ;  /* 0x0000000f000f7308 */ /* 0x000fea0000002400 */
[----:B------:R-:W-:Y:S01]  /*2870*/  HMMA.16816.F32.BF16 R32, R132, R174, R32 ;  /* 0x000000ae8420723c */ /* 0x000fe20000041820 */
[----:B------:R-:W3:Y:S04]  /*2880*/  LDSM.16.M88.4 R132, [R224+0xe080] ;  /* 0x00e08000e084783b */ /* 0x000ee80000000200 */
[----:B------:R-:W4:Y:S03]  /*2890*/  MUFU.TANH R219, R219 ;  /* 0x000000db00db7308 */ /* 0x000f260000002400 */
[-C--:B------:R-:W-:Y:S07]  /*28a0*/  HMMA.16816.F32.BF16 R20, R136, R176.reuse, R20 ;  /* 0x000000b08814723c */ /* 0x080fee0000041814 */
[----:B------:R-:W5:Y:S01]  /*28b0*/  MUFU.TANH R221, R221 ;  /* 0x000000dd00dd7308 */ /* 0x000f620000002400 */
[C---:B------:R-:W-:Y:S08]  /*28c0*/  HMMA.16816.F32.BF16 R24, R144.reuse, R176, R24 ;  /* 0x000000b09018723c */ /* 0x040ff00000041818 */
[-C--:B------:R-:W-:Y:S01]  /*28d0*/  HMMA.16816.F32.BF16 R28, R144, R178.reuse, R28 ;  /* 0x000000b2901c723c */ /* 0x080fe2000004181c */
[----:B------:R-:W3:Y:S01]  /*28e0*/  LDSM.16.M88.4 R144, [R224+0xf080] ;  /* 0x00f08000e090783b */ /* 0x000ee20000000200 */
[----:B------:R-:W1:Y:S02]  /*28f0*/  MUFU.TANH R18, R18 ;  /* 0x0000001200127308 */ /* 0x000e640000002400 */
[C---:B----4-:R-:W-:Y:S01]  /*2900*/  FSEL R159, R219.reuse, -INF , P0 ;  /* 0xff800000db9f7808 */ /* 0x050fe20000000000 */
[----:B------:R-:W-:Y:S03]  /*2910*/  FFMA.FTZ R219, -R219, R219, 1 ;  /* 0x3f800000dbdb7423 */ /* 0x000fe600000101db */
[----:B------:R-:W-:Y:S01]  /*2920*/  HMMA.16816.F32.BF16 R32, R136, R178, R32 ;  /* 0x000000b28820723c */ /* 0x000fe20000041820 */
[----:B------:R-:W4:Y:S03]  /*2930*/  LDSM.16.M88.4 R136, [R3+0xe080] ;  /* 0x00e080000388783b */ /* 0x000f260000000200 */
[----:B------:R-:W-:Y:S01]  /*2940*/  MUFU.TANH R19, R19 ;  /* 0x0000001300137308 */ /* 0x000fe20000002400 */
[C---:B-----5:R-:W-:Y:S03]  /*2950*/  FSEL R154, R221.reuse, -INF , P0 ;  /* 0xff800000dd9a7808 */ /* 0x060fe60000000000 */
[-C--:B--2---:R-:W-:Y:S05]  /*2960*/  HMMA.16816.F32.BF16 R20, R148, R180.reuse, R20 ;  /* 0x000000b49414723c */ /* 0x084fea0000041814 */
[----:B------:R-:W-:Y:S01]  /*2970*/  FFMA.FTZ R163, R154, c[0x0][0x29c], -R213 ;  /* 0x0000a7009aa37a23 */ /* 0x000fe200000108d5 */
[----:B------:R-:W-:Y:S01]  /*2980*/  MUFU.TANH R13, R13 ;  /* 0x0000000d000d7308 */ /* 0x000fe20000002400 */
[----:B------:R-:W-:Y:S01]  /*2990*/  FFMA.FTZ R221, -R221, R221, 1 ;  /* 0x3f800000dddd7423 */ /* 0x000fe200000101dd */
[C---:B-1----:R-:W-:Y:S04]  /*29a0*/  HMMA.16816.F32.BF16 R24, R140.reuse, R180, R24 ;  /* 0x000000b48c18723c */ /* 0x042fe80000041818 */
[----:B------:R-:W-:Y:S04]  /*29b0*/  FSEL R5, R18, -INF , P6 ;  /* 0xff80000012057808 */ /* 0x000fe80003000000 */
[-C--:B------:R-:W-:Y:S01]  /*29c0*/  HMMA.16816.F32.BF16 R28, R140, R182.reuse, R28 ;  /* 0x000000b68c1c723c */ /* 0x080fe2000004181c */
[----:B------:R-:W1:Y:S01]  /*29d0*/  LDSM.16.M88.4 R140, [R3+0xf080] ;  /* 0x00f08000038c783b */ /* 0x000e620000000200 */
[----:B------:R-:W-:Y:S02]  /*29e0*/  MUFU.EX2 R163, R163 ;  /* 0x000000a300a37308 */ /* 0x000fe40000000800 */
[--C-:B------:R-:W-:Y:S04]  /*29f0*/  FFMA.FTZ R5, R5, c[0x0][0x29c], -R214.reuse ;  /* 0x0000a70005057a23 */ /* 0x100fe800000108d6 */
[----:B------:R-:W-:Y:S01]  /*2a00*/  HMMA.16816.F32.BF16 R32, R148, R182, R32 ;  /* 0x000000b69420723c */ /* 0x000fe20000041820 */
[----:B------:R-:W2:Y:S03]  /*2a10*/  LDSM.16.M88.4 R148, [R2+0xe080] ;  /* 0x00e080000294783b */ /* 0x000ea60000000200 */
[----:B------:R-:W-:Y:S04]  /*2a20*/  MUFU.TANH R14, R14 ;  /* 0x0000000e000e7308 */ /* 0x000fe80000002400 */
[-C--:B---3--:R-:W-:Y:S06]  /*2a30*/  HMMA.16816.F32.BF16 R20, R132, R184.reuse, R20 ;  /* 0x000000b88414723c */ /* 0x088fec0000041814 */
[----:B------:R-:W3:Y:S02]  /*2a40*/  MUFU.TANH R216, R216 ;  /* 0x000000d800d87308 */ /* 0x000ee40000002400 */
[C---:B------:R-:W-:Y:S08]  /*2a50*/  HMMA.16816.F32.BF16 R24, R144.reuse, R184, R24 ;  /* 0x000000b89018723c */ /* 0x040ff00000041818 */
[-C--:B------:R-:W-:Y:S01]  /*2a60*/  HMMA.16816.F32.BF16 R28, R144, R186.reuse, R28 ;  /* 0x000000ba901c723c */ /* 0x080fe2000004181c */
[----:B------:R-:W5:Y:S01]  /*2a70*/  LDSM.16.M88.4 R144, [R2+0xf080] ;  /* 0x00f080000290783b */ /* 0x000f620000000200 */
[----:B------:R-:W2:Y:S06]  /*2a80*/  MUFU.TANH R217, R217 ;  /* 0x000000d900d97308 */ /* 0x000eac0000002400 */
[----:B------:R-:W-:Y:S01]  /*2a90*/  HMMA.16816.F32.BF16 R32, R132, R186, R32 ;  /* 0x000000ba8420723c */ /* 0x000fe20000041820 */
[----:B------:R-:W5:Y:S03]  /*2aa0*/  LDSM.16.M88.4 R132, [R230+0x10080] ;  /* 0x01008000e684783b */ /* 0x000f660000000200 */
[C---:B---3--:R-:W-:Y:S01]  /*2ab0*/  FSEL R162, R216.reuse, -INF , P1 ;  /* 0xff800000d8a27808 */ /* 0x048fe20000800000 */
[----:B------:R-:W-:Y:S03]  /*2ac0*/  FFMA.FTZ R216, -R216, R216, 1 ;  /* 0x3f800000d8d87423 */ /* 0x000fe600000101d8 */
[-C--:B----4-:R-:W-:Y:S08]  /*2ad0*/  HMMA.16816.F32.BF16 R20, R136, R188.reuse, R20 ;  /* 0x000000bc8814723c */ /* 0x090ff00000041814 */
[C---:B-1----:R-:W-:Y:S04]  /*2ae0*/  HMMA.16816.F32.BF16 R24, R140.reuse, R188, R24 ;  /* 0x000000bc8c18723c */ /* 0x042fe80000041818 */
[C---:B--2---:R-:W-:Y:S04]  /*2af0*/  FFMA.FTZ R7, -R217.reuse, R217, 1 ;  /* 0x3f800000d9077423 */ /* 0x044fe800000101d9 */
[-C--:B------:R-:W-:Y:S01]  /*2b00*/  HMMA.16816.F32.BF16 R28, R140, R190.reuse, R28 ;  /* 0x000000be8c1c723c */ /* 0x080fe2000004181c */
[----:B------:R-:W1:Y:S07]  /*2b10*/  LDSM.16.M88.4 R140, [R230+0x11080] ;  /* 0x01108000e68c783b */ /* 0x000e6e0000000200 */
[----:B------:R-:W-:Y:S01]  /*2b20*/  HMMA.16816.F32.BF16 R32, R136, R190, R32 ;  /* 0x000000be8820723c */ /* 0x000fe20000041820 */
[----:B------:R-:W2:Y:S07]  /*2b30*/  LDSM.16.M88.4 R136, [R224+0x10080] ;  /* 0x01008000e088783b */ /* 0x000eae0000000200 */
[-C--:B------:R-:W-:Y:S08]  /*2b40*/  HMMA.16816.F32.BF16 R20, R148, R192.reuse, R20 ;  /* 0x000000c09414723c */ /* 0x080ff00000041814 */
[C---:B-----5:R-:W-:Y:S08]  /*2b50*/  HMMA.16816.F32.BF16 R24, R144.reuse, R192, R24 ;  /* 0x000000c09018723c */ /* 0x060ff00000041818 */
[-C--:B------:R-:W-:Y:S01]  /*2b60*/  HMMA.16816.F32.BF16 R28, R144, R194.reuse, R28 ;  /* 0x000000c2901c723c */ /* 0x080fe2000004181c */
[----:B------:R-:W3:Y:S07]  /*2b70*/  LDSM.16.M88.4 R144, [R224+0x11080] ;  /* 0x01108000e090783b */ /* 0x000eee0000000200 */
[----:B------:R-:W-:Y:S07]  /*2b80*/  HMMA.16816.F32.BF16 R32, R148, R194, R32 ;  /* 0x000000c29420723c */ /* 0x000fee0000041820 */
[----:B------:R-:W-:Y:S01]  /*2b90*/  FMUL.FTZ R150, R16, c[0x0][0x2b4] ;  /* 0x0000ad0010967a20 */ /* 0x000fe20000410000 */
[-C--:B------:R-:W-:Y:S05]  /*2ba0*/  HMMA.16816.F32.BF16 R20, R132, R196.reuse, R20 ;  /* 0x000000c48414723c */ /* 0x080fea0000041814 */
[----:B------:R-:W4:Y:S01]  /*2bb0*/  MUFU.TANH R150, R150 ;  /* 0x0000009600967308 */ /* 0x000f220000002400 */
[--C-:B------:R-:W-:Y:S01]  /*2bc0*/  FFMA.FTZ R151, R162, c[0x0][0x29c], -R215.reuse ;  /* 0x0000a700a2977a23 */ /* 0x100fe200000108d7 */
[----:B------:R-:W-:Y:S01]  /*2bd0*/  FSEL R162, R217, -INF , P0 ;  /* 0xff800000d9a27808 */ /* 0x000fe20000000000 */
[C---:B-1----:R-:W-:Y:S04]  /*2be0*/  HMMA.16816.F32.BF16 R24, R140.reuse, R196, R24 ;  /* 0x000000c48c18723c */ /* 0x042fe80000041818 */
[----:B------:R-:W-:Y:S01]  /*2bf0*/  FFMA.FTZ R158, R162, c[0x0][0x29c], -R215 ;  /* 0x0000a700a29e7a23 */ /* 0x000fe200000108d7 */
[----:B------:R-:W-:Y:S01]  /*2c00*/  FSEL R217, R14, -INF , P6 ;  /* 0xff8000000ed97808 */ /* 0x000fe20003000000 */
[----:B------:R-:W-:Y:S01]  /*2c10*/  FFMA.FTZ R162, R159, c[0x0][0x29c], -R214 ;  /* 0x0000a7009fa27a23 */ /* 0x000fe200000108d6 */
[----:B------:R-:W-:Y:S01]  /*2c20*/  FSEL R159, R220, -INF , P1 ;  /* 0xff800000dc9f7808 */ /* 0x000fe20000800000 */
[-C--:B------:R-:W-:Y:S01]  /*2c30*/  HMMA.16816.F32.BF16 R28, R140, R198.reuse, R28 ;  /* 0x000000c68c1c723c */ /* 0x080fe2000004181c */
[----:B------:R-:W-:Y:S01]  /*2c40*/  LDSM.16.M88.4 R140, [R3+0x11080] ;  /* 0x01108000038c783b */ /* 0x000fe20000000200 */
[----:B------:R-:W1:Y:S02]  /*2c50*/  MUFU.EX2 R151, R151 ;  /* 0x0000009700977308 */ /* 0x000e640000000800 */
[----:B------:R-:W-:Y:S02]  /*2c60*/  FFMA.FTZ R161, R159, c[0x0][0x29c], -R213 ;  /* 0x0000a7009fa17a23 */ /* 0x000fe400000108d5 */
[----:B------:R-:W-:Y:S01]  /*2c70*/  FFMA.FTZ R217, R217, c[0x0][0x29c], -R212 ;  /* 0x0000a700d9d97a23 */ /* 0x000fe200000108d4 */
[----:B------:R-:W-:Y:S01]  /*2c80*/  LDS R159, [R239.X4+0x12180] ;  /* 0x01218000ef9f7984 */ /* 0x000fe20000004800 */
[----:B------:R-:W-:Y:S04]  /*2c90*/  HMMA.16816.F32.BF16 R32, R132, R198, R32 ;  /* 0x000000c68420723c */ /* 0x000fe80000041820 */
[----:B------:R-:W-:Y:S01]  /*2ca0*/  MUFU.EX2 R162, R162 ;  /* 0x000000a200a27308 */ /* 0x000fe20000000800 */
[----:B------:R-:W5:Y:S01]  /*2cb0*/  LDSM.16.M88.4 R132, [R3+0x10080] ;  /* 0x010080000384783b */ /* 0x000f620000000200 */
[C---:B----4-:R-:W-:Y:S01]  /*2cc0*/  FSEL R155, R150.reuse, -INF , P6 ;  /* 0xff800000969b7808 */ /* 0x050fe20003000000 */
[----:B------:R-:W-:Y:S01]  /*2cd0*/  FFMA.FTZ R150, -R150, R150, 1 ;  /* 0x3f80000096967423 */ /* 0x000fe20000010196 */
[-C--:B--2---:R-:W-:Y:S05]  /*2ce0*/  HMMA.16816.F32.BF16 R20, R136, R200.reuse, R20 ;  /* 0x000000c88814723c */ /* 0x084fea0000041814 */
[--C-:B------:R-:W-:Y:S01]  /*2cf0*/  FFMA.FTZ R154, R155, c[0x0][0x29c], -R215.reuse ;  /* 0x0000a7009b9a7a23 */ /* 0x100fe200000108d7 */
[----:B------:R-:W-:Y:S01]  /*2d00*/  MUFU.EX2 R161, R161 ;  /* 0x000000a100a17308 */ /* 0x000fe20000000800 */
[----:B------:R-:W-:Y:S01]  /*2d10*/  LDS R155, [R239.X4+0x121a0] ;  /* 0x0121a000ef9b7984 */ /* 0x000fe20000004800 */
[C---:B---3--:R-:W-:Y:S04]  /*2d20*/  HMMA.16816.F32.BF16 R24, R144.reuse, R200, R24 ;  /* 0x000000c89018723c */ /* 0x048fe80000041818 */
[----:B------:R-:W-:Y:S04]  /*2d30*/  FFMA.FTZ R215, R6, c[0x0][0x29c], -R215 ;  /* 0x0000a70006d77a23 */ /* 0x000fe800000108d7 */
[-C--:B------:R-:W-:Y:S01]  /*2d40*/  HMMA.16816.F32.BF16 R28, R144, R202.reuse, R28 ;  /* 0x000000ca901c723c */ /* 0x080fe2000004181c */
[----:B------:R-:W2:Y:S01]  /*2d50*/  LDSM.16.M88.4 R144, [R2+0x10080] ;  /* 0x010080000290783b */ /* 0x000ea20000000200 */
[----:B------:R-:W-:Y:S06]  /*2d60*/  MUFU.EX2 R154, R154 ;  /* 0x0000009a009a7308 */ /* 0x000fec0000000800 */
[----:B------:R-:W-:Y:S01]  /*2d70*/  HMMA.16816.F32.BF16 R32, R136, R202, R32 ;  /* 0x000000ca8820723c */ /* 0x000fe20000041820 */
[----:B------:R-:W3:Y:S03]  /*2d80*/  LDSM.16.M88.4 R136, [R2+0x11080] ;  /* 0x011080000288783b */ /* 0x000ee60000000200 */
[----:B------:R-:W-:Y:S04]  /*2d90*/  MUFU.EX2 R217, R217 ;  /* 0x000000d900d97308 */ /* 0x000fe80000000800 */
[-C--:B-----5:R-:W-:Y:S06]  /*2da0*/  HMMA.16816.F32.BF16 R20, R132, R204.reuse, R20 ;  /* 0x000000cc8414723c */ /* 0x0a0fec0000041814 */
[----:B------:R-:W4:Y:S02]  /*2db0*/  MUFU.EX2 R158, R158 ;  /* 0x0000009e009e7308 */ /* 0x000f240000000800 */
[C---:B------:R-:W-:Y:S08]  /*2dc0*/  HMMA.16816.F32.BF16 R24, R140.reuse, R204, R24 ;  /* 0x000000cc8c18723c */ /* 0x040ff00000041818 */
[----:B------:R-:W5:Y:S01]  /*2dd0*/  MUFU.EX2 R215, R215 ;  /* 0x000000d700d77308 */ /* 0x000f620000000800 */
[-C--:B------:R-:W-:Y:S08]  /*2de0*/  HMMA.16816.F32.BF16 R28, R140, R206.reuse, R28 ;  /* 0x000000ce8c1c723c */ /* 0x080ff0000004181c */
[----:B------:R-:W-:Y:S08]  /*2df0*/  HMMA.16816.F32.BF16 R32, R132, R206, R32 ;  /* 0x000000ce8420723c */ /* 0x000ff00000041820 */
[-C--:B--2---:R-:W-:Y:S08]  /*2e00*/  HMMA.16816.F32.BF16 R20, R144, R208.reuse, R20 ;  /* 0x000000d09014723c */ /* 0x084ff00000041814 */
[C---:B---3--:R-:W-:Y:S08]  /*2e10*/  HMMA.16816.F32.BF16 R24, R136.reuse, R208, R24 ;  /* 0x000000d08818723c */ /* 0x048ff00000041818 */
[-C--:B------:R-:W-:Y:S08]  /*2e20*/  HMMA.16816.F32.BF16 R28, R136, R210.reuse, R28 ;  /* 0x000000d2881c723c */ /* 0x080ff0000004181c */
[----:B------:R-:W-:Y:S04]  /*2e30*/  HMMA.16816.F32.BF16 R32, R144, R210, R32 ;  /* 0x000000d29020723c */ /* 0x000fe80000041820 */
[--C-:B------:R-:W-:Y:S02]  /*2e40*/  FADD.FTZ R20, R20, -R159.reuse ;  /* 0x8000009f14147221 */ /* 0x100fe40000010000 */
[----:B------:R-:W-:Y:S01]  /*2e50*/  FADD.FTZ R21, R21, -R159 ;  /* 0x8000009f15157221 */ /* 0x000fe20000010000 */
[----:B------:R-:W-:Y:S01]  /*2e60*/  FSEL R145, R19, -INF , P5 ;  /* 0xff80000013917808 */ /* 0x000fe20002800000 */
[----:B-1----:R-:W-:Y:S01]  /*2e70*/  FMUL.FTZ R20, R151, R20 ;  /* 0x0000001497147220 */ /* 0x002fe20000410000 */
[C---:B----4-:R-:W-:Y:S03]  /*2e80*/  F2FP.BF16.PACK_AB R151, R158.reuse, R151 ;  /* 0x000000979e97723e */ /* 0x050fe600000010ff */
[----:B------:R-:W-:Y:S01]  /*2e90*/  FMUL.FTZ R158, R158, R21 ;  /* 0x000000159e9e7220 */ /* 0x000fe20000410000 */
[----:B------:R-:W-:Y:S01]  /*2ea0*/  FSEL R147, R252, -INF , P6 ;  /* 0xff800000fc937808 */ /* 0x000fe20003000000 */
[----:B------:R-:W1:Y:S01]  /*2eb0*/  LDS R21, [R239.X4+0x12200] ;  /* 0x01220000ef157984 */ /* 0x000e620000004800 */
[----:B------:R-:W-:Y:S01]  /*2ec0*/  FFMA.FTZ R214, R145, c[0x0][0x29c], -R214 ;  /* 0x0000a70091d67a23 */ /* 0x000fe200000108d6 */
[----:B------:R-:W-:Y:S01]  /*2ed0*/  FSEL R146, R13, -INF , P5 ;  /* 0xff8000000d927808 */ /* 0x000fe20002800000 */
[----:B------:R-:W-:Y:S01]  /*2ee0*/  MUFU.EX2 R145, R5 ;  /* 0x0000000500917308 */ /* 0x000fe20000000800 */
[----:B------:R-:W-:Y:S02]  /*2ef0*/  FADD.FTZ R22, R22, -R155 ;  /* 0x8000009b16167221 */ /* 0x000fe40000010000 */
[--C-:B------:R-:W-:Y:S02]  /*2f00*/  FFMA.FTZ R147, R147, c[0x0][0x29c], -R213.reuse ;  /* 0x0000a70093937a23 */ /* 0x100fe400000108d5 */
[----:B------:R-:W-:Y:S01]  /*2f10*/  FFMA.FTZ R213, R146, c[0x0][0x29c], -R213 ;  /* 0x0000a70092d57a23 */ /* 0x000fe200000108d5 */
[----:B------:R-:W-:Y:S01]  /*2f20*/  FSEL R146, R223, -INF , P0 ;  /* 0xff800000df927808 */ /* 0x000fe20000000000 */
[----:B------:R-:W-:Y:S02]  /*2f30*/  FADD.FTZ R32, R32, -R159 ;  /* 0x8000009f20207221 */ /* 0x000fe40000010000 */
[----:B------:R-:W-:Y:S01]  /*2f40*/  FMUL.FTZ R22, R157, R22 ;  /* 0x000000169d167220 */ /* 0x000fe20000410000 */
[----:B------:R-:W2:Y:S01]  /*2f50*/  MUFU.EX2 R214, R214 ;  /* 0x000000d600d67308 */ /* 0x000ea20000000800 */
[----:B------:R-:W-:Y:S01]  /*2f60*/  FMUL.FTZ R32, R154, R32 ;  /* 0x000000209a207220 */ /* 0x000fe20000410000 */
[----:B------:R-:W-:Y:S01]  /*2f70*/  F2FP.BF16.PACK_AB R157, R162, R157 ;  /* 0x0000009da29d723e */ /* 0x000fe200000010ff */
[----:B------:R-:W-:Y:S02]  /*2f80*/  FMUL.FTZ R20, R216, R20 ;  /* 0x00000014d8147220 */ /* 0x000fe40000410000 */
[----:B------:R-:W-:Y:S02]  /*2f90*/  FMUL.FTZ R32, R150, R32 ;  /* 0x0000002096207220 */ /* 0x000fe40000410000 */
[----:B------:R-:W-:Y:S02]  /*2fa0*/  FFMA.FTZ R150, -R17, R17, 1 ;  /* 0x3f80000011967423 */ /* 0x000fe40000010111 */
[----:B------:R-:W-:Y:S02]  /*2fb0*/  FADD.FTZ R17, R35, -R155 ;  /* 0x8000009b23117221 */ /* 0x000fe40000010000 */
[----:B------:R-:W3:Y:S01]  /*2fc0*/  LDS R35, [R239.X4+0x12220] ;  /* 0x01222000ef237984 */ /* 0x000ee20000004800 */
[----:B------:R-:W-:Y:S01]  /*2fd0*/  FMUL.FTZ R216, R7, R158 ;  /* 0x0000009e07d87220 */ /* 0x000fe20000410000 */
[----:B------:R-:W-:Y:S01]  /*2fe0*/  FSEL R158, R15, -INF , P5 ;  /* 0xff8000000f9e7808 */ /* 0x000fe20002800000 */
[--C-:B------:R-:W-:Y:S02]  /*2ff0*/  FFMA.FTZ R146, R146, c[0x0][0x29c], -R212.reuse ;  /* 0x0000a70092927a23 */ /* 0x100fe400000108d4 */
[----:B------:R-:W-:Y:S01]  /*3000*/  FMUL.FTZ R22, R218, R22 ;  /* 0x00000016da167220 */ /* 0x000fe20000410000 */
[----:B------:R-:W-:Y:S01]  /*3010*/  STS [R240], R151 ;  /* 0x00000097f0007388 */ /* 0x000fe20000000800 */
[----:B------:R-:W-:Y:S01]  /*3020*/  FFMA.FTZ R212, R158, c[0x0][0x29c], -R212 ;  /* 0x0000a7009ed47a23 */ /* 0x000fe200000108d4 */
[----:B------:R-:W-:Y:S01]  /*3030*/  F2FP.BF16.PACK_AB R216, R216, R20 ;  /* 0x00000014d8d8723e */ /* 0x000fe200000010ff */
[----:B------:R-:W-:Y:S01]  /*3040*/  FADD.FTZ R33, R33, -R159 ;  /* 0x8000009f21217221 */ /* 0x000fe20000010000 */
[C---:B-----5:R-:W-:Y:S01]  /*3050*/  F2FP.BF16.PACK_AB R20, R215.reuse, R154 ;  /* 0x0000009ad714723e */ /* 0x060fe200000010ff */
[----:B------:R-:W-:Y:S01]  /*3060*/  MUFU.EX2 R218, R213 ;  /* 0x000000d500da7308 */ /* 0x000fe20000000800 */
[----:B------:R-:W-:Y:S01]  /*3070*/  STS [R240+0x400], R157 ;  /* 0x0004009df0007388 */ /* 0x000fe20000000800 */
[----:B------:R-:W-:Y:S02]  /*3080*/  FMUL.FTZ R33, R215, R33 ;  /* 0x00000021d7217220 */ /* 0x000fe40000410000 */
[----:B------:R-:W-:Y:S02]  /*3090*/  FADD.FTZ R23, R23, -R155 ;  /* 0x8000009b17177221 */ /* 0x000fe40000010000 */
[----:B------:R-:W-:Y:S01]  /*30a0*/  FMUL.FTZ R33, R150, R33 ;  /* 0x0000002196217220 */ /* 0x000fe20000410000 */
[----:B------:R4:W-:Y:S01]  /*30b0*/  STS [R243], R20 ;  /* 0x00000014f3007388 */ /* 0x0009e20000000800 */
[----:B------:R-:W-:Y:S01]  /*30c0*/  FMUL.FTZ R23, R162, R23 ;  /* 0x00000017a2177220 */ /* 0x000fe20000410000 */
[C---:B--2---:R-:W-:Y:S01]  /*30d0*/  F2FP.BF16.PACK_AB R150, R214.reuse, R145 ;  /* 0x00000091d696723e */ /* 0x044fe200000010ff */
[----:B------:R-:W2:Y:S01]  /*30e0*/  MUFU.EX2 R213, R146 ;  /* 0x0000009200d57308 */ /* 0x000ea20000000800 */
[----:B------:R-:W-:Y:S02]  /*30f0*/  FMUL.FTZ R214, R214, R17 ;  /* 0x00000011d6d67220 */ /* 0x000fe40000410000 */
[----:B------:R-:W-:Y:S01]  /*3100*/  FFMA.FTZ R19, -R19, R19, 1 ;  /* 0x3f80000013137423 */ /* 0x000fe20000010113 */
[----:B------:R-:W-:Y:S01]  /*3110*/  STS [R243+0x400], R150 ;  /* 0x00040096f3007388 */ /* 0x000fe20000000800 */
[----:B------:R-:W-:Y:S02]  /*3120*/  FMUL.FTZ R23, R219, R23 ;  /* 0x00000017db177220 */ /* 0x000fe40000410000 */
[----:B------:R-:W-:Y:S02]  /*3130*/  FMUL.FTZ R219, R19, R214 ;  /* 0x000000d613db7220 */ /* 0x000fe40000410000 */
[--C-:B-1----:R-:W-:Y:S01]  /*3140*/  FADD.FTZ R214, R25, -R21.reuse ;  /* 0x8000001519d67221 */ /* 0x102fe20000010000 */
[----:B------:R-:W1:Y:S01]  /*3150*/  MUFU.EX2 R215, R147 ;  /* 0x0000009300d77308 */ /* 0x000e620000000800 */
[--C-:B------:R-:W-:Y:S02]  /*3160*/  FADD.FTZ R24, R24, -R21.reuse ;  /* 0x8000001518187221 */ /* 0x100fe40000010000 */
[----:B------:R-:W-:Y:S02]  /*3170*/  FMUL.FTZ R214, R163, R214 ;  /* 0x000000d6a3d67220 */ /* 0x000fe40000410000 */
[--C-:B------:R-:W-:Y:S02]  /*3180*/  FADD.FTZ R28, R28, -R21.reuse ;  /* 0x800000151c1c7221 */ /* 0x100fe40000010000 */
[----:B------:R-:W-:Y:S01]  /*3190*/  FADD.FTZ R29, R29, -R21 ;  /* 0x800000151d1d7221 */ /* 0x000fe20000010000 */
[----:B------:R-:W-:Y:S01]  /*31a0*/  F2FP.BF16.PACK_AB R21, R163, R161 ;  /* 0x000000a1a315723e */ /* 0x000fe200000010ff */
[----:B------:R-:W-:Y:S01]  /*31b0*/  FMUL.FTZ R221, R221, R214 ;  /* 0x000000d6dddd7220 */ /* 0x000fe20000410000 */
[----:B------:R-:W4:Y:S01]  /*31c0*/  MUFU.EX2 R212, R212 ;  /* 0x000000d400d47308 */ /* 0x000f220000000800 */
[----:B------:R-:W-:Y:S01]  /*31d0*/  F2FP.BF16.PACK_AB R214, R33, R32 ;  /* 0x0000002021d6723e */ /* 0x000fe200000010ff */
[----:B------:R-:W-:Y:S01]  /*31e0*/  FFMA.FTZ R25, -R220, R220, 1 ;  /* 0x3f800000dc197423 */ /* 0x000fe200000101dc */
[----:B------:R-:W-:Y:S01]  /*31f0*/  F2FP.BF16.PACK_AB R33, R23, R22 ;  /* 0x000000161721723e */ /* 0x000fe200000010ff */
[----:B------:R5:W-:Y:S01]  /*3200*/  STS [R240+0x1000], R21 ;  /* 0x00100015f0007388 */ /* 0x000be20000000800 */
[----:B--2---:R-:W-:Y:S01]  /*3210*/  F2FP.BF16.PACK_AB R23, R213, R153 ;  /* 0x00000099d517723e */ /* 0x004fe200000010ff */
[----:B------:R-:W-:Y:S02]  /*3220*/  FMUL.FTZ R24, R161, R24 ;  /* 0x00000018a1187220 */ /* 0x000fe40000410000 */
[----:B------:R-:W-:Y:S02]  /*3230*/  FADD.FTZ R34, R34, -R155 ;  /* 0x8000009b22227221 */ /* 0x000fe40000010000 */
[----:B------:R-:W-:Y:S01]  /*3240*/  STS [R240+0x1400], R23 ;  /* 0x00140017f0007388 */ /* 0x000fe20000000800 */
[C---:B------:R-:W-:Y:S02]  /*3250*/  FMUL.FTZ R29, R218.reuse, R29 ;  /* 0x0000001dda1d7220 */ /* 0x040fe40000410000 */
[----:B------:R-:W-:Y:S01]  /*3260*/  FMUL.FTZ R24, R25, R24 ;  /* 0x0000001819187220 */ /* 0x000fe20000410000 */
[----:B-1----:R-:W-:Y:S01]  /*3270*/  F2FP.BF16.PACK_AB R220, R218, R215 ;  /* 0x000000d7dadc723e */ /* 0x002fe200000010ff */
[----:B------:R-:W-:Y:S02]  /*3280*/  FMUL.FTZ R28, R215, R28 ;  /* 0x0000001cd71c7220 */ /* 0x000fe40000410000 */
[----:B------:R-:W-:Y:S01]  /*3290*/  FFMA.FTZ R25, -R252, R252, 1 ;  /* 0x3f800000fc197423 */ /* 0x000fe200000101fc */
[----:B------:R-:W-:Y:S01]  /*32a0*/  F2FP.BF16.PACK_AB R221, R221, R24 ;  /* 0x00000018dddd723e */ /* 0x000fe200000010ff */
[----:B------:R-:W-:Y:S01]  /*32b0*/  STS [R243+0x1000], R220 ;  /* 0x001000dcf3007388 */ /* 0x000fe20000000800 */
[----:B------:R-:W-:Y:S02]  /*32c0*/  FFMA.FTZ R218, -R13, R13, 1 ;  /* 0x3f8000000dda7423 */ /* 0x000fe4000001010d */
[----:B------:R-:W-:Y:S01]  /*32d0*/  FMUL.FTZ R34, R145, R34 ;  /* 0x0000002291227220 */ /* 0x000fe20000410000 */
[----:B----4-:R-:W-:Y:S01]  /*32e0*/  F2FP.BF16.PACK_AB R20, R212, R217 ;  /* 0x000000d9d414723e */ /* 0x010fe200000010ff */
[----:B------:R-:W-:Y:S02]  /*32f0*/  FFMA.FTZ R17, -R18, R18, 1 ;  /* 0x3f80000012117423 */ /* 0x000fe40000010112 */
[----:B------:R-:W-:Y:S02]  /*3300*/  FMUL.FTZ R25, R25, R28 ;  /* 0x0000001c19197220 */ /* 0x000fe40000410000 */
[----:B------:R-:W-:Y:S01]  /*3310*/  STS [R243+0x1400], R20 ;  /* 0x00140014f3007388 */ /* 0x000fe20000000800 */
[----:B------:R-:W-:Y:S02]  /*3320*/  FMUL.FTZ R218, R218, R29 ;  /* 0x0000001ddada7220 */ /* 0x000fe40000410000 */
[--C-:B---3--:R-:W-:Y:S02]  /*3330*/  FADD.FTZ R26, R26, -R35.reuse ;  /* 0x800000231a1a7221 */ /* 0x108fe40000010000 */
[--C-:B------:R-:W-:Y:S01]  /*3340*/  FADD.FTZ R22, R27, -R35.reuse ;  /* 0x800000231b167221 */ /* 0x100fe20000010000 */
[----:B------:R-:W-:Y:S01]  /*3350*/  BAR.SYNC.DEFER_BLOCKING 0x0 ;  /* 0x0000000000007b1d */ /* 0x000fe20000010000 */
[----:B------:R-:W-:Y:S01]  /*3360*/  FMUL.FTZ R34, R17, R34 ;  /* 0x0000002211227220 */ /* 0x000fe20000410000 */
[----:B------:R-:W-:Y:S01]  /*3370*/  F2FP.BF16.PACK_AB R218, R218, R25 ;  /* 0x00000019dada723e */ /* 0x000fe200000010ff */
[----:B------:R-:W-:Y:S02]  /*3380*/  FMUL.FTZ R26, R153, R26 ;  /* 0x0000001a991a7220 */ /* 0x000fe40000410000 */
[----:B------:R-:W-:Y:S01]  /*3390*/  FFMA.FTZ R25, -R222, R222, 1 ;  /* 0x3f800000de197423 */ /* 0x000fe200000101de */
[----:B------:R-:W-:Y:S01]  /*33a0*/  F2FP.BF16.PACK_AB R252, R219, R34 ;  /* 0x00000022dbfc723e */ /* 0x000fe200000010ff */
[----:B------:R-:W-:Y:S02]  /*33b0*/  FFMA.FTZ R223, -R223, R223, 1 ;  /* 0x3f800000dfdf7423 */ /* 0x000fe400000101df */
[----:B------:R-:W-:Y:S02]  /*33c0*/  FMUL.FTZ R22, R213, R22 ;  /* 0x00000016d5167220 */ /* 0x000fe40000410000 */
[--C-:B------:R-:W-:Y:S02]  /*33d0*/  FADD.FTZ R30, R30, -R35.reuse ;  /* 0x800000231e1e7221 */ /* 0x100fe40000010000 */
[----:B------:R-:W-:Y:S02]  /*33e0*/  FADD.FTZ R31, R31, -R35 ;  /* 0x800000231f1f7221 */ /* 0x000fe40000010000 */
[----:B------:R-:W-:Y:S02]  /*33f0*/  FMUL.FTZ R25, R25, R26 ;  /* 0x0000001a19197220 */ /* 0x000fe40000410000 */
[----:B------:R-:W-:Y:S02]  /*3400*/  FMUL.FTZ R22, R223, R22 ;  /* 0x00000016df167220 */ /* 0x000fe40000410000 */
[----:B------:R-:W-:Y:S02]  /*3410*/  FMUL.FTZ R30, R217, R30 ;  /* 0x0000001ed91e7220 */ /* 0x000fe40000410000 */
[----:B------:R-:W-:Y:S01]  /*3420*/  FMUL.FTZ R31, R212, R31 ;  /* 0x0000001fd41f7220 */ /* 0x000fe20000410000 */
[----:B------:R-:W-:Y:S01]  /*3430*/  F2FP.BF16.PACK_AB R213, R22, R25 ;  /* 0x0000001916d5723e */ /* 0x000fe200000010ff */
[----:B-----5:R-:W-:Y:S01]  /*3440*/  FFMA.FTZ R21, -R14, R14, 1 ;  /* 0x3f8000000e157423 */ /* 0x020fe2000001010e */
[----:B------:R-:W-:Y:S01]  /*3450*/  STS [R240+0x2000], R216 ;  /* 0x002000d8f0007388 */ /* 0x000fe20000000800 */
[----:B------:R-:W-:Y:S02]  /*3460*/  FFMA.FTZ R24, -R15, R15, 1 ;  /* 0x3f8000000f187423 */ /* 0x000fe4000001010f */
[----:B------:R-:W-:Y:S02]  /*3470*/  FMUL.FTZ R21, R21, R30 ;  /* 0x0000001e15157220 */ /* 0x000fe40000410000 */
[----:B------:R-:W-:Y:S01]  /*3480*/  FMUL.FTZ R24, R24, R31 ;  /* 0x0000001f18187220 */ /* 0x000fe20000410000 */
        /* <DEDUP_REMOVED lines=62> */
[----:B------:R4:W5:Y:S06]  /*3870*/  LDSM.16.MT88.4 R132, [R0+0x14280] ;  /* 0x014280000084783b */ /* 0x00096c0000004200 */
        /* <DEDUP_REMOVED lines=25> */
[C---:B-1--45:R-:W-:Y:S01]  /*3a10*/  LOP3.LUT P2, RZ, R241.reuse, 0x1, RZ, 0xc0, !PT ;  /* 0x00000001f1ff7812 */ /* 0x072fe2000784c0ff */
[----:B------:R-:W-:Y:S01]  /*3a20*/  USHF.R.S32.HI UR22, URZ, 0x1f, UR21 ;  /* 0x0000001f3f167899 */ /* 0x000fe20008011415 */
[----:B------:R-:W-:Y:S01]  /*3a30*/  LOP3.LUT P3, RZ, R241, 0x4, RZ, 0xc0, !PT ;  /* 0x00000004f1ff7812 */ /* 0x000fe2000786c0ff */
[----:B------:R-:W-:Y:S01]  /*3a40*/  ULDC.64 UR4, c[0x0][0x208] ;  /* 0x0000820000047ab9 */ /* 0x000fe20000000a00 */
[----:B------:R-:W-:Y:S01]  /*3a50*/  IMAD.U32 R9, RZ, RZ, UR15 ;  /* 0x0000000fff097e24 */ /* 0x000fe2000f8e00ff */
[----:B------:R-:W-:Y:S01]  /*3a60*/  UIMAD UR22, UR22, UR4, URZ ;  /* 0x00000004161672a4 */ /* 0x000fe2000f8e023f */
[----:B------:R-:W-:Y:S01]  /*3a70*/  IMAD.U32 R7, RZ, RZ, UR15 ;  /* 0x0000000fff077e24 */ /* 0x000fe2000f8e00ff */
[----:B------:R-:W-:Y:S02]  /*3a80*/  UIMAD.WIDE.U32 UR24, UR21, UR4, URZ ;  /* 0x00000004151872a5 */ /* 0x000fe4000f8e003f */
[----:B------:R-:W-:Y:S02]  /*3a90*/  UIMAD UR22, UR21, UR5, UR22 ;  /* 0x00000005151672a4 */ /* 0x000fe4000f8e0216 */
[----:B------:R-:W-:Y:S02]  /*3aa0*/  USHF.L.U32 UR4, UR21, 0x6, URZ ;  /* 0x0000000615047899 */ /* 0x000fe4000800063f */
[----:B------:R-:W-:Y:S01]  /*3ab0*/  UIADD3 UR22, UR25, UR22, URZ ;  /* 0x0000001619167290 */ /* 0x000fe2000fffe03f */
[----:B------:R-:W-:Y:S02]  /*3ac0*/  IMAD.U32 R11, RZ, RZ, UR24 ;  /* 0x00000018ff0b7e24 */ /* 0x000fe4000f8e00ff */
[----:B------:R-:W-:Y:S03]  /*3ad0*/  IMAD.U32 R4, RZ, RZ, UR24 ;  /* 0x00000018ff047e24 */ /* 0x000fe6000f8e00ff */
[----:B------:R-:W-:Y:S01]  /*3ae0*/  LEA R10, P0, R11, R250, 0x7 ;  /* 0x000000fa0b0a7211 */ /* 0x000fe200078038ff */
[----:B------:R-:W-:Y:S05]  /*3af0*/  IMAD.U32 R5, RZ, RZ, UR22 ;  /* 0x00000016ff057e24 */ /* 0x000fea000f8e00ff */
[----:B------:R-:W-:Y:S02]  /*3b00*/  LEA.HI.X R11, R4, R251, R5, 0x7, P0 ;  /* 0x000000fb040b7211 */ /* 0x000fe400000f3c05 */
[--C-:B------:R-:W-:Y:S01]  /*3b10*/  IADD3 R8, P1, P0, R9, 0x80, R10.reuse ;  /* 0x0000008009087810 */ /* 0x100fe2000783e00a */
[----:B------:R-:W1:Y:S03]  /*3b20*/  S2R R5, SR_CTAID.Y ;  /* 0x0000000000057919 */ /* 0x000e660000002600 */
[--C-:B------:R-:W-:Y:S02]  /*3b30*/  IADD3.X R9, RZ, UR19, R11.reuse, P1, P0 ;  /* 0x00000013ff097c10 */ /* 0x100fe40008fe040b */
[----:B------:R-:W-:Y:S04]  /*3b40*/  IADD3 R6, P1, P0, R7, 0x100, R10 ;  /* 0x0000010007067810 */ /* 0x000fe8000783e00a */
[----:B------:R-:W-:Y:S02]  /*3b50*/  IADD3.X R7, RZ, UR19, R11, P1, P0 ;  /* 0x00000013ff077c10 */ /* 0x000fe40008fe040b */
[----:B------:R-:W-:Y:S02]  /*3b60*/  LOP3.LUT P1, RZ, R241, 0x2, RZ, 0xc0, !PT ;  /* 0x00000002f1ff7812 */ /* 0x000fe4000782c0ff */
[----:B-1----:R-:W-:Y:S01]  /*3b70*/  SHF.R.S32.HI R4, RZ, 0x1f, R5 ;  /* 0x0000001fff047819 */ /* 0x002fe20000011405 */
[C---:B------:R-:W-:Y:S04]  /*3b80*/  IMAD.WIDE.U32 R12, R5.reuse, c[0x0][0x288], R246 ;  /* 0x0000a200050c7a25 */ /* 0x040fe800078e00f6 */
[----:B------:R-:W-:Y:S04]  /*3b90*/  IMAD R4, R4, c[0x0][0x288], RZ ;  /* 0x0000a20004047a24 */ /* 0x000fe800078e02ff */
[----:B------:R-:W-:Y:S01]  /*3ba0*/  IMAD R4, R5, c[0x0][0x28c], R4 ;  /* 0x0000a30005047a24 */ /* 0x000fe200078e0204 */
[----:B------:R-:W-:Y:S04]  /*3bb0*/  IADD3 R5, P0, R12, UR10, RZ ;  /* 0x0000000a0c057c10 */ /* 0x000fe8000ff1e0ff */
[----:B------:R-:W-:Y:S02]  /*3bc0*/  IADD3.X R4, R13, UR14, R4, P0, !PT ;  /* 0x0000000e0d047c10 */ /* 0x000fe400087fe404 */
[C---:B------:R-:W-:Y:S04]  /*3bd0*/  LEA R12, P0, R5.reuse, c[0x0][0x280], 0x2 ;  /* 0x0000a000050c7a11 */ /* 0x040fe800078010ff */
[----:B------:R-:W-:Y:S01]  /*3be0*/  LEA.HI.X R13, R5, c[0x0][0x284], R4, 0x2, P0 ;  /* 0x0000a100050d7a11 */ /* 0x000fe200000f1404 */
[----:B------:R-:W-:Y:S02]  /*3bf0*/  IMAD.U32 R5, RZ, RZ, UR4 ;  /* 0x00000004ff057e24 */ /* 0x000fe4000f8e00ff */
[----:B------:R-:W-:Y:S03]  /*3c00*/  IMAD.U32 R4, RZ, RZ, UR4 ;  /* 0x00000004ff047e24 */ /* 0x000fe6000f8e00ff */
[----:B------:R-:W-:Y:S02]  /*3c10*/  LEA R12, P0, R5, R12, 0x2 ;  /* 0x0000000c050c7211 */ /* 0x000fe400078010ff */
[----:B------:R-:W-:Y:S02]  /*3c20*/  IADD3 R5, -R244, c[0x0][0x168], -R5 ;  /* 0x00005a00f4057a10 */ /* 0x000fe40007ffe905 */
[----:B------:R-:W-:Y:S02]  /*3c30*/  LEA.HI.X.SX32 R13, R4, R13, 0x2, P0 ;  /* 0x0000000d040d7211 */ /* 0x000fe400000f16ff */
[C---:B------:R-:W-:Y:S11]  /*3c40*/  ISETP.LT.OR P0, PT, R5.reuse, 0x1, !P2 ;  /* 0x000000010500780c */ /* 0x040ff60005701670 */
        /* <DEDUP_REMOVED lines=11> */
[----:B------:R-:W-:Y:S04]  /*3d00*/  IADD3 R14, P0, R10, UR15, RZ ;  /* 0x0000000f0a0e7c10 */ /* 0x000fe8000ff1e0ff */
[----:B------:R-:W-:Y:S02]  /*3d10*/  IADD3.X R15, R11, UR19, RZ, P0, !PT ;  /* 0x000000130b0f7c10 */ /* 0x000fe400087fe4ff */
[----:B------:R-:W-:Y:S02]  /*3d20*/  ISETP.LT.OR P0, PT, R5, 0x21, !P2 ;  /* 0x000000210500780c */ /* 0x000fe40005701670 */
[----:B------:R-:W-:Y:S11]  /*3d30*/  LOP3.LUT P2, RZ, R233, 0x4, RZ, 0xc0, !PT ;  /* 0x00000004e9ff7812 */ /* 0x000ff6000784c0ff */
[----:B------:R1:W-:Y:S01]  /*3d40*/  LDGSTS.E.BYPASS.LTC128B.128 [R232+0xd080], [R14.64], !P0 ;  /* 0x0d0800000ee87fae */ /* 0x0003e2000c101d50 */
[C---:B------:R-:W-:Y:S01]  /*3d50*/  ISETP.LT.OR P0, PT, R5.reuse, 0x21, !P1 ;  /* 0x000000210500780c */ /* 0x040fe20004f01670 */
[----:B------:R-:W-:Y:S11]  /*3d60*/  @!P2 IMAD.SHL.U32 R4, R234, 0x10, RZ ;  /* 0x00000010ea04a824 */ /* 0x000ff600078e00ff */
[----:B------:R-:W-:Y:S01]  /*3d70*/  @!UPT UIADD3 URZ, URZ, URZ, URZ ;  /* 0x0000003f3f3ff290 */ /* 0x000fe2000fffe03f */
[----:B------:R1:W-:Y:S01]  /*3d80*/  LDGSTS.E.BYPASS.LTC128B.128 [R232+0xf080], [R8.64], !P0 ;  /* 0x0f08000008e87fae */ /* 0x0003e2000c101d50 */
[----:B------:R-:W-:Y:S11]  /*3d90*/  ISETP.LT.OR P0, PT, R5, 0x21, !P3 ;  /* 0x000000210500780c */ /* 0x000ff60005f01670 */
[----:B------:R-:W-:Y:S02]  /*3da0*/  @!UPT UIADD3 URZ, URZ, URZ, URZ ;  /* 0x0000003f3f3ff290 */ /* 0x000fe4000fffe03f */
[----:B------:R1:W-:Y:S04]  /*3db0*/  LDGSTS.E.BYPASS.LTC128B.128 [R232+0x11080], [R6.64], !P0 ;  /* 0x1108000006e87fae */ /* 0x0003e8000c101d50 */
[----:B------:R1:W-:Y:S02]  /*3dc0*/  @!P2 LDGSTS.E.BYPASS.LTC128B.128 [R4+0x12180], [R12.64] ;  /* 0x121800000c04afae */ /* 0x0003e4000b901d50 */
.L_x_25:
[-C--:B-1--45:R-:W-:Y:S01]  /*3dd0*/  HMMA.16816.F32.BF16 R84, R20, R28.reuse, R84 ;  /* 0x0000001c1454723c */ /* 0x0b2fe20000041854 */
[----:B------:R-:W-:Y:S07]  /*3de0*/  LDSM.16.MT88.4 R4, [R229+0x15280] ;  /* 0x01528000e504783b */ /* 0x000fee0000004200 */
[C---:B------:R-:W-:Y:S01]  /*3df0*/  HMMA.16816.F32.BF16 R88, R132.reuse, R28, R88 ;  /* 0x0000001c8458723c */ /* 0x040fe20000041858 */
[----:B------:R-:W1:Y:S07]  /*3e00*/  LDSM.16.MT88.4 R8, [R228+0x7080] ;  /* 0x00708000e408783b */ /* 0x000e6e0000004200 */
[-C--:B------:R-:W-:Y:S01]  /*3e10*/  HMMA.16816.F32.BF16 R92, R132, R30.reuse, R92 ;  /* 0x0000001e845c723c */ /* 0x080fe2000004185c */
[----:B------:R-:W2:Y:S07]  /*3e20*/  LDSM.16.MT88.4 R12, [R0+0x15280] ;  /* 0x01528000000c783b */ /* 0x000eae0000004200 */
[C---:B------:R-:W-:Y:S01]  /*3e30*/  HMMA.16816.F32.BF16 R96, R20.reuse, R30, R96 ;  /* 0x0000001e1460723c */ /* 0x040fe20000041860 */
[----:B------:R-:W3:Y:S07]  /*3e40*/  LDSM.16.MT88.4 R16, [R228+0x9080] ;  /* 0x00908000e410783b */ /* 0x000eee0000004200 */
[-C--:B------:R-:W-:Y:S01]  /*3e50*/  HMMA.16816.F32.BF16 R100, R20, R136.reuse, R100 ;  /* 0x000000881464723c */ /* 0x080fe20000041864 */
[----:B------:R-:W-:Y:S07]  /*3e60*/  LDSM.16.MT88.4 R24, [R229+0x15a80] ;  /* 0x015a8000e518783b */ /* 0x000fee0000004200 */
[C---:B------:R-:W-:Y:S01]  /*3e70*/  HMMA.16816.F32.BF16 R104, R132.reuse, R136, R104 ;  /* 0x000000888468723c */ /* 0x040fe20000041868 */
[----:B------:R-:W-:Y:S07]  /*3e80*/  LDSM.16.MT88.4 R28, [R228+0x7880] ;  /* 0x00788000e41c783b */ /* 0x000fee0000004200 */
[-C--:B------:R-:W-:Y:S01]  /*3e90*/  HMMA.16816.F32.BF16 R108, R132, R138.reuse, R108 ;  /* 0x0000008a846c723c */ /* 0x080fe2000004186c */
[----:B------:R-:W-:Y:S07]  /*3ea0*/  LDSM.16.MT88.4 R32, [R0+0x15a80] ;  /* 0x015a80000020783b */ /* 0x000fee0000004200 */
[C---:B------:R-:W-:Y:S01]  /*3eb0*/  HMMA.16816.F32.BF16 R112, R20.reuse, R138, R112 ;  /* 0x0000008a1470723c */ /* 0x040fe20000041870 */
[----:B------:R-:W0:Y:S07]  /*3ec0*/  LDGDEPBAR ;  /* 0x00000000000079af */ /* 0x000e2e0000000000 */
[-C--:B------:R-:W-:Y:S08]  /*3ed0*/  HMMA.16816.F32.BF16 R116, R20, R140.reuse, R116 ;  /* 0x0000008c1474723c */ /* 0x080ff00000041874 */
[C---:B------:R-:W-:Y:S08]  /*3ee0*/  HMMA.16816.F32.BF16 R120, R132.reuse, R140, R120 ;  /* 0x0000008c8478723c */ /* 0x040ff00000041878 */
[-C--:B------:R-:W-:Y:S01]  /*3ef0*/  HMMA.16816.F32.BF16 R124, R132, R142.reuse, R124 ;  /* 0x0000008e847c723c */ /* 0x080fe2000004187c */
[----:B------:R-:W-:Y:S07]  /*3f00*/  LDSM.16.MT88.4 R132, [R228+0xb880] ;  /* 0x00b88000e484783b */ /* 0x000fee0000004200 */
[----:B------:R-:W-:Y:S01]  /*3f10*/  HMMA.16816.F32.BF16 R128, R20, R142, R128 ;  /* 0x0000008e1480723c */ /* 0x000fe20000041880 */
[----:B------:R-:W4:Y:S07]  /*3f20*/  LDSM.16.MT88.4 R20, [R228+0xb080] ;  /* 0x00b08000e414783b */ /* 0x000f2e0000004200 */
        /* <DEDUP_REMOVED lines=11> */
[----:B------:R-:W-:Y:S08]  /*3fe0*/  HMMA.16816.F32.BF16 R128, R144, R222, R128 ;  /* 0x000000de9080723c */ /* 0x000ff00000041880 */
[-C--:B-1----:R-:W-:Y:S08]  /*3ff0*/  HMMA.16816.F32.BF16 R84, R4, R8.reuse, R84 ;  /* 0x000000080454723c */ /* 0x082ff00000041854 */
[C---:B--2---:R-:W-:Y:S08]  /*4000*/  HMMA.16816.F32.BF16 R88, R12.reuse, R8, R88 ;  /* 0x000000080c58723c */ /* 0x044ff00000041858 */
[-C--:B------:R-:W-:Y:S08]  /*4010*/  HMMA.16816.F32.BF16 R92, R12, R10.reuse, R92 ;  /* 0x0000000a0c5c723c */ /* 0x080ff0000004185c */
[C---:B------:R-:W-:Y:S01]  /*4020*/  HMMA.16816.F32.BF16 R96, R4.reuse, R10, R96 ;  /* 0x0000000a0460723c */ /* 0x040fe20000041860 */
[----:B------:R-:W1:Y:S07]  /*4030*/  LDSM.16.MT88.4 R8, [R228+0x9880] ;  /* 0x00988000e408783b */ /* 0x000e6e0000004200 */
[-C--:B---3--:R-:W-:Y:S01]  /*4040*/  HMMA.16816.F32.BF16 R100, R4, R16.reuse, R100 ;  /* 0x000000100464723c */ /* 0x088fe20000041864 */
[----:B------:R-:W-:Y:S07]  /*4050*/  BAR.SYNC.DEFER_BLOCKING 0x0 ;  /* 0x0000000000007b1d */ /* 0x000fee0000010000 */
[C---:B------:R-:W-:Y:S08]  /*4060*/  HMMA.16816.F32.BF16 R104, R12.reuse, R16, R104 ;  /* 0x000000100c68723c */ /* 0x040ff00000041868 */
[-C--:B------:R-:W-:Y:S08]  /*4070*/  HMMA.16816.F32.BF16 R108, R12, R18.reuse, R108 ;  /* 0x000000120c6c723c */ /* 0x080ff0000004186c */
[C---:B------:R-:W-:Y:S01]  /*4080*/  HMMA.16816.F32.BF16 R112, R4.reuse, R18, R112 ;  /* 0x000000120470723c */ /* 0x040fe20000041870 */
[----:B------:R2:W3:Y:S07]  /*4090*/  LDSM.16.M88.4 R148, [R230+0x14280] ;  /* 0x01428000e694783b */ /* 0x0004ee0000000200 */
[-C--:B----4-:R-:W-:Y:S01]  /*40a0*/  HMMA.16816.F32.BF16 R116, R4, R20.reuse, R116 ;  /* 0x000000140474723c */ /* 0x090fe20000041874 */
[----:B------:R2:W4:Y:S07]  /*40b0*/  LDSM.16.M88.4 R140, [R230+0x15280] ;  /* 0x01528000e68c783b */ /* 0x00052e0000000200 */
[C---:B------:R-:W-:Y:S01]  /*40c0*/  HMMA.16816.F32.BF16 R120, R12.reuse, R20, R120 ;  /* 0x000000140c78723c */ /* 0x040fe20000041878 */
[----:B------:R2:W5:Y:S07]  /*40d0*/  LDSM.16.MT88.4 R152, [R228+0x80] ;  /* 0x00008000e498783b */ /* 0x00056e0000004200 */
[-C--:B------:R-:W-:Y:S01]  /*40e0*/  HMMA.16816.F32.BF16 R124, R12, R22.reuse, R124 ;  /* 0x000000160c7c723c */ /* 0x080fe2000004187c */
[----:B------:R2:W1:Y:S07]  /*40f0*/  LDSM.16.MT88.4 R136, [R228+0x2080] ;  /* 0x00208000e488783b */ /* 0x00046e0000004200 */
[----:B------:R-:W-:Y:S01]  /*4100*/  HMMA.16816.F32.BF16 R128, R4, R22, R128 ;  /* 0x000000160480723c */ /* 0x000fe20000041880 */
[----:B------:R2:W2:Y:S07]  /*4110*/  LDSM.16.MT88.4 R144, [R228+0x4080] ;  /* 0x00408000e490783b */ /* 0x0004ae0000004200 */
[-C--:B------:R-:W-:Y:S01]  /*4120*/  HMMA.16816.F32.BF16 R84, R24, R28.reuse, R84 ;  /* 0x0000001c1854723c */ /* 0x080fe20000041854 */
        /* <DEDUP_REMOVED lines=17> */
[----:B-12345:R-:W-:Y:S01]  /*4240*/  LOP3.LUT P2, RZ, R242, 0x1, RZ, 0xc0, !PT ;  /* 0x00000001f2ff7812 */ /* 0x03efe2000784c0ff */
[----:B------:R-:W-:Y:S01]  /*4250*/  USHF.R.S32.HI UR22, URZ, 0x1f, UR21 ;  /* 0x0000001f3f167899 */ /* 0x000fe20008011415 */
[C---:B------:R-:W-:Y:S01]  /*4260*/  LOP3.LUT P4, RZ, R233.reuse, 0x8, RZ, 0xc0, !PT ;  /* 0x00000008e9ff7812 */ /* 0x040fe2000788c0ff */
[----:B------:R-:W-:Y:S01]  /*4270*/  ULDC.64 UR4, c[0x0][0x178] ;  /* 0x00005e0000047ab9 */ /* 0x000fe20000000a00 */
[----:B------:R-:W-:Y:S01]  /*4280*/  LOP3.LUT P3, RZ, R233, 0x4, RZ, 0xc0, !PT ;  /* 0x00000004e9ff7812 */ /* 0x000fe2000786c0ff */
[----:B------:R-:W-:Y:S01]  /*4290*/  UIMAD UR22, UR22, UR4, URZ ;  /* 0x00000004161672a4 */ /* 0x000fe2000f8e023f */
[----:B------:R-:W-:Y:S01]  /*42a0*/  IMAD.U32 R9, RZ, RZ, UR8 ;  /* 0x00000008ff097e24 */ /* 0x000fe2000f8e00ff */
[----:B------:R-:W-:Y:S01]  /*42b0*/  UIMAD.WIDE.U32 UR24, UR21, UR4, URZ ;  /* 0x00000004151872a5 */ /* 0x000fe2000f8e003f */
[----:B------:R-:W-:Y:S01]  /*42c0*/  IMAD.U32 R7, RZ, RZ, UR8 ;  /* 0x00000008ff077e24 */ /* 0x000fe2000f8e00ff */
        /* <DEDUP_REMOVED lines=26> */
[----:B------:R-:W-:Y:S01]  /*4470*/  LEA.HI.X.SX32 R13, R4, R13, 0x2, P0 ;  /* 0x0000000d040d7211 */ /* 0x000fe200000f16ff */
[----:B------:R-:W-:Y:S01]  /*4480*/  @!P3 IMAD.SHL.U32 R4, R234, 0x10, RZ ;  /* 0x00000010ea04b824 */ /* 0x000fe200078e00ff */
        /* <DEDUP_REMOVED lines=9> */
[----:B------:R-:W-:Y:S11]  /*4520*/  ISETP.LT.OR P0, PT, R5, 0x1, P4 ;  /* 0x000000010500780c */ /* 0x000ff60002701670 */
[----:B------:R-:W-:Y:S02]  /*4530*/  @!UPT UIADD3 URZ, URZ, URZ, URZ ;  /* 0x0000003f3f3ff290 */ /* 0x000fe4000fffe03f */
[----:B------:R1:W-:Y:S01]  /*4540*/  LDGSTS.E.BYPASS.LTC128B.128 [R232+0xa080], [R10.64+0x100], !P0 ;  /* 0x0a0801000ae87fae */ /* 0x0003e2000c101d50 */
[----:B------:R-:W-:Y:S04]  /*4550*/  IADD3 R14, P0, R10, UR8, RZ ;  /* 0x000000080a0e7c10 */ /* 0x000fe8000ff1e0ff */
[----:B------:R-:W-:Y:S02]  /*4560*/  IADD3.X R15, R11, UR7, RZ, P0, !PT ;  /* 0x000000070b0f7c10 */ /* 0x000fe400087fe4ff */
[C---:B------:R-:W-:Y:S11]  /*4570*/  ISETP.LT.OR P0, PT, R5.reuse, 0x21, !P2 ;  /* 0x000000210500780c */ /* 0x040ff60005701670 */
[----:B------:R-:W-:Y:S02]  /*4580*/  @!UPT UIADD3 URZ, URZ, URZ, URZ ;  /* 0x0000003f3f3ff290 */ /* 0x000fe4000fffe03f */
[----:B------:R1:W-:Y:S01]  /*4590*/  LDGSTS.E.BYPASS.LTC128B.128 [R232+0x7080], [R14.64], !P0 ;  /* 0x070800000ee87fae */ /* 0x0003e2000c101d50 */
[C---:B------:R-:W-:Y:S11]  /*45a0*/  ISETP.LT.OR P0, PT, R5.reuse, 0x21, !P1 ;  /* 0x000000210500780c */ /* 0x040ff60004f01670 */
[----:B------:R-:W-:Y:S02]  /*45b0*/  @!UPT UIADD3 URZ, URZ, URZ, URZ ;  /* 0x0000003f3f3ff290 */ /* 0x000fe4000fffe03f */
[----:B------:R1:W-:Y:S01]  /*45c0*/  LDGSTS.E.BYPASS.LTC128B.128 [R232+0x9080], [R8.64], !P0 ;  /* 0x0908000008e87fae */ /* 0x0003e2000c101d50 */
[----:B------:R-:W-:Y:S11]  /*45d0*/  ISETP.LT.OR P0, PT, R5, 0x21, P4 ;  /* 0x000000210500780c */ /* 0x000ff60002701670 */
[----:B------:R-:W-:Y:S02]  /*45e0*/  @!UPT UIADD3 URZ, URZ, URZ, URZ ;  /* 0x0000003f3f3ff290 */ /* 0x000fe4000fffe03f */
[----:B------:R1:W-:Y:S04]  /*45f0*/  LDGSTS.E.BYPASS.LTC128B.128 [R232+0xb080], [R6.64], !P0 ;  /* 0x0b08000006e87fae */ /* 0x0003e8000c101d50 */
[----:B------:R1:W-:Y:S02]  /*4600*/  @!P3 LDGSTS.E.BYPASS.LTC128B.128 [R4+0x12080], [R12.64] ;  /* 0x120800000c04bfae */ /* 0x0003e4000b901d50 */
.L_x_26:
[-C--:B-12345:R-:W-:Y:S01]  /*4610*/  HMMA.16816.F32.BF16 R4, R148, R152.reuse, RZ ;  /* 0x000000989404723c */ /* 0x0befe200000418ff */
[----:B------:R-:W0:Y:S01]  /*4620*/  LDGDEPBAR ;  /* 0x00000000000079af */ /* 0x000e220000000000 */
[----:B------:R-:W-:Y:S02]  /*4630*/  UIMAD UR18, UR18, 0x3000, URZ ;  /* 0x00003000121278a4 */ /* 0x000fe4000f8e023f */
[----:B------:R-:W-:Y:S04]  /*4640*/  UISETP.GE.AND UP0, UPT, UR21, UR20, UPT ;  /* 0x000000141500728c */ /* 0x000fe8000bf06270 */
[C---:B------:R-:W-:Y:S08]  /*4650*/  HMMA.16816.F32.BF16 R8, R140.reuse, R152, RZ ;  /* 0x000000988c08723c */ /* 0x040ff000000418ff */
[-C--:B------:R-:W-:Y:S08]  /*4660*/  HMMA.16816.F32.BF16 R12, R140, R154.reuse, RZ ;  /* 0x0000009a8c0c723c */ /* 0x080ff000000418ff */
[C---:B------:R-:W-:Y:S01]  /*4670*/  HMMA.16816.F32.BF16 R16, R148.reuse, R154, RZ ;  /* 0x0000009a9410723c */ /* 0x040fe200000418ff */
[----:B------:R-:W-:Y:S07]  /*4680*/  LDSM.16.MT88.4 R152, [R228+0x1080] ;  /* 0x00108000e498783b */ /* 0x000fee0000004200 */
        /* <DEDUP_REMOVED lines=8> */
[----:B------:R-:W1:Y:S07]  /*4710*/  LDSM.16.M88.4 R148, [R3+0x14280] ;  /* 0x014280000394783b */ /* 0x000e6e0000000200 */
[-C--:B------:R-:W-:Y:S08]  /*4720*/  HMMA.16816.F32.BF16 R4, R156, R160.reuse, R4 ;  /* 0x000000a09c04723c */ /* 0x080ff00000041804 */
[C---:B------:R-:W-:Y:S08]  /*4730*/  HMMA.16816.F32.BF16 R8, R212.reuse, R160, R8 ;  /* 0x000000a0d408723c */ /* 0x040ff00000041808 */
[-C--:B------:R-:W-:Y:S08]  /*4740*/  HMMA.16816.F32.BF16 R12, R212, R162.reuse, R12 ;  /* 0x000000a2d40c723c */ /* 0x080ff0000004180c */
[C---:B------:R-:W-:Y:S01]  /*4750*/  HMMA.16816.F32.BF16 R16, R156.reuse, R162, R16 ;  /* 0x000000a29c10723c */ /* 0x040fe20000041810 */
[----:B------:R-:W2:Y:S07]  /*4760*/  LDSM.16.M88.4 R160, [R3+0x15280] ;  /* 0x0152800003a0783b */ /* 0x000eae0000000200 */
[-C--:B------:R-:W-:Y:S08]  /*4770*/  HMMA.16816.F32.BF16 R20, R156, R216.reuse, R20 ;  /* 0x000000d89c14723c */ /* 0x080ff00000041814 */
[C---:B------:R-:W-:Y:S08]  /*4780*/  HMMA.16816.F32.BF16 R24, R212.reuse, R216, R24 ;  /* 0x000000d8d418723c */ /* 0x040ff00000041818 */
[-C--:B------:R-:W-:Y:S08]  /*4790*/  HMMA.16816.F32.BF16 R28, R212, R218.reuse, R28 ;  /* 0x000000dad41c723c */ /* 0x080ff0000004181c */
[C---:B------:R-:W-:Y:S01]  /*47a0*/  HMMA.16816.F32.BF16 R32, R156.reuse, R218, R32 ;  /* 0x000000da9c20723c */ /* 0x040fe20000041820 */
[----:B------:R-:W3:Y:S07]  /*47b0*/  LDSM.16.MT88.4 R216, [R228+0x3080] ;  /* 0x00308000e4d8783b */ /* 0x000eee0000004200 */
[-C--:B------:R-:W-:Y:S08]  /*47c0*/  HMMA.16816.F32.BF16 R132, R156, R220.reuse, R132 ;  /* 0x000000dc9c84723c */ /* 0x080ff00000041884 */
[C---:B------:R-:W-:Y:S08]  /*47d0*/  HMMA.16816.F32.BF16 R136, R212.reuse, R220, R136 ;  /* 0x000000dcd488723c */ /* 0x040ff00000041888 */
[-C--:B------:R-:W-:Y:S01]  /*47e0*/  HMMA.16816.F32.BF16 R140, R212, R222.reuse, R140 ;  /* 0x000000ded48c723c */ /* 0x080fe2000004188c */
[----:B------:R-:W4:Y:S07]  /*47f0*/  LDSM.16.MT88.4 R212, [R228+0x5080] ;  /* 0x00508000e4d4783b */ /* 0x000f2e0000004200 */
[----:B------:R-:W-:Y:S01]  /*4800*/  HMMA.16816.F32.BF16 R144, R156, R222, R144 ;  /* 0x000000de9c90723c */ /* 0x000fe20000041890 */
[----:B------:R-:W-:Y:S04]  /*4810*/  LDSM.16.MT88.4 R156, [R228+0x1880] ;  /* 0x00188000e49c783b */ /* 0x000fe80000004200 */
[----:B------:R-:W-:Y:S03]  /*4820*/  LDSM.16.M88.4 R220, [R2+0x15280] ;  /* 0x0152800002dc783b */ /* 0x000fe60000000200 */
[-C--:B-1----:R-:W-:Y:S08]  /*4830*/  HMMA.16816.F32.BF16 R4, R148, R152.reuse, R4 ;  /* 0x000000989404723c */ /* 0x082ff00000041804 */
[C---:B--2---:R-:W-:Y:S08]  /*4840*/  HMMA.16816.F32.BF16 R8, R160.reuse, R152, R8 ;  /* 0x00000098a008723c */ /* 0x044ff00000041808 */
[-C--:B------:R-:W-:Y:S08]  /*4850*/  HMMA.16816.F32.BF16 R12, R160, R154.reuse, R12 ;  /* 0x0000009aa00c723c */ /* 0x080ff0000004180c */
[C---:B------:R-:W-:Y:S01]  /*4860*/  HMMA.16816.F32.BF16 R16, R148.reuse, R154, R16 ;  /* 0x0000009a9410723c */ /* 0x040fe20000041810 */
[----:B------:R-:W1:Y:S07]  /*4870*/  LDSM.16.M88.4 R152, [R2+0x14280] ;  /* 0x014280000298783b */ /* 0x000e6e0000000200 */
[-C--:B---3--:R-:W-:Y:S08]  /*4880*/  HMMA.16816.F32.BF16 R20, R148, R216.reuse, R20 ;  /* 0x000000d89414723c */ /* 0x088ff00000041814 */
[C---:B------:R-:W-:Y:S08]  /*4890*/  HMMA.16816.F32.BF16 R24, R160.reuse, R216, R24 ;  /* 0x000000d8a018723c */ /* 0x040ff00000041818 */
[-C--:B------:R-:W-:Y:S08]  /*48a0*/  HMMA.16816.F32.BF16 R28, R160, R218.reuse, R28 ;  /* 0x000000daa01c723c */ /* 0x080ff0000004181c */
[C---:B------:R-:W-:Y:S01]  /*48b0*/  HMMA.16816.F32.BF16 R32, R148.reuse, R218, R32 ;  /* 0x000000da9420723c */ /* 0x040fe20000041820 */
[----:B------:R-:W2:Y:S07]  /*48c0*/  LDSM.16.MT88.4 R216, [R228+0x3880] ;  /* 0x00388000e4d8783b */ /* 0x000eae0000004200 */
[-C--:B----4-:R-:W-:Y:S08]  /*48d0*/  HMMA.16816.F32.BF16 R132, R148, R212.reuse, R132 ;  /* 0x000000d49484723c */ /* 0x090ff00000041884 */
[C---:B------:R-:W-:Y:S08]  /*48e0*/  HMMA.16816.F32.BF16 R136, R160.reuse, R212, R136 ;  /* 0x000000d4a088723c */ /* 0x040ff00000041888 */
[-C--:B------:R-:W-:Y:S01]  /*48f0*/  HMMA.16816.F32.BF16 R140, R160, R214.reuse, R140 ;  /* 0x000000d6a08c723c */ /* 0x080fe2000004188c */
[----:B------:R-:W3:Y:S07]  /*4900*/  LDSM.16.MT88.4 R160, [R228+0x5880] ;  /* 0x00588000e4a0783b */ /* 0x000eee0000004200 */
[----:B------:R-:W-:Y:S08]  /*4910*/  HMMA.16816.F32.BF16 R144, R148, R214, R144 ;  /* 0x000000d69490723c */ /* 0x000ff00000041890 */
[-C--:B-1----:R-:W-:Y:S08]  /*4920*/  HMMA.16816.F32.BF16 R4, R152, R156.reuse, R4 ;  /* 0x0000009c9804723c */ /* 0x082ff00000041804 */
[C---:B------:R-:W-:Y:S07]  /*4930*/  HMMA.16816.F32.BF16 R8, R220.reuse, R156, R8 ;  /* 0x0000009cdc08723c */ /* 0x040fee0000041808 */
[----:B------:R-:W-:Y:S01]  /*4940*/  IMAD.U32 R157, RZ, RZ, UR18 ;  /* 0x00000012ff9d7e24 */ /* 0x000fe2000f8e00ff */
[-C--:B------:R-:W-:Y:S04]  /*4950*/  HMMA.16816.F32.BF16 R12, R220, R158.reuse, R12 ;  /* 0x0000009edc0c723c */ /* 0x080fe8000004180c */
[----:B------:R-:W-:Y:S01]  /*4960*/  IADD3 R156, P0, R248, UR18, RZ ;  /* 0x00000012f89c7c10 */ /* 0x000fe2000ff1e0ff */
[----:B------:R-:W-:Y:S03]  /*4970*/  UMOV UR18, UR21 ;  /* 0x0000001500127c82 */ /* 0x000fe60008000000 */
[C---:B------:R-:W-:Y:S04]  /*4980*/  HMMA.16816.F32.BF16 R16, R152.reuse, R158, R16 ;  /* 0x0000009e9810723c */ /* 0x040fe80000041810 */
[----:B------:R-:W-:Y:S03]  /*4990*/  LEA.HI.X.SX32 R157, R157, R238, 0x1, P0 ;  /* 0x000000ee9d9d7211 */ /* 0x000fe600000f0eff */
[C---:B------:R-:W-:Y:S01]  /*49a0*/  LEA R158, P0, R156.reuse, c[0x0][0x220], 0x2 ;  /* 0x000088009c9e7a11 */ /* 0x040fe200078010ff */
[-C--:B--2---:R-:W-:Y:S04]  /*49b0*/  HMMA.16816.F32.BF16 R20, R152, R216.reuse, R20 ;  /* 0x000000d89814723c */ /* 0x084fe80000041814 */
[----:B------:R-:W-:Y:S02]  /*49c0*/  LEA.HI.X R159, R156, c[0x0][0x224], R157, 0x2, P0 ;  /* 0x000089009c9f7a11 */ /* 0x000fe400000f149d */
[----:B------:R-:W-:Y:S02]  /*49d0*/  PLOP3.LUT P0, PT, PT, PT, UP0, 0x80, 0x0 ;  /* 0x000000000000781c */ /* 0x000fe40003f0f008 */
[C---:B------:R-:W-:Y:S01]  /*49e0*/  HMMA.16816.F32.BF16 R24, R220.reuse, R216, R24 ;  /* 0x000000d8dc18723c */ /* 0x040fe20000041818 */
[----:B------:R1:W-:Y:S04]  /*49f0*/  RED.E.ADD.F32.FTZ.RN.STRONG.GPU [R158.64], R4 ;  /* 0x000000049e00798e */ /* 0x0003e8000c10e790 */
[----:B------:R1:W-:Y:S03]  /*4a00*/  RED.E.ADD.F32.FTZ.RN.STRONG.GPU [R158.64+0x400], R5 ;  /* 0x000400059e00798e */ /* 0x0003e6000c10e790 */
[-C--:B------:R-:W-:Y:S01]  /*4a10*/  HMMA.16816.F32.BF16 R28, R220, R218.reuse, R28 ;  /* 0x000000dadc1c723c */ /* 0x080fe2000004181c */
[----:B------:R1:W-:Y:S04]  /*4a20*/  RED.E.ADD.F32.FTZ.RN.STRONG.GPU [R158.64+0x800], R6 ;  /* 0x000800069e00798e */ /* 0x0003e8000c10e790 */
[----:B------:R1:W-:Y:S03]  /*4a30*/  RED.E.ADD.F32.FTZ.RN.STRONG.GPU [R158.64+0xc00], R7 ;  /* 0x000c00079e00798e */ /* 0x0003e6000c10e790 */
[C---:B------:R-:W-:Y:S01]  /*4a40*/  HMMA.16816.F32.BF16 R32, R152.reuse, R218, R32 ;  /* 0x000000da9820723c */ /* 0x040fe20000041820 */
[----:B------:R1:W-:Y:S04]  /*4a50*/  RED.E.ADD.F32.FTZ.RN.STRONG.GPU [R158.64+0x1000], R8 ;  /* 0x001000089e00798e */ /* 0x0003e8000c10e790 */
[----:B------:R1:W-:Y:S03]  /*4a60*/  RED.E.ADD.F32.FTZ.RN.STRONG.GPU [R158.64+0x1400], R9 ;  /* 0x001400099e00798e */ /* 0x0003e6000c10e790 */
[-C--:B---3--:R-:W-:Y:S01]  /*4a70*/  HMMA.16816.F32.BF16 R132, R152, R160.reuse, R132 ;  /* 0x000000a09884723c */ /* 0x088fe20000041884 */
[----:B------:R1:W-:Y:S04]  /*4a80*/  RED.E.ADD.F32.FTZ.RN.STRONG.GPU [R158.64+0x1800], R10 ;  /* 0x0018000a9e00798e */ /* 0x0003e8000c10e790 */
[----:B------:R1:W-:Y:S03]  /*4a90*/  RED.E.ADD.F32.FTZ.RN.STRONG.GPU [R158.64+0x1c00], R11 ;  /* 0x001c000b9e00798e */ /* 0x0003e6000c10e790 */
[C---:B------:R-:W-:Y:S01]  /*4aa0*/  HMMA.16816.F32.BF16 R136, R220.reuse, R160, R136 ;  /* 0x000000a0dc88723c */ /* 0x040fe20000041888 */
[----:B------:R1:W-:Y:S04]  /*4ab0*/  RED.E.ADD.F32.FTZ.RN.STRONG.GPU [R158.64+0x2000], R16 ;  /* 0x002000109e00798e */ /* 0x0003e8000c10e790 */
[----:B------:R1:W-:Y:S03]  /*4ac0*/  RED.E.ADD.F32.FTZ.RN.STRONG.GPU [R158.64+0x2400], R17 ;  /* 0x002400119e00798e */ /* 0x0003e6000c10e790 */
[-C--:B------:R-:W-:Y:S01]  /*4ad0*/  HMMA.16816.F32.BF16 R140, R220, R162.reuse, R140 ;  /* 0x000000a2dc8c723c */ /* 0x080fe2000004188c */
[----:B------:R1:W-:Y:S04]  /*4ae0*/  RED.E.ADD.F32.FTZ.RN.STRONG.GPU [R158.64+0x2800], R18 ;  /* 0x002800129e00798e */ /* 0x0003e8000c10e790 */
[----:B------:R1:W-:Y:S03]  /*4af0*/  RED.E.ADD.F32.FTZ.RN.STRONG.GPU [R158.64+0x2c00], R19 ;  /* 0x002c00139e00798e */ /* 0x0003e6000c10e790 */
[----:B------:R-:W-:Y:S01]  /*4b00*/  HMMA.16816.F32.BF16 R144, R152, R162, R144 ;  /* 0x000000a29890723c */ /* 0x000fe20000041890 */
        /* <DEDUP_REMOVED lines=37> */
.L_x_24:
[----:B---345:R-:W2:Y:S01]  /*4d60*/  S2R R0, SR_CTAID.Y ;  /* 0x0000000000007919 */ /* 0x038ea20000002600 */
[----:B------:R-:W3:Y:S01]  /*4d70*/  S2UR UR4, SR_CTAID.X ;  /* 0x00000000000479c3 */ /* 0x000ee20000002500 */
[----:B------:R-:W-:Y:S01]  /*4d80*/  MOV R2, c[0x0][0x338] ;  /* 0x0000ce0000027a02 */ /* 0x000fe20000000f00 */
[----:B------:R-:W-:Y:S01]  /*4d90*/  USHF.R.S32.HI UR6, URZ, 0x1f, UR9 ;  /* 0x0000001f3f067899 */ /* 0x000fe20008011409 */
[----:B------:R-:W-:Y:S02]  /*4da0*/  BAR.SYNC.DEFER_BLOCKING 0x1, 0x100 ;  /* 0x0044000000007b1d */ /* 0x000fe40000010000 */
[----:B------:R-:W-:-:S13]  /*4db0*/  ISETP.NE.AND P0, PT, R2, 0x1, PT ;  /* 0x000000010200780c */ /* 0x000fda0003f05270 */
[----:B--2---:R-:W-:Y:S01]  /*4dc0*/  @P0 IMAD.HI.U32 R3, R0, c[0x0][0x33c], RZ ;  /* 0x0000cf0000030a27 */ /* 0x004fe200078e00ff */
[----:B---3--:R-:W-:Y:S01]  /*4dd0*/  UIMAD UR4, UR4, 0x3000, URZ ;  /* 0x00003000040478a4 */ /* 0x008fe2000f8e023f */
[----:B-1----:R-:W-:Y:S02]  /*4de0*/  SHF.R.S32.HI R7, RZ, 0x1f, R0 ;  /* 0x0000001fff077819 */ /* 0x002fe40000011400 */
[----:B------:R-:W-:Y:S01]  /*4df0*/  MOV R6, R0 ;  /* 0x0000000000067202 */ /* 0x000fe20000000f00 */
[----:B------:R-:W-:Y:S01]  /*4e00*/  USHF.R.S32.HI UR7, URZ, 0x1f, UR4 ;  /* 0x0000001f3f077899 */ /* 0x000fe20008011404 */
[----:B------:R-:W-:Y:S02]  /*4e10*/  @P0 SHF.R.U32.HI R3, RZ, c[0x0][0x340], R3 ;  /* 0x0000d000ff030a19 */ /* 0x000fe40000011603 */
[C---:B------:R-:W-:Y:S01]  /*4e20*/  IADD3 R4, P1, R234.reuse, UR4, RZ ;  /* 0x00000004ea047c10 */ /* 0x040fe2000ff3e0ff */
[----:B------:R-:W-:Y:S01]  /*4e30*/  ULDC.64 UR4, c[0x0][0x330] ;  /* 0x0000cc0000047ab9 */ /* 0x000fe20000000a00 */
[----:B------:R-:W-:Y:S01]  /*4e40*/  @P0 SHF.R.S32.HI R2, RZ, 0x1f, R3 ;  /* 0x0000001fff020819 */ /* 0x000fe20000011403 */
[----:B------:R-:W-:Y:S01]  /*4e50*/  UIMAD UR4, UR6, UR4, URZ ;  /* 0x00000004060472a4 */ /* 0x000fe2000f8e023f */
[----:B------:R-:W-:-:S02]  /*4e60*/  LEA.HI.X.SX32 R5, R234, UR7, 0x1, P1 ;  /* 0x00000007ea057c11 */ /* 0x000fc400088f0eff */
[----:B------:R-:W-:Y:S01]  /*4e70*/  @P0 MOV R7, R2 ;  /* 0x0000000200070202 */ /* 0x000fe20000000f00 */
[----:B------:R-:W-:Y:S01]  /*4e80*/  UIMAD UR7, UR9, UR5, UR4 ;  /* 0x00000005090772a4 */ /* 0x000fe2000f8e0204 */
[----:B------:R-:W-:Y:S02]  /*4e90*/  @P0 MOV R6, R3 ;  /* 0x0000000300060202 */ /* 0x000fe40000000f00 */
[----:B------:R-:W-:Y:S01]  /*4ea0*/  MOV R2, UR9 ;  /* 0x0000000900027c02 */ /* 0x000fe20008000f00 */
[C---:B------:R-:W-:Y:S01]  /*4eb0*/  IMAD R9, R7.reuse, c[0x0][0x328], RZ ;  /* 0x0000ca0007097a24 */ /* 0x040fe200078e02ff */
[----:B------:R-:W-:Y:S01]  /*4ec0*/  ULDC.64 UR4, c[0x0][0x308] ;  /* 0x0000c20000047ab9 */ /* 0x000fe20000000a00 */
[----:B------:R-:W-:Y:S01]  /*4ed0*/  IMAD R3, R7, c[0x0][0x300], RZ ;  /* 0x0000c00007037a24 */ /* 0x000fe200078e02ff */
[----:B------:R-:W-:Y:S01]  /*4ee0*/  UIMAD UR4, UR6, UR4, URZ ;  /* 0x00000004060472a4 */ /* 0x000fe2000f8e023f */
[----:B------:R-:W-:-:S03]  /*4ef0*/  IMAD.WIDE.U32 R10, R6, c[0x0][0x328], R4 ;  /* 0x0000ca00060a7a25 */ /* 0x000fc600078e0004 */
[----:B------:R-:W-:Y:S01]  /*4f00*/  UIMAD UR4, UR9, UR5, UR4 ;  /* 0x00000005090472a4 */ /* 0x000fe2000f8e0204 */
[C---:B------:R-:W-:Y:S02]  /*4f10*/  IMAD R0, R6.reuse, c[0x0][0x32c], R9 ;  /* 0x0000cb0006007a24 */ /* 0x040fe400078e0209 */
[----:B------:R-:W-:-:S03]  /*4f20*/  IMAD.WIDE.U32 R4, R6, c[0x0][0x300], R4 ;  /* 0x0000c00006047a25 */ /* 0x000fc600078e0004 */
[----:B------:R-:W-:Y:S01]  /*4f30*/  IADD3 R11, R11, R0, RZ ;  /* 0x000000000b0b7210 */ /* 0x000fe20007ffe0ff */
[----:B------:R-:W-:Y:S01]  /*4f40*/  IMAD R3, R6, c[0x0][0x304], R3 ;  /* 0x0000c10006037a24 */ /* 0x000fe200078e0203 */
[----:B------:R-:W-:-:S04]  /*4f50*/  MOV R0, UR9 ;  /* 0x0000000900007c02 */ /* 0x000fc80008000f00 */
[----:B------:R-:W-:Y:S01]  /*4f60*/  IADD3 R5, R5, R3, RZ ;  /* 0x0000000305057210 */ /* 0x000fe20007ffe0ff */
[----:B------:R-:W-:-:S04]  /*4f70*/  IMAD.WIDE.U32 R2, R2, c[0x0][0x330], R10 ;  /* 0x0000cc0002027a25 */ /* 0x000fc800078e000a */
[----:B------:R-:W-:Y:S01]  /*4f80*/  IMAD.WIDE.U32 R4, R0, c[0x0][0x308], R4 ;  /* 0x0000c20000047a25 */ /* 0x000fe200078e0004 */
[----:B------:R-:W-:Y:S02]  /*4f90*/  IADD3 R3, R3, UR7, RZ ;  /* 0x0000000703037c10 */ /* 0x000fe4000fffe0ff */
[----:B------:R-:W-:Y:S02]  /*4fa0*/  LEA R8, P1, R2, c[0x0][0x310], 0x2 ;  /* 0x0000c40002087a11 */ /* 0x000fe400078210ff */
[----:B------:R-:W-:Y:S02]  /*4fb0*/  LEA R6, P0, R4, c[0x0][0x2e8], 0x2 ;  /* 0x0000ba0004067a11 */ /* 0x000fe400078010ff */
[----:B------:R-:W-:Y:S01]  /*4fc0*/  LEA.HI.X R9, R2, c[0x0][0x314], R3, 0x2, P1 ;  /* 0x0000c50002097a11 */ /* 0x000fe200008f1403 */
[----:B------:R-:W-:Y:S01]  /*4fd0*/  FMUL.FTZ R3, R84, c[0x0][0x298] ;  /* 0x0000a60054037a20 */ /* 0x000fe20000410000 */
[----:B------:R-:W-:-:S03]  /*4fe0*/  IADD3 R0, R5, UR4, RZ ;  /* 0x0000000405007c10 */ /* 0x000fc6000fffe0ff */
[----:B------:R-:W-:Y:S01]  /*4ff0*/  RED.E.ADD.F32.FTZ.RN.STRONG.GPU [R8.64], R36 ;  /* 0x000000240800798e */ /* 0x000fe2000c10e790 */
[----:B------:R-:W-:-:S03]  /*5000*/  LEA.HI.X R7, R4, c[0x0][0x2ec], R0, 0x2, P0 ;  /* 0x0000bb0004077a11 */ /* 0x000fc600000f1400 */
[----:B------:R-:W-:Y:S04]  /*5010*/  RED.E.ADD.F32.FTZ.RN.STRONG.GPU [R8.64+0x400], R37 ;  /* 0x000400250800798e */ /* 0x000fe8000c10e790 */
        /* <DEDUP_REMOVED lines=38> */
[----:B------:R-:W-:Y:S01]  /*5280*/  RED.E.ADD.F32.FTZ.RN.STRONG.GPU [R8.64+0xa000], R80 ;  /* 0x00a000500800798e */ /* 0x000fe2000c10e790 */
[----:B------:R-:W-:-:S03]  /*5290*/  FMUL.FTZ R85, R85, c[0x0][0x298] ;  /* 0x0000a60055557a20 */ /* 0x000fc60000410000 */
        /* <DEDUP_REMOVED lines=12> */
[----:B------:R1:W-:Y:S01]  /*5360*/  RED.E.ADD.F32.FTZ.RN.STRONG.GPU [R8.64+0xbc00], R79 ;  /* 0x00bc004f0800798e */ /* 0x0003e2000c10e790 */
[----:B------:R-:W-:-:S03]  /*5370*/  FMUL.FTZ R15, R96, c[0x0][0x298] ;  /* 0x0000a600600f7a20 */ /* 0x000fc60000410000 */
[----:B------:R-:W-:Y:S01]  /*5380*/  RED.E.ADD.F32.FTZ.RN.STRONG.GPU [R6.64], R3 ;  /* 0x000000030600798e */ /* 0x000fe2000c10e790 */
[----:B------:R-:W-:-:S03]  /*5390*/  FMUL.FTZ R97, R97, c[0x0][0x298] ;  /* 0x0000a60061617a20 */ /* 0x000fc60000410000 */
[----:B------:R-:W-:Y:S01]  /*53a0*/  RED.E.ADD.F32.FTZ.RN.STRONG.GPU [R6.64+0x400], R85 ;  /* 0x000400550600798e */ /* 0x000fe2000c10e790 */
[----:B------:R-:W-:-:S03]  /*53b0*/  FMUL.FTZ R17, R98, c[0x0][0x298] ;  /* 0x0000a60062117a20 */ /* 0x000fc60000410000 */
[----:B------:R-:W-:Y:S01]  /*53c0*/  RED.E.ADD.F32.FTZ.RN.STRONG.GPU [R6.64+0x800], R5 ;  /* 0x000800050600798e */ /* 0x000fe2000c10e790 */
[----:B------:R-:W-:-:S03]  /*53d0*/  FMUL.FTZ R99, R99, c[0x0][0x298] ;  /* 0x0000a60063637a20 */ /* 0x000fc60000410000 */
[----:B------:R-:W-:Y:S04]  /*53e0*/  RED.E.ADD.F32.FTZ.RN.STRONG.GPU [R6.64+0xc00], R87 ;  /* 0x000c00570600798e */ /* 0x000fe8000c10e790 */
[----:B------:R-:W-:Y:S01]  /*53f0*/  RED.E.ADD.F32.FTZ.RN.STRONG.GPU [R6.64+0x1000], R11 ;  /* 0x0010000b0600798e */ /* 0x000fe2000c10e790 */
[----:B------:R-:W-:-:S03]  /*5400*/  FMUL.FTZ R93, R93, c[0x0][0x298] ;  /* 0x0000a6005d5d7a20 */ /* 0x000fc60000410000 */
[----:B------:R-:W-:Y:S01]  /*5410*/  RED.E.ADD.F32.FTZ.RN.STRONG.GPU [R6.64+0x1400], R89 ;  /* 0x001400590600798e */ /* 0x000fe2000c10e790 */
[----:B------:R-:W-:Y:S02]  /*5420*/  FMUL.FTZ R19, R94, c[0x0][0x298] ;  /* 0x0000a6005e137a20 */ /* 0x000fe40000410000 */
[----:B-1----:R-:W-:Y:S01]  /*5430*/  FMUL.FTZ R9, R92, c[0x0][0x298] ;  /* 0x0000a6005c097a20 */ /* 0x002fe20000410000 */
        /* <DEDUP_REMOVED lines=75> */
[----:B------:R-:W-:Y:S05]  /*58f0*/  EXIT ;  /* 0x000000000000794d */ /* 0x000fea0003800000 */
.L_x_28:
        /* <DEDUP_REMOVED lines=16> */
.L_x_1373:


//--------------------- .text._ZN7cutlass13device_kernelIN5flash19enable_sm80_to_sm89INS1_16FlashAttnBwdSm80INS1_25CollectiveMainloopBwdSm80ILi1ELi1EN4cute5tupleIJNS5_1CILi64EEES8_NS7_ILi192EEEEEENS_10bfloat16_tEfNS_4arch4Sm80ELb0ELb0ELb1ELb0ELb1ELb0ELb0ELb0ELi2ELi2ELi2ELi2ELb1EEENS1_24CollectiveEpilogueBwdGQAISA_fSD_Li256ELb0ELb1EEENS1_19SingleTileSchedulerILb0ELb0ELb0ELi64EEEEEEEEEvNT_6ParamsE --------------------------
	.section	.text._ZN7cutlass13device_kernelIN5flash19enable_sm80_to_sm89INS1_16FlashAttnBwdSm80INS1_25CollectiveMainloopBwdSm80ILi1ELi1EN4cute5tupleIJNS5_1CILi64EEES8_NS7_ILi192EEEEEENS_10bfloat16_tEfNS_4arch4Sm80ELb0ELb0ELb1ELb0ELb1ELb0ELb0ELb0ELi2ELi2ELi2ELi2ELb1EEENS1_24CollectiveEpilogueBwdGQAISA_fSD_Li256ELb0ELb1EEENS1_19SingleTileSchedulerILb0ELb0ELb0ELi64EEEEEEEEEvNT_6ParamsE,"ax",@progbits
	.sectioninfo	@"SHI_REGISTERS=255"
	.align	128
.text._ZN7cutlass13device_kernelIN5flash19enable_sm80_to_sm89INS1_16FlashAttnBwdSm80INS1_25CollectiveMainloopBwdSm80ILi1ELi1EN4cute5tupleIJNS5_1CILi64EEES8_NS7_ILi192EEEEEENS_10bfloat16_tEfNS_4arch4Sm80ELb0ELb0ELb1ELb0ELb1ELb0ELb0ELb0ELi2ELi2ELi2ELi2ELb1EEENS1_24CollectiveEpilogueBwdGQAISA_fSD_Li256ELb0ELb1EEENS1_19SingleTileSchedulerILb0ELb0ELb0ELi64EEEEEEEEEvNT_6ParamsE:
        .type           _ZN7cutlass13device_kernelIN5flash19enable_sm80_to_sm89INS1_16FlashAttnBwdSm80INS1_25CollectiveMainloopBwdSm80ILi1ELi1EN4cute5tupleIJNS5_1CILi64EEES8_NS7_ILi192EEEEEENS_10bfloat16_tEfNS_4arch4Sm80ELb0ELb0ELb1ELb0ELb1ELb0ELb0ELb0ELi2ELi2ELi2ELi2ELb1EEENS1_24CollectiveEpilogueBwdGQAISA_fSD_Li256ELb0ELb1EEENS1_19SingleTileSchedulerILb0ELb0ELb0ELi64EEEEEEEEEvNT_6ParamsE,@function
        .size           _ZN7cutlass13device_kernelIN5flash19enable_sm80_to_sm89INS1_16FlashAttnBwdSm80INS1_25CollectiveMainloopBwdSm80ILi1ELi1EN4cute5tupleIJNS5_1CILi64EEES8_NS7_ILi192EEEEEENS_10bfloat16_tEfNS_4arch4Sm80ELb0ELb0ELb1ELb0ELb1ELb0ELb0ELb0ELi2ELi2ELi2ELi2ELb1EEENS1_24CollectiveEpilogueBwdGQAISA_fSD_Li256ELb0ELb1EEENS1_19SingleTileSchedulerILb0ELb0ELb0ELi64EEEEEEEEEvNT_6ParamsE,(.L_x_1374 - _ZN7cutlass13device_kernelIN5flash19enable_sm80_to_sm89INS1_16FlashAttnBwdSm80INS1_25CollectiveMainloopBwdSm80ILi1ELi1EN4cute5tupleIJNS5_1CILi64EEES8_NS7_ILi192EEEEEENS_10bfloat16_tEfNS_4arch4Sm80ELb0ELb0ELb1ELb0ELb1ELb0ELb0ELb0ELi2ELi2ELi2ELi2ELb1EEENS1_24CollectiveEpilogueBwdGQAISA_fSD_Li256ELb0ELb1EEENS1_19SingleTileSchedulerILb0ELb0ELb0ELi64EEEEEEEEEvNT_6ParamsE)
        .other          _ZN7cutlass13device_kernelIN5flash19enable_sm80_to_sm89INS1_16FlashAttnBwdSm80INS1_25CollectiveMainloopBwdSm80ILi1ELi1EN4cute5tupleIJNS5_1CILi64EEES8_NS7_ILi192EEEEEENS_10bfloat16_tEfNS_4arch4Sm80ELb0ELb0ELb1ELb0ELb1ELb0ELb0ELb0ELi2ELi2ELi2ELi2ELb1EEENS1_24CollectiveEpilogueBwdGQAISA_fSD_Li256ELb0ELb1EEENS1_19SingleTileSchedulerILb0ELb0ELb0ELi64EEEEEEEEEvNT_6ParamsE,@"STO_CUDA_ENTRY STV_DEFAULT"
_ZN7cutlass13device_kernelIN5flash19enable_sm80_to_sm89INS1_16FlashAttnBwdSm80INS1_25CollectiveMainloopBwdSm80ILi1ELi1EN4cute5tupleIJNS5_1CILi64EEES8_NS7_ILi192EEEEEENS_10bfloat16_tEfNS_4arch4Sm80ELb0ELb0ELb1ELb0ELb1ELb0ELb0ELb0ELi2ELi2ELi2ELi2ELb1EEENS1_24CollectiveEpilogueBwdGQAISA_fSD_Li256ELb0ELb1EEENS1_19SingleTileSchedulerILb0ELb0ELb0ELi64EEEEEEEEEvNT_6ParamsE:
[----:B------:R-:W-:Y:S02]  /*0000*/  MOV R1, c[0x0][0x28] ;  /* 0x00000a0000017a02 */ /* 0x000fe40000000f00 */
[----:B------:R-:W1:Y:S02]  /*0010*/  S2UR UR18, SR_CTAID.Z ;  /* 0x00000000001279c3 */ /* 0x000e640000002700 */
[----:B-1----:R-:W-:-:S13]  /*0020*/  ISETP.LE.AND P0, PT, RZ, UR18, PT ;  /* 0x00000012ff007c0c */ /* 0x002fda000bf03270 */
[----:B------:R-:W-:Y:S05]  /*0030*/  @!P0 EXIT ;  /* 0x000000000000894d */ /* 0x000fea0003800000 */
[----:B------:R-:W1:Y:S01]  /*0040*/  S2R R234, SR_TID.X ;  /* 0x0000000000ea7919 */ /* 0x000e620000002100 */
[----:B------:R-:W-:Y:S01]  /*0050*/  IMAD.MOV.U32 R0, RZ, RZ, c[0x0][0x248] ;  /* 0x00009200ff007624 */ /* 0x000fe200078e00ff */
[----:B------:R-:W-:Y:S01]  /*0060*/  USHF.R.S32.HI UR9, URZ, 0x1f, UR18 ;  /* 0x0000001f3f097899 */ /* 0x000fe20008011412 */
[----:B------:R-:W-:Y:S01]  /*0070*/  LOP3.LUT R233, R233, 0xfffffff7, RZ, 0xc0, !PT ;  /* 0xfffffff7e9e97812 */ /* 0x000fe200078ec0ff */
[----:B------:R-:W2:Y:S01]  /*0080*/  S2R R9, SR_CTAID.Y ;  /* 0x0000000000097919 */ /* 0x000ea20000002600 */
[----:B------:R-:W-:Y:S01]  /*0090*/  ULDC.64 UR4, c[0x0][0x1e8] ;  /* 0x00007a0000047ab9 */ /* 0x000fe20000000a00 */
[----:B------:R-:W-:Y:S01]  /*00a0*/  ISETP.NE.AND P0, PT, R0, 0x1, PT ;  /* 0x000000010000780c */ /* 0x000fe20003f05270 */
[----:B------:R-:W-:Y:S01]  /*00b0*/  UIMAD UR4, UR9, UR4, URZ ;  /* 0x00000004090472a4 */ /* 0x000fe2000f8e023f */
[----:B------:R-:W3:Y:S01]  /*00c0*/  S2R R248, SR_CTAID.Z ;  /* 0x0000000000f87919 */ /* 0x000ee20000002700 */
[----:B------:R-:W-:Y:S01]  /*00d0*/  ULDC.64 UR16, c[0x0][0x118] ;  /* 0x0000460000107ab9 */ /* 0x000fe20000000a00 */
[----:B------:R-:W-:Y:S01]  /*00e0*/  CS2R R126, SRZ ;  /* 0x00000000007e7805 */ /* 0x000fe2000001ff00 */
[----:B------:R-:W-:Y:S01]  /*00f0*/  UIMAD UR6, UR18, UR5, UR4 ;  /* 0x00000005120672a4 */ /* 0x000fe2000f8e0204 */
[----:B------:R-:W4:Y:S01]  /*0100*/  S2R R2, SR_CTAID.X ;  /* 0x0000000000027919 */ /* 0x000f220000002500 */
        /* <DEDUP_REMOVED lines=12> */
[C---:B------:R-:W-:Y:S01]  /*01d0*/  IMAD.SHL.U32 R246, R234.reuse, 0x4, RZ ;  /* 0x00000004eaf67824 */ /* 0x040fe200078e00ff */
        /* <DEDUP_REMOVED lines=9> */
[----:B------:R-:W-:Y:S01]  /*0270*/  CS2R R108, SRZ ;  /* 0x00000000006c7805 */ /* 0x000fe2000001ff00 */
        /* <DEDUP_REMOVED lines=8> */
[----:B------:R-:W-:Y:S01]  /*0300*/  LEA.HI R12, R13, R234, RZ, 0x4 ;  /* 0x000000ea0d0c7211 */ /* 0x000fe200078f20ff */
[----:B------:R-:W-:Y:S01]  /*0310*/  IMAD R0, R0, c[0x0][0x1b0], RZ ;  /* 0x00006c0000007a24 */ /* 0x000fe200078e02ff */
[----:B------:R-:W-:Y:S01]  /*0320*/  SHF.R.S32.HI R23, RZ, 0x1f, R22 ;  /* 0x0000001fff177819 */ /* 0x000fe20000011416 */
[C---:B------:R-:W-:Y:S01]  /*0330*/  IMAD R4, R5.reuse, c[0x0][0x1e4], R4 ;  /* 0x0000790005047a24 */ /* 0x040fe200078e0204 */
[----:B------:R-:W-:Y:S01]  /*0340*/  ISETP.GE.AND P2, PT, R22, c[0x0][0x1cc], PT ;  /* 0x0000730016007a0c */ /* 0x000fe20003f46270 */
[C---:B------:R-:W-:Y:S01]  /*0350*/  IMAD R0, R5.reuse, c[0x0][0x1b4], R0 ;  /* 0x00006d0005007a24 */ /* 0x040fe200078e0200 */
[----:B------:R-:W-:Y:S01]  /*0360*/  CS2R R112, SRZ ;  /* 0x0000000000707805 */ /* 0x000fe2000001ff00 */
[----:B------:R-:W-:Y:S01]  /*0370*/  IMAD.WIDE.U32 R10, R5, c[0x0][0x1e0], R22 ;  /* 0x00007800050a7a25 */ /* 0x000fe200078e0016 */
[----:B------:R-:W-:Y:S01]  /*0380*/  CS2R R106, SRZ ;  /* 0x00000000006a7805 */ /* 0x000fe2000001ff00 */
[----:B------:R-:W-:Y:S01]  /*0390*/  CS2R R104, SRZ ;  /* 0x0000000000687805 */ /* 0x000fe2000001ff00 */
[----:B------:R-:W-:Y:S01]  /*03a0*/  CS2R R102, SRZ ;  /* 0x0000000000667805 */ /* 0x000fe2000001ff00 */
[----:B------:R-:W-:Y:S01]  /*03b0*/  IMAD.IADD R11, R11, 0x1, R4 ;  /* 0x000000010b0b7824 */ /* 0x000fe200078e0204 */
[----:B------:R-:W-:Y:S01]  /*03c0*/  CS2R R100, SRZ ;  /* 0x0000000000647805 */ /* 0x000fe2000001ff00 */
[----:B------:R-:W-:Y:S01]  /*03d0*/  IMAD.WIDE.U32 R16, R5, c[0x0][0x1b0], R22 ;  /* 0x00006c0005107a25 */ /* 0x000fe200078e0016 */
[----:B------:R-:W-:Y:S01]  /*03e0*/  CS2R R94, SRZ ;  /* 0x00000000005e7805 */ /* 0x000fe2000001ff00 */
[----:B------:R-:W-:Y:S01]  /*03f0*/  CS2R R92, SRZ ;  /* 0x00000000005c7805 */ /* 0x000fe2000001ff00 */
[----:B------:R-:W-:Y:S01]  /*0400*/  CS2R R98, SRZ ;  /* 0x0000000000627805 */ /* 0x000fe2000001ff00 */
[----:B---3--:R-:W-:Y:S01]  /*0410*/  IMAD.WIDE.U32 R10, R248, c[0x0][0x1e8], R10 ;  /* 0x00007a00f80a7a25 */ /* 0x008fe200078e000a */
[----:B------:R-:W-:Y:S01]  /*0420*/  CS2R R96, SRZ ;  /* 0x0000000000607805 */ /* 0x000fe2000001ff00 */
[----:B------:R-:W-:Y:S01]  /*0430*/  CS2R R90, SRZ ;  /* 0x00000000005a7805 */ /* 0x000fe2000001ff00 */
[----:B------:R-:W-:Y:S01]  /*0440*/  CS2R R88, SRZ ;  /* 0x0000000000587805 */ /* 0x000fe2000001ff00 */
[----:B----4-:R-:W-:Y:S01]  /*0450*/  IMAD.WIDE R14, R2, 0x40, R244 ;  /* 0x00000040020e7825 */ /* 0x010fe200078e02f4 */
[----:B------:R-:W-:Y:S01]  /*0460*/  IADD3 R11, R11, UR6, RZ ;  /* 0x000000060b0b7c10 */ /* 0x000fe2000fffe0ff */
[----:B------:R-:W-:Y:S01]  /*0470*/  CS2R R86, SRZ ;  /* 0x0000000000567805 */ /* 0x000fe2000001ff00 */
[----:B------:R-:W-:Y:S01]  /*0480*/  CS2R R84, SRZ ;  /* 0x0000000000547805 */ /* 0x000fe2000001ff00 */
[----:B------:R-:W-:Y:S01]  /*0490*/  IMAD.IADD R17, R17, 0x1, R0 ;  /* 0x0000000111117824 */ /* 0x000fe200078e0200 */
[----:B------:R-:W-:Y:S01]  /*04a0*/  CS2R R78, SRZ ;  /* 0x00000000004e7805 */ /* 0x000fe2000001ff00 */
[----:B------:R-:W-:Y:S01]  /*04b0*/  IMAD R5, R15, c[0x0][0x1d8], RZ ;  /* 0x000076000f057a24 */ /* 0x000fe200078e02ff */
[----:B------:R-:W-:Y:S01]  /*04c0*/  CS2R R76, SRZ ;  /* 0x00000000004c7805 */ /* 0x000fe2000001ff00 */
[----:B------:R-:W-:Y:S01]  /*04d0*/  IMAD.WIDE.U32 R16, R248, c[0x0][0x1b8], R16 ;  /* 0x00006e00f8107a25 */ /* 0x000fe200078e0010 */
[----:B------:R-:W-:Y:S01]  /*04e0*/  CS2R R82, SRZ ;  /* 0x0000000000527805 */ /* 0x000fe2000001ff00 */
[----:B------:R-:W-:Y:S01]  /*04f0*/  CS2R R80, SRZ ;  /* 0x0000000000507805 */ /* 0x000fe2000001ff00 */
[----:B------:R-:W-:Y:S01]  /*0500*/  CS2R R74, SRZ ;  /* 0x00000000004a7805 */ /* 0x000fe2000001ff00 */
[C---:B------:R-:W-:Y:S01]  /*0510*/  IMAD R4, R14.reuse, c[0x0][0x1dc], R5 ;  /* 0x000077000e047a24 */ /* 0x040fe200078e0205 */
[----:B------:R-:W-:Y:S01]  /*0520*/  IADD3 R17, R17, UR4, RZ ;  /* 0x0000000411117c10 */ /* 0x000fe2000fffe0ff */
[----:B------:R-:W-:Y:S01]  /*0530*/  IMAD.WIDE.U32 R10, R14, c[0x0][0x1d8], R10 ;  /* 0x000076000e0a7a25 */ /* 0x000fe200078e000a */
[----:B------:R-:W-:Y:S01]  /*0540*/  ULDC.64 UR4, c[0x0][0x278] ;  /* 0x00009e0000047ab9 */ /* 0x000fe20000000a00 */
[----:B------:R-:W-:Y:S01]  /*0550*/  CS2R R72, SRZ ;  /* 0x0000000000487805 */ /* 0x000fe2000001ff00 */
[----:B------:R-:W-:Y:S01]  /*0560*/  UIMAD.WIDE.U32 UR12, UR18, UR4, URZ ;  /* 0x00000004120c72a5 */ /* 0x000fe2000f8e003f */
[----:B------:R-:W-:Y:S01]  /*0570*/  IMAD R0, R15, c[0x0][0x1a8], RZ ;  /* 0x00006a000f007a24 */ /* 0x000fe200078e02ff */
[C---:B------:R-:W-:Y:S01]  /*0580*/  LEA R28, P0, R10.reuse, c[0x0][0x1c0], 0x1 ;  /* 0x000070000a1c7a11 */ /* 0x040fe200078008ff */
[----:B------:R-:W-:Y:S01]  /*0590*/  IMAD.IADD R4, R11, 0x1, R4 ;  /* 0x000000010b047824 */ /* 0x000fe200078e0204 */
[----:B------:R-:W-:Y:S01]  /*05a0*/  UIMAD UR4, UR9, UR4, URZ ;  /* 0x00000004090472a4 */ /* 0x000fe2000f8e023f */
[----:B------:R-:W-:Y:S01]  /*05b0*/  IMAD.MOV.U32 R15, RZ, RZ, c[0x0][0x1d8] ;  /* 0x00007600ff0f7624 */ /* 0x000fe200078e00ff */
[----:B------:R-:W-:Y:S01]  /*05c0*/  CS2R R70, SRZ ;  /* 0x0000000000467805 */ /* 0x000fe2000001ff00 */
[----:B------:R-:W-:Y:S01]  /*05d0*/  IMAD.MOV.U32 R5, RZ, RZ, c[0x0][0x1dc] ;  /* 0x00007700ff057624 */ /* 0x000fe200078e00ff */
[----:B------:R-:W-:Y:S01]  /*05e0*/  LEA.HI.X R29, R10, c[0x0][0x1c4], R4, 0x1, P0 ;  /* 0x000071000a1d7a11 */ /* 0x000fe200000f0c04 */
[C---:B------:R-:W-:Y:S01]  /*05f0*/  IMAD R0, R14.reuse, c[0x0][0x1ac], R0 ;  /* 0x00006b000e007a24 */ /* 0x040fe200078e0200 */
[----:B------:R-:W-:Y:S01]  /*0600*/  LEA R24, P1, R15, R28, 0x6 ;  /* 0x0000001c0f187211 */ /* 0x000fe200078230ff */
[----:B------:R-:W-:Y:S01]  /*0610*/  IMAD.WIDE.U32 R16, R14, c[0x0][0x1a8], R16 ;  /* 0x00006a000e107a25 */ /* 0x000fe200078e0010 */
[----:B------:R-:W-:Y:S01]  /*0620*/  LEA.HI R4, R13, R234, RZ, 0x6 ;  /* 0x000000ea0d047211 */ /* 0x000fe200078f30ff */
[----:B------:R-:W-:Y:S01]  /*0630*/  UIMAD UR4, UR18, UR5, UR4 ;  /* 0x00000005120472a4 */ /* 0x000fe2000f8e0204 */
[----:B------:R-:W-:Y:S01]  /*0640*/  LEA.HI.X R25, R15, R29, R5, 0x6, P1 ;  /* 0x0000001d0f197211 */ /* 0x000fe200008f3405 */
[----:B------:R-:W-:Y:S01]  /*0650*/  IMAD.IADD R0, R17, 0x1, R0 ;  /* 0x0000000111007824 */ /* 0x000fe200078e0200 */
[C---:B------:R-:W-:Y:S01]  /*0660*/  LEA R26, P0, R16.reuse, c[0x0][0x190], 0x1 ;  /* 0x00006400101a7a11 */ /* 0x040fe200078008ff */
[----:B------:R-:W-:Y:S01]  /*0670*/  IMAD.MOV.U32 R15, RZ, RZ, c[0x0][0x1a8] ;  /* 0x00006a00ff0f7624 */ /* 0x000fe200078e00ff */
[----:B------:R-:W-:Y:S01]  /*0680*/  SHF.R.S32.HI R4, RZ, 0x6, R4 ;  /* 0x00000006ff047819 */ /* 0x000fe20000011404 */
[----:B------:R-:W-:Y:S01]  /*0690*/  IMAD.MOV.U32 R5, RZ, RZ, c[0x0][0x1ac] ;  /* 0x00006b00ff057624 */ /* 0x000fe200078e00ff */
[----:B------:R-:W-:Y:S01]  /*06a0*/  LEA.HI.X R27, R16, c[0x0][0x194], R0, 0x1, P0 ;  /* 0x00006500101b7a11 */ /* 0x000fe200000f0c00 */
[----:B------:R-:W-:Y:S01]  /*06b0*/  IMAD.MOV.U32 R11, RZ, RZ, -0x40 ;  /* 0xffffffc0ff0b7424 */ /* 0x000fe200078e00ff */
[C---:B------:R-:W-:Y:S01]  /*06c0*/  LEA R20, P0, R15.reuse, R26, 0x6 ;  /* 0x0000001a0f147211 */ /* 0x040fe200078030ff */
[----:B------:R-:W-:Y:S01]  /*06d0*/  IMAD R0, R8, c[0x0][0x270], RZ ;  /* 0x00009c0008007a24 */ /* 0x000fe200078e02ff */
[----:B------:R-:W-:Y:S01]  /*06e0*/  IADD3 R16, R22, 0x40, RZ ;  /* 0x0000004016107810 */ /* 0x000fe20007ffe0ff */
[----:B------:R-:W-:Y:S01]  /*06f0*/  IMAD R11, R2, R11, c[0x0][0x198] ;  /* 0x00006600020b7624 */ /* 0x000fe200078e020b */
[----:B------:R-:W-:Y:S01]  /*0700*/  LEA.HI.X R21, R15, R27, R5, 0x6, P0 ;  /* 0x0000001b0f157211 */ /* 0x000fe200000f3405 */
[----:B------:R-:W-:Y:S01]  /*0710*/  IMAD.SHL.U32 R5, R244, 0x40, RZ ;  /* 0x00000040f4057824 */ /* 0x000fe200078e00ff */
[----:B------:R-:W-:Y:S01]  /*0720*/  IADD3 R15, R22, 0x80, RZ ;  /* 0x00000080160f7810 */ /* 0x000fe20007ffe0ff */
[----:B------:R-:W-:Y:S01]  /*0730*/  IMAD.IADD R6, R11, 0x1, -R244 ;  /* 0x000000010b067824 */ /* 0x000fe200078e0af4 */
[----:B------:R-:W-:Y:S01]  /*0740*/  UIADD3 UR6, UR13, UR4, URZ ;  /* 0x000000040d067290 */ /* 0x000fe2000fffe03f */
[----:B------:R-:W-:Y:S01]  /*0750*/  IMAD R17, R9, c[0x0][0x274], R0 ;  /* 0x00009d0009117a24 */ /* 0x000fe200078e0200 */
[----:B------:R-:W-:Y:S01]  /*0760*/  LOP3.LUT R5, R5, 0x1c0, RZ, 0xc0, !PT ;  /* 0x000001c005057812 */ /* 0x000fe200078ec0ff */
[----:B------:R-:W-:Y:S01]  /*0770*/  IMAD.SHL.U32 R0, R4, 0x200, RZ ;  /* 0x0000020004007824 */ /* 0x000fe200078e00ff */
[C---:B------:R-:W-:Y:S01]  /*0780*/  ISETP.LT.OR P6, PT, R6.reuse, 0x1, P2 ;  /* 0x000000010600780c */ /* 0x040fe200017c1670 */
[----:B------:R-:W-:Y:S01]  /*0790*/  IMAD.WIDE.U32 R18, R9, c[0x0][0x270], R246 ;  /* 0x00009c0009127a25 */ /* 0x000fe200078e00f6 */
[----:B------:R-:W-:Y:S01]  /*07a0*/  LOP3.LUT R232, R5, 0x38, R22, 0xf8, !PT ;  /* 0x0000003805e87812 */ /* 0x000fe200078ef816 */
[----:B------:R-:W-:Y:S01]  /*07b0*/  ULDC.64 UR4, c[0x0][0x188] ;  /* 0x0000620000047ab9 */ /* 0x000fe20000000a00 */
[----:B------:R-:W-:Y:S01]  /*07c0*/  SHF.R.U32.HI R5, RZ, 0x3, R5 ;  /* 0x00000003ff057819 */ /* 0x000fe20000011605 */
[----:B------:R-:W-:Y:S01]  /*07d0*/  IMAD.SHL.U32 R10, R3, 0x40, RZ ;  /* 0x00000040030a7824 */ /* 0x000fe200078e00ff */
[----:B------:R-:W-:Y:S01]  /*07e0*/  ISETP.LT.OR P2, PT, R6, 0x21, P2 ;  /* 0x000000210600780c */ /* 0x000fe20001741670 */
[----:B------:R-:W-:Y:S01]  /*07f0*/  UIMAD UR4, UR9, UR4, URZ ;  /* 0x00000004090472a4 */ /* 0x000fe2000f8e023f */
[----:B------:R-:W-:Y:S01]  /*0800*/  LOP3.LUT R232, R0, R232, R5, 0xf6, !PT ;  /* 0x000000e800e87212 */ /* 0x000fe200078ef605 */
[----:B------:R-:W-:Y:S01]  /*0810*/  CS2R R68, SRZ ;  /* 0x0000000000447805 */ /* 0x000fe2000001ff00 */
[----:B------:R-:W-:Y:S01]  /*0820*/  ISETP.GE.AND P1, PT, R16, c[0x0][0x1cc], PT ;  /* 0x0000730010007a0c */ /* 0x000fe20003f26270 */
[----:B------:R-:W-:Y:S01]  /*0830*/  UIMAD UR8, UR18, UR5, UR4 ;  /* 0x00000005120872a4 */ /* 0x000fe2000f8e0204 */
[----:B------:R-:W-:Y:S01]  /*0840*/  ISETP.GE.AND P0, PT, R15, c[0x0][0x1cc], PT ;  /* 0x000073000f007a0c */ /* 0x000fe20003f06270 */
[----:B------:R-:W-:Y:S01]  /*0850*/  IMAD.SHL.U32 R232, R232, 0x2, RZ ;  /* 0x00000002e8e87824 */ /* 0x000fe200078e00ff */
[----:B------:R-:W-:Y:S01]  /*0860*/  IADD3 R18, P3, R18, UR12, RZ ;  /* 0x0000000c12127c10 */ /* 0x000fe2000ff7e0ff */
[----:B------:R-:W-:Y:S01]  /*0870*/  ULDC.64 UR4, c[0x0][0x178] ;  /* 0x00005e0000047ab9 */ /* 0x000fe20000000a00 */
[----:B------:R-:W-:Y:S01]  /*0880*/  P2R R2, PR, RZ, 0x4 ;  /* 0x00000004ff027803 */ /* 0x000fe20000000000 */
[----:B------:R-:W-:Y:S01]  /*0890*/  USHF.L.U64.HI UR7, UR4, UR19, UR5 ;  /* 0x0000001304077299 */ /* 0x000fe20008010205 */
[C---:B------:R-:W-:Y:S01]  /*08a0*/  ISETP.LT.OR P5, PT, R6.reuse, 0x1, P1 ;  /* 0x000000010600780c */ /* 0x040fe20000fa1670 */
[----:B------:R1:W-:Y:S01]  /*08b0*/  LDGSTS.E.BYPASS.LTC128B.128 [R232+0x6080], [R28.64], !P6 ;  /* 0x060800001ce87fae */ /* 0x0003e2000f101d50 */
[----:B------:R-:W-:Y:S01]  /*08c0*/  ISETP.LT.OR P4, PT, R6, 0x1, P0 ;  /* 0x000000010600780c */ /* 0x000fe20000781670 */
[----:B------:R-:W-:Y:S01]  /*08d0*/  CS2R R62, SRZ ;  /* 0x00000000003e7805 */ /* 0x000fe2000001ff00 */
[----:B------:R-:W-:Y:S01]  /*08e0*/  IADD3.X R17, R19, UR6, R17, P3, !PT ;  /* 0x0000000613117c10 */ /* 0x000fe20009ffe411 */
[----:B------:R-:W-:Y:S01]  /*08f0*/  IMAD R19, R245, c[0x0][0x178], RZ ;  /* 0x00005e00f5137a24 */ /* 0x000fe200078e02ff */
[----:B------:R-:W-:Y:S01]  /*0900*/  ISETP.NE.AND P6, PT, R2, RZ, PT ;  /* 0x000000ff0200720c */ /* 0x000fe20003fc5270 */
[----:B------:R-:W-:Y:S01]  /*0910*/  CS2R R60, SRZ ;  /* 0x00000000003c7805 */ /* 0x000fe2000001ff00 */
[----:B------:R-:W-:Y:S01]  /*0920*/  ISETP.LT.OR P3, PT, R6, 0x21, P1 ;  /* 0x000000210600780c */ /* 0x000fe20000f61670 */
[----:B------:R-:W-:Y:S01]  /*0930*/  IMAD R2, R244, c[0x0][0x17c], R19 ;  /* 0x00005f00f4027a24 */ /* 0x000fe200078e0213 */
[----:B------:R-:W-:Y:S01]  /*0940*/  ISETP.GE.AND P2, PT, R22, c[0x0][0x19c], PT ;  /* 0x0000670016007a0c */ /* 0x000fe20003f46270 */
[----:B------:R-:W-:Y:S01]  /*0950*/  CS2R R66, SRZ ;  /* 0x0000000000427805 */ /* 0x000fe2000001ff00 */
[----:B------:R-:W-:Y:S01]  /*0960*/  ISETP.GE.AND P1, PT, R16, c[0x0][0x19c], PT ;  /* 0x0000670010007a0c */ /* 0x000fe20003f26270 */
[----:B------:R1:W-:Y:S01]  /*0970*/  LDGSTS.E.BYPASS.LTC128B.128 [R232+0x8080], [R28.64+0x80], !P5 ;  /* 0x080800801ce87fae */ /* 0x0003e2000e901d50 */
[C---:B------:R-:W-:Y:S01]  /*0980*/  ISETP.LT.OR P0, PT, R6.reuse, 0x21, P0 ;  /* 0x000000210600780c */ /* 0x040fe20000701670 */
[----:B------:R-:W-:Y:S01]  /*0990*/  CS2R R64, SRZ ;  /* 0x0000000000407805 */ /* 0x000fe2000001ff00 */
[C---:B------:R-:W-:Y:S01]  /*09a0*/  ISETP.LT.OR P5, PT, R6.reuse, 0x1, P2 ;  /* 0x000000010600780c */ /* 0x040fe200017a1670 */
[----:B------:R1:W-:Y:S01]  /*09b0*/  LDGSTS.E.BYPASS.LTC128B.128 [R232+0xa080], [R28.64+0x100], !P4 ;  /* 0x0a0801001ce87fae */ /* 0x0003e2000e101d50 */
[----:B------:R-:W-:Y:S01]  /*09c0*/  ISETP.LT.OR P4, PT, R6, 0x1, P1 ;  /* 0x000000010600780c */ /* 0x000fe20000f81670 */
[----:B------:R-:W-:Y:S01]  /*09d0*/  CS2R R58, SRZ ;  /* 0x00000000003a7805 */ /* 0x000fe2000001ff00 */
[----:B------:R-:W-:Y:S01]  /*09e0*/  SHF.R.S32.HI R5, RZ, 0x4, R12 ;  /* 0x00000004ff057819 */ /* 0x000fe2000001140c */
[----:B------:R2:W-:Y:S01]  /*09f0*/  LDGSTS.E.BYPASS.LTC128B.128 [R232+0x7080], [R24.64], !P6 ;  /* 0x0708000018e87fae */ /* 0x0005e2000f101d50 */
[----:B------:R-:W-:Y:S01]  /*0a00*/  LOP3.LUT R10, R10, 0x1c0, RZ, 0xc0, !PT ;  /* 0x000001c00a0a7812 */ /* 0x000fe200078ec0ff */
[----:B------:R-:W-:Y:S01]  /*0a10*/  CS2R R56, SRZ ;  /* 0x0000000000387805 */ /* 0x000fe2000001ff00 */
[----:B------:R-:W-:Y:S01]  /*0a20*/  LEA.HI R229, R12, R5, RZ, 0x1 ;  /* 0x000000050ce57211 */ /* 0x000fe200078f08ff */
[----:B------:R2:W-:Y:S01]  /*0a30*/  LDGSTS.E.BYPASS.LTC128B.128 [R232+0x9080], [R24.64+0x80], !P3 ;  /* 0x0908008018e87fae */ /* 0x0005e2000d901d50 */
[----:B------:R-:W-:Y:S01]  /*0a40*/  ISETP.GE.AND P3, PT, R22, c[0x0][0x16c], PT ;  /* 0x00005b0016007a0c */ /* 0x000fe20003f66270 */
[----:B------:R-:W-:Y:S01]  /*0a50*/  CS2R R54, SRZ ;  /* 0x0000000000367805 */ /* 0x000fe2000001ff00 */
[----:B------:R-:W-:Y:S01]  /*0a60*/  LOP3.LUT R229, R229, 0xfffffffe, RZ, 0xc0, !PT ;  /* 0xfffffffee5e57812 */ /* 0x000fe200078ec0ff */
[----:B------:R2:W-:Y:S01]  /*0a70*/  LDGSTS.E.BYPASS.LTC128B.128 [R232+0xb080], [R24.64+0x100], !P0 ;  /* 0x0b08010018e87fae */ /* 0x0005e2000c101d50 */
[----:B------:R-:W-:Y:S01]  /*0a80*/  SEL R242, RZ, 0x1, P3 ;  /* 0x00000001fff27807 */ /* 0x000fe20001800000 */
[----:B------:R-:W-:Y:S01]  /*0a90*/  CS2R R52, SRZ ;  /* 0x0000000000347805 */ /* 0x000fe2000001ff00 */
[C---:B------:R-:W-:Y:S01]  /*0aa0*/  ISETP.GE.AND P3, PT, R15.reuse, c[0x0][0x16c], PT ;  /* 0x00005b000f007a0c */ /* 0x040fe20003f66270 */
[----:B------:R-:W0:Y:S01]  /*0ab0*/  LDGDEPBAR ;  /* 0x00000000000079af */ /* 0x000e220000000000 */
[----:B------:R-:W-:Y:S01]  /*0ac0*/  ISETP.GE.AND P0, PT, R15, c[0x0][0x19c], PT ;  /* 0x000067000f007a0c */ /* 0x000fe20003f06270 */
[----:B------:R-:W-:Y:S01]  /*0ad0*/  IMAD.IADD R229, R5, 0x1, -R229 ;  /* 0x0000000105e57824 */ /* 0x000fe200078e0ae5 */
[----:B------:R-:W-:Y:S01]  /*0ae0*/  SEL R19, RZ, 0x4, P3 ;  /* 0x00000004ff137807 */ /* 0x000fe20001800000 */
[----:B------:R3:W-:Y:S01]  /*0af0*/  LDGSTS.E.BYPASS.LTC128B.128 [R232+0x80], [R26.64], !P5 ;  /* 0x000800001ae87fae */ /* 0x0007e2000e901d50 */
[C---:B------:R-:W-:Y:S01]  /*0b00*/  ISETP.LT.OR P6, PT, R6.reuse, 0x1, P0 ;  /* 0x000000010600780c */ /* 0x040fe200007c1670 */
[----:B------:R-:W-:Y:S01]  /*0b10*/  IMAD R0, R229, 0x800, R0 ;  /* 0x00000800e5007824 */ /* 0x000fe200078e0200 */
[----:B------:R-:W-:Y:S01]  /*0b20*/  ISETP.LT.OR P5, PT, R6, 0x21, P2 ;  /* 0x000000210600780c */ /* 0x000fe200017a1670 */
[----:B------:R3:W-:Y:S01]  /*0b30*/  LDGSTS.E.BYPASS.LTC128B.128 [R232+0x2080], [R26.64+0x80], !P4 ;  /* 0x020800801ae87fae */ /* 0x0007e2000e101d50 */
[----:B------:R-:W-:Y:S01]  /*0b40*/  ISETP.GE.AND P4, PT, R16, c[0x0][0x16c], PT ;  /* 0x00005b0010007a0c */ /* 0x000fe20003f86270 */
[----:B------:R-:W-:Y:S01]  /*0b50*/  CS2R R46, SRZ ;  /* 0x00000000002e7805 */ /* 0x000fe2000001ff00 */
[----:B------:R-:W-:Y:S01]  /*0b60*/  LOP3.LUT P2, RZ, R3, 0x4, RZ, 0xc0, !PT ;  /* 0x0000000403ff7812 */ /* 0x000fe2000784c0ff */
[----:B-1----:R-:W-:Y:S01]  /*0b70*/  IMAD.WIDE.U32 R28, R9, c[0x0][0x288], R246 ;  /* 0x0000a200091c7a25 */ /* 0x002fe200078e00f6 */
[----:B------:R-:W-:Y:S01]  /*0b80*/  SEL R5, RZ, 0x2, P4 ;  /* 0x00000002ff057807 */ /* 0x000fe20002000000 */
[----:B------:R-:W-:Y:S01]  /*0b90*/  CS2R R44, SRZ ;  /* 0x00000000002c7805 */ /* 0x000fe2000001ff00 */
[----:B------:R-:W-:Y:S01]  /*0ba0*/  @P3 LOP3.LUT R233, R233, 0x8, RZ, 0xfc, !PT ;  /* 0x00000008e9e93812 */ /* 0x000fe200078efcff */
[----:B------:R-:W-:Y:S01]  /*0bb0*/  CS2R R50, SRZ ;  /* 0x0000000000327805 */ /* 0x000fe2000001ff00 */
[C---:B------:R-:W-:Y:S01]  /*0bc0*/  ISETP.LT.OR P4, PT, R6.reuse, 0x21, P1 ;  /* 0x000000210600780c */ /* 0x040fe20000f81670 */
[----:B------:R3:W-:Y:S01]  /*0bd0*/  LDGSTS.E.BYPASS.LTC128B.128 [R232+0x4080], [R26.64+0x100], !P6 ;  /* 0x040801001ae87fae */ /* 0x0007e2000f101d50 */
[----:B------:R-:W-:Y:S01]  /*0be0*/  ISETP.LT.OR P3, PT, R6, 0x21, P0 ;  /* 0x000000210600780c */ /* 0x000fe20000761670 */
[----:B------:R-:W-:Y:S01]  /*0bf0*/  CS2R R48, SRZ ;  /* 0x0000000000307805 */ /* 0x000fe2000001ff00 */
[----:B------:R-:W-:Y:S01]  /*0c00*/  LOP3.LUT P1, RZ, R3, 0x2, RZ, 0xc0, !PT ;  /* 0x0000000203ff7812 */ /* 0x000fe2000782c0ff */
[----:B------:R1:W-:Y:S01]  /*0c10*/  LDGSTS.E.BYPASS.LTC128B.128 [R232+0x1080], [R20.64], !P5 ;  /* 0x0108000014e87fae */ /* 0x0003e2000e901d50 */
[----:B--2---:R-:W-:Y:S01]  /*0c20*/  IMAD.WIDE.U32 R24, R244, c[0x0][0x178], R22 ;  /* 0x00005e00f4187a25 */ /* 0x004fe200078e0016 */
[----:B------:R-:W-:Y:S01]  /*0c30*/  LOP3.LUT R231, R10, 0x8, R7, 0xf8, !PT ;  /* 0x000000080ae77812 */ /* 0x000fe200078ef807 */
[----:B------:R-:W-:Y:S01]  /*0c40*/  CS2R R42, SRZ ;  /* 0x00000000002a7805 */ /* 0x000fe2000001ff00 */
[----:B------:R-:W-:Y:S01]  /*0c50*/  SHF.R.U32.HI R6, RZ, 0x3, R10 ;  /* 0x00000003ff067819 */ /* 0x000fe2000001160a */
[----:B------:R-:W-:Y:S01]  /*0c60*/  IMAD.IADD R25, R25, 0x1, R2 ;  /* 0x0000000119197824 */ /* 0x000fe200078e0202 */
[----:B------:R-:W-:Y:S01]  /*0c70*/  IADD3 R19, R19, R5, R242 ;  /* 0x0000000513137210 */ /* 0x000fe20007ffe0f2 */
[----:B------:R-:W-:Y:S01]  /*0c80*/  IMAD R2, R8, c[0x0][0x180], RZ ;  /* 0x0000600008027a24 */ /* 0x000fe200078e02ff */
[----:B------:R1:W-:Y:S01]  /*0c90*/  LDGSTS.E.BYPASS.LTC128B.128 [R232+0x3080], [R20.64+0x80], !P4 ;  /* 0x0308008014e87fae */ /* 0x0003e2000e101d50 */
[----:B------:R-:W-:Y:S01]  /*0ca0*/  IMAD.WIDE.U32 R24, R9, c[0x0][0x180], R24 ;  /* 0x0000600009187a25 */ /* 0x000fe200078e0018 */
[----:B------:R-:W-:Y:S01]  /*0cb0*/  LOP3.LUT R231, R231, R6, RZ, 0x3c, !PT ;  /* 0x00000006e7e77212 */ /* 0x000fe200078e3cff */
[----:B------:R-:W-:Y:S01]  /*0cc0*/  CS2R R40, SRZ ;  /* 0x0000000000287805 */ /* 0x000fe2000001ff00 */
[----:B------:R1:W-:Y:S01]  /*0cd0*/  LDGSTS.E.BYPASS.LTC128B.128 [R232+0x5080], [R20.64+0x100], !P3 ;  /* 0x0508010014e87fae */ /* 0x0003e2000d901d50 */
[----:B------:R-:W-:Y:S01]  /*0ce0*/  IMAD R2, R9, c[0x0][0x184], R2 ;  /* 0x0000610009027a24 */ /* 0x000fe200078e0202 */
[----:B------:R-:W-:Y:S01]  /*0cf0*/  IADD3 R14, -R244, c[0x0][0x168], RZ ;  /* 0x00005a00f40e7a10 */ /* 0x000fe20007ffe1ff */
[----:B------:R-:W-:Y:S01]  /*0d00*/  IMAD R3, R245, c[0x0][0x208], RZ ;  /* 0x00008200f5037a24 */ /* 0x000fe200078e02ff */
[----:B------:R-:W0:Y:S01]  /*0d10*/  LDGDEPBAR ;  /* 0x00000000000079af */ /* 0x000e220000000000 */
[----:B------:R-:W-:Y:S01]  /*0d20*/  IMAD.IADD R25, R25, 0x1, R2 ;  /* 0x0000000119197824 */ /* 0x000fe200078e0202 */
[----:B------:R-:W-:Y:S01]  /*0d30*/  LOP3.LUT P3, RZ, R19, 0x2, RZ, 0xc0, !PT ;  /* 0x0000000213ff7812 */ /* 0x000fe2000786c0ff */
[----:B------:R-:W-:Y:S01]  /*0d40*/  IMAD.IADD R231, R0, 0x1, R231 ;  /* 0x0000000100e77824 */ /* 0x000fe200078e02e7 */
[----:B------:R-:W-:Y:S01]  /*0d50*/  ISETP.GT.AND P6, PT, R234, 0xf, PT ;  /* 0x0000000fea00780c */ /* 0x000fe20003fc4270 */
[----:B------:R-:W-:Y:S01]  /*0d60*/  IMAD.WIDE.U32 R24, R248, c[0x0][0x188], R24 ;  /* 0x00006200f8187a25 */ /* 0x000fe200078e0018 */
[----:B------:R-:W-:Y:S01]  /*0d70*/  ISETP.GE.AND P5, PT, R22, c[0x0][0x1fc], PT ;  /* 0x00007f0016007a0c */ /* 0x000fe20003fa6270 */
[----:B------:R-:W-:Y:S01]  /*0d80*/  CS2R R38, SRZ ;  /* 0x0000000000267805 */ /* 0x000fe2000001ff00 */
[----:B------:R-:W-:Y:S01]  /*0d90*/  LOP3.LUT R233, R233, 0xfffffffb, RZ, 0xc0, !PT ;  /* 0xfffffffbe9e97812 */ /* 0x000fe200078ec0ff */
[C---:B---3--:R-:W-:Y:S01]  /*0da0*/  IMAD R26, R244.reuse, c[0x0][0x20c], R3 ;  /* 0x00008300f41a7a24 */ /* 0x048fe200078e0203 */
[----:B------:R-:W-:Y:S01]  /*0db0*/  IADD3 R0, R25, UR8, RZ ;  /* 0x0000000819007c10 */ /* 0x000fe2000fffe0ff */
[----:B------:R-:W-:Y:S01]  /*0dc0*/  IMAD.WIDE.U32 R2, R244, c[0x0][0x208], R22 ;  /* 0x00008200f4027a25 */ /* 0x000fe200078e0016 */
[C---:B------:R-:W-:Y:S01]  /*0dd0*/  LEA R236, P0, R24.reuse, c[0x0][0x160], 0x1 ;  /* 0x0000580018ec7a11 */ /* 0x040fe200078008ff */
[----:B------:R-:W-:Y:S01]  /*0de0*/  USHF.L.U32 UR8, UR4, 0x6, URZ ;  /* 0x0000000604087899 */ /* 0x000fe2000800063f */
[----:B------:R-:W-:Y:S01]  /*0df0*/  CS2R R36, SRZ ;  /* 0x0000000000247805 */ /* 0x000fe2000001ff00 */
[----:B------:R-:W-:Y:S01]  /*0e00*/  IMAD.IADD R27, R3, 0x1, R26 ;  /* 0x00000001031b7824 */ /* 0x000fe200078e021a */
[----:B------:R-:W-:Y:S01]  /*0e10*/  LEA.HI.X R237, R24, c[0x0][0x164], R0, 0x1, P0 ;  /* 0x0000590018ed7a11 */ /* 0x000fe200000f0c00 */
[----:B------:R-:W-:Y:S01]  /*0e20*/  IMAD.MOV.U32 R3, RZ, RZ, 0x20 ;  /* 0x00000020ff037424 */ /* 0x000fe200078e00ff */
[----:B------:R-:W-:Y:S01]  /*0e30*/  ULDC.64 UR4, c[0x0][0x290] ;  /* 0x0000a40000047ab9 */ /* 0x000fe20000000a00 */
[----:B------:R-:W-:Y:S01]  /*0e40*/  IMAD.MOV.U32 R26, RZ, RZ, R2 ;  /* 0x000000ffff1a7224 */ /* 0x000fe200078e0002 */
[----:B------:R-:W-:Y:S01]  /*0e50*/  IADD3 R24, P0, R236, UR8, RZ ;  /* 0x00000008ec187c10 */ /* 0x000fe2000ff1e0ff */
[----:B------:R-:W-:Y:S01]  /*0e60*/  IMAD.MOV.U32 R5, RZ, RZ, 0x40 ;  /* 0x00000040ff057424 */ /* 0x000fe200078e00ff */
[----:B------:R-:W-:Y:S01]  /*0e70*/  SEL R2, R3, 0xffffffe0, !P1 ;  /* 0xffffffe003027807 */ /* 0x000fe20004800000 */
[----:B------:R-:W-:Y:S01]  /*0e80*/  IMAD.SHL.U32 R231, R231, 0x2, RZ ;  /* 0x00000002e7e77824 */ /* 0x000fe200078e00ff */
[----:B------:R-:W-:-:S04]  /*0e90*/  DEPBAR.LE SB0, 0x1 ;  /* 0x000080400000791a */ /* 0x000fc80000000000 */
[----:B------:R-:W-:Y:S01]  /*0ea0*/  BAR.SYNC.DEFER_BLOCKING 0x0 ;  /* 0x0000000000007b1d */ /* 0x000fe20000010000 */
[----:B------:R-:W-:Y:S01]  /*0eb0*/  SEL R0, R5, 0xffffffc0, !P2 ;  /* 0xffffffc005007807 */ /* 0x000fe20005000000 */
[----:B------:R-:W-:Y:S01]  /*0ec0*/  IMAD.IADD R227, R231, 0x1, R2 ;  /* 0x00000001e7e37824 */ /* 0x000fe200078e0202 */
[----:B------:R-:W-:Y:S01]  /*0ed0*/  LOP3.LUT P1, RZ, R19, 0x1, RZ, 0xc0, !PT ;  /* 0x0000000113ff7812 */ /* 0x000fe2000782c0ff */
[----:B------:R-:W-:Y:S01]  /*0ee0*/  UIMAD.WIDE.U32 UR10, UR18, UR4, URZ ;  /* 0x00000004120a72a5 */ /* 0x000fe2000f8e003f */
[----:B------:R-:W-:Y:S01]  /*0ef0*/  IADD3.X R25, R237, UR7, RZ, P0, !PT ;  /* 0x00000007ed197c10 */ /* 0x000fe200087fe4ff */
[----:B------:R-:W-:Y:S01]  /*0f00*/  IMAD.IADD R226, R231, 0x1, R0 ;  /* 0x00000001e7e27824 */ /* 0x000fe200078e0200 */
[----:B------:R-:W-:Y:S01]  /*0f10*/  ISETP.LT.OR P2, PT, R14, 0x1, !P1 ;  /* 0x000000010e00780c */ /* 0x000fe20004f41670 */
[----:B------:R-:W-:Y:S01]  /*0f20*/  IMAD.IADD R225, R0, 0x1, R227 ;  /* 0x0000000100e17824 */ /* 0x000fe200078e02e3 */
[----:B------:R-:W-:Y:S01]  /*0f30*/  ISETP.LT.OR P0, PT, R14, 0x1, !P3 ;  /* 0x000000010e00780c */ /* 0x000fe20005f01670 */
[----:B------:R-:W-:Y:S01]  /*0f40*/  UIMAD UR4, UR9, UR4, URZ ;  /* 0x00000004090472a4 */ /* 0x000fe2000f8e023f */
[----:B------:R-:W-:Y:S01]  /*0f50*/  IMAD R2, R8, c[0x0][0x288], RZ ;  /* 0x0000a20008027a24 */ /* 0x000fe200078e02ff */
[C---:B------:R-:W-:Y:S01]  /*0f60*/  ISETP.LT.OR P1, PT, R14.reuse, 0x21, !P1 ;  /* 0x000000210e00780c */ /* 0x040fe20004f21670 */
[----:B------:R-:W-:Y:S01]  /*0f70*/  IMAD.WIDE.U32 R30, R9, c[0x0][0x210], R26 ;  /* 0x00008400091e7a25 */ /* 0x000fe200078e001a */
[----:B------:R-:W-:Y:S01]  /*0f80*/  UIMAD UR4, UR18, UR5, UR4 ;  /* 0x00000005120472a4 */ /* 0x000fe2000f8e0204 */
[----:B------:R-:W-:-:S02]  /*0f90*/  ISETP.LT.OR P3, PT, R14, 0x21, !P3 ;  /* 0x000000210e00780c */ /* 0x000fc40005f61670 */
[----:B------:R-:W-:Y:S01]  /*0fa0*/  IMAD R2, R9, c[0x0][0x28c], R2 ;  /* 0x0000a30009027a24 */ /* 0x000fe200078e0202 */
[----:B------:R-:W-:Y:S01]  /*0fb0*/  UIADD3 UR14, UR11, UR4, URZ ;  /* 0x000000040b0e7290 */ /* 0x000fe2000fffe03f */
[----:B-1----:R-:W-:Y:S01]  /*0fc0*/  IMAD R20, R8, c[0x0][0x210], RZ ;  /* 0x0000840008147a24 */ /* 0x002fe200078e02ff */
[----:B------:R-:W-:Y:S01]  /*0fd0*/  @P6 LOP3.LUT R233, R233, 0x4, RZ, 0xfc, !PT ;  /* 0x00000004e9e96812 */ /* 0x000fe200078efcff */
[----:B------:R-:W-:Y:S02]  /*0fe0*/  ULDC.64 UR4, c[0x0][0x218] ;  /* 0x0000860000047ab9 */ /* 0x000fe40000000a00 */
[----:B------:R-:W-:Y:S01]  /*0ff0*/  IMAD R20, R9, c[0x0][0x214], R20 ;  /* 0x0000850009147a24 */ /* 0x000fe200078e0214 */
[----:B------:R1:W2:Y:S01]  /*1000*/  LDSM.16.M88.4 R164, [R231+0x6080] ;  /* 0x00608000e7a4783b */ /* 0x0002a20000000200 */
[----:B------:R-:W-:Y:S02]  /*1010*/  UIMAD UR4, UR9, UR4, URZ ;  /* 0x00000004090472a4 */ /* 0x000fe4000f8e023f */
[----:B------:R-:W-:Y:S01]  /*1020*/  IMAD.IADD R31, R31, 0x1, R20 ;  /* 0x000000011f1f7824 */ /* 0x000fe200078e0214 */
[----:B------:R1:W3:Y:S01]  /*1030*/  LDSM.16.M88.4 R168, [R227+0x6080] ;  /* 0x00608000e3a8783b */ /* 0x0002e20000000200 */
[----:B------:R-:W-:-:S02]  /*1040*/  UIMAD UR4, UR18, UR5, UR4 ;  /* 0x00000005120472a4 */ /* 0x000fc4000f8e0204 */
[----:B------:R-:W-:Y:S01]  /*1050*/  IMAD.WIDE.U32 R30, R248, c[0x0][0x218], R30 ;  /* 0x00008600f81e7a25 */ /* 0x000fe200078e001e */
        /* <DEDUP_REMOVED lines=17> */
[----:B------:R-:W-:Y:S02]  /*1170*/  IADD3 R19, P0, R28, UR10, RZ ;  /* 0x0000000a1c137c10 */ /* 0x000fe4000ff1e0ff */
[----:B------:R-:W-:Y:S02]  /*1180*/  ISETP.LT.OR P4, PT, R14, 0x1, !P2 ;  /* 0x000000010e00780c */ /* 0x000fe40005781670 */
[----:B------:R-:W-:Y:S02]  /*1190*/  IADD3.X R2, R29, UR14, R2, P0, !PT ;  /* 0x0000000e1d027c10 */ /* 0x000fe400087fe402 */
[----:B------:R-:W-:Y:S02]  /*11a0*/  LEA R26, P0, R18, c[0x0][0x258], 0x2 ;  /* 0x00009600121a7a11 */ /* 0x000fe400078010ff */
[----:B------:R-:W-:Y:S02]  /*11b0*/  ISETP.LT.OR P2, PT, R14, 0x21, !P2 ;  /* 0x000000210e00780c */ /* 0x000fe40005741670 */
[----:B------:R-:W-:Y:S01]  /*11c0*/  LEA.HI.X R27, R18, c[0x0][0x25c], R17, 0x2, P0 ;  /* 0x00009700121b7a11 */ /* 0x000fe200000f1411 */
[----:B------:R-:W-:-:S04]  /*11d0*/  IMAD.U32 R17, RZ, RZ, UR8 ;  /* 0x00000008ff117e24 */ /* 0x000fc8000f8e00ff */
[----:B------:R1:W-:Y:S01]  /*11e0*/  LDGSTS.E.BYPASS.LTC128B.128 [R232+0xa080], [R236.64+0x100], !P4 ;  /* 0x0a080100ece87fae */ /* 0x0003e2000e101d50 */
[C---:B------:R-:W-:Y:S02]  /*11f0*/  ISETP.LT.OR P4, PT, R14.reuse, 0x1, P5 ;  /* 0x000000010e00780c */ /* 0x040fe40002f81670 */
[----:B------:R-:W-:Y:S01]  /*1200*/  ISETP.LT.OR P5, PT, R14, 0x21, P5 ;  /* 0x000000210e00780c */ /* 0x000fe20002fa1670 */
[----:B------:R5:W-:Y:S01]  /*1210*/  LDGSTS.E.BYPASS.LTC128B.128 [R232+0x7080], [R24.64], !P1 ;  /* 0x0708000018e87fae */ /* 0x000be2000c901d50 */
[----:B------:R-:W-:-:S04]  /*1220*/  IADD3 R20, P1, P0, R17, 0x80, R236 ;  /* 0x0000008011147810 */ /* 0x000fc8000783e0ec */
[--C-:B------:R-:W-:Y:S02]  /*1230*/  IADD3.X R21, RZ, UR7, R237.reuse, P1, P0 ;  /* 0x00000007ff157c10 */ /* 0x100fe40008fe04ed */
[----:B------:R-:W-:Y:S02]  /*1240*/  IADD3 R28, P1, P0, R17, 0x100, R236 ;  /* 0x00000100111c7810 */ /* 0x000fe4000783e0ec */
[----:B------:R-:W-:Y:S01]  /*1250*/  IADD3 R17, R31, UR4, RZ ;  /* 0x000000041f117c10 */ /* 0x000fe2000fffe0ff */
[----:B------:R1:W-:Y:S01]  /*1260*/  LDGSTS.E.BYPASS.LTC128B.128 [R232+0x9080], [R20.64], !P3 ;  /* 0x0908000014e87fae */ /* 0x0003e2000d901d50 */
[----:B------:R-:W-:Y:S01]  /*1270*/  IADD3.X R29, RZ, UR7, R237, P1, P0 ;  /* 0x00000007ff1d7c10 */ /* 0x000fe20008fe04ed */
[----:B------:R-:W-:Y:S01]  /*1280*/  ULDC.64 UR4, c[0x0][0x208] ;  /* 0x0000820000047ab9 */ /* 0x000fe20000000a00 */
[----:B------:R-:W-:Y:S01]  /*1290*/  LEA R250, P0, R30, c[0x0][0x1f0], 0x1 ;  /* 0x00007c001efa7a11 */ /* 0x000fe200078008ff */
[----:B------:R-:W-:Y:S01]  /*12a0*/  USHF.L.U32 UR15, UR4, 0x6, URZ ;  /* 0x00000006040f7899 */ /* 0x000fe2000800063f */
[----:B------:R-:W-:Y:S01]  /*12b0*/  ISETP.GE.AND P3, PT, R16, c[0x0][0x16c], PT ;  /* 0x00005b0010007a0c */ /* 0x000fe20003f66270 */
[----:B------:R2:W-:Y:S01]  /*12c0*/  LDGSTS.E.BYPASS.LTC128B.128 [R232+0xb080], [R28.64], !P2 ;  /* 0x0b0800001ce87fae */ /* 0x0005e2000d101d50 */
[----:B------:R-:W-:Y:S01]  /*12d0*/  LEA.HI.X R251, R30, c[0x0][0x1f4], R17, 0x1, P0 ;  /* 0x00007d001efb7a11 */ /* 0x000fe200000f0c11 */
[----:B------:R-:W-:Y:S01]  /*12e0*/  @!P6 IMAD.SHL.U32 R17, R234, 0x10, RZ ;  /* 0x00000010ea11e824 */ /* 0x000fe200078e00ff */
[----:B------:R-:W-:Y:S01]  /*12f0*/  SEL R18, RZ, 0xffffffff, P3 ;  /* 0xffffffffff127807 */ /* 0x000fe20001800000 */
[----:B------:R-:W-:Y:S01]  /*1300*/  USHF.L.U64.HI UR19, UR4, UR19, UR5 ;  /* 0x0000001304137299 */ /* 0x000fe20008010205 */
[----:B------:R-:W-:-:S02]  /*1310*/  ISETP.GE.AND P0, PT, R16, c[0x0][0x1fc], PT ;  /* 0x00007f0010007a0c */ /* 0x000fc40003f06270 */
[----:B------:R-:W-:Y:S01]  /*1320*/  ISETP.GE.AND P1, PT, R22, c[0x0][0x1fc], PT ;  /* 0x00007f0016007a0c */ /* 0x000fe20003f26270 */
[----:B------:R2:W-:Y:S01]  /*1330*/  @!P6 LDGSTS.E.BYPASS.LTC128B.128 [R17+0x12080], [R26.64] ;  /* 0x120800001a11efae */ /* 0x0005e2000b901d50 */
[----:B------:R-:W-:Y:S02]  /*1340*/  ISETP.GE.AND P3, PT, R16, c[0x0][0x1fc], PT ;  /* 0x00007f0010007a0c */ /* 0x000fe40003f66270 */
[----:B------:R-:W-:Y:S01]  /*1350*/  ISETP.GE.AND P2, PT, R15, c[0x0][0x1fc], PT ;  /* 0x00007f000f007a0c */ /* 0x000fe20003f46270 */
[----:B------:R-:W0:Y:S01]  /*1360*/  LDGDEPBAR ;  /* 0x00000000000079af */ /* 0x000e220000000000 */
[----:B------:R-:W-:Y:S02]  /*1370*/  SEL R16, RZ, 0xffffffff, P0 ;  /* 0xffffffffff107807 */ /* 0x000fe40000000000 */
[C---:B------:R-:W-:Y:S01]  /*1380*/  ISETP.LT.OR P0, PT, R14.reuse, 0x1, P3 ;  /* 0x000000010e00780c */ /* 0x040fe20001f01670 */
[----:B------:R3:W-:Y:S01]  /*1390*/  LDGSTS.E.BYPASS.LTC128B.128 [R232+0xc080], [R250.64], !P4 ;  /* 0x0c080000fae87fae */ /* 0x0007e2000e101d50 */
[----:B------:R-:W-:-:S02]  /*13a0*/  ISETP.LT.OR P3, PT, R14, 0x21, P3 ;  /* 0x000000210e00780c */ /* 0x000fc40001f61670 */
[----:B-1----:R-:W-:Y:S02]  /*13b0*/  SEL R20, RZ, 0x1, P1 ;  /* 0x00000001ff147807 */ /* 0x002fe40000800000 */
[C---:B------:R-:W-:Y:S02]  /*13c0*/  ISETP.LT.OR P1, PT, R14.reuse, 0x1, P2 ;  /* 0x000000010e00780c */ /* 0x040fe40001721670 */
[----:B------:R-:W-:-:S05]  /*13d0*/  ISETP.LT.OR P2, PT, R14, 0x21, P2 ;  /* 0x000000210e00780c */ /* 0x000fca0001741670 */
[----:B------:R1:W-:Y:S01]  /*13e0*/  LDGSTS.E.BYPASS.LTC128B.128 [R232+0xe080], [R250.64+0x80], !P0 ;  /* 0x0e080080fae87fae */ /* 0x0003e2000c101d50 */
[----:B------:R-:W-:-:S04]  /*13f0*/  LEA R22, P0, R19, c[0x0][0x280], 0x2 ;  /* 0x0000a00013167a11 */ /* 0x000fc800078010ff */
[----:B------:R-:W-:Y:S02]  /*1400*/  LEA.HI.X R23, R19, c[0x0][0x284], R2, 0x2, P0 ;  /* 0x0000a10013177a11 */ /* 0x000fe400000f1402 */
[----:B-----5:R-:W-:Y:S01]  /*1410*/  IADD3 R24, P0, R250, UR15, RZ ;  /* 0x0000000ffa187c10 */ /* 0x020fe2000ff1e0ff */
[----:B------:R1:W-:Y:S01]  /*1420*/  LDGSTS.E.BYPASS.LTC128B.128 [R232+0x10080], [R250.64+0x100], !P1 ;  /* 0x10080100fae87fae */ /* 0x0003e2000c901d50 */
[----:B------:R-:W-:Y:S01]  /*1430*/  ISETP.GE.AND P1, PT, R15, c[0x0][0x1fc], PT ;  /* 0x00007f000f007a0c */ /* 0x000fe20003f26270 */
[----:B------:R-:W-:Y:S01]  /*1440*/  IMAD.SHL.U32 R15, R16, 0x2, RZ ;  /* 0x00000002100f7824 */ /* 0x000fe200078e00ff */
[----:B------:R-:W-:Y:S01]  /*1450*/  IADD3.X R25, R251, UR19, RZ, P0, !PT ;  /* 0x00000013fb197c10 */ /* 0x000fe200087fe4ff */
[----:B--2---:R-:W-:Y:S01]  /*1460*/  IMAD.SHL.U32 R17, R18, 0x2, RZ ;  /* 0x0000000212117824 */ /* 0x004fe200078e00ff */
[----:B------:R-:W-:Y:S02]  /*1470*/  SEL R241, RZ, 0xffffffff, P1 ;  /* 0xfffffffffff17807 */ /* 0x000fe40000800000 */
[----:B------:R-:W-:Y:S01]  /*1480*/  LOP3.LUT R20, R15, 0x2, R20, 0xe2, !PT ;  /* 0x000000020f147812 */ /* 0x000fe200078ee214 */
[----:B------:R-:W-:Y:S01]  /*1490*/  IMAD.U32 R15, RZ, RZ, UR15 ;  /* 0x0000000fff0f7e24 */ /* 0x000fe2000f8e00ff */
[----:B------:R-:W-:Y:S01]  /*14a0*/  LOP3.LUT R242, R17, 0x2, R242, 0xe2, !PT ;  /* 0x0000000211f27812 */ /* 0x000fe200078ee2f2 */
[----:B------:R1:W-:Y:S01]  /*14b0*/  LDGSTS.E.BYPASS.LTC128B.128 [R232+0xd080], [R24.64], !P5 ;  /* 0x0d08000018e87fae */ /* 0x0003e2000e901d50 */
[----:B------:R-:W-:-:S02]  /*14c0*/  IMAD.SHL.U32 R241, R241, 0x4, RZ ;  /* 0x00000004f1f17824 */ /* 0x000fc400078e00ff */
[----:B------:R-:W-:Y:S01]  /*14d0*/  IADD3 R16, P1, P0, R15, 0x100, R250 ;  /* 0x000001000f107810 */ /* 0x000fe2000783e0fa */
[----:B------:R-:W-:Y:S01]  /*14e0*/  @!P6 IMAD.SHL.U32 R15, R234, 0x10, RZ ;  /* 0x00000010ea0fe824 */ /* 0x000fe200078e00ff */
[----:B------:R1:W-:Y:S01]  /*14f0*/  LDGSTS.E.BYPASS.LTC128B.128 [R232+0xf080], [R24.64+0x80], !P3 ;  /* 0x0f08008018e87fae */ /* 0x0003e2000d901d50 */
[----:B------:R-:W-:Y:S02]  /*1500*/  LOP3.LUT R241, R241, 0x4, R20, 0xe2, !PT ;  /* 0x00000004f1f17812 */ /* 0x000fe400078ee214 */
[----:B------:R-:W-:Y:S02]  /*1510*/  IADD3.X R17, RZ, UR19, R251, P1, P0 ;  /* 0x00000013ff117c10 */ /* 0x000fe40008fe04fb */
[----:B------:R-:W-:-:S03]  /*1520*/  PLOP3.LUT P0, PT, PT, PT, UP0, 0x80, 0x0 ;  /* 0x000000000000781c */ /* 0x000fc60003f0f008 */
[----:B------:R1:W-:Y:S04]  /*1530*/  LDGSTS.E.BYPASS.LTC128B.128 [R232+0x11080], [R16.64], !P2 ;  /* 0x1108000010e87fae */ /* 0x0003e8000d101d50 */
[----:B------:R1:W-:Y:S04]  /*1540*/  @!P6 LDGSTS.E.BYPASS.LTC128B.128 [R15+0x12180], [R22.64] ;  /* 0x12180000160fefae */ /* 0x0003e8000b901d50 */
[----:B------:R-:W0:Y:S02]  /*1550*/  LDGDEPBAR ;  /* 0x00000000000079af */ /* 0x000e240000000000 */
[----:B------:R-:W-:Y:S05]  /*1560*/  @!P0 BRA `(.L_x_29) ;  /* 0x0000374000008947 */ /* 0x000fea0003800000 */
[-C--:B---34-:R-:W-:Y:S01]  /*1570*/  LEA.HI R2, R13, R234.reuse, RZ, 0x5 ;  /* 0x000000ea0d027211 */ /* 0x098fe200078f28ff */
[----:B------:R-:W-:Y:S01]  /*1580*/  IMAD R14, R8, c[0x0][0x238], RZ ;  /* 0x00008e00080e7a24 */ /* 0x000fe200078e02ff */
[----:B------:R-:W-:Y:S01]  /*1590*/  SHF.R.S32.HI R19, RZ, 0x1f, R4 ;  /* 0x0000001fff137819 */ /* 0x000fe20000011404 */
[----:B------:R-:W-:Y:S01]  /*15a0*/  ULDC.64 UR4, c[0x0][0x240] ;  /* 0x0000900000047ab9 */ /* 0x000fe20000000a00 */
[----:B-1----:R-:W-:Y:S01]  /*15b0*/  SHF.R.S32.HI R17, RZ, 0x5, R2 ;  /* 0x00000005ff117819 */ /* 0x002fe20000011402 */
[----:B------:R-:W-:Y:S01]  /*15c0*/  IMAD R14, R9, c[0x0][0x23c], R14 ;  /* 0x00008f00090e7a24 */ /* 0x000fe200078e020e */
[--C-:B------:R-:W-:Y:S01]  /*15d0*/  SHF.R.S32.HI R235, RZ, 0x1f, R234.reuse ;  /* 0x0000001fffeb7819 */ /* 0x100fe200000114ea */
[----:B------:R-:W-:Y:S01]  /*15e0*/  UIMAD UR4, UR9, UR4, URZ ;  /* 0x00000004090472a4 */ /* 0x000fe2000f8e023f */
[----:B------:R-:W-:Y:S01]  /*15f0*/  LEA.HI R8, R2, R17, RZ, 0x1 ;  /* 0x0000001102087211 */ /* 0x000fe200078f08ff */
[----:B------:R-:W-:Y:S01]  /*1600*/  UIADD3 UR20, UR20, 0x3f, URZ ;  /* 0x0000003f14147890 */ /* 0x000fe2000fffe03f */
[----:B------:R-:W-:Y:S01]  /*1610*/  LEA.HI R13, R13, R234, RZ, 0x2 ;  /* 0x000000ea0d0d7211 */ /* 0x000fe200078f10ff */
[----:B------:R-:W-:Y:S01]  /*1620*/  IMAD.WIDE.U32 R20, R9, c[0x0][0x238], R234 ;  /* 0x00008e0009147a25 */ /* 0x000fe200078e00ea */
[----:B------:R-:W-:Y:S01]  /*1630*/  LOP3.LUT R8, R8, 0xfffffffe, RZ, 0xc0, !PT ;  /* 0xfffffffe08087812 */ /* 0x000fe200078ec0ff */
[----:B------:R-:W-:Y:S01]  /*1640*/  UIMAD UR4, UR18, UR5, UR4 ;  /* 0x00000005120472a4 */ /* 0x000fe2000f8e0204 */
[----:B------:R-:W-:Y:S01]  /*1650*/  LOP3.LUT R15, R12, 0xfffffff0, RZ, 0xc0, !PT ;  /* 0xfffffff00c0f7812 */ /* 0x000fe200078ec0ff */
[----:B------:R-:W-:Y:S01]  /*1660*/  IMAD.IADD R21, R21, 0x1, R14 ;  /* 0x0000000115157824 */ /* 0x000fe200078e020e */
[----:B------:R-:W-:Y:S01]  /*1670*/  SHF.R.S32.HI R9, RZ, 0x2, R13 ;  /* 0x00000002ff097819 */ /* 0x000fe2000001140d */
[----:B------:R-:W-:Y:S01]  /*1680*/  IMAD.IADD R8, R17, 0x1, -R8 ;  /* 0x0000000111087824 */ /* 0x000fe200078e0a08 */
[----:B------:R-:W-:Y:S01]  /*1690*/  LEA.HI R17, R19, R4, RZ, 0x2 ;  /* 0x0000000413117211 */ /* 0x000fe200078f10ff */
[----:B------:R-:W-:Y:S01]  /*16a0*/  IMAD.IADD R15, R234, 0x1, -R15 ;  /* 0x00000001ea0f7824 */ /* 0x000fe200078e0a0f */
[----:B------:R-:W-:Y:S01]  /*16b0*/  LOP3.LUT R19, R2, 0xffffffe0, RZ, 0xc0, !PT ;  /* 0xffffffe002137812 */ /* 0x000fe200078ec0ff */
[C---:B------:R-:W-:Y:S01]  /*16c0*/  IMAD.SHL.U32 R239, R8.reuse, 0x10, RZ ;  /* 0x0000001008ef7824 */ /* 0x040fe200078e00ff */
[----:B------:R-:W-:Y:S01]  /*16d0*/  SHF.R.S32.HI R18, RZ, 0x1f, R13 ;  /* 0x0000001fff127819 */ /* 0x000fe2000001140d */
[----:B------:R-:W-:Y:S01]  /*16e0*/  IMAD.SHL.U32 R8, R8, 0x400, RZ ;  /* 0x0000040008087824 */ /* 0x000fe200078e00ff */
[----:B------:R-:W-:Y:S01]  /*16f0*/  LOP3.LUT R17, R17, 0xfffffffc, RZ, 0xc0, !PT ;  /* 0xfffffffc11117812 */ /* 0x000fe200078ec0ff */
[----:B------:R-:W-:Y:S01]  /*1700*/  IMAD.IADD R12, R234, 0x1, -R19 ;  /* 0x00000001ea0c7824 */ /* 0x000fe200078e0a13 */
[----:B------:R-:W-:Y:S01]  /*1710*/  LEA.HI R18, R18, R9, RZ, 0x3 ;  /* 0x0000000912127211 */ /* 0x000fe200078f18ff */
[----:B------:R-:W-:Y:S01]  /*1720*/  IMAD.WIDE.U32 R248, R248, c[0x0][0x240], R20 ;  /* 0x00009000f8f87a25 */ /* 0x000fe200078e0014 */
[----:B------:R-:W-:Y:S01]  /*1730*/  SHF.R.S32.HI R2, RZ, 0x1f, R15 ;  /* 0x0000001fff027819 */ /* 0x000fe2000001140f */
[----:B------:R-:W-:Y:S01]  /*1740*/  USHF.R.S32.HI UR5, URZ, 0x1f, UR20 ;  /* 0x0000001f3f057899 */ /* 0x000fe20008011414 */
[----:B------:R-:W-:Y:S01]  /*1750*/  LOP3.LUT R18, R18, 0xfffffff8, RZ, 0xc0, !PT ;  /* 0xfffffff812127812 */ /* 0x000fe200078ec0ff */
[----:B------:R-:W-:Y:S01]  /*1760*/  IMAD.IADD R16, R4, 0x1, -R17 ;  /* 0x0000000104107824 */ /* 0x000fe200078e0a11 */
[----:B------:R-:W-:Y:S01]  /*1770*/  SHF.R.S32.HI R17, RZ, 0x1f, R12 ;  /* 0x0000001fff117819 */ /* 0x000fe2000001140c */
[----:B------:R-:W-:Y:S01]  /*1780*/  ULEA.HI UR20, UR5, UR20, URZ, 0x6 ;  /* 0x0000001405147291 */ /* 0x000fe2000f8f303f */
[----:B------:R-:W-:Y:S01]  /*1790*/  LEA.HI R2, R2, R15, RZ, 0x3 ;  /* 0x0000000f02027211 */ /* 0x000fe200078f18ff */
[----:B------:R-:W-:Y:S01]  /*17a0*/  IMAD.IADD R9, R9, 0x1, -R18 ;  /* 0x0000000109097824 */ /* 0x000fe200078e0a12 */
[----:B------:R-:W-:Y:S01]  /*17b0*/  LEA.HI R17, R17, R12, RZ, 0x2 ;  /* 0x0000000c11117211 */ /* 0x000fe200078f10ff */
[----:B------:R-:W-:Y:S01]  /*17c0*/  IMAD R16, R16, -0x8, R11 ;  /* 0xfffffff810107824 */ /* 0x000fe200078e020b */
[----:B------:R-:W-:Y:S01]  /*17d0*/  LOP3.LUT R10, R10, 0x10, R239, 0xf8, !PT ;  /* 0x000000100a0a7812 */ /* 0x000fe200078ef8ef */
[C---:B------:R-:W-:Y:S01]  /*17e0*/  IMAD.SHL.U32 R228, R2.reuse, 0x40, RZ ;  /* 0x0000004002e47824 */ /* 0x040fe200078e00ff */
[----:B------:R-:W-:Y:S01]  /*17f0*/  LOP3.LUT R14, R2, 0xfffffff8, RZ, 0xc0, !PT ;  /* 0xfffffff8020e7812 */ /* 0x000fe200078ec0ff */
[----:B------:R-:W-:Y:S01]  /*1800*/  CS2R R130, SRZ ;  /* 0x0000000000827805 */ /* 0x000fe2000001ff00 */
[----:B------:R-:W-:Y:S01]  /*1810*/  LOP3.LUT R11, R17, 0xfffffffc, RZ, 0xc0, !PT ;  /* 0xfffffffc110b7812 */ /* 0x000fe200078ec0ff */
[----:B------:R-:W-:Y:S01]  /*1820*/  CS2R R128, SRZ ;  /* 0x0000000000807805 */ /* 0x000fe2000001ff00 */
[----:B------:R-:W-:Y:S01]  /*1830*/  LOP3.LUT R7, R10, 0x8, R7, 0xf8, !PT ;  /* 0x000000080a077812 */ /* 0x000fe200078ef807 */
[----:B------:R-:W-:Y:S01]  /*1840*/  IMAD.SHL.U32 R10, R9, 0x40, RZ ;  /* 0x00000040090a7824 */ /* 0x000fe200078e00ff */
[----:B------:R-:W-:Y:S01]  /*1850*/  LOP3.LUT R13, R13, 0x3ffffffc, RZ, 0xc0, !PT ;  /* 0x3ffffffc0d0d7812 */ /* 0x000fe200078ec0ff */
[----:B------:R-:W-:Y:S01]  /*1860*/  IMAD.IADD R15, R15, 0x1, -R14 ;  /* 0x000000010f0f7824 */ /* 0x000fe200078e0a0e */
[----:B------:R-:W-:Y:S01]  /*1870*/  LOP3.LUT P0, RZ, R9, 0x4, RZ, 0xc0, !PT ;  /* 0x0000000409ff7812 */ /* 0x000fe2000780c0ff */
[----:B------:R-:W-:Y:S01]  /*1880*/  IMAD.IADD R11, R12, 0x1, -R11 ;  /* 0x000000010c0b7824 */ /* 0x000fe200078e0a0b */
[----:B------:R-:W-:Y:S01]  /*1890*/  LOP3.LUT R10, R10, 0x1c0, RZ, 0xc0, !PT ;  /* 0x000001c00a0a7812 */ /* 0x000fe200078ec0ff */
[----:B------:R-:W-:Y:S01]  /*18a0*/  IMAD.SHL.U32 R12, R4, 0x8, RZ ;  /* 0x00000008040c7824 */ /* 0x000fe200078e00ff */
[C---:B------:R-:W-:Y:S01]  /*18b0*/  LOP3.LUT P2, RZ, R15.reuse, 0x2, RZ, 0xc0, !PT ;  /* 0x000000020fff7812 */ /* 0x040fe2000784c0ff */
[C---:B------:R-:W-:Y:S01]  /*18c0*/  IMAD.SHL.U32 R14, R15.reuse, 0x40, RZ ;  /* 0x000000400f0e7824 */ /* 0x040fe200078e00ff */
[----:B------:R-:W-:Y:S01]  /*18d0*/  LOP3.LUT P1, RZ, R15, 0x4, RZ, 0xc0, !PT ;  /* 0x000000040fff7812 */ /* 0x000fe2000782c0ff */
[----:B------:R-:W-:Y:S01]  /*18e0*/  IMAD.IADD R13, R234, 0x1, -R13 ;  /* 0x00000001ea0d7824 */ /* 0x000fe200078e0a0d */
[----:B------:R-:W-:Y:S01]  /*18f0*/  LOP3.LUT R12, R12, 0x18, RZ, 0xc0, !PT ;  /* 0x000000180c0c7812 */ /* 0x000fe200078ec0ff */
[----:B------:R-:W-:Y:S01]  /*1900*/  IMAD R4, R11, -0x2, R16 ;  /* 0xfffffffe0b047824 */ /* 0x000fe200078e0210 */
[----:B------:R-:W-:Y:S01]  /*1910*/  SHF.R.U32.HI R15, RZ, 0x3, R10 ;  /* 0x00000003ff0f7819 */ /* 0x000fe2000001160a */
[----:B------:R-:W-:Y:S01]  /*1920*/  IMAD R240, R13, 0x2, R8 ;  /* 0x000000020df07824 */ /* 0x000fe200078e0208 */
[----:B------:R-:W-:Y:S01]  /*1930*/  SEL R5, R5, 0xffffffc0, !P1 ;  /* 0xffffffc005057807 */ /* 0x000fe20004800000 */
[----:B------:R-:W-:Y:S01]  /*1940*/  IMAD.SHL.U32 R11, R229, 0x8, RZ ;  /* 0x00000008e50b7824 */ /* 0x000fe200078e00ff */
[----:B------:R-:W-:Y:S01]  /*1950*/  LOP3.LUT R15, R15, R10, R12, 0x1e, !PT ;  /* 0x0000000a0f0f7212 */ /* 0x000fe200078e1e0c */
[----:B------:R-:W-:Y:S01]  /*1960*/  IMAD.SHL.U32 R9, R229, 0x20, RZ ;  /* 0x00000020e5097824 */ /* 0x000fe200078e00ff */
[----:B------:R-:W-:Y:S01]  /*1970*/  LOP3.LUT R14, R14, 0x1c0, RZ, 0xc0, !PT ;  /* 0x000001c00e0e7812 */ /* 0x000fe200078ec0ff */
[----:B------:R-:W-:Y:S01]  /*1980*/  CS2R R126, SRZ ;  /* 0x00000000007e7805 */ /* 0x000fe2000001ff00 */
[----:B------:R-:W-:Y:S01]  /*1990*/  ISETP.GT.AND P1, PT, R4, RZ, PT ;  /* 0x000000ff0400720c */ /* 0x000fe20003f24270 */
[----:B------:R-:W-:Y:S01]  /*19a0*/  IMAD.IADD R240, R15, 0x1, R240 ;  /* 0x000000010ff07824 */ /* 0x000fe200078e02f0 */
[--C-:B------:R-:W-:Y:S01]  /*19b0*/  SHF.R.U32.HI R10, RZ, 0x3, R14.reuse ;  /* 0x00000003ff0a7819 */ /* 0x100fe2000001160e */
[----:B------:R-:W-:Y:S01]  /*19c0*/  CS2R R124, SRZ ;  /* 0x00000000007c7805 */ /* 0x000fe2000001ff00 */
[----:B------:R-:W-:Y:S01]  /*19d0*/  LOP3.LUT R11, R14, 0x8, R11, 0xf8, !PT ;  /* 0x000000080e0b7812 */ /* 0x000fe200078ef80b */
[----:B------:R-:W-:Y:S01]  /*19e0*/  CS2R R122, SRZ ;  /* 0x00000000007a7805 */ /* 0x000fe2000001ff00 */
[----:B------:R-:W-:Y:S01]  /*19f0*/  LEA R240, R240, 0x12280, 0x1 ;  /* 0x00012280f0f07811 */ /* 0x000fe200078e08ff */
[----:B------:R-:W-:Y:S01]  /*1a00*/  CS2R R120, SRZ ;  /* 0x0000000000787805 */ /* 0x000fe2000001ff00 */
[----:B------:R-:W-:Y:S01]  /*1a10*/  LOP3.LUT R9, R12, 0x20, R9, 0xf8, !PT ;  /* 0x000000200c097812 */ /* 0x000fe200078ef809 */
[----:B------:R-:W-:Y:S01]  /*1a20*/  CS2R R118, SRZ ;  /* 0x0000000000767805 */ /* 0x000fe2000001ff00 */
[C---:B------:R-:W-:Y:S01]  /*1a30*/  IADD3 R243, R240.reuse, 0x40, RZ ;  /* 0x00000040f0f37810 */ /* 0x040fe20007ffe0ff */
[----:B------:R-:W-:Y:S01]  /*1a40*/  CS2R R116, SRZ ;  /* 0x0000000000747805 */ /* 0x000fe2000001ff00 */
[----:B------:R-:W-:Y:S01]  /*1a50*/  @P0 IADD3 R243, R240, -0x40, RZ ;  /* 0xffffffc0f0f30810 */ /* 0x000fe20007ffe0ff */
[----:B------:R-:W-:Y:S01]  /*1a60*/  CS2R R114, SRZ ;  /* 0x0000000000727805 */ /* 0x000fe2000001ff00 */
[----:B------:R-:W-:Y:S01]  /*1a70*/  LOP3.LUT R11, R11, R10, RZ, 0x3c, !PT ;  /* 0x0000000a0b0b7212 */ /* 0x000fe200078e3cff */
[----:B------:R-:W-:Y:S01]  /*1a80*/  CS2R R112, SRZ ;  /* 0x0000000000707805 */ /* 0x000fe2000001ff00 */
[----:B------:R-:W-:Y:S01]  /*1a90*/  LOP3.LUT R228, R228, 0xfffffe00, RZ, 0xc0, !PT ;  /* 0xfffffe00e4e47812 */ /* 0x000fe200078ec0ff */
[----:B------:R-:W-:Y:S01]  /*1aa0*/  CS2R R110, SRZ ;  /* 0x00000000006e7805 */ /* 0x000fe2000001ff00 */
[----:B------:R-:W-:Y:S01]  /*1ab0*/  ISETP.GT.AND P0, PT, R4, 0x1, PT ;  /* 0x000000010400780c */ /* 0x000fe20003f04270 */
[----:B------:R-:W-:Y:S01]  /*1ac0*/  CS2R R108, SRZ ;  /* 0x00000000006c7805 */ /* 0x000fe2000001ff00 */
[----:B------:R-:W-:Y:S01]  /*1ad0*/  LOP3.LUT R233, R233, 0xfffffffd, RZ, 0xc0, !PT ;  /* 0xfffffffde9e97812 */ /* 0x000fe200078ec0ff */
[----:B------:R-:W-:Y:S01]  /*1ae0*/  CS2R R106, SRZ ;  /* 0x00000000006a7805 */ /* 0x000fe2000001ff00 */
[----:B------:R-:W-:Y:S01]  /*1af0*/  LOP3.LUT R6, R7, R6, RZ, 0x3c, !PT ;  /* 0x0000000607067212 */ /* 0x000fe200078e3cff */
[----:B------:R-:W-:Y:S01]  /*1b00*/  CS2R R104, SRZ ;  /* 0x0000000000687805 */ /* 0x000fe2000001ff00 */
[----:B------:R-:W-:Y:S01]  /*1b10*/  LOP3.LUT R9, R10, R9, R14, 0x1e, !PT ;  /* 0x000000090a097212 */ /* 0x000fe200078e1e0e */
[----:B------:R-:W-:Y:S01]  /*1b20*/  CS2R R102, SRZ ;  /* 0x0000000000667805 */ /* 0x000fe2000001ff00 */
[-C--:B------:R-:W-:Y:S01]  /*1b30*/  IADD3 R2, R11, R228.reuse, R8 ;  /* 0x000000e40b027210 */ /* 0x080fe20007ffe008 */
[----:B------:R-:W-:Y:S01]  /*1b40*/  IMAD R229, R229, 0x200, R6 ;  /* 0x00000200e5e57824 */ /* 0x000fe200078e0206 */
[----:B------:R-:W-:Y:S01]  /*1b50*/  SEL R3, R3, 0xffffffe0, !P2 ;  /* 0xffffffe003037807 */ /* 0x000fe20005000000 */
[----:B------:R-:W-:Y:S01]  /*1b60*/  CS2R R100, SRZ ;  /* 0x0000000000647805 */ /* 0x000fe2000001ff00 */
[----:B------:R-:W-:Y:S01]  /*1b70*/  @P1 LOP3.LUT R233, R233, 0x2, RZ, 0xfc, !PT ;  /* 0x00000002e9e91812 */ /* 0x000fe200078efcff */
[----:B------:R-:W-:Y:S01]  /*1b80*/  IMAD R0, R229, 0x2, R0 ;  /* 0x00000002e5007824 */ /* 0x000fe200078e0200 */
[----:B------:R-:W-:Y:S01]  /*1b90*/  LOP3.LUT R228, R9, R228, RZ, 0xfc, !PT ;  /* 0x000000e409e47212 */ /* 0x000fe200078efcff */
[C---:B------:R-:W-:Y:S01]  /*1ba0*/  IMAD R224, R2.reuse, 0x2, R3 ;  /* 0x0000000202e07824 */ /* 0x040fe200078e0203 */
[----:B------:R-:W-:Y:S01]  /*1bb0*/  LOP3.LUT R233, R233, 0xfffffffe, RZ, 0xc0, !PT ;  /* 0xfffffffee9e97812 */ /* 0x000fe200078ec0ff */
[C---:B------:R-:W-:Y:S01]  /*1bc0*/  IMAD.SHL.U32 R230, R2.reuse, 0x2, RZ ;  /* 0x0000000202e67824 */ /* 0x040fe200078e00ff */
[----:B------:R-:W-:Y:S01]  /*1bd0*/  LEA.HI R239, R17, R239, RZ, 0x1e ;  /* 0x000000ef11ef7211 */ /* 0x000fe200078ff0ff */
[----:B------:R-:W-:Y:S01]  /*1be0*/  IMAD R3, R2, 0x2, R5 ;  /* 0x0000000202037824 */ /* 0x000fe200078e0205 */
        /* <DEDUP_REMOVED lines=34> */
[----:B------:R-:W-:Y:S01]  /*1e10*/  ISETP.GT.AND P6, PT, R4, 0x20, PT ;  /* 0x000000200400780c */ /* 0x000fe20003fc4270 */
[----:B------:R-:W-:Y:S01]  /*1e20*/  IMAD.SHL.U32 R228, R228, 0x2, RZ ;  /* 0x00000002e4e47824 */ /* 0x000fe200078e00ff */
[----:B------:R-:W-:Y:S01]  /*1e30*/  ISETP.GT.AND P5, PT, R4, 0x21, PT ;  /* 0x000000210400780c */ /* 0x000fe20003fa4270 */
[----:B------:R-:W-:Y:S01]  /*1e40*/  IMAD.IADD R2, R5, 0x1, R224 ;  /* 0x0000000105027824 */ /* 0x000fe200078e02e0 */
[----:B------:R-:W-:Y:S01]  /*1e50*/  @P0 LOP3.LUT R233, R233, 0x1, RZ, 0xfc, !PT ;  /* 0x00000001e9e90812 */ /* 0x000fe200078efcff */
[----:B------:R-:W-:-:S02]  /*1e60*/  USHF.R.S32.HI UR20, URZ, 0x6, UR20 ;  /* 0x000000063f147899 */ /* 0x000fc40008011414 */
[----:B------:R-:W-:Y:S02]  /*1e70*/  UMOV UR18, URZ ;  /* 0x0000003f00127c82 */ /* 0x000fe40008000000 */
.L_x_32:
        /* <DEDUP_REMOVED lines=430> */
[C---:B-1--4-:R-:W-:Y:S01]  /*3960*/  LOP3.LUT P2, RZ, R241.reuse, 0x1, RZ, 0xc0, !PT ;  /* 0x00000001f1ff7812 */ /* 0x052fe2000784c0ff */
        /* <DEDUP_REMOVED lines=59> */
.L_x_30:
[-C--:B-1--4-:R-:W-:Y:S01]  /*3d20*/  HMMA.16816.F32.BF16 R84, R20, R28.reuse, R84 ;  /* 0x0000001c1454723c */ /* 0x092fe20000041854 */
        /* <DEDUP_REMOVED lines=47> */
[----:B------:R2:W1:Y:S07]  /*4020*/  LDSM.16.MT88.4 R152, [R228+0x80] ;  /* 0x00008000e498783b */ /* 0x00046e0000004200 */
        /* <DEDUP_REMOVED lines=22> */
[----:B-1234-:R-:W-:Y:S01]  /*4190*/  LOP3.LUT P2, RZ, R242, 0x1, RZ, 0xc0, !PT ;  /* 0x00000001f2ff7812 */ /* 0x01efe2000784c0ff */
        /* <DEDUP_REMOVED lines=60> */
.L_x_31:
[-C--:B-1234-:R-:W-:Y:S01]  /*4560*/  HMMA.16816.F32.BF16 R4, R148, R152.reuse, RZ ;  /* 0x000000989404723c */ /* 0x09efe200000418ff */
        /* <DEDUP_REMOVED lines=116> */
.L_x_29:
[----:B---34-:R-:W2:Y:S01]  /*4cb0*/  S2UR UR11, SR_CTAID.Y ;  /* 0x00000000000b79c3 */ /* 0x018ea20000002600 */
[----:B------:R-:W-:Y:S01]  /*4cc0*/  ULDC.64 UR14, c[0x0][0x338] ;  /* 0x0000ce00000e7ab9 */ /* 0x000fe20000000a00 */
[----:B------:R-:W-:Y:S01]  /*4cd0*/  ISETP.NE.AND P1, PT, R234, RZ, PT ;  /* 0x000000ffea00720c */ /* 0x000fe20003f25270 */
[----:B------:R-:W-:Y:S01]  /*4ce0*/  UISETP.NE.AND UP0, UPT, UR14, 0x1, UPT ;  /* 0x000000010e00788c */ /* 0x000fe2000bf05270 */
[----:B------:R-:W-:Y:S01]  /*4cf0*/  BSSY B0, `(.L_x_33) ;  /* 0x0000055000007945 */ /* 0x000fe20003800000 */
[----:B------:R-:W-:Y:S01]  /*4d00*/  ULDC UR8, c[0x0][0x340] ;  /* 0x0000d00000087ab9 */ /* 0x000fe20000000800 */
[----:B------:R-:W-:Y:S01]  /*4d10*/  FMUL.FTZ R84, R84, c[0x0][0x298] ;  /* 0x0000a60054547a20 */ /* 0x000fe20000410000 */
[----:B------:R-:W-:Y:S01]  /*4d20*/  ULDC UR4, c[0x0][0x358] ;  /* 0x0000d60000047ab9 */ /* 0x000fe20000000800 */
[----:B------:R-:W3:Y:S01]  /*4d30*/  S2UR UR7, SR_CTAID.X ;  /* 0x00000000000779c3 */ /* 0x000ee20000002500 */
[----:B------:R-:W-:Y:S01]  /*4d40*/  ULDC UR5, c[0x0][0x2f4] ;  /* 0x0000bd0000057ab9 */ /* 0x000fe20000000800 */
[----:B------:R-:W-:-:S02]  /*4d50*/  FMUL.FTZ R85, R85, c[0x0][0x298] ;  /* 0x0000a60055557a20 */ /* 0x000fc40000410000 */
[----:B------:R-:W-:Y:S02]  /*4d60*/  FMUL.FTZ R86, R86, c[0x0][0x298] ;  /* 0x0000a60056567a20 */ /* 0x000fe40000410000 */
[----:B------:R-:W-:Y:S02]  /*4d70*/  FMUL.FTZ R87, R87, c[0x0][0x298] ;  /* 0x0000a60057577a20 */ /* 0x000fe40000410000 */
[----:B------:R-:W4:Y:S01]  /*4d80*/  S2UR UR6, SR_CTAID.Z ;  /* 0x00000000000679c3 */ /* 0x000f220000002700 */
[----:B------:R-:W-:Y:S02]  /*4d90*/  FMUL.FTZ R88, R88, c[0x0][0x298] ;  /* 0x0000a60058587a20 */ /* 0x000fe40000410000 */
[----:B------:R-:W-:Y:S02]  /*4da0*/  FMUL.FTZ R89, R89, c[0x0][0x298] ;  /* 0x0000a60059597a20 */ /* 0x000fe40000410000 */
[----:B------:R-:W-:Y:S02]  /*4db0*/  FMUL.FTZ R90, R90, c[0x0][0x298] ;  /* 0x0000a6005a5a7a20 */ /* 0x000fe40000410000 */
[----:B------:R-:W-:Y:S01]  /*4dc0*/  FMUL.FTZ R91, R91, c[0x0][0x298] ;  /* 0x0000a6005b5b7a20 */ /* 0x000fe20000410000 */
[----:B--2---:R-:W-:Y:S01]  /*4dd0*/  UIMAD.WIDE.U32 UR18, UR11, UR15, URZ ;  /* 0x0000000f0b1272a5 */ /* 0x004fe2000f8e003f */
[----:B------:R-:W-:Y:S01]  /*4de0*/  FMUL.FTZ R96, R96, c[0x0][0x298] ;  /* 0x0000a60060607a20 */ /* 0x000fe20000410000 */
[----:B------:R-:W-:Y:S01]  /*4df0*/  USHF.R.S32.HI UR13, URZ, 0x1f, UR11 ;  /* 0x0000001f3f0d7899 */ /* 0x000fe2000801140b */
[----:B------:R-:W-:Y:S01]  /*4e00*/  FMUL.FTZ R97, R97, c[0x0][0x298] ;  /* 0x0000a60061617a20 */ /* 0x000fe20000410000 */
[----:B------:R-:W-:Y:S01]  /*4e10*/  UMOV UR15, UR11 ;  /* 0x0000000b000f7c82 */ /* 0x000fe20008000000 */
[----:B------:R-:W-:Y:S01]  /*4e20*/  FMUL.FTZ R98, R98, c[0x0][0x298] ;  /* 0x0000a60062627a20 */ /* 0x000fe20000410000 */
[----:B------:R-:W-:Y:S01]  /*4e30*/  @UP0 USHF.R.U32.HI UR15, URZ, UR8, UR19 ;  /* 0x000000083f0f0299 */ /* 0x000fe20008011613 */
[----:B------:R-:W-:Y:S01]  /*4e40*/  FMUL.FTZ R99, R99, c[0x0][0x298] ;  /* 0x0000a60063637a20 */ /* 0x000fe20000410000 */
[----:B---3--:R-:W-:Y:S01]  /*4e50*/  UIMAD UR8, UR7, UR4, URZ ;  /* 0x00000004070872a4 */ /* 0x008fe2000f8e023f */
[----:B------:R-:W-:Y:S01]  /*4e60*/  FMUL.FTZ R92, R92, c[0x0][0x298] ;  /* 0x0000a6005c5c7a20 */ /* 0x000fe20000410000 */
[----:B------:R-:W-:Y:S01]  /*4e70*/  @UP0 USHF.R.S32.HI UR4, URZ, 0x1f, UR15 ;  /* 0x0000001f3f040899 */ /* 0x000fe2000801140f */
[----:B------:R-:W-:Y:S01]  /*4e80*/  FMUL.FTZ R93, R93, c[0x0][0x298] ;  /* 0x0000a6005d5d7a20 */ /* 0x000fe20000410000 */
[----:B------:R-:W-:Y:S01]  /*4e90*/  UMOV UR12, UR11 ;  /* 0x0000000b000c7c82 */ /* 0x000fe20008000000 */
[----:B------:R-:W-:Y:S01]  /*4ea0*/  FMUL.FTZ R94, R94, c[0x0][0x298] ;  /* 0x0000a6005e5e7a20 */ /* 0x000fe20000410000 */
[----:B------:R-:W-:Y:S01]  /*4eb0*/  @UP0 UMOV UR12, UR15 ;  /* 0x0000000f000c0c82 */ /* 0x000fe20008000000 */
[----:B------:R-:W-:Y:S01]  /*4ec0*/  FMUL.FTZ R95, R95, c[0x0][0x298] ;  /* 0x0000a6005f5f7a20 */ /* 0x000fe20000410000 */
[----:B----4-:R-:W-:Y:S01]  /*4ed0*/  UIMAD UR10, UR6, UR5, URZ ;  /* 0x00000005060a72a4 */ /* 0x010fe2000f8e023f */
[----:B------:R-:W-:Y:S01]  /*4ee0*/  FMUL.FTZ R100, R100, c[0x0][0x298] ;  /* 0x0000a60064647a20 */ /* 0x000fe20000410000 */
[----:B------:R-:W-:Y:S01]  /*4ef0*/  UIMAD UR5, UR8, UR5, URZ ;  /* 0x00000005080572a4 */ /* 0x000fe2000f8e023f */
[----:B------:R-:W-:Y:S01]  /*4f00*/  FMUL.FTZ R101, R101, c[0x0][0x298] ;  /* 0x0000a60065657a20 */ /* 0x000fe20000410000 */
[----:B------:R-:W-:Y:S01]  /*4f10*/  USHF.R.S32.HI UR18, URZ, 0x1f, UR10 ;  /* 0x0000001f3f127899 */ /* 0x000fe2000801140a */
[----:B------:R-:W-:Y:S01]  /*4f20*/  FMUL.FTZ R102, R102, c[0x0][0x298] ;  /* 0x0000a60066667a20 */ /* 0x000fe20000410000 */
[----:B------:R-:W-:Y:S01]  /*4f30*/  @UP0 UMOV UR13, UR4 ;  /* 0x00000004000d0c82 */ /* 0x000fe20008000000 */
[----:B------:R-:W-:Y:S01]  /*4f40*/  FMUL.FTZ R103, R103, c[0x0][0x298] ;  /* 0x0000a60067677a20 */ /* 0x000fe20000410000 */
[----:B------:R-:W-:Y:S01]  /*4f50*/  USHF.R.S32.HI UR8, URZ, 0x1f, UR5 ;  /* 0x0000001f3f087899 */ /* 0x000fe20008011405 */
[----:B------:R-:W-:Y:S01]  /*4f60*/  FMUL.FTZ R104, R104, c[0x0][0x298] ;  /* 0x0000a60068687a20 */ /* 0x000fe20000410000 */
[----:B------:R-:W-:Y:S01]  /*4f70*/  UIADD3 UR10, UP1, UP0, UR5, UR12, UR10 ;  /* 0x0000000c050a7290 */ /* 0x000fe2000f83e00a */
[----:B------:R-:W-:Y:S01]  /*4f80*/  FMUL.FTZ R105, R105, c[0x0][0x298] ;  /* 0x0000a60069697a20 */ /* 0x000fe20000410000 */
[----:B------:R-:W-:Y:S01]  /*4f90*/  UIADD3 UR15, -UR15, URZ, URZ ;  /* 0x0000003f0f0f7290 */ /* 0x000fe2000fffe13f */
[----:B------:R-:W-:Y:S01]  /*4fa0*/  FMUL.FTZ R106, R106, c[0x0][0x298] ;  /* 0x0000a6006a6a7a20 */ /* 0x000fe20000410000 */
[----:B------:R-:W-:Y:S01]  /*4fb0*/  UIADD3.X UR18, UR8, UR13, UR18, UP1, UP0 ;  /* 0x0000000d08127290 */ /* 0x000fe20008fe0412 */
[----:B------:R-:W-:Y:S01]  /*4fc0*/  FMUL.FTZ R107, R107, c[0x0][0x298] ;  /* 0x0000a6006b6b7a20 */ /* 0x000fe20000410000 */
[----:B------:R-:W-:Y:S01]  /*4fd0*/  USHF.L.U32 UR8, UR10, 0x2, URZ ;  /* 0x000000020a087899 */ /* 0x000fe2000800063f */
[----:B------:R-:W-:Y:S01]  /*4fe0*/  FMUL.FTZ R112, R112, c[0x0][0x298] ;  /* 0x0000a60070707a20 */ /* 0x000fe20000410000 */
[----:B------:R-:W-:Y:S01]  /*4ff0*/  ULDC.64 UR4, c[0x0][0x350] ;  /* 0x0000d40000047ab9 */ /* 0x000fe20000000a00 */
[----:B------:R-:W-:Y:S01]  /*5000*/  FMUL.FTZ R113, R113, c[0x0][0x298] ;  /* 0x0000a60071717a20 */ /* 0x000fe20000410000 */
[----:B------:R-:W-:Y:S01]  /*5010*/  USHF.L.U64.HI UR10, UR10, 0x2, UR18 ;  /* 0x000000020a0a7899 */ /* 0x000fe20008010212 */
[----:B------:R-:W-:Y:S01]  /*5020*/  FMUL.FTZ R114, R114, c[0x0][0x298] ;  /* 0x0000a60072727a20 */ /* 0x000fe20000410000 */
[----:B------:R-:W-:Y:S01]  /*5030*/  UIADD3 UR4, UP0, UR8, UR4, URZ ;  /* 0x0000000408047290 */ /* 0x000fe2000ff1e03f */
[----:B------:R-:W-:Y:S01]  /*5040*/  FMUL.FTZ R115, R115, c[0x0][0x298] ;  /* 0x0000a60073737a20 */ /* 0x000fe20000410000 */
[----:B------:R-:W-:Y:S01]  /*5050*/  UIMAD UR11, UR15, UR14, UR11 ;  /* 0x0000000e0f0b72a4 */ /* 0x000fe2000f8e020b */
[----:B------:R-:W-:Y:S01]  /*5060*/  FMUL.FTZ R108, R108, c[0x0][0x298] ;  /* 0x0000a6006c6c7a20 */ /* 0x000fe20000410000 */
[----:B------:R-:W-:Y:S01]  /*5070*/  UIADD3.X UR5, UR10, UR5, URZ, UP0, !UPT ;  /* 0x000000050a057290 */ /* 0x000fe200087fe43f */
[----:B------:R-:W-:Y:S01]  /*5080*/  FMUL.FTZ R109, R109, c[0x0][0x298] ;  /* 0x0000a6006d6d7a20 */ /* 0x000fe20000410000 */
[----:B------:R-:W-:Y:S01]  /*5090*/  MOV R2, UR4 ;  /* 0x0000000400027c02 */ /* 0x000fe20008000f00 */
[----:B------:R-:W-:-:S02]  /*50a0*/  FMUL.FTZ R110, R110, c[0x0][0x298] ;  /* 0x0000a6006e6e7a20 */ /* 0x000fc40000410000 */
[----:B------:R-:W-:Y:S01]  /*50b0*/  FMUL.FTZ R111, R111, c[0x0][0x298] ;  /* 0x0000a6006f6f7a20 */ /* 0x000fe20000410000 */
[----:B------:R-:W-:Y:S01]  /*50c0*/  MOV R3, UR5 ;  /* 0x0000000500037c02 */ /* 0x000fe20008000f00 */
[----:B------:R-:W-:Y:S02]  /*50d0*/  FMUL.FTZ R116, R116, c[0x0][0x298] ;  /* 0x0000a60074747a20 */ /* 0x000fe40000410000 */
[----:B------:R-:W-:Y:S02]  /*50e0*/  FMUL.FTZ R117, R117, c[0x0][0x298] ;  /* 0x0000a60075757a20 */ /* 0x000fe40000410000 */
[----:B------:R-:W-:Y:S02]  /*50f0*/  FMUL.FTZ R118, R118, c[0x0][0x298] ;  /* 0x0000a60076767a20 */ /* 0x000fe40000410000 */
[----:B------:R-:W-:Y:S02]  /*5100*/  FMUL.FTZ R119, R119, c[0x0][0x298] ;  /* 0x0000a60077777a20 */ /* 0x000fe40000410000 */
[----:B------:R-:W-:-:S02]  /*5110*/  FMUL.FTZ R120, R120, c[0x0][0x298] ;  /* 0x0000a60078787a20 */ /* 0x000fc40000410000 */
[----:B------:R-:W-:Y:S02]  /*5120*/  FMUL.FTZ R121, R121, c[0x0][0x298] ;  /* 0x0000a60079797a20 */ /* 0x000fe40000410000 */
        /* <DEDUP_REMOVED lines=9> */
[----:B------:R-:W-:Y:S01]  /*51c0*/  FMUL.FTZ R127, R127, c[0x0][0x298] ;  /* 0x0000a6007f7f7a20 */ /* 0x000fe20000410000 */
[----:B------:R-:W-:Y:S06]  /*51d0*/  BAR.SYNC.DEFER_BLOCKING 0x1, 0x100 ;  /* 0x0044000000007b1d */ /* 0x000fec0000010000 */
[----:B------:R-:W-:Y:S05]  /*51e0*/  @P1 BRA `(.L_x_34) ;  /* 0x0000005000001947 */ /* 0x000fea0003800000 */
.L_x_35:
[----:B------:R-:W2:Y:S01]  /*51f0*/  LDG.E.STRONG.GPU R0, [R2.64] ;  /* 0x0000001002007981 */ /* 0x000ea2000c1ef900 */
[----:B------:R-:W-:Y:S01]  /*5200*/  YIELD ;  /* 0x0000000000007946 */ /* 0x000fe20003800000 */
[----:B--2---:R-:W-:Y:S01]  /*5210*/  ISETP.NE.AND P0, PT, R0, UR11, PT ;  /* 0x0000000b00007c0c */ /* 0x004fe2000bf05270 */
[----:B------:R-:W-:-:S12]  /*5220*/  CCTL.IVALL ;  /* 0x00000000ff00798f */ /* 0x000fd80002000000 */
[----:B------:R-:W-:Y:S05]  /*5230*/  @P0 BRA `(.L_x_35) ;  /* 0xffffffb000000947 */ /* 0x000fea000383ffff */
.L_x_34:
[----:B------:R-:W-:Y:S05]  /*5240*/  BSYNC B0 ;  /* 0x0000000000007941 */ /* 0x000fea0003800000 */
.L_x_33:
[----:B-1----:R-:W-:Y:S01]  /*5250*/  MOV R5, 0xffffffff ;  /* 0xffffffff00057802 */ /* 0x002fe20000000f00 */
[----:B------:R-:W-:Y:S05]  /*5260*/  BRA.CONV ~URZ, `(.L_x_36) ;  /* 0x000000237f007947 */ /* 0x000fea000b800000 */
[----:B------:R-:W-:Y:S02]  /*5270*/  MOV R4, 0x5290 ;  /* 0x0000529000047802 */ /* 0x000fe40000000f00 */
[----:B------:R-:W-:Y:S05]  /*5280*/  CALL.REL.NOINC `($__internal_0_$__cuda_sm70_warpsync) ;  /* 0x00000b2000007944 */ /* 0x000fea0003c00000 */
.L_x_36:
[----:B------:R-:W-:Y:S01]  /*5290*/  UIMAD UR4, UR7, 0x3000, URZ ;  /* 0x00003000070478a4 */ /* 0x000fe2000f8e023f */
[----:B------:R-:W1:Y:S01]  /*52a0*/  S2R R0, SR_CTAID.Z ;  /* 0x0000000000007919 */ /* 0x000e620000002700 */
[----:B------:R-:W-:Y:S01]  /*52b0*/  IMAD.U32 R8, RZ, RZ, UR12 ;  /* 0x0000000cff087e24 */ /* 0x000fe2000f8e00ff */
[----:B------:R-:W-:-:S06]  /*52c0*/  NOP ;  /* 0x0000000000007918 */ /* 0x000fcc0000000000 */
[----:B------:R-:W-:Y:S01]  /*52d0*/  USHF.R.S32.HI UR14, URZ, 0x1f, UR4 ;  /* 0x0000001f3f0e7899 */ /* 0x000fe20008011404 */
[C---:B------:R-:W-:Y:S01]  /*52e0*/  IADD3 R6, P0, R234.reuse, UR4, RZ ;  /* 0x00000004ea067c10 */ /* 0x040fe2000ff1e0ff */
[----:B------:R-:W-:Y:S01]  /*52f0*/  IMAD.U32 R9, RZ, RZ, UR13 ;  /* 0x0000000dff097e24 */ /* 0x000fe2000f8e00ff */
[----:B------:R-:W-:Y:S02]  /*5300*/  ULDC.64 UR4, c[0x0][0x328] ;  /* 0x0000ca0000047ab9 */ /* 0x000fe40000000a00 */
[----:B------:R-:W-:Y:S01]  /*5310*/  UIMAD UR4, UR13, UR4, URZ ;  /* 0x000000040d0472a4 */ /* 0x000fe2000f8e023f */
[----:B------:R-:W-:-:S03]  /*5320*/  LEA.HI.X.SX32 R7, R234, UR14, 0x1, P0 ;  /* 0x0000000eea077c11 */ /* 0x000fc600080f0eff */
[----:B------:R-:W-:Y:S02]  /*5330*/  UIMAD UR14, UR12, UR5, UR4 ;  /* 0x000000050c0e72a4 */ /* 0x000fe4000f8e0204 */
[----:B------:R-:W-:Y:S01]  /*5340*/  IMAD.WIDE.U32 R8, R8, c[0x0][0x328], R6 ;  /* 0x0000ca0008087a25 */ /* 0x000fe200078e0006 */
[----:B------:R-:W-:Y:S02]  /*5350*/  ULDC.64 UR4, c[0x0][0x330] ;  /* 0x0000cc0000047ab9 */ /* 0x000fe40000000a00 */
[----:B------:R-:W-:Y:S02]  /*5360*/  UIMAD UR4, UR9, UR4, URZ ;  /* 0x00000004090472a4 */ /* 0x000fe4000f8e023f */
[----:B------:R-:W-:Y:S02]  /*5370*/  IADD3 R9, R9, UR14, RZ ;  /* 0x0000000e09097c10 */ /* 0x000fe4000fffe0ff */
[----:B------:R-:W-:-:S03]  /*5380*/  UIMAD UR4, UR6, UR5, UR4 ;  /* 0x00000005060472a4 */ /* 0x000fc6000f8e0204 */
[----:B-1----:R-:W-:-:S05]  /*5390*/  IMAD.WIDE.U32 R8, R0, c[0x0][0x330], R8 ;  /* 0x0000cc0000087a25 */ /* 0x002fca00078e0008 */
[----:B------:R-:W-:Y:S02]  /*53a0*/  IADD3 R4, R9, UR4, RZ ;  /* 0x0000000409047c10 */ /* 0x000fe4000fffe0ff */
[----:B------:R-:W-:-:S04]  /*53b0*/  LEA R10, P0, R8, c[0x0][0x310], 0x2 ;  /* 0x0000c400080a7a11 */ /* 0x000fc800078010ff */
[----:B------:R-:W-:-:S05]  /*53c0*/  LEA.HI.X R11, R8, c[0x0][0x314], R4, 0x2, P0 ;  /* 0x0000c500080b7a11 */ /* 0x000fca00000f1404 */
[----:B------:R1:W-:Y:S04]  /*53d0*/  RED.E.ADD.F32.FTZ.RN.STRONG.GPU [R10.64], R36 ;  /* 0x000000240a00798e */ /* 0x0003e8000c10e790 */
        /* <DEDUP_REMOVED lines=47> */
[----:B------:R-:W-:Y:S05]  /*56d0*/  BRA.CONV ~URZ, `(.L_x_37) ;  /* 0x000000237f007947 */ /* 0x000fea000b800000 */
[----:B------:R-:W-:Y:S02]  /*56e0*/  MOV R4, 0x5700 ;  /* 0x0000570000047802 */ /* 0x000fe40000000f00 */
[----:B-1----:R-:W-:Y:S05]  /*56f0*/  CALL.REL.NOINC `($__internal_0_$__cuda_sm70_warpsync) ;  /* 0x000006b000007944 */ /* 0x002fea0003c00000 */
.L_x_37:
[----:B------:R-:W-:-:S06]  /*5700*/  NOP ;  /* 0x0000000000007918 */ /* 0x000fcc0000000000 */
[----:B------:R-:W-:Y:S01]  /*5710*/  BSSY B0, `(.L_x_38) ;  /* 0x000000b000007945 */ /* 0x000fe20003800000 */
[----:B------:R-:W-:Y:S05]  /*5720*/  @P1 BRA `(.L_x_39) ;  /* 0x0000009000001947 */ /* 0x000fea0003800000 */
[----:B------:R-:W-:Y:S01]  /*5730*/  @!PT LDS RZ, [RZ] ;  /* 0x00000000fffff984 */ /* 0x000fe20000000800 */
[----:B------:R-:W-:Y:S01]  /*5740*/  @!PT LDS RZ, [RZ] ;  /* 0x00000000fffff984 */ /* 0x000fe20000000800 */
[----:B------:R-:W-:Y:S01]  /*5750*/  @!PT LDS RZ, [RZ] ;  /* 0x00000000fffff984 */ /* 0x000fe20000000800 */
[----:B------:R-:W-:Y:S01]  /*5760*/  @!PT LDS RZ, [RZ] ;  /* 0x00000000fffff984 */ /* 0x000fe20000000800 */
[----:B------:R-:W-:Y:S06]  /*5770*/  MEMBAR.ALL.GPU ;  /* 0x0000000000007992 */ /* 0x000fec000000a000 */
[----:B------:R-:W-:Y:S01]  /*5780*/  MOV R9, 0x1 ;  /* 0x0000000100097802 */ /* 0x000fe20000000f00 */
[----:B------:R-:W-:-:S00]  /*5790*/  ERRBAR ;  /* 0x00000000000079ab */ /* 0x000fc00000000000 */
[----:B012345:R-:W-:-:S05]  /*57a0*/  CCTL.IVALL ;  /* 0x00000000ff00798f */ /* 0x03ffca0002000000 */
[----:B------:R2:W-:Y:S02]  /*57b0*/  RED.E.ADD.S32.STRONG.GPU [R2.64], R9 ;  /* 0x000000090200798e */ /* 0x0005e4000c10e390 */
.L_x_39:
[----:B------:R-:W-:Y:S05]  /*57c0*/  BSYNC B0 ;  /* 0x0000000000007941 */ /* 0x000fea0003800000 */
.L_x_38:
[----:B------:R-:W-:Y:S01]  /*57d0*/  ULDC.64 UR4, c[0x0][0x348] ;  /* 0x0000d20000047ab9 */ /* 0x000fe20000000a00 */
[----:B------:R-:W-:Y:S01]  /*57e0*/  BSSY B0, `(.L_x_40) ;  /* 0x000000b000007945 */ /* 0x000fe20003800000 */
[----:B------:R-:W-:-:S04]  /*57f0*/  UIADD3 UR4, UP0, UR8, UR4, URZ ;  /* 0x0000000408047290 */ /* 0x000fc8000ff1e03f */
[----:B------:R-:W-:Y:S02]  /*5800*/  UIADD3.X UR5, UR10, UR5, URZ, UP0, !UPT ;  /* 0x000000050a057290 */ /* 0x000fe400087fe43f */
[----:B--2---:R-:W-:-:S04]  /*5810*/  MOV R2, UR4 ;  /* 0x0000000400027c02 */ /* 0x004fc80008000f00 */
[----:B------:R-:W-:Y:S01]  /*5820*/  MOV R3, UR5 ;  /* 0x0000000500037c02 */ /* 0x000fe20008000f00 */
[----:B------:R-:W-:Y:S05]  /*5830*/  @P1 BRA `(.L_x_41) ;  /* 0x0000005000001947 */ /* 0x000fea0003800000 */
.L_x_42:
[----:B------:R-:W2:Y:S01]  /*5840*/  LDG.E.STRONG.GPU R4, [R2.64] ;  /* 0x0000001002047981 */ /* 0x000ea2000c1ef900 */
[----:B------:R-:W-:Y:S01]  /*5850*/  YIELD ;  /* 0x0000000000007946 */ /* 0x000fe20003800000 */
[----:B--2---:R-:W-:Y:S01]  /*5860*/  ISETP.NE.AND P0, PT, R4, UR11, PT ;  /* 0x0000000b04007c0c */ /* 0x004fe2000bf05270 */
[----:B------:R-:W-:-:S12]  /*5870*/  CCTL.IVALL ;  /* 0x00000000ff00798f */ /* 0x000fd80002000000 */
[----:B------:R-:W-:Y:S05]  /*5880*/  @P0 BRA `(.L_x_42) ;  /* 0xffffffb000000947 */ /* 0x000fea000383ffff */
.L_x_41:
[----:B------:R-:W-:Y:S05]  /*5890*/  BSYNC B0 ;  /* 0x0000000000007941 */ /* 0x000fea0003800000 */
.L_x_40:
[----:B------:R-:W-:Y:S05]  /*58a0*/  BRA.CONV ~URZ, `(.L_x_43) ;  /* 0x000000237f007947 */ /* 0x000fea000b800000 */
[----:B------:R-:W-:Y:S02]  /*58b0*/  MOV R4, 0x58d0 ;  /* 0x000058d000047802 */ /* 0x000fe40000000f00 */
[----:B-1----:R-:W-:Y:S05]  /*58c0*/  CALL.REL.NOINC `($__internal_0_$__cuda_sm70_warpsync) ;  /* 0x000004e000007944 */ /* 0x002fea0003c00000 */
.L_x_43:
[----:B------:R-:W-:Y:S01]  /*58d0*/  ULDC.64 UR4, c[0x0][0x300] ;  /* 0x0000c00000047ab9 */ /* 0x000fe20000000a00 */
[----:B------:R-:W-:Y:S01]  /*58e0*/  IMAD.U32 R8, RZ, RZ, UR12 ;  /* 0x0000000cff087e24 */ /* 0x000fe2000f8e00ff */
[----:B------:R-:W-:Y:S01]  /*58f0*/  UIMAD UR4, UR13, UR4, URZ ;  /* 0x000000040d0472a4 */ /* 0x000fe2000f8e023f */
[----:B------:R-:W-:Y:S02]  /*5900*/  IMAD.U32 R9, RZ, RZ, UR13 ;  /* 0x0000000dff097e24 */ /* 0x000fe4000f8e00ff */
[----:B------:R-:W-:Y:S01]  /*5910*/  IMAD.WIDE.U32 R6, R8, c[0x0][0x300], R6 ;  /* 0x0000c00008067a25 */ /* 0x000fe200078e0006 */
[----:B------:R-:W-:-:S03]  /*5920*/  UIMAD UR14, UR12, UR5, UR4 ;  /* 0x000000050c0e72a4 */ /* 0x000fc6000f8e0204 */
[----:B------:R-:W-:Y:S02]  /*5930*/  ULDC.64 UR4, c[0x0][0x308] ;  /* 0x0000c20000047ab9 */ /* 0x000fe40000000a00 */
[----:B------:R-:W-:Y:S01]  /*5940*/  UIMAD UR4, UR9, UR4, URZ ;  /* 0x00000004090472a4 */ /* 0x000fe2000f8e023f */
[----:B------:R-:W-:-:S03]  /*5950*/  IADD3 R7, R7, UR14, RZ ;  /* 0x0000000e07077c10 */ /* 0x000fc6000fffe0ff */
[----:B------:R-:W-:Y:S02]  /*5960*/  UIMAD UR4, UR6, UR5, UR4 ;  /* 0x00000005060472a4 */ /* 0x000fe4000f8e0204 */
[----:B------:R-:W-:-:S05]  /*5970*/  IMAD.WIDE.U32 R6, R0, c[0x0][0x308], R6 ;  /* 0x0000c20000067a25 */ /* 0x000fca00078e0006 */
[----:B------:R-:W-:Y:S02]  /*5980*/  IADD3 R0, R7, UR4, RZ ;  /* 0x0000000407007c10 */ /* 0x000fe4000fffe0ff */
[----:B------:R-:W-:-:S04]  /*5990*/  LEA R8, P0, R6, c[0x0][0x2e8], 0x2 ;  /* 0x0000ba0006087a11 */ /* 0x000fc800078010ff */
[----:B------:R-:W-:Y:S01]  /*59a0*/  LEA.HI.X R9, R6, c[0x0][0x2ec], R0, 0x2, P0 ;  /* 0x0000bb0006097a11 */ /* 0x000fe200000f1400 */
[----:B------:R-:W-:-:S06]  /*59b0*/  NOP ;  /* 0x0000000000007918 */ /* 0x000fcc0000000000 */
        /* <DEDUP_REMOVED lines=50> */
[----:B-12---:R-:W-:Y:S05]  /*5ce0*/  CALL.REL.NOINC `($__internal_0_$__cuda_sm70_warpsync) ;  /* 0x000000c000007944 */ /* 0x006fea0003c00000 */
.L_x_44:
[----:B------:R-:W-:-:S06]  /*5cf0*/  NOP ;  /* 0x0000000000007918 */ /* 0x000fcc0000000000 */
[----:B------:R-:W-:Y:S05]  /*5d00*/  @P1 EXIT ;  /* 0x000000000000194d */ /* 0x000fea0003800000 */
        /* <DEDUP_REMOVED lines=8> */
[----:B------:R-:W-:Y:S01]  /*5d90*/  RED.E.ADD.S32.STRONG.GPU [R2.64], R5 ;  /* 0x000000050200798e */ /* 0x000fe2000c10e390 */
[----:B------:R-:W-:Y:S05]  /*5da0*/  EXIT ;  /* 0x000000000000794d */ /* 0x000fea0003800000 */
        .weak           $__internal_0_$__cuda_sm70_warpsync
        .type           $__internal_0_$__cuda_sm70_warpsync,@function
        .size           $__internal_0_$__cuda_sm70_warpsync,(.L_x_1374 - $__internal_0_$__cuda_sm70_warpsync)
$__internal_0_$__cuda_sm70_warpsync:
[----:B------:R-:W-:Y:S01]  /*5db0*/  MOV R8, R4 ;  /* 0x0000000400087202 */ /* 0x000fe20000000f00 */
[----:B------:R-:W-:Y:S04]  /*5dc0*/  WARPSYNC R5 ;  /* 0x0000000500007348 */ /* 0x000fe80003800000 */
[----:B------:R-:W-:-:S04]  /*5dd0*/  MOV R9, 0x0 ;  /* 0x0000000000097802 */ /* 0x000fc80000000f00 */
[----:B------:R-:W-:Y:S05]  /*5de0*/  RET.REL.NODEC R8 `(_ZN7cutlass13device_kernelIN5flash19enable_sm80_to_sm89INS1_16FlashAttnBwdSm80INS1_25CollectiveMainloopBwdSm80ILi1ELi1EN4cute5tupleIJNS5_1CILi64EEES8_NS7_ILi192EEEEEENS_10bfloat16_tEfNS_4arch4Sm80ELb0ELb0ELb1ELb0ELb1ELb0ELb0ELb0ELi2ELi2ELi2ELi2ELb1EEENS1_24CollectiveEpilogueBwdGQAISA_fSD_Li256ELb0ELb1EEENS1_19SingleTileSchedulerILb0ELb0ELb0ELi64EEEEEEEEEvNT_6ParamsE) ;  /* 0xffffa21008007950 */ /* 0x000fea0003c3ffff */
.L_x_45:
        /* <DEDUP_REMOVED lines=9> */
.L_x_1374:


//--------------------- .text._ZN7cutlass13device_kernelIN5flash19enable_sm80_to_sm89INS1_16FlashAttnBwdSm80INS1_25CollectiveMainloopBwdSm80ILi1ELi1EN4cute5tupleIJNS5_1CILi64EEES8_NS7_ILi192EEEEEENS_10bfloat16_tEfNS_4arch4Sm80ELb0ELb0ELb1ELb1ELb0ELb0ELb0ELb0ELi2ELi2ELi2ELi2ELb1EEENS1_21CollectiveEpilogueBwdISA_SB_SD_Li256ELb1ELb0ELi4EEENS1_19SingleTileSchedulerILb1ELb0ELb0ELi64EEEEEEEEEvNT_6ParamsE --------------------------
	.section	.text._ZN7cutlass13device_kernelIN5flash19enable_sm80_to_sm89INS1_16FlashAttnBwdSm80INS1_25CollectiveMainloopBwdSm80ILi1ELi1EN4cute5tupleIJNS5_1CILi64EEES8_NS7_ILi192EEEEEENS_10bfloat16_tEfNS_4arch4Sm80ELb0ELb0ELb1ELb1ELb0ELb0ELb0ELb0ELi2ELi2ELi2ELi2ELb1EEENS1_21CollectiveEpilogueBwdISA_SB_SD_Li256ELb1ELb0ELi4EEENS1_19SingleTileSchedulerILb1ELb0ELb0ELi64EEEEEEEEEvNT_6ParamsE,"ax",@progbits
	.sectioninfo	@"SHI_REGISTERS=255"
	.align	128
.text._ZN7cutlass13device_kernelIN5flash19enable_sm80_to_sm89INS1_16FlashAttnBwdSm80INS1_25CollectiveMainloopBwdSm80ILi1ELi1EN4cute5tupleIJNS5_1CILi64EEES8_NS7_ILi192EEEEEENS_10bfloat16_tEfNS_4arch4Sm80ELb0ELb0ELb1ELb1ELb0ELb0ELb0ELb0ELi2ELi2ELi2ELi2ELb1EEENS1_21CollectiveEpilogueBwdISA_SB_SD_Li256ELb1ELb0ELi4EEENS1_19SingleTileSchedulerILb1ELb0ELb0ELi64EEEEEEEEEvNT_6ParamsE:
        .type           _ZN7cutlass13device_kernelIN5flash19enable_sm80_to_sm89INS1_16FlashAttnBwdSm80INS1_25CollectiveMainloopBwdSm80ILi1ELi1EN4cute5tupleIJNS5_1CILi64EEES8_NS7_ILi192EEEEEENS_10bfloat16_tEfNS_4arch4Sm80ELb0ELb0ELb1ELb1ELb0ELb0ELb0ELb0ELi2ELi2ELi2ELi2ELb1EEENS1_21CollectiveEpilogueBwdISA_SB_SD_Li256ELb1ELb0ELi4EEENS1_19SingleTileSchedulerILb1ELb0ELb0ELi64EEEEEEEEEvNT_6ParamsE,@function
        .size           _ZN7cutlass13device_kernelIN5flash19enable_sm80_to_sm89INS1_16FlashAttnBwdSm80INS1_25CollectiveMainloopBwdSm80ILi1ELi1EN4cute5tupleIJNS5_1CILi64EEES8_NS7_ILi192EEEEEENS_10bfloat16_tEfNS_4arch4Sm80ELb0ELb0ELb1ELb1ELb0ELb0ELb0ELb0ELi2ELi2ELi2ELi2ELb1EEENS1_21CollectiveEpilogueBwdISA_SB_SD_Li256ELb1ELb0ELi4EEENS1_19SingleTileSchedulerILb1ELb0ELb0ELi64EEEEEEEEEvNT_6ParamsE,(.L_x_1376 - _ZN7cutlass13device_kernelIN5flash19enable_sm80_to_sm89INS1_16FlashAttnBwdSm80INS1_25CollectiveMainloopBwdSm80ILi1ELi1EN4cute5tupleIJNS5_1CILi64EEES8_NS7_ILi192EEEEEENS_10bfloat16_tEfNS_4arch4Sm80ELb0ELb0ELb1ELb1ELb0ELb0ELb0ELb0ELi2ELi2ELi2ELi2ELb1EEENS1_21CollectiveEpilogueBwdISA_SB_SD_Li256ELb1ELb0ELi4EEENS1_19SingleTileSchedulerILb1ELb0ELb0ELi64EEEEEEEEEvNT_6ParamsE)
        .other          _ZN7cutlass13device_kernelIN5flash19enable_sm80_to_sm89INS1_16FlashAttnBwdSm80INS1_25CollectiveMainloopBwdSm80ILi1ELi1EN4cute5tupleIJNS5_1CILi64EEES8_NS7_ILi192EEEEEENS_10bfloat16_tEfNS_4arch4Sm80ELb0ELb0ELb1ELb1ELb0ELb0ELb0ELb0ELi2ELi2ELi2ELi2ELb1EEENS1_21CollectiveEpilogueBwdISA_SB_SD_Li256ELb1ELb0ELi4EEENS1_19SingleTileSchedulerILb1ELb0ELb0ELi64EEEEEEEEEvNT_6ParamsE,@"STO_CUDA_ENTRY STV_DEFAULT"
_ZN7cutlass13device_kernelIN5flash19enable_sm80_to_sm89INS1_16FlashAttnBwdSm80INS1_25CollectiveMainloopBwdSm80ILi1ELi1EN4cute5tupleIJNS5_1CILi64EEES8_NS7_ILi192EEEEEENS_10bfloat16_tEfNS_4arch4Sm80ELb0ELb0ELb1ELb1ELb0ELb0ELb0ELb0ELi2ELi2ELi2ELi2ELb1EEENS1_21CollectiveEpilogueBwdISA_SB_SD_Li256ELb1ELb0ELi4EEENS1_19SingleTileSchedulerILb1ELb0ELb0ELi64EEEEEEEEEvNT_6ParamsE:
[----:B------:R-:W-:Y:S02]  /*0000*/  MOV R1, c[0x0][0x28] ;  /* 0x00000a0000017a02 */ /* 0x000fe40000000f00 */
[----:B------:R-:W1:Y:S01]  /*0010*/  S2R R252, SR_TID.X ;  /* 0x0000000000fc7919 */ /* 0x000e620000002100 */
[----:B------:R-:W-:Y:S01]  /*0020*/  MOV R12, 0x4 ;  /* 0x00000004000c7802 */ /* 0x000fe20000000f00 */
[----:B------:R-:W-:Y:S02]  /*0030*/  ULDC.64 UR10, c[0x0][0x118] ;  /* 0x00004600000a7ab9 */ /* 0x000fe40000000a00 */
[----:B------:R-:W2:Y:S04]  /*0040*/  S2R R5, SR_CTAID.Z ;  /* 0x0000000000057919 */ /* 0x000ea80000002700 */
[----:B------:R-:W3:Y:S04]  /*0050*/  S2R R28, SR_CTAID.X ;  /* 0x00000000001c7919 */ /* 0x000ee80000002500 */
[----:B------:R-:W4:Y:S01]  /*0060*/  S2R R34, SR_CTAID.Y ;  /* 0x0000000000227919 */ /* 0x000f220000002600 */
[----:B-1----:R-:W-:Y:S01]  /*0070*/  SHF.R.U32.HI R0, RZ, 0x5, R252 ;  /* 0x00000005ff007819 */ /* 0x002fe200000116fc */
[----:B--2---:R-:W-:-:S05]  /*0080*/  IMAD.WIDE R2, R5, R12, c[0x0][0x3c0] ;  /* 0x0000f00005027625 */ /* 0x004fca00078e020c */
[----:B------:R-:W1:Y:S02]  /*0090*/  SHFL.IDX PT, R0, R0, RZ, 0x1f ;  /* 0x00001fff00007589 */ /* 0x000e6400000e0000 */
[----:B-1----:R-:W-:-:S13]  /*00a0*/  ISETP.NE.AND P0, PT, R0, RZ, PT ;  /* 0x000000ff0000720c */ /* 0x002fda0003f05270 */
[----:B------:R-:W-:Y:S05]  /*00b0*/  @!P0 BRA `(.L_x_46) ;  /* 0x0000012000008947 */ /* 0x000fea0003800000 */
[----:B---34-:R-:W-:-:S04]  /*00c0*/  ISETP.NE.U32.AND P0, PT, RZ, c[0x0][0x3c0], PT ;  /* 0x0000f000ff007a0c */ /* 0x018fc80003f05070 */
[----:B------:R-:W-:-:S13]  /*00d0*/  ISETP.NE.AND.EX P0, PT, RZ, c[0x0][0x3c4], PT, P0 ;  /* 0x0000f100ff007a0c */ /* 0x000fda0003f05300 */
[----:B------:R-:W-:Y:S05]  /*00e0*/  @!P0 BRA `(.L_x_47) ;  /* 0x0000002000008947 */ /* 0x000fea0003800000 */
[----:B------:R1:W5:Y:S01]  /*00f0*/  LDG.E R0, [R2.64] ;  /* 0x0000000a02007981 */ /* 0x000362000c1e1900 */
[----:B------:R-:W-:Y:S05]  /*0100*/  BRA `(.L_x_48) ;  /* 0x0000009000007947 */ /* 0x000fea0003800000 */
.L_x_47:
[----:B------:R-:W-:-:S04]  /*0110*/  ISETP.NE.U32.AND P0, PT, RZ, c[0x0][0x3b8], PT ;  /* 0x0000ee00ff007a0c */ /* 0x000fc80003f05070 */
[----:B------:R-:W-:-:S13]  /*0120*/  ISETP.NE.AND.EX P0, PT, RZ, c[0x0][0x3bc], PT, P0 ;  /* 0x0000ef00ff007a0c */ /* 0x000fda0003f05300 */
[----:B------:R-:W-:Y:S05]  /*0130*/  @!P0 BRA `(.L_x_49) ;  /* 0x0000005000008947 */ /* 0x000fea0003800000 */
[----:B------:R-:W-:-:S05]  /*0140*/  IMAD.WIDE R2, R5, R12, c[0x0][0x3b8] ;  /* 0x0000ee0005027625 */ /* 0x000fca00078e020c */
[----:B------:R-:W2:Y:S04]  /*0150*/  LDG.E R4, [R2.64] ;  /* 0x0000000a02047981 */ /* 0x000ea8000c1e1900 */
[----:B------:R-:W2:Y:S02]  /*0160*/  LDG.E R0, [R2.64+0x4] ;  /* 0x0000040a02007981 */ /* 0x000ea4000c1e1900 */
[----:B--2---:R-:W-:Y:S01]  /*0170*/  IADD3 R0, -R4, R0, RZ ;  /* 0x0000000004007210 */ /* 0x004fe20007ffe1ff */
[----:B------:R-:W-:Y:S05]  /*0180*/  BRA `(.L_x_48) ;  /* 0x0000001000007947 */ /* 0x000fea0003800000 */
.L_x_49:
[----:B------:R-:W-:Y:S02]  /*0190*/  MOV R0, c[0x0][0x3a4] ;  /* 0x0000e90000007a02 */ /* 0x000fe40000000f00 */
.L_x_48:
[----:B-1----:R-:W-:-:S05]  /*01a0*/  IMAD.SHL.U32 R2, R28, 0x40, RZ ;  /* 0x000000401c027824 */ /* 0x002fca00078e00ff */
[----:B-----5:R-:W-:-:S04]  /*01b0*/  ISETP.GE.AND P0, PT, R2, R0, PT ;  /* 0x000000000200720c */ /* 0x020fc80003f06270 */
[----:B------:R-:W-:Y:S01]  /*01c0*/  SEL R251, R5, 0xffffffff, !P0 ;  /* 0xffffffff05fb7807 */ /* 0x000fe20004000000 */
[----:B------:R-:W-:Y:S05]  /*01d0*/  BRA `(.L_x_50) ;  /* 0x0000011000007947 */ /* 0x000fea0003800000 */
.L_x_46:
[----:B---34-:R-:W-:-:S04]  /*01e0*/  ISETP.NE.U32.AND P0, PT, RZ, c[0x0][0x3c0], PT ;  /* 0x0000f000ff007a0c */ /* 0x018fc80003f05070 */
[----:B------:R-:W-:-:S13]  /*01f0*/  ISETP.NE.AND.EX P0, PT, RZ, c[0x0][0x3c4], PT, P0 ;  /* 0x0000f100ff007a0c */ /* 0x000fda0003f05300 */
[----:B------:R-:W-:Y:S05]  /*0200*/  @!P0 BRA `(.L_x_51) ;  /* 0x0000002000008947 */ /* 0x000fea0003800000 */
[----:B------:R1:W5:Y:S01]  /*0210*/  LDG.E R0, [R2.64] ;  /* 0x0000000a02007981 */ /* 0x000362000c1e1900 */
[----:B------:R-:W-:Y:S05]  /*0220*/  BRA `(.L_x_52) ;  /* 0x0000009000007947 */ /* 0x000fea0003800000 */
.L_x_51:
        /* <DEDUP_REMOVED lines=8> */
.L_x_53:
[----:B------:R-:W-:Y:S02]  /*02b0*/  MOV R0, c[0x0][0x3a4] ;  /* 0x0000e90000007a02 */ /* 0x000fe40000000f00 */
.L_x_52:
[----:B-1----:R-:W-:-:S05]  /*02c0*/  IMAD.SHL.U32 R2, R28, 0x40, RZ ;  /* 0x000000401c027824 */ /* 0x002fca00078e00ff */
[----:B-----5:R-:W-:-:S04]  /*02d0*/  ISETP.GE.AND P0, PT, R2, R0, PT ;  /* 0x000000000200720c */ /* 0x020fc80003f06270 */
[----:B------:R-:W-:-:S04]  /*02e0*/  SEL R251, R5, 0xffffffff, !P0 ;  /* 0xffffffff05fb7807 */ /* 0x000fc80004000000 */
.L_x_50:
[----:B------:R-:W-:-:S13]  /*02f0*/  ISETP.GE.AND P0, PT, R251, RZ, PT ;  /* 0x000000fffb00720c */ /* 0x000fda0003f06270 */
[----:B------:R-:W-:Y:S05]  /*0300*/  @!P0 EXIT ;  /* 0x000000000000894d */ /* 0x000fea0003800000 */
[----:B------:R-:W-:Y:S01]  /*0310*/  ISETP.NE.U32.AND P0, PT, RZ, c[0x0][0x2d8], PT ;  /* 0x0000b600ff007a0c */ /* 0x000fe20003f05070 */
[----:B------:R-:W-:Y:S01]  /*0320*/  IMAD.WIDE R6, R251, R12, c[0x0][0x2c8] ;  /* 0x0000b200fb067625 */ /* 0x000fe200078e020c */
[----:B------:R-:W-:Y:S02]  /*0330*/  ISETP.NE.U32.AND P2, PT, RZ, c[0x0][0x2c8], PT ;  /* 0x0000b200ff007a0c */ /* 0x000fe40003f45070 */
[----:B------:R-:W-:Y:S02]  /*0340*/  ISETP.NE.AND.EX P0, PT, RZ, c[0x0][0x2dc], PT, P0 ;  /* 0x0000b700ff007a0c */ /* 0x000fe40003f05300 */
[----:B------:R-:W-:Y:S02]  /*0350*/  ISETP.NE.AND.EX P2, PT, RZ, c[0x0][0x2cc], PT, P2 ;  /* 0x0000b300ff007a0c */ /* 0x000fe40003f45320 */
[----:B------:R-:W-:-:S09]  /*0360*/  ISETP.NE.U32.AND P3, PT, RZ, c[0x0][0x2d0], PT ;  /* 0x0000b400ff007a0c */ /* 0x000fd20003f65070 */
[----:B------:R-:W-:Y:S02]  /*0370*/  @P0 IMAD.WIDE R2, R251, R12, c[0x0][0x2d8] ;  /* 0x0000b600fb020625 */ /* 0x000fe400078e020c */
[----:B------:R-:W2:Y:S01]  /*0380*/  @P2 LDG.E R0, [R6.64] ;  /* 0x0000000a06002981 */ /* 0x000ea2000c1e1900 */
[----:B------:R-:W-:-:S03]  /*0390*/  ISETP.NE.AND.EX P3, PT, RZ, c[0x0][0x2d4], PT, P3 ;  /* 0x0000b500ff007a0c */ /* 0x000fc60003f65330 */
[----:B------:R-:W3:Y:S01]  /*03a0*/  @P0 LDG.E R2, [R2.64] ;  /* 0x0000000a02020981 */ /* 0x000ee2000c1e1900 */
[----:B------:R-:W-:Y:S01]  /*03b0*/  CS2R R8, SRZ ;  /* 0x0000000000087805 */ /* 0x000fe2000001ff00 */
[----:B------:R-:W-:Y:S02]  /*03c0*/  IMAD.MOV.U32 R10, RZ, RZ, RZ ;  /* 0x000000ffff0a7224 */ /* 0x000fe400078e00ff */
[----:B------:R-:W-:-:S03]  /*03d0*/  IMAD.WIDE R4, R251, R12, c[0x0][0x2d0] ;  /* 0x0000b400fb047625 */ /* 0x000fc600078e020c */
[----:B------:R1:W5:Y:S04]  /*03e0*/  @P2 LDG.E R9, [R6.64] ;  /* 0x0000000a06092981 */ /* 0x000368000c1e1900 */
[----:B------:R1:W5:Y:S01]  /*03f0*/  @P3 LDG.E R10, [R4.64] ;  /* 0x0000000a040a3981 */ /* 0x000362000c1e1900 */
[----:B------:R-:W-:Y:S01]  /*0400*/  ULDC UR8, c[0x0][0x168] ;  /* 0x00005a0000087ab9 */ /* 0x000fe20000000800 */
[----:B------:R-:W-:Y:S02]  /*0410*/  IMAD.MOV.U32 R11, RZ, RZ, c[0x0][0x198] ;  /* 0x00006600ff0b7624 */ /* 0x000fe400078e00ff */
[----:B--2---:R-:W-:Y:S01]  /*0420*/  @P2 IMAD R0, R251, 0x40, R0 ;  /* 0x00000040fb002824 */ /* 0x004fe200078e0200 */
[----:B---3--:R2:W3:Y:S04]  /*0430*/  @P0 R2UR UR8, R2 ;  /* 0x00000000020803c2 */ /* 0x0084e800000e0000 */
[----:B--2---:R-:W-:-:S04]  /*0440*/  @P2 SHF.R.S32.HI R2, RZ, 0x1f, R0 ;  /* 0x0000001fff022819 */ /* 0x004fc80000011400 */
[----:B------:R-:W-:-:S04]  /*0450*/  @P2 LEA.HI R0, R2, R0, RZ, 0x6 ;  /* 0x0000000002002211 */ /* 0x000fc800078f30ff */
[----:B------:R-:W-:Y:S01]  /*0460*/  @P2 LOP3.LUT R8, R0, 0xffffffc0, RZ, 0xc0, !PT ;  /* 0xffffffc000082812 */ /* 0x000fe200078ec0ff */
[----:B---3--:R-:W-:Y:S05]  /*0470*/  @P0 BRA `(.L_x_54) ;  /* 0x0000006000000947 */ /* 0x008fea0003800000 */
[----:B-1----:R-:W-:Y:S05]  /*0480*/  @!P2 BRA `(.L_x_54) ;  /* 0x000000500000a947 */ /* 0x002fea0003800000 */
[----:B------:R-:W2:Y:S04]  /*0490*/  LDG.E R2, [R6.64] ;  /* 0x0000000a06027981 */ /* 0x000ea8000c1e1900 */
[----:B------:R-:W3:Y:S01]  /*04a0*/  LDG.E R0, [R6.64+0x4] ;  /* 0x0000040a06007981 */ /* 0x000ee2000c1e1900 */
[----:B--2---:R-:W1:Y:S08]  /*04b0*/  R2UR UR8, R2 ;  /* 0x00000000020873c2 */ /* 0x004e7000000e0000 */
[----:B---3--:R-:W1:Y:S02]  /*04c0*/  R2UR UR4, R0 ;  /* 0x00000000000473c2 */ /* 0x008e6400000e0000 */
[----:B-1----:R-:W-:-:S06]  /*04d0*/  UIADD3 UR8, -UR8, UR4, URZ ;  /* 0x0000000408087290 */ /* 0x002fcc000fffe13f */
.L_x_54:
[----:B-1----:R-:W-:-:S04]  /*04e0*/  ISETP.NE.U32.AND P0, PT, RZ, c[0x0][0x2e0], PT ;  /* 0x0000b800ff007a0c */ /* 0x002fc80003f05070 */
[----:B------:R-:W-:-:S13]  /*04f0*/  ISETP.NE.AND.EX P0, PT, RZ, c[0x0][0x2e4], PT, P0 ;  /* 0x0000b900ff007a0c */ /* 0x000fda0003f05300 */
[----:B------:R-:W-:Y:S05]  /*0500*/  @!P0 BRA `(.L_x_55) ;  /* 0x0000003000008947 */ /* 0x000fea0003800000 */
[----:B------:R-:W-:-:S05]  /*0510*/  IMAD.WIDE R2, R251, R12, c[0x0][0x2e0] ;  /* 0x0000b800fb027625 */ /* 0x000fca00078e020c */
[----:B------:R1:W5:Y:S01]  /*0520*/  LDG.E R11, [R2.64] ;  /* 0x0000000a020b7981 */ /* 0x000362000c1e1900 */
[----:B------:R-:W-:Y:S05]  /*0530*/  BRA `(.L_x_56) ;  /* 0x0000004000007947 */ /* 0x000fea0003800000 */
.L_x_55:
[----:B------:R-:W-:Y:S05]  /*0540*/  @!P3 BRA `(.L_x_56) ;  /* 0x000000300000b947 */ /* 0x000fea0003800000 */
[----:B------:R-:W2:Y:S04]  /*0550*/  LDG.E R0, [R4.64] ;  /* 0x0000000a04007981 */ /* 0x000ea8000c1e1900 */
[----:B------:R-:W2:Y:S02]  /*0560*/  LDG.E R2, [R4.64+0x4] ;  /* 0x0000040a04027981 */ /* 0x000ea4000c1e1900 */
[----:B--2---:R-:W-:Y:S02]  /*0570*/  IADD3 R11, -R0, R2, RZ ;  /* 0x00000002000b7210 */ /* 0x004fe40007ffe1ff */
.L_x_56:
[----:B------:R-:W-:Y:S01]  /*0580*/  UISETP.GE.AND UP0, UPT, UR8, 0x1, UPT ;  /* 0x000000010800788c */ /* 0x000fe2000bf06270 */
[----:B------:R-:W-:Y:S01]  /*0590*/  PLOP3.LUT P0, PT, PT, PT, PT, 0x80, 0x0 ;  /* 0x000000000000781c */ /* 0x000fe20003f0f070 */
[----:B------:R-:W-:Y:S01]  /*05a0*/  CS2R R126, SRZ ;  /* 0x00000000007e7805 */ /* 0x000fe2000001ff00 */
[----:B------:R-:W-:Y:S01]  /*05b0*/  CS2R R124, SRZ ;  /* 0x00000000007c7805 */ /* 0x000fe2000001ff00 */
[----:B------:R-:W-:Y:S01]  /*05c0*/  CS2R R130, SRZ ;  /* 0x0000000000827805 */ /* 0x000fe2000001ff00 */
[----:B------:R-:W-:Y:S01]  /*05d0*/  CS2R R128, SRZ ;  /* 0x0000000000807805 */ /* 0x000fe2000001ff00 */
[----:B------:R-:W-:Y:S01]  /*05e0*/  PLOP3.LUT P1, PT, PT, PT, UP0, 0x80, 0x0 ;  /* 0x000000000000781c */ /* 0x000fe20003f2f008 */
[----:B------:R-:W-:Y:S01]  /*05f0*/  CS2R R12, SRZ ;  /* 0x00000000000c7805 */ /* 0x000fe2000001ff00 */
[----:B------:R-:W-:Y:S01]  /*0600*/  IMAD.MOV.U32 R122, RZ, RZ, RZ ;  /* 0x000000ffff7a7224 */ /* 0x000fe200078e00ff */
[----:B------:R-:W-:Y:S01]  /*0610*/  CS2R R120, SRZ ;  /* 0x0000000000787805 */ /* 0x000fe2000001ff00 */
[----:B------:R-:W-:Y:S01]  /*0620*/  CS2R R118, SRZ ;  /* 0x0000000000767805 */ /* 0x000fe2000001ff00 */
[----:B------:R-:W-:Y:S01]  /*0630*/  CS2R R116, SRZ ;  /* 0x0000000000747805 */ /* 0x000fe2000001ff00 */
[----:B------:R-:W-:Y:S01]  /*0640*/  CS2R R110, SRZ ;  /* 0x00000000006e7805 */ /* 0x000fe2000001ff00 */
[----:B------:R-:W-:Y:S01]  /*0650*/  CS2R R108, SRZ ;  /* 0x00000000006c7805 */ /* 0x000fe2000001ff00 */
[----:B------:R-:W-:Y:S01]  /*0660*/  IMAD.MOV.U32 R114, RZ, RZ, RZ ;  /* 0x000000ffff727224 */ /* 0x000fe200078e00ff */
[----:B------:R-:W-:Y:S01]  /*0670*/  CS2R R14, SRZ ;  /* 0x00000000000e7805 */ /* 0x000fe2000001ff00 */
[----:B------:R-:W-:Y:S01]  /*0680*/  MOV R112, RZ ;  /* 0x000000ff00707202 */ /* 0x000fe20000000f00 */
        /* <DEDUP_REMOVED lines=16> */
[----:B------:R-:W-:Y:S01]  /*0790*/  MOV R26, RZ ;  /* 0x000000ff001a7202 */ /* 0x000fe20000000f00 */
[----:B------:R-:W-:Y:S01]  /*07a0*/  IMAD.MOV.U32 R84, RZ, RZ, RZ ;  /* 0x000000ffff547224 */ /* 0x000fe200078e00ff */
        /* <DEDUP_REMOVED lines=24> */
[----:B------:R-:W-:Y:S05]  /*0930*/  @!P1 BRA `(.L_x_57) ;  /* 0x00004b0000009947 */ /* 0x000fea0003800000 */
[----:B------:R-:W-:Y:S01]  /*0940*/  IMAD.MOV.U32 R0, RZ, RZ, c[0x0][0x248] ;  /* 0x00009200ff007624 */ /* 0x000fe200078e00ff */
[--C-:B------:R-:W-:Y:S01]  /*0950*/  SHF.R.S32.HI R33, RZ, 0x1f, R252.reuse ;  /* 0x0000001fff217819 */ /* 0x100fe200000114fc */
[----:B-1----:R-:W-:Y:S01]  /*0960*/  IMAD.SHL.U32 R3, R252, 0x4, RZ ;  /* 0x00000004fc037824 */ /* 0x002fe200078e00ff */
[----:B------:R-:W-:Y:S01]  /*0970*/  SHF.R.S32.HI R5, RZ, 0x1f, R252 ;  /* 0x0000001fff057819 */ /* 0x000fe200000114fc */
[----:B------:R-:W-:Y:S01]  /*0980*/  IMAD R2, R8, 0xc0, RZ ;  /* 0x000000c008027824 */ /* 0x000fe200078e02ff */
[----:B------:R-:W-:Y:S01]  /*0990*/  ISETP.NE.AND P1, PT, R0, 0x1, PT ;  /* 0x000000010000780c */ /* 0x000fe20003f25270 */
[----:B-----5:R-:W-:Y:S01]  /*09a0*/  IMAD R29, R28, -0x40, R11 ;  /* 0xffffffc01c1d7824 */ /* 0x020fe200078e020b */
[----:B------:R-:W-:Y:S01]  /*09b0*/  SHF.R.S32.HI R0, RZ, 0x1f, R8 ;  /* 0x0000001fff007819 */ /* 0x000fe20000011408 */
[----:B------:R-:W-:Y:S01]  /*09c0*/  IMAD.MOV.U32 R25, RZ, RZ, c[0x0][0x1ac] ;  /* 0x00006b00ff197624 */ /* 0x000fe200078e00ff */
[----:B------:R-:W-:Y:S01]  /*09d0*/  IADD3 R14, P0, R3, R8, RZ ;  /* 0x00000008030e7210 */ /* 0x000fe20007f1e0ff */
[----:B------:R-:W-:Y:S01]  /*09e0*/  ULDC.64 UR4, c[0x0][0x178] ;  /* 0x00005e0000047ab9 */ /* 0x000fe20000000a00 */
[----:B------:R-:W-:Y:S01]  /*09f0*/  LEA.HI R31, R33, R252, RZ, 0x3 ;  /* 0x000000fc211f7211 */ /* 0x000fe200078f18ff */
[----:B------:R-:W-:Y:S01]  /*0a00*/  USHF.L.U32 UR7, UR4, 0x6, URZ ;  /* 0x0000000604077899 */ /* 0x000fe2000800063f */
[----:B------:R-:W-:Y:S01]  /*0a10*/  LEA.HI.X.SX32 R15, R3, R0, 0x1, P0 ;  /* 0x00000000030f7211 */ /* 0x000fe200000f0eff */
[----:B------:R-:W-:Y:S01]  /*0a20*/  IMAD.MOV.U32 R0, RZ, RZ, R34 ;  /* 0x000000ffff007224 */ /* 0x000fe200078e0022 */
[----:B------:R-:W-:Y:S01]  /*0a30*/  LOP3.LUT R3, R31, 0xfffffff8, RZ, 0xc0, !PT ;  /* 0xfffffff81f037812 */ /* 0x000fe200078ec0ff */
[----:B------:R-:W-:Y:S01]  /*0a40*/  UMOV UR9, 0x6 ;  /* 0x0000000600097882 */ /* 0x000fe20000000000 */
[-C--:B------:R-:W-:Y:S01]  /*0a50*/  LEA.HI R32, R33, R252.reuse, RZ, 0x4 ;  /* 0x000000fc21207211 */ /* 0x080fe200078f20ff */
[----:B------:R-:W-:Y:S01]  /*0a60*/  @P1 IMAD.HI.U32 R4, R34, c[0x0][0x24c], RZ ;  /* 0x0000930022041a27 */ /* 0x000fe200078e00ff */
[----:B------:R-:W-:Y:S01]  /*0a70*/  IADD3 R26, P0, R2, R252, RZ ;  /* 0x000000fc021a7210 */ /* 0x000fe20007f1e0ff */
[----:B------:R-:W-:Y:S01]  /*0a80*/  USHF.L.U64.HI UR6, UR4, UR9, UR5 ;  /* 0x0000000904067299 */ /* 0x000fe20008010205 */
[----:B------:R-:W-:Y:S01]  /*0a90*/  SHF.R.S32.HI R7, RZ, 0x4, R32 ;  /* 0x00000004ff077819 */ /* 0x000fe20000011420 */
[----:B------:R-:W-:Y:S01]  /*0aa0*/  IMAD.IADD R22, R252, 0x1, -R3 ;  /* 0x00000001fc167824 */ /* 0x000fe200078e0a03 */
[----:B------:R-:W-:Y:S01]  /*0ab0*/  @P1 SHF.R.U32.HI R0, RZ, c[0x0][0x250], R4 ;  /* 0x00009400ff001a19 */ /* 0x000fe20000011604 */
[----:B------:R-:W-:Y:S01]  /*0ac0*/  ULDC.64 UR4, c[0x0][0x208] ;  /* 0x0000820000047ab9 */ /* 0x000fe20000000a00 */
[----:B------:R-:W-:Y:S01]  /*0ad0*/  LEA.HI R6, R32, R7, RZ, 0x1 ;  /* 0x0000000720067211 */ /* 0x000fe200078f08ff */
[----:B------:R-:W-:Y:S01]  /*0ae0*/  IMAD.SHL.U32 R18, R22, 0x8, RZ ;  /* 0x0000000816127824 */ /* 0x000fe200078e00ff */
[----:B------:R-:W-:Y:S01]  /*0af0*/  SHF.R.S32.HI R3, RZ, 0x1f, R0 ;  /* 0x0000001fff037819 */ /* 0x000fe20000011400 */
[----:B------:R-:W-:Y:S01]  /*0b00*/  USHF.L.U32 UR14, UR4, 0x6, URZ ;  /* 0x00000006040e7899 */ /* 0x000fe2000800063f */
[----:B------:R-:W-:Y:S01]  /*0b10*/  LEA.HI.X.SX32 R27, R2, R5, 0x1, P0 ;  /* 0x00000005021b7211 */ /* 0x000fe200000f0eff */
[----:B------:R-:W-:Y:S01]  /*0b20*/  USHF.L.U64.HI UR9, UR4, UR9, UR5 ;  /* 0x0000000904097299 */ /* 0x000fe20008010205 */
[----:B------:R-:W-:Y:S01]  /*0b30*/  SHF.R.S32.HI R19, RZ, 0x1f, R18 ;  /* 0x0000001fff137819 */ /* 0x000fe20000011412 */
[C---:B------:R-:W-:Y:S01]  /*0b40*/  IMAD R2, R3.reuse, c[0x0][0x1e0], RZ ;  /* 0x0000780003027a24 */ /* 0x040fe200078e02ff */
[----:B------:R-:W-:Y:S01]  /*0b50*/  LOP3.LUT R6, R6, 0xfffffffe, RZ, 0xc0, !PT ;  /* 0xfffffffe06067812 */ /* 0x000fe200078ec0ff */
[----:B------:R-:W-:Y:S01]  /*0b60*/  IMAD R3, R3, c[0x0][0x1b0], RZ ;  /* 0x00006c0003037a24 */ /* 0x000fe200078e02ff */
[----:B------:R-:W-:Y:S01]  /*0b70*/  SHF.R.S32.HI R243, RZ, 0x3, R31 ;  /* 0x00000003fff37819 */ /* 0x000fe2000001141f */
[C---:B------:R-:W-:Y:S01]  /*0b80*/  IMAD R2, R0.reuse, c[0x0][0x1e4], R2 ;  /* 0x0000790000027a24 */ /* 0x040fe200078e0202 */
[----:B------:R-:W-:Y:S01]  /*0b90*/  SHF.R.S32.HI R35, RZ, 0x1f, R34 ;  /* 0x0000001fff237819 */ /* 0x000fe20000011422 */
[C---:B------:R-:W-:Y:S01]  /*0ba0*/  IMAD.WIDE.U32 R4, R0.reuse, c[0x0][0x1e0], R18 ;  /* 0x0000780000047a25 */ /* 0x040fe200078e0012 */
[----:B------:R-:W-:Y:S01]  /*0bb0*/  SHF.R.S32.HI R21, RZ, 0x1f, R251 ;  /* 0x0000001fff157819 */ /* 0x000fe200000114fb */
[----:B------:R-:W-:Y:S01]  /*0bc0*/  UIADD3 UR5, UR8, 0x3f, URZ ;  /* 0x0000003f08057890 */ /* 0x000fe2000fffe03f */
[----:B------:R-:W-:Y:S01]  /*0bd0*/  SHF.R.S32.HI R8, RZ, 0x1f, R243 ;  /* 0x0000001fff087819 */ /* 0x000fe200000114f3 */
[----:B------:R-:W-:Y:S01]  /*0be0*/  IMAD.IADD R24, R7, 0x1, -R6 ;  /* 0x0000000107187824 */ /* 0x000fe200078e0a06 */
[----:B------:R-:W-:Y:S01]  /*0bf0*/  IADD3 R20, P1, R243, R9, RZ ;  /* 0x00000009f3147210 */ /* 0x000fe20007f3e0ff */
[----:B------:R-:W-:Y:S01]  /*0c00*/  IMAD.IADD R5, R5, 0x1, R2 ;  /* 0x0000000105057824 */ /* 0x000fe200078e0202 */
[----:B------:R-:W-:Y:S01]  /*0c10*/  IADD3 R16, P0, R243, R10, RZ ;  /* 0x0000000af3107210 */ /* 0x000fe20007f1e0ff */
[C---:B------:R-:W-:Y:S01]  /*0c20*/  IMAD R6, R0.reuse, c[0x0][0x1b4], R3 ;  /* 0x00006d0000067a24 */ /* 0x040fe200078e0203 */
[-C--:B------:R-:W-:Y:S01]  /*0c30*/  LEA.HI.X.SX32 R23, R9, R8.reuse, 0x1, P1 ;  /* 0x0000000809177211 */ /* 0x080fe200008f0eff */
[----:B------:R-:W-:Y:S01]  /*0c40*/  IMAD.WIDE.U32 R2, R0, c[0x0][0x1b0], R18 ;  /* 0x00006c0000027a25 */ /* 0x000fe200078e0012 */
[----:B------:R-:W-:Y:S01]  /*0c50*/  SEL R0, R21, RZ, !P3 ;  /* 0x000000ff15007207 */ /* 0x000fe20005800000 */
[----:B------:R-:W-:Y:S01]  /*0c60*/  USHF.R.S32.HI UR4, URZ, 0x1f, UR5 ;  /* 0x0000001f3f047899 */ /* 0x000fe20008011405 */
[----:B------:R-:W-:Y:S01]  /*0c70*/  LEA.HI.X.SX32 R17, R10, R8, 0x1, P0 ;  /* 0x000000080a117211 */ /* 0x000fe200000f0eff */
[----:B------:R-:W-:Y:S01]  /*0c80*/  IMAD R12, R35, c[0x0][0x270], RZ ;  /* 0x00009c00230c7a24 */ /* 0x000fe200078e02ff */
[----:B------:R-:W-:Y:S01]  /*0c90*/  SEL R10, R251, RZ, !P3 ;  /* 0x000000fffb0a7207 */ /* 0x000fe20005800000 */
[----:B------:R-:W-:Y:S01]  /*0ca0*/  IMAD.IADD R3, R3, 0x1, R6 ;  /* 0x0000000103037824 */ /* 0x000fe200078e0206 */
[----:B------:R-:W-:Y:S01]  /*0cb0*/  SEL R21, R21, RZ, !P2 ;  /* 0x000000ff15157207 */ /* 0x000fe20005000000 */
[----:B------:R-:W-:Y:S01]  /*0cc0*/  IMAD R12, R34, c[0x0][0x274], R12 ;  /* 0x00009d00220c7a24 */ /* 0x000fe200078e020c */
[----:B------:R-:W-:Y:S01]  /*0cd0*/  LOP3.LUT R236, R236, 0xfffffffb, RZ, 0xc0, !PT ;  /* 0xfffffffbecec7812 */ /* 0x000fe200078ec0ff */
[----:B------:R-:W-:Y:S01]  /*0ce0*/  IMAD.WIDE.U32 R8, R34, c[0x0][0x270], R14 ;  /* 0x00009c0022087a25 */ /* 0x000fe200078e000e */
[----:B------:R-:W-:Y:S01]  /*0cf0*/  ULEA.HI UR4, UR4, UR5, URZ, 0x6 ;  /* 0x0000000504047291 */ /* 0x000fe2000f8f303f */
[----:B------:R-:W-:Y:S01]  /*0d00*/  CS2R R130, SRZ ;  /* 0x0000000000827805 */ /* 0x000fe2000001ff00 */
[----:B------:R-:W-:Y:S01]  /*0d10*/  CS2R R128, SRZ ;  /* 0x0000000000807805 */ /* 0x000fe2000001ff00 */
[C---:B------:R-:W-:Y:S01]  /*0d20*/  IMAD R6, R0.reuse, c[0x0][0x1e8], RZ ;  /* 0x00007a0000067a24 */ /* 0x040fe200078e02ff */
[----:B------:R-:W-:Y:S01]  /*0d30*/  CS2R R126, SRZ ;  /* 0x00000000007e7805 */ /* 0x000fe2000001ff00 */
[----:B------:R-:W-:Y:S01]  /*0d40*/  IMAD R0, R0, c[0x0][0x1b8], RZ ;  /* 0x00006e0000007a24 */ /* 0x000fe200078e02ff */
[----:B------:R-:W-:Y:S01]  /*0d50*/  CS2R R124, SRZ ;  /* 0x00000000007c7805 */ /* 0x000fe2000001ff00 */
[----:B------:R-:W-:Y:S01]  /*0d60*/  IMAD.IADD R13, R9, 0x1, R12 ;  /* 0x00000001090d7824 */ /* 0x000fe200078e020c */
[----:B------:R-:W-:Y:S01]  /*0d70*/  CS2R R122, SRZ ;  /* 0x00000000007a7805 */ /* 0x000fe2000001ff00 */
[C---:B------:R-:W-:Y:S01]  /*0d80*/  IMAD R9, R10.reuse, c[0x0][0x1ec], R6 ;  /* 0x00007b000a097a24 */ /* 0x040fe200078e0206 */
[----:B------:R-:W-:Y:S01]  /*0d90*/  CS2R R120, SRZ ;  /* 0x0000000000787805 */ /* 0x000fe2000001ff00 */
[C---:B------:R-:W-:Y:S01]  /*0da0*/  IMAD.WIDE.U32 R6, R10.reuse, c[0x0][0x1e8], R4 ;  /* 0x00007a000a067a25 */ /* 0x040fe200078e0004 */
[----:B------:R-:W-:Y:S01]  /*0db0*/  CS2R R118, SRZ ;  /* 0x0000000000767805 */ /* 0x000fe2000001ff00 */
[----:B------:R-:W-:Y:S01]  /*0dc0*/  CS2R R116, SRZ ;  /* 0x0000000000747805 */ /* 0x000fe2000001ff00 */
[----:B------:R-:W-:Y:S01]  /*0dd0*/  CS2R R114, SRZ ;  /* 0x0000000000727805 */ /* 0x000fe2000001ff00 */
[C---:B------:R-:W-:Y:S01]  /*0de0*/  IMAD R0, R10.reuse, c[0x0][0x1bc], R0 ;  /* 0x00006f000a007a24 */ /* 0x040fe200078e0200 */
[----:B------:R-:W-:Y:S01]  /*0df0*/  CS2R R112, SRZ ;  /* 0x0000000000707805 */ /* 0x000fe2000001ff00 */
[----:B------:R-:W-:Y:S01]  /*0e00*/  IMAD.WIDE.U32 R4, R10, c[0x0][0x1b8], R2 ;  /* 0x00006e000a047a25 */ /* 0x000fe200078e0002 */
[----:B------:R-:W-:Y:S01]  /*0e10*/  CS2R R110, SRZ ;  /* 0x00000000006e7805 */ /* 0x000fe2000001ff00 */
[----:B------:R-:W-:Y:S01]  /*0e20*/  CS2R R108, SRZ ;  /* 0x00000000006c7805 */ /* 0x000fe2000001ff00 */
[----:B------:R-:W-:Y:S01]  /*0e30*/  CS2R R106, SRZ ;  /* 0x00000000006a7805 */ /* 0x000fe2000001ff00 */
[----:B------:R-:W-:Y:S01]  /*0e40*/  IMAD.IADD R5, R5, 0x1, R0 ;  /* 0x0000000105057824 */ /* 0x000fe200078e0200 */
[----:B------:R-:W-:Y:S01]  /*0e50*/  LEA.HI R0, R33, R252, RZ, 0x6 ;  /* 0x000000fc21007211 */ /* 0x000fe200078f30ff */
[----:B------:R-:W-:Y:S01]  /*0e60*/  IMAD.WIDE R2, R28, 0x40, R16 ;  /* 0x000000401c027825 */ /* 0x000fe200078e0210 */
[----:B------:R-:W-:Y:S01]  /*0e70*/  IADD3 R28, R18, 0x80, RZ ;  /* 0x00000080121c7810 */ /* 0x000fe20007ffe0ff */
[----:B------:R-:W-:Y:S01]  /*0e80*/  CS2R R104, SRZ ;  /* 0x0000000000687805 */ /* 0x000fe2000001ff00 */
[----:B------:R-:W-:Y:S01]  /*0e90*/  SHF.R.S32.HI R17, RZ, 0x6, R0 ;  /* 0x00000006ff117819 */ /* 0x000fe20000011400 */
[----:B------:R-:W-:Y:S01]  /*0ea0*/  IMAD.MOV.U32 R12, RZ, RZ, R8 ;  /* 0x000000ffff0c7224 */ /* 0x000fe200078e0008 */
[----:B------:R-:W-:Y:S01]  /*0eb0*/  CS2R R102, SRZ ;  /* 0x0000000000667805 */ /* 0x000fe2000001ff00 */
[----:B------:R-:W-:Y:S01]  /*0ec0*/  IMAD R16, R35, c[0x0][0x288], RZ ;  /* 0x0000a20023107a24 */ /* 0x000fe200078e02ff */
[----:B------:R-:W-:Y:S01]  /*0ed0*/  CS2R R100, SRZ ;  /* 0x0000000000647805 */ /* 0x000fe2000001ff00 */
[----:B------:R-:W-:Y:S01]  /*0ee0*/  IMAD.SHL.U32 R0, R243, 0x40, RZ ;  /* 0x00000040f3007824 */ /* 0x000fe200078e00ff */
[----:B------:R-:W-:Y:S01]  /*0ef0*/  CS2R R98, SRZ ;  /* 0x0000000000627805 */ /* 0x000fe2000001ff00 */
[----:B------:R-:W-:Y:S01]  /*0f00*/  IMAD R8, R3, c[0x0][0x1d8], RZ ;  /* 0x0000760003087a24 */ /* 0x000fe200078e02ff */
[----:B------:R-:W-:Y:S01]  /*0f10*/  CS2R R96, SRZ ;  /* 0x0000000000607805 */ /* 0x000fe2000001ff00 */
[----:B------:R-:W-:Y:S01]  /*0f20*/  IMAD.IADD R7, R7, 0x1, R9 ;  /* 0x0000000107077824 */ /* 0x000fe200078e0209 */
[----:B------:R-:W-:Y:S01]  /*0f30*/  LOP3.LUT R0, R0, 0x1c0, RZ, 0xc0, !PT ;  /* 0x000001c000007812 */ /* 0x000fe200078ec0ff */
[C---:B------:R-:W-:Y:S01]  /*0f40*/  IMAD R16, R34.reuse, c[0x0][0x28c], R16 ;  /* 0x0000a30022107a24 */ /* 0x040fe200078e0210 */
        /* <DEDUP_REMOVED lines=8> */
[----:B------:R-:W-:Y:S01]  /*0fd0*/  CS2R R84, SRZ ;  /* 0x0000000000547805 */ /* 0x000fe2000001ff00 */
[C---:B------:R-:W-:Y:S01]  /*0fe0*/  IMAD.WIDE.U32 R8, R2.reuse, c[0x0][0x1d8], R6 ;  /* 0x0000760002087a25 */ /* 0x040fe200078e0006 */
[----:B------:R-:W-:Y:S01]  /*0ff0*/  CS2R R82, SRZ ;  /* 0x0000000000527805 */ /* 0x000fe2000001ff00 */
[----:B------:R-:W-:Y:S01]  /*1000*/  CS2R R80, SRZ ;  /* 0x0000000000507805 */ /* 0x000fe2000001ff00 */
[----:B------:R-:W-:Y:S01]  /*1010*/  CS2R R78, SRZ ;  /* 0x00000000004e7805 */ /* 0x000fe2000001ff00 */
[C---:B------:R-:W-:Y:S01]  /*1020*/  IMAD.WIDE.U32 R6, R2.reuse, c[0x0][0x1a8], R4 ;  /* 0x00006a0002067a25 */ /* 0x040fe200078e0004 */
[----:B------:R-:W-:Y:S01]  /*1030*/  CS2R R76, SRZ ;  /* 0x00000000004c7805 */ /* 0x000fe2000001ff00 */
[----:B------:R-:W-:Y:S01]  /*1040*/  CS2R R74, SRZ ;  /* 0x00000000004a7805 */ /* 0x000fe2000001ff00 */
[----:B------:R-:W-:Y:S01]  /*1050*/  CS2R R72, SRZ ;  /* 0x0000000000487805 */ /* 0x000fe2000001ff00 */
[----:B------:R-:W-:Y:S01]  /*1060*/  IMAD R15, R2, c[0x0][0x1ac], R3 ;  /* 0x00006b00020f7a24 */ /* 0x000fe200078e0203 */
[----:B------:R-:W-:Y:S01]  /*1070*/  SHF.R.U32.HI R3, RZ, 0x3, R0 ;  /* 0x00000003ff037819 */ /* 0x000fe20000011600 */
[----:B------:R-:W-:Y:S01]  /*1080*/  IMAD.IADD R5, R11, 0x1, R16 ;  /* 0x000000010b057824 */ /* 0x000fe200078e0210 */
[----:B------:R-:W-:Y:S01]  /*1090*/  LOP3.LUT R11, R0, 0x38, R18, 0xf8, !PT ;  /* 0x00000038000b7812 */ /* 0x000fe200078ef812 */
[----:B------:R-:W-:Y:S01]  /*10a0*/  IMAD.SHL.U32 R30, R17, 0x200, RZ ;  /* 0x00000200111e7824 */ /* 0x000fe200078e00ff */
[----:B------:R-:W-:Y:S01]  /*10b0*/  LEA R2, P0, R8, c[0x0][0x1c0], 0x1 ;  /* 0x0000700008027a11 */ /* 0x000fe200078008ff */
[----:B------:R-:W-:Y:S01]  /*10c0*/  IMAD.IADD R0, R9, 0x1, R14 ;  /* 0x0000000109007824 */ /* 0x000fe200078e020e */
[----:B------:R-:W-:Y:S01]  /*10d0*/  SEL R16, R251, RZ, !P2 ;  /* 0x000000fffb107207 */ /* 0x000fe20005000000 */
[----:B------:R-:W-:Y:S01]  /*10e0*/  IMAD.MOV.U32 R4, RZ, RZ, R10 ;  /* 0x000000ffff047224 */ /* 0x000fe200078e000a */
[----:B------:R-:W-:Y:S01]  /*10f0*/  LOP3.LUT R232, R30, R11, R3, 0xf6, !PT ;  /* 0x0000000b1ee87212 */ /* 0x000fe200078ef603 */
[----:B------:R-:W-:Y:S01]  /*1100*/  CS2R R70, SRZ ;  /* 0x0000000000467805 */ /* 0x000fe2000001ff00 */
[----:B------:R-:W-:Y:S01]  /*1110*/  LEA.HI.X R3, R8, c[0x0][0x1c4], R0, 0x1, P0 ;  /* 0x0000710008037a11 */ /* 0x000fe200000f0c00 */
[----:B------:R-:W-:Y:S01]  /*1120*/  IMAD.IADD R8, R7, 0x1, R15 ;  /* 0x0000000107087824 */ /* 0x000fe200078e020f */
[C---:B------:R-:W-:Y:S01]  /*1130*/  LEA R10, P0, R6.reuse, c[0x0][0x190], 0x1 ;  /* 0x00006400060a7a11 */ /* 0x040fe200078008ff */
[C---:B------:R-:W-:Y:S01]  /*1140*/  IMAD R7, R21.reuse, c[0x0][0x278], RZ ;  /* 0x00009e0015077a24 */ /* 0x040fe200078e02ff */
[----:B------:R-:W-:Y:S01]  /*1150*/  CS2R R68, SRZ ;  /* 0x0000000000447805 */ /* 0x000fe2000001ff00 */
[----:B------:R-:W-:Y:S01]  /*1160*/  IMAD R0, R21, c[0x0][0x290], RZ ;  /* 0x0000a40015007a24 */ /* 0x000fe200078e02ff */
[----:B------:R-:W-:Y:S01]  /*1170*/  LEA.HI.X R11, R6, c[0x0][0x194], R8, 0x1, P0 ;  /* 0x00006500060b7a11 */ /* 0x000fe200000f0c08 */
[----:B------:R-:W-:Y:S01]  /*1180*/  IMAD.WIDE.U32 R8, R16, c[0x0][0x278], R12 ;  /* 0x00009e0010087a25 */ /* 0x000fe200078e000c */
[----:B------:R-:W-:Y:S01]  /*1190*/  CS2R R66, SRZ ;  /* 0x0000000000427805 */ /* 0x000fe2000001ff00 */
[----:B------:R-:W-:Y:S01]  /*11a0*/  CS2R R64, SRZ ;  /* 0x0000000000407805 */ /* 0x000fe2000001ff00 */
[----:B------:R-:W-:Y:S01]  /*11b0*/  CS2R R62, SRZ ;  /* 0x00000000003e7805 */ /* 0x000fe2000001ff00 */
[----:B------:R-:W-:Y:S01]  /*11c0*/  IMAD.MOV.U32 R13, RZ, RZ, c[0x0][0x1a8] ;  /* 0x00006a00ff0d7624 */ /* 0x000fe200078e00ff */
[----:B------:R-:W-:Y:S01]  /*11d0*/  LEA R246, P3, R8, c[0x0][0x258], 0x2 ;  /* 0x0000960008f67a11 */ /* 0x000fe200078610ff */
[C---:B------:R-:W-:Y:S01]  /*11e0*/  IMAD R14, R16.reuse, c[0x0][0x27c], R7 ;  /* 0x00009f00100e7a24 */ /* 0x040fe200078e0207 */
[----:B------:R-:W-:Y:S01]  /*11f0*/  CS2R R60, SRZ ;  /* 0x00000000003c7805 */ /* 0x000fe2000001ff00 */
[C---:B------:R-:W-:Y:S01]  /*1200*/  IMAD R0, R16.reuse, c[0x0][0x294], R0 ;  /* 0x0000a50010007a24 */ /* 0x040fe200078e0200 */
[C---:B------:R-:W-:Y:S01]  /*1210*/  LEA R12, P0, R13.reuse, R10, 0x6 ;  /* 0x0000000a0d0c7211 */ /* 0x040fe200078030ff */
[----:B------:R-:W-:Y:S01]  /*1220*/  IMAD.WIDE.U32 R6, R16, c[0x0][0x290], R4 ;  /* 0x0000a40010067a25 */ /* 0x000fe200078e0004 */
[----:B------:R-:W-:Y:S01]  /*1230*/  CS2R R58, SRZ ;  /* 0x00000000003a7805 */ /* 0x000fe2000001ff00 */
[----:B------:R-:W-:Y:S01]  /*1240*/  CS2R R56, SRZ ;  /* 0x0000000000387805 */ /* 0x000fe2000001ff00 */
[----:B------:R-:W-:Y:S01]  /*1250*/  LEA.HI.X R13, R13, R11, R25, 0x6, P0 ;  /* 0x0000000b0d0d7211 */ /* 0x000fe200000f3419 */
[----:B------:R-:W-:Y:S01]  /*1260*/  IMAD.MOV.U32 R15, RZ, RZ, c[0x0][0x1d8] ;  /* 0x00007600ff0f7624 */ /* 0x000fe200078e00ff */
[----:B------:R-:W-:Y:S01]  /*1270*/  LEA R244, P2, R6, c[0x0][0x280], 0x2 ;  /* 0x0000a00006f47a11 */ /* 0x000fe200078410ff */
[----:B------:R-:W-:Y:S01]  /*1280*/  IMAD.IADD R0, R7, 0x1, R0 ;  /* 0x0000000107007824 */ /* 0x000fe200078e0200 */
[----:B------:R-:W-:Y:S01]  /*1290*/  IADD3 R25, R18, 0x40, RZ ;  /* 0x0000004012197810 */ /* 0x000fe20007ffe0ff */
[----:B------:R-:W-:Y:S01]  /*12a0*/  IMAD.MOV.U32 R5, RZ, RZ, c[0x0][0x1dc] ;  /* 0x00007700ff057624 */ /* 0x000fe200078e00ff */
[----:B------:R-:W-:Y:S01]  /*12b0*/  LEA R4, P1, R15, R2, 0x6 ;  /* 0x000000020f047211 */ /* 0x000fe200078230ff */
[----:B------:R-:W-:Y:S01]  /*12c0*/  IMAD.IADD R14, R9, 0x1, R14 ;  /* 0x00000001090e7824 */ /* 0x000fe200078e020e */
[----:B------:R-:W-:Y:S01]  /*12d0*/  LEA.HI.X R245, R6, c[0x0][0x284], R0, 0x2, P2 ;  /* 0x0000a10006f57a11 */ /* 0x000fe200010f1400 */
[----:B------:R-:W-:Y:S01]  /*12e0*/  IMAD.IADD R0, R29, 0x1, -R243 ;  /* 0x000000011d007824 */ /* 0x000fe200078e0af3 */
[----:B------:R-:W-:Y:S01]  /*12f0*/  LEA.HI.X R5, R15, R3, R5, 0x6, P1 ;  /* 0x000000030f057211 */ /* 0x000fe200008f3405 */
[----:B------:R-:W-:Y:S01]  /*1300*/  IMAD.SHL.U32 R232, R232, 0x2, RZ ;  /* 0x00000002e8e87824 */ /* 0x000fe200078e00ff */
[----:B------:R-:W-:Y:S01]  /*1310*/  ISETP.GE.AND P2, PT, R18, c[0x0][0x1cc], PT ;  /* 0x0000730012007a0c */ /* 0x000fe20003f46270 */
[----:B------:R-:W-:Y:S01]  /*1320*/  IMAD R7, R23, c[0x0][0x178], RZ ;  /* 0x00005e0017077a24 */ /* 0x000fe200078e02ff */
[----:B------:R-:W-:Y:S01]  /*1330*/  ISETP.GE.AND P1, PT, R25, c[0x0][0x1cc], PT ;  /* 0x0000730019007a0c */ /* 0x000fe20003f26270 */
[----:B------:R-:W-:Y:S01]  /*1340*/  IMAD R6, R23, c[0x0][0x208], RZ ;  /* 0x0000820017067a24 */ /* 0x000fe200078e02ff */
[----:B------:R-:W-:Y:S01]  /*1350*/  ISETP.GE.AND P0, PT, R28, c[0x0][0x1cc], PT ;  /* 0x000073001c007a0c */ /* 0x000fe20003f06270 */
[----:B------:R-:W-:Y:S01]  /*1360*/  IMAD.MOV.U32 R23, RZ, RZ, 0x20 ;  /* 0x00000020ff177424 */ /* 0x000fe200078e00ff */
[----:B------:R-:W-:Y:S01]  /*1370*/  ISETP.LT.OR P6, PT, R0, 0x1, P2 ;  /* 0x000000010000780c */ /* 0x000fe200017c1670 */
[----:B------:R-:W-:Y:S01]  /*1380*/  IMAD R15, R20, c[0x0][0x20c], R6 ;  /* 0x00008300140f7a24 */ /* 0x000fe200078e0206 */
[----:B------:R-:W-:Y:S01]  /*1390*/  ISETP.LT.OR P5, PT, R0, 0x1, P1 ;  /* 0x000000010000780c */ /* 0x000fe20000fa1670 */
[----:B------:R-:W-:Y:S01]  /*13a0*/  CS2R R54, SRZ ;  /* 0x0000000000367805 */ /* 0x000fe2000001ff00 */
[----:B------:R-:W-:Y:S01]  /*13b0*/  LEA.HI.X R247, R8, c[0x0][0x25c], R14, 0x2, P3 ;  /* 0x0000970008f77a11 */ /* 0x000fe200018f140e */
[----:B------:R-:W-:Y:S01]  /*13c0*/  IMAD R14, R20, c[0x0][0x17c], R7 ;  /* 0x00005f00140e7a24 */ /* 0x000fe200078e0207 */
[----:B------:R-:W-:Y:S01]  /*13d0*/  ISETP.LT.OR P4, PT, R0, 0x1, P0 ;  /* 0x000000010000780c */ /* 0x000fe20000781670 */
[--C-:B------:R-:W-:Y:S01]  /*13e0*/  IMAD.WIDE.U32 R6, R20, c[0x0][0x178], R18.reuse ;  /* 0x00005e0014067a25 */ /* 0x100fe200078e0012 */
[C---:B------:R-:W-:Y:S01]  /*13f0*/  ISETP.LT.OR P3, PT, R0.reuse, 0x21, P2 ;  /* 0x000000210000780c */ /* 0x040fe20001761670 */
[----:B------:R-:W-:Y:S01]  /*1400*/  CS2R R52, SRZ ;  /* 0x0000000000347805 */ /* 0x000fe2000001ff00 */
[----:B------:R-:W-:Y:S01]  /*1410*/  ISETP.LT.OR P1, PT, R0, 0x21, P1 ;  /* 0x000000210000780c */ /* 0x000fe20000f21670 */
[----:B------:R-:W-:Y:S01]  /*1420*/  IMAD.WIDE.U32 R8, R20, c[0x0][0x208], R18 ;  /* 0x0000820014087a25 */ /* 0x000fe200078e0012 */
[----:B------:R-:W-:Y:S01]  /*1430*/  ISETP.LT.OR P0, PT, R0, 0x21, P0 ;  /* 0x000000210000780c */ /* 0x000fe20000701670 */
[----:B------:R-:W-:Y:S01]  /*1440*/  @!PT LDS RZ, [RZ] ;  /* 0x00000000fffff984 */ /* 0x000fe20000000800 */
[----:B------:R-:W-:Y:S01]  /*1450*/  @!PT LDS RZ, [RZ] ;  /* 0x00000000fffff984 */ /* 0x000fe20000000800 */
[----:B------:R-:W-:Y:S01]  /*1460*/  @!PT LDS RZ, [RZ] ;  /* 0x00000000fffff984 */ /* 0x000fe20000000800 */
[----:B------:R1:W-:Y:S01]  /*1470*/  LDGSTS.E.BYPASS.LTC128B.128 [R232+0x6080], [R2.64], !P6 ;  /* 0x0608000002e87fae */ /* 0x0003e2000f101d4a */
[----:B------:R-:W-:Y:S01]  /*1480*/  ISETP.GE.AND P2, PT, R18, c[0x0][0x19c], PT ;  /* 0x0000670012007a0c */ /* 0x000fe20003f46270 */
[----:B------:R-:W-:Y:S01]  /*1490*/  CS2R R50, SRZ ;  /* 0x0000000000327805 */ /* 0x000fe2000001ff00 */
[----:B------:R-:W-:Y:S01]  /*14a0*/  ISETP.GE.AND P6, PT, R28, c[0x0][0x16c], PT ;  /* 0x00005b001c007a0c */ /* 0x000fe20003fc6270 */
[----:B------:R1:W-:Y:S01]  /*14b0*/  LDGSTS.E.BYPASS.LTC128B.128 [R232+0x8080], [R2.64+0x80], !P5 ;  /* 0x0808008002e87fae */ /* 0x0003e2000e901d4a */
[C---:B------:R-:W-:Y:S01]  /*14c0*/  ISETP.LT.OR P5, PT, R0.reuse, 0x1, P2 ;  /* 0x000000010000780c */ /* 0x040fe200017a1670 */
[----:B------:R-:W-:Y:S01]  /*14d0*/  CS2R R48, SRZ ;  /* 0x0000000000307805 */ /* 0x000fe2000001ff00 */
[----:B------:R-:W-:Y:S01]  /*14e0*/  LEA.HI R19, R33, R252, RZ, 0x2 ;  /* 0x000000fc21137211 */ /* 0x000fe200078f10ff */
[----:B------:R1:W-:Y:S01]  /*14f0*/  LDGSTS.E.BYPASS.LTC128B.128 [R232+0xa080], [R2.64+0x100], !P4 ;  /* 0x0a08010002e87fae */ /* 0x0003e2000e101d4a */
[----:B------:R-:W-:Y:S01]  /*1500*/  CS2R R46, SRZ ;  /* 0x00000000002e7805 */ /* 0x000fe2000001ff00 */
[----:B------:R-:W-:Y:S01]  /*1510*/  CS2R R44, SRZ ;  /* 0x00000000002c7805 */ /* 0x000fe2000001ff00 */
[----:B------:R-:W-:Y:S01]  /*1520*/  CS2R R42, SRZ ;  /* 0x00000000002a7805 */ /* 0x000fe2000001ff00 */
[----:B------:R2:W-:Y:S01]  /*1530*/  LDGSTS.E.BYPASS.LTC128B.128 [R232+0x7080], [R4.64], !P3 ;  /* 0x0708000004e87fae */ /* 0x0005e2000d901d4a */
[----:B------:R-:W-:Y:S01]  /*1540*/  ISETP.LT.OR P3, PT, R0, 0x21, P2 ;  /* 0x000000210000780c */ /* 0x000fe20001761670 */
[----:B------:R-:W-:Y:S01]  /*1550*/  CS2R R40, SRZ ;  /* 0x0000000000287805 */ /* 0x000fe2000001ff00 */
[----:B------:R-:W-:Y:S01]  /*1560*/  CS2R R38, SRZ ;  /* 0x0000000000267805 */ /* 0x000fe2000001ff00 */
[----:B------:R2:W-:Y:S01]  /*1570*/  LDGSTS.E.BYPASS.LTC128B.128 [R232+0x9080], [R4.64+0x80], !P1 ;  /* 0x0908008004e87fae */ /* 0x0005e2000c901d4a */
[----:B------:R-:W-:Y:S01]  /*1580*/  ISETP.GE.AND P1, PT, R25, c[0x0][0x19c], PT ;  /* 0x0000670019007a0c */ /* 0x000fe20003f26270 */
[----:B------:R-:W-:Y:S01]  /*1590*/  CS2R R36, SRZ ;  /* 0x0000000000247805 */ /* 0x000fe2000001ff00 */
[----:B------:R-:W-:Y:S01]  /*15a0*/  @P6 LOP3.LUT R236, R236, 0x4, RZ, 0xfc, !PT ;  /* 0x00000004ecec6812 */ /* 0x000fe200078efcff */
[----:B------:R2:W-:Y:S01]  /*15b0*/  LDGSTS.E.BYPASS.LTC128B.128 [R232+0xb080], [R4.64+0x100], !P0 ;  /* 0x0b08010004e87fae */ /* 0x0005e2000c101d4a */
[----:B------:R-:W-:Y:S01]  /*15c0*/  ISETP.GE.AND P0, PT, R28, c[0x0][0x19c], PT ;  /* 0x000067001c007a0c */ /* 0x000fe20003f06270 */
[----:B------:R-:W-:Y:S01]  /*15d0*/  USHF.R.S32.HI UR13, URZ, 0x6, UR4 ;  /* 0x000000063f0d7899 */ /* 0x000fe20008011404 */
[C---:B------:R-:W-:Y:S01]  /*15e0*/  ISETP.LT.OR P4, PT, R0.reuse, 0x1, P1 ;  /* 0x000000010000780c */ /* 0x040fe20000f81670 */
[----:B------:R-:W0:Y:S01]  /*15f0*/  LDGDEPBAR ;  /* 0x00000000000079af */ /* 0x000e220000000000 */
[C---:B------:R-:W-:Y:S01]  /*1600*/  ISETP.LT.OR P2, PT, R0.reuse, 0x1, P0 ;  /* 0x000000010000780c */ /* 0x040fe20000741670 */
[----:B------:R-:W-:Y:S01]  /*1610*/  UMOV UR12, URZ ;  /* 0x0000003f000c7c82 */ /* 0x000fe20008000000 */
[C---:B------:R-:W-:Y:S01]  /*1620*/  ISETP.LT.OR P1, PT, R0.reuse, 0x21, P1 ;  /* 0x000000210000780c */ /* 0x040fe20000f21670 */
[----:B------:R3:W-:Y:S01]  /*1630*/  LDGSTS.E.BYPASS.LTC128B.128 [R232+0x80], [R10.64], !P5 ;  /* 0x000800000ae87fae */ /* 0x0007e2000e901d4a */
[----:B------:R-:W-:Y:S01]  /*1640*/  ISETP.LT.OR P0, PT, R0, 0x21, P0 ;  /* 0x000000210000780c */ /* 0x000fe20000701670 */
[C---:B------:R-:W-:Y:S01]  /*1650*/  IMAD.SHL.U32 R0, R22.reuse, 0x40, RZ ;  /* 0x0000004016007824 */ /* 0x040fe200078e00ff */
[----:B------:R-:W-:-:S02]  /*1660*/  LOP3.LUT P5, RZ, R22, 0x4, RZ, 0xc0, !PT ;  /* 0x0000000416ff7812 */ /* 0x000fc400078ac0ff */
[----:B------:R-:W-:Y:S01]  /*1670*/  LOP3.LUT R236, R236, 0xfffffff7, RZ, 0xc0, !PT ;  /* 0xfffffff7ecec7812 */ /* 0x000fe200078ec0ff */
[----:B-1----:R-:W-:Y:S02]  /*1680*/  IMAD.IADD R3, R9, 0x1, R15 ;  /* 0x0000000109037824 */ /* 0x002fe400078e020f */
[----:B------:R3:W-:Y:S01]  /*1690*/  LDGSTS.E.BYPASS.LTC128B.128 [R232+0x2080], [R10.64+0x80], !P4 ;  /* 0x020800800ae87fae */ /* 0x0007e2000e101d4a */
[----:B------:R-:W-:Y:S01]  /*16a0*/  IMAD.MOV.U32 R2, RZ, RZ, R8 ;  /* 0x000000ffff027224 */ /* 0x000fe200078e0008 */
[----:B------:R-:W-:Y:S01]  /*16b0*/  LOP3.LUT P4, RZ, R22, 0x2, RZ, 0xc0, !PT ;  /* 0x0000000216ff7812 */ /* 0x000fe2000788c0ff */
[----:B------:R-:W-:Y:S01]  /*16c0*/  IMAD.MOV.U32 R22, RZ, RZ, 0x40 ;  /* 0x00000040ff167424 */ /* 0x000fe200078e00ff */
[----:B------:R3:W-:Y:S01]  /*16d0*/  LDGSTS.E.BYPASS.LTC128B.128 [R232+0x4080], [R10.64+0x100], !P2 ;  /* 0x040801000ae87fae */ /* 0x0007e2000d101d4a */
[----:B------:R-:W-:Y:S02]  /*16e0*/  ISETP.GE.AND P2, PT, R25, c[0x0][0x16c], PT ;  /* 0x00005b0019007a0c */ /* 0x000fe40003f46270 */
[----:B------:R-:W-:Y:S01]  /*16f0*/  SHF.R.S32.HI R15, RZ, 0x2, R19 ;  /* 0x00000002ff0f7819 */ /* 0x000fe20000011413 */
[----:B------:R1:W-:Y:S01]  /*1700*/  LDGSTS.E.BYPASS.LTC128B.128 [R232+0x1080], [R12.64], !P3 ;  /* 0x010800000ce87fae */ /* 0x0003e2000d901d4a */
[----:B------:R-:W-:Y:S01]  /*1710*/  SEL R226, R22, 0xffffffc0, !P5 ;  /* 0xffffffc016e27807 */ /* 0x000fe20006800000 */
[----:B--2---:R-:W-:-:S02]  /*1720*/  IMAD.IADD R5, R7, 0x1, R14 ;  /* 0x0000000107057824 */ /* 0x004fc400078e020e */
[----:B------:R1:W-:Y:S01]  /*1730*/  LDGSTS.E.BYPASS.LTC128B.128 [R232+0x3080], [R12.64+0x80], !P1 ;  /* 0x030800800ce87fae */ /* 0x0003e2000c901d4a */
[----:B------:R-:W-:Y:S01]  /*1740*/  IMAD.MOV.U32 R4, RZ, RZ, R6 ;  /* 0x000000ffff047224 */ /* 0x000fe200078e0006 */
[----:B------:R-:W-:Y:S01]  /*1750*/  LOP3.LUT R14, R0, 0x1c0, RZ, 0xc0, !PT ;  /* 0x000001c0000e7812 */ /* 0x000fe200078ec0ff */
[C---:B------:R-:W-:Y:S01]  /*1760*/  IMAD R6, R35.reuse, c[0x0][0x180], RZ ;  /* 0x0000600023067a24 */ /* 0x040fe200078e02ff */
[----:B------:R1:W-:Y:S01]  /*1770*/  LDGSTS.E.BYPASS.LTC128B.128 [R232+0x5080], [R12.64+0x100], !P0 ;  /* 0x050801000ce87fae */ /* 0x0003e2000c101d4a */
[----:B------:R-:W-:Y:S01]  /*1780*/  IMAD R7, R35, c[0x0][0x210], RZ ;  /* 0x0000840023077a24 */ /* 0x000fe200078e02ff */
[----:B------:R-:W-:Y:S01]  /*1790*/  LOP3.LUT R9, R14, 0x8, R31, 0xf8, !PT ;  /* 0x000000080e097812 */ /* 0x000fe200078ef81f */
[C---:B------:R-:W-:Y:S01]  /*17a0*/  IMAD R0, R34.reuse, c[0x0][0x184], R6 ;  /* 0x0000610022007a24 */ /* 0x040fe200078e0206 */
[----:B------:R-:W0:Y:S01]  /*17b0*/  LDGDEPBAR ;  /* 0x00000000000079af */ /* 0x000e220000000000 */
[----:B------:R-:W-:Y:S01]  /*17c0*/  SHF.R.U32.HI R20, RZ, 0x3, R14 ;  /* 0x00000003ff147819 */ /* 0x000fe2000001160e */
[----:B------:R-:W-:Y:S01]  /*17d0*/  IMAD R8, R34, c[0x0][0x214], R7 ;  /* 0x0000850022087a24 */ /* 0x000fe200078e0207 */
[----:B------:R-:W-:Y:S01]  /*17e0*/  ISETP.GE.AND P0, PT, R18, c[0x0][0x16c], PT ;  /* 0x00005b0012007a0c */ /* 0x000fe20003f06270 */
[----:B------:R-:W-:-:S04]  /*17f0*/  IMAD.WIDE.U32 R6, R34, c[0x0][0x180], R4 ;  /* 0x0000600022067a25 */ /* 0x000fc800078e0004 */
[----:B------:R-:W-:Y:S01]  /*1800*/  IMAD.WIDE.U32 R4, R34, c[0x0][0x210], R2 ;  /* 0x0000840022047a25 */ /* 0x000fe200078e0002 */
[----:B------:R-:W-:-:S03]  /*1810*/  LOP3.LUT R2, R9, R20, RZ, 0x3c, !PT ;  /* 0x0000001409027212 */ /* 0x000fc600078e3cff */
[----:B------:R-:W-:Y:S02]  /*1820*/  IMAD R3, R24, 0x800, R30 ;  /* 0x0000080018037824 */ /* 0x000fe400078e021e */
[----:B------:R-:W-:Y:S02]  /*1830*/  IMAD.IADD R7, R7, 0x1, R0 ;  /* 0x0000000107077824 */ /* 0x000fe400078e0200 */
[----:B------:R-:W-:Y:S02]  /*1840*/  IMAD.IADD R2, R3, 0x1, R2 ;  /* 0x0000000103027824 */ /* 0x000fe400078e0202 */
[C---:B------:R-:W-:Y:S02]  /*1850*/  IMAD R3, R21.reuse, c[0x0][0x188], RZ ;  /* 0x0000620015037a24 */ /* 0x040fe400078e02ff */
[----:B------:R-:W-:Y:S02]  /*1860*/  IMAD R0, R21, c[0x0][0x218], RZ ;  /* 0x0000860015007a24 */ /* 0x000fe400078e02ff */
[----:B---3--:R-:W-:Y:S01]  /*1870*/  IMAD R10, R16, c[0x0][0x18c], R3 ;  /* 0x00006300100a7a24 */ /* 0x008fe200078e0203 */
[----:B-1----:R-:W-:Y:S01]  /*1880*/  SEL R12, RZ, 0x1, P0 ;  /* 0x00000001ff0c7807 */ /* 0x002fe20000000000 */
[----:B------:R-:W-:-:S04]  /*1890*/  DEPBAR.LE SB0, 0x1 ;  /* 0x000080400000791a */ /* 0x000fc80000000000 */
[C---:B------:R-:W-:Y:S01]  /*18a0*/  IMAD.WIDE.U32 R6, R16.reuse, c[0x0][0x188], R6 ;  /* 0x0000620010067a25 */ /* 0x040fe200078e0006 */
[----:B------:R-:W-:Y:S02]  /*18b0*/  SEL R3, RZ, 0x4, P6 ;  /* 0x00000004ff037807 */ /* 0x000fe40003000000 */
[----:B------:R-:W-:Y:S01]  /*18c0*/  LEA.HI R13, R33, R252, RZ, 0x5 ;  /* 0x000000fc210d7211 */ /* 0x000fe200078f28ff */
[----:B------:R-:W-:Y:S01]  /*18d0*/  IMAD R9, R16, c[0x0][0x21c], R0 ;  /* 0x0000870010097a24 */ /* 0x000fe200078e0200 */
[----:B------:R-:W-:Y:S01]  /*18e0*/  BAR.SYNC.DEFER_BLOCKING 0x0 ;  /* 0x0000000000007b1d */ /* 0x000fe20000010000 */
[----:B------:R-:W-:Y:S01]  /*18f0*/  IMAD.IADD R0, R7, 0x1, R10 ;  /* 0x0000000107007824 */ /* 0x000fe200078e020a */
[----:B------:R-:W-:Y:S01]  /*1900*/  LEA R238, P1, R6, c[0x0][0x160], 0x1 ;  /* 0x0000580006ee7a11 */ /* 0x000fe200078208ff */
[----:B------:R-:W-:Y:S01]  /*1910*/  IMAD.SHL.U32 R228, R2, 0x2, RZ ;  /* 0x0000000202e47824 */ /* 0x000fe200078e00ff */
[----:B------:R-:W-:Y:S01]  /*1920*/  SHF.R.S32.HI R224, RZ, 0x5, R13 ;  /* 0x00000005ffe07819 */ /* 0x000fe2000001140d */
[----:B------:R-:W-:Y:S01]  /*1930*/  IMAD.IADD R5, R5, 0x1, R8 ;  /* 0x0000000105057824 */ /* 0x000fe200078e0208 */
[----:B------:R-:W-:Y:S01]  /*1940*/  LEA.HI.X R239, R6, c[0x0][0x164], R0, 0x1, P1 ;  /* 0x0000590006ef7a11 */ /* 0x000fe200008f0c00 */
[----:B------:R-:W-:Y:S01]  /*1950*/  IMAD.IADD R231, R228, 0x1, R226 ;  /* 0x00000001e4e77824 */ /* 0x000fe200078e02e2 */
[----:B------:R-:W-:Y:S01]  /*1960*/  SEL R0, R23, 0xffffffe0, !P4 ;  /* 0xffffffe017007807 */ /* 0x000fe20006000000 */
[----:B------:R-:W-:Y:S01]  /*1970*/  IMAD.WIDE.U32 R4, R16, c[0x0][0x218], R4 ;  /* 0x0000860010047a25 */ /* 0x000fe200078e0004 */
[----:B------:R-:W-:-:S03]  /*1980*/  SEL R8, RZ, 0x2, P2 ;  /* 0x00000002ff087807 */ /* 0x000fc60001000000 */
[----:B------:R-:W-:Y:S01]  /*1990*/  IMAD.IADD R229, R228, 0x1, R0 ;  /* 0x00000001e4e57824 */ /* 0x000fe200078e0200 */
[----:B------:R-:W-:Y:S01]  /*19a0*/  LEA R240, P0, R4, c[0x0][0x1f0], 0x1 ;  /* 0x00007c0004f07a11 */ /* 0x000fe200078008ff */
[----:B------:R-:W-:Y:S01]  /*19b0*/  IMAD.IADD R5, R5, 0x1, R9 ;  /* 0x0000000105057824 */ /* 0x000fe200078e0209 */
[----:B------:R-:W-:Y:S01]  /*19c0*/  IADD3 R3, R3, R8, R12 ;  /* 0x0000000803037210 */ /* 0x000fe20007ffe00c */
[----:B------:R-:W-:Y:S01]  /*19d0*/  IMAD.IADD R230, R226, 0x1, R229 ;  /* 0x00000001e2e67824 */ /* 0x000fe200078e02e5 */
[----:B------:R-:W-:Y:S01]  /*19e0*/  LEA.HI R0, R13, R224, RZ, 0x1 ;  /* 0x000000e00d007211 */ /* 0x000fe200078f08ff */
[----:B------:R-:W-:Y:S01]  /*19f0*/  IMAD.U32 R8, RZ, RZ, UR7 ;  /* 0x00000007ff087e24 */ /* 0x000fe2000f8e00ff */
[----:B------:R-:W-:Y:S01]  /*1a00*/  LEA.HI.X R241, R4, c[0x0][0x1f4], R5, 0x1, P0 ;  /* 0x00007d0004f17a11 */ /* 0x000fe200000f0c05 */
[----:B------:R-:W-:Y:S01]  /*1a10*/  IMAD R7, R35, c[0x0][0x238], RZ ;  /* 0x00008e0023077a24 */ /* 0x000fe200078e02ff */
[----:B------:R-:W-:Y:S01]  /*1a20*/  IADD3 R4, -R243, UR8, RZ ;  /* 0x00000008f3047c10 */ /* 0x000fe2000fffe1ff */
[----:B------:R-:W-:Y:S01]  /*1a30*/  IMAD.U32 R6, RZ, RZ, UR7 ;  /* 0x00000007ff067e24 */ /* 0x000fe2000f8e00ff */
[----:B------:R1:W2:Y:S01]  /*1a40*/  LDSM.16.M88.4 R148, [R228+0x6080] ;  /* 0x00608000e494783b */ /* 0x0002a20000000200 */
[C---:B------:R-:W-:Y:S01]  /*1a50*/  LOP3.LUT P3, RZ, R3.reuse, 0x1, RZ, 0xc0, !PT ;  /* 0x0000000103ff7812 */ /* 0x040fe2000786c0ff */
[----:B------:R-:W-:Y:S01]  /*1a60*/  IMAD R7, R34, c[0x0][0x23c], R7 ;  /* 0x00008f0022077a24 */ /* 0x000fe200078e0207 */
[----:B------:R-:W-:Y:S01]  /*1a70*/  LOP3.LUT P2, RZ, R3, 0x2, RZ, 0xc0, !PT ;  /* 0x0000000203ff7812 */ /* 0x000fe2000784c0ff */
[----:B------:R1:W3:Y:S01]  /*1a80*/  LDSM.16.M88.4 R152, [R229+0x6080] ;  /* 0x00608000e598783b */ /* 0x0002e20000000200 */
[C---:B------:R-:W-:Y:S01]  /*1a90*/  ISETP.LT.OR P0, PT, R4.reuse, 0x1, !P3 ;  /* 0x000000010400780c */ /* 0x040fe20005f01670 */
[----:B------:R-:W-:Y:S01]  /*1aa0*/  IMAD R21, R21, c[0x0][0x240], RZ ;  /* 0x0000900015157a24 */ /* 0x000fe200078e02ff */
[----:B------:R-:W-:Y:S01]  /*1ab0*/  LOP3.LUT P4, RZ, R3, 0x4, RZ, 0xc0, !PT ;  /* 0x0000000403ff7812 */ /* 0x000fe2000788c0ff */
[----:B------:R1:W4:Y:S01]  /*1ac0*/  LDSM.16.M88.4 R160, [R231+0x6080] ;  /* 0x00608000e7a0783b */ /* 0x0003220000000200 */
[----:B------:R-:W-:Y:S01]  /*1ad0*/  ISETP.LT.OR P1, PT, R4, 0x1, !P2 ;  /* 0x000000010400780c */ /* 0x000fe20005721670 */
[----:B------:R-:W-:Y:S01]  /*1ae0*/  IMAD.WIDE.U32 R2, R34, c[0x0][0x238], R26 ;  /* 0x00008e0022027a25 */ /* 0x000fe200078e001a */
[----:B------:R-:W-:Y:S01]  /*1af0*/  LOP3.LUT R0, R0, 0xfffffffe, RZ, 0xc0, !PT ;  /* 0xfffffffe00007812 */ /* 0x000fe200078ec0ff */
[----:B------:R1:W1:Y:S01]  /*1b00*/  LDSM.16.M88.4 R164, [R230+0x6080] ;  /* 0x00608000e6a4783b */ /* 0x0002620000000200 */
[----:B------:R-:W-:Y:S01]  /*1b10*/  SHF.R.S32.HI R5, RZ, 0x1f, R19 ;  /* 0x0000001fff057819 */ /* 0x000fe20000011413 */
[----:B------:R-:W-:Y:S01]  /*1b20*/  IMAD.IADD R3, R3, 0x1, R7 ;  /* 0x0000000103037824 */ /* 0x000fe200078e0207 */
[----:B------:R-:W-:Y:S01]  /*1b30*/  ISETP.LT.OR P6, PT, R4, 0x21, !P3 ;  /* 0x000000210400780c */ /* 0x000fe20005fc1670 */
[----:B------:R1:W1:Y:S01]  /*1b40*/  LDSM.16.M88.4 R168, [R228+0x8080] ;  /* 0x00808000e4a8783b */ /* 0x0002620000000200 */
[----:B------:R-:W-:Y:S01]  /*1b50*/  IMAD.IADD R224, R224, 0x1, -R0 ;  /* 0x00000001e0e07824 */ /* 0x000fe200078e0a00 */
[----:B------:R-:W-:Y:S01]  /*1b60*/  LEA.HI R0, R5, R15, RZ, 0x3 ;  /* 0x0000000f05007211 */ /* 0x000fe200078f18ff */
[----:B------:R-:W-:Y:S01]  /*1b70*/  IMAD.WIDE.U32 R248, R16, c[0x0][0x240], R2 ;  /* 0x0000900010f87a25 */ /* 0x000fe200078e0002 */
[----:B------:R1:W1:Y:S01]  /*1b80*/  LDSM.16.M88.4 R172, [R229+0x8080] ;  /* 0x00808000e5ac783b */ /* 0x0002620000000200 */
[----:B------:R-:W-:-:S02]  /*1b90*/  ISETP.LT.OR P5, PT, R4, 0x21, !P2 ;  /* 0x000000210400780c */ /* 0x000fc400057a1670 */
[----:B------:R-:W-:Y:S01]  /*1ba0*/  LOP3.LUT R0, R0, 0xfffffff8, RZ, 0xc0, !PT ;  /* 0xfffffff800007812 */ /* 0x000fe200078ec0ff */
[----:B------:R1:W1:Y:S01]  /*1bb0*/  LDSM.16.M88.4 R176, [R231+0x8080] ;  /* 0x00808000e7b0783b */ /* 0x0002620000000200 */
[----:B------:R-:W-:Y:S01]  /*1bc0*/  ISETP.LT.OR P3, PT, R4, 0x21, !P4 ;  /* 0x000000210400780c */ /* 0x000fe20006761670 */
[----:B------:R-:W-:Y:S01]  /*1bd0*/  IMAD R21, R16, c[0x0][0x244], R21 ;  /* 0x0000910010157a24 */ /* 0x000fe200078e0215 */
[----:B------:R-:W-:Y:S01]  /*1be0*/  ISETP.GE.AND P2, PT, R18, c[0x0][0x1fc], PT ;  /* 0x00007f0012007a0c */ /* 0x000fe20003f46270 */
[----:B------:R1:W1:Y:S01]  /*1bf0*/  LDSM.16.M88.4 R180, [R230+0x8080] ;  /* 0x00808000e6b4783b */ /* 0x0002620000000200 */
[----:B------:R-:W-:Y:S01]  /*1c00*/  IMAD.IADD R5, R15, 0x1, -R0 ;  /* 0x000000010f057824 */ /* 0x000fe200078e0a00 */
[----:B------:R-:W-:Y:S01]  /*1c10*/  SHF.R.S32.HI R0, RZ, 0x1f, R17 ;  /* 0x0000001fff007819 */ /* 0x000fe20000011411 */
[C---:B------:R-:W-:Y:S01]  /*1c20*/  IMAD.SHL.U32 R235, R224.reuse, 0x10, RZ ;  /* 0x00000010e0eb7824 */ /* 0x040fe200078e00ff */
[----:B------:R1:W1:Y:S01]  /*1c30*/  LDSM.16.M88.4 R184, [R228+0xa080] ;  /* 0x00a08000e4b8783b */ /* 0x0002620000000200 */
[----:B------:R-:W-:Y:S01]  /*1c40*/  IMAD.SHL.U32 R224, R224, 0x400, RZ ;  /* 0x00000400e0e07824 */ /* 0x000fe200078e00ff */
[----:B------:R-:W-:Y:S01]  /*1c50*/  LEA.HI R0, R0, R17, RZ, 0x2 ;  /* 0x0000001100007211 */ /* 0x000fe200078f10ff */
[----:B------:R-:W-:Y:S01]  /*1c60*/  IMAD.IADD R250, R249, 0x1, R21 ;  /* 0x00000001f9fa7824 */ /* 0x000fe200078e0215 */
[----:B------:R1:W1:Y:S01]  /*1c70*/  LDSM.16.M88.4 R188, [R229+0xa080] ;  /* 0x00a08000e5bc783b */ /* 0x0002620000000200 */
[----:B------:R-:W-:-:S02]  /*1c80*/  LOP3.LUT R14, R14, 0x10, R235, 0xf8, !PT ;  /* 0x000000100e0e7812 */ /* 0x000fc400078ef8eb */
[----:B------:R-:W-:Y:S01]  /*1c90*/  LOP3.LUT R0, R0, 0xfffffffc, RZ, 0xc0, !PT ;  /* 0xfffffffc00007812 */ /* 0x000fe200078ec0ff */
[----:B------:R1:W1:Y:S04]  /*1ca0*/  LDSM.16.M88.4 R192, [R231+0xa080] ;  /* 0x00a08000e7c0783b */ /* 0x0002680000000200 */
[----:B------:R1:W1:Y:S04]  /*1cb0*/  LDSM.16.M88.4 R196, [R230+0xa080] ;  /* 0x00a08000e6c4783b */ /* 0x0002680000000200 */
[----:B------:R-:W-:Y:S06]  /*1cc0*/  BAR.SYNC.DEFER_BLOCKING 0x0 ;  /* 0x0000000000007b1d */ /* 0x000fec0000010000 */
[----:B------:R-:W-:Y:S01]  /*1cd0*/  @!PT LDS RZ, [RZ] ;  /* 0x00000000fffff984 */ /* 0x000fe20000000800 */
[----:B------:R-:W-:Y:S01]  /*1ce0*/  @!PT LDS RZ, [RZ] ;  /* 0x00000000fffff984 */ /* 0x000fe20000000800 */
[----:B------:R-:W-:Y:S01]  /*1cf0*/  @!PT LDS RZ, [RZ] ;  /* 0x00000000fffff984 */ /* 0x000fe20000000800 */
[----:B------:R1:W-:Y:S01]  /*1d00*/  LDGSTS.E.BYPASS.LTC128B.128 [R232+0x6080], [R238.64], !P0 ;  /* 0x06080000eee87fae */ /* 0x0003e2000c101d4a */
[----:B------:R-:W-:-:S02]  /*1d10*/  ISETP.LT.OR P0, PT, R4, 0x1, !P4 ;  /* 0x000000010400780c */ /* 0x000fc40006701670 */
[----:B------:R-:W-:Y:S01]  /*1d20*/  ISETP.GE.AND P4, PT, R25, c[0x0][0x1fc], PT ;  /* 0x00007f0019007a0c */ /* 0x000fe20003f86270 */
[----:B------:R1:W-:Y:S10]  /*1d30*/  LDGSTS.E.BYPASS.LTC128B.128 [R232+0x8080], [R238.64+0x80], !P1 ;  /* 0x08080080eee87fae */ /* 0x0003f4000c901d4a */
[----:B------:R1:W-:Y:S01]  /*1d40*/  LDGSTS.E.BYPASS.LTC128B.128 [R232+0xa080], [R238.64+0x100], !P0 ;  /* 0x0a080100eee87fae */ /* 0x0003e2000c101d4a */
[----:B------:R-:W-:-:S04]  /*1d50*/  IADD3 R8, P1, P0, R8, 0x80, R238 ;  /* 0x0000008008087810 */ /* 0x000fc8000783e0ee */
[----:B------:R-:W-:Y:S02]  /*1d60*/  IADD3.X R9, RZ, UR6, R239, P1, P0 ;  /* 0x00000006ff097c10 */ /* 0x000fe40008fe04ef */
[----:B------:R-:W-:-:S04]  /*1d70*/  IADD3 R10, P0, R238, UR7, RZ ;  /* 0x00000007ee0a7c10 */ /* 0x000fc8000ff1e0ff */
[----:B------:R-:W-:Y:S02]  /*1d80*/  IADD3.X R11, R239, UR6, RZ, P0, !PT ;  /* 0x00000006ef0b7c10 */ /* 0x000fe400087fe4ff */
[----:B------:R-:W-:-:S03]  /*1d90*/  IADD3 R6, P1, P0, R6, 0x100, R238 ;  /* 0x0000010006067810 */ /* 0x000fc6000783e0ee */
[----:B------:R1:W-:Y:S01]  /*1da0*/  LDGSTS.E.BYPASS.LTC128B.128 [R232+0x7080], [R10.64], !P6 ;  /* 0x070800000ae87fae */ /* 0x0003e2000f101d4a */
[----:B------:R-:W-:Y:S02]  /*1db0*/  IADD3.X R7, RZ, UR6, R239, P1, P0 ;  /* 0x00000006ff077c10 */ /* 0x000fe40008fe04ef */
[----:B------:R-:W-:Y:S01]  /*1dc0*/  ISETP.GE.AND P0, PT, R18, c[0x0][0x1fc], PT ;  /* 0x00007f0012007a0c */ /* 0x000fe20003f06270 */
[----:B------:R2:W-:Y:S01]  /*1dd0*/  LDGSTS.E.BYPASS.LTC128B.128 [R232+0x9080], [R8.64], !P5 ;  /* 0x0908000008e87fae */ /* 0x0005e2000e901d4a */
[----:B------:R-:W-:Y:S02]  /*1de0*/  ISETP.GT.AND P6, PT, R252, 0xf, PT ;  /* 0x0000000ffc00780c */ /* 0x000fe40003fc4270 */
[----:B------:R-:W-:Y:S01]  /*1df0*/  ISETP.GE.AND P5, PT, R25, c[0x0][0x1fc], PT ;  /* 0x00007f0019007a0c */ /* 0x000fe20003fa6270 */
[----:B------:R2:W-:Y:S01]  /*1e00*/  LDGSTS.E.BYPASS.LTC128B.128 [R232+0xb080], [R6.64], !P3 ;  /* 0x0b08000006e87fae */ /* 0x0005e2000d901d4a */
[----:B------:R-:W-:Y:S02]  /*1e10*/  SEL R18, RZ, 0x1, P0 ;  /* 0x00000001ff127807 */ /* 0x000fe40000000000 */
[----:B------:R-:W-:-:S02]  /*1e20*/  SEL R16, RZ, 0xffffffff, P5 ;  /* 0xffffffffff107807 */ /* 0x000fc40002800000 */
[----:B------:R-:W-:Y:S02]  /*1e30*/  ISETP.LT.OR P5, PT, R4, 0x1, P2 ;  /* 0x000000010400780c */ /* 0x000fe400017a1670 */
[----:B------:R-:W-:Y:S02]  /*1e40*/  ISETP.GE.AND P1, PT, R25, c[0x0][0x16c], PT ;  /* 0x00005b0019007a0c */ /* 0x000fe40003f26270 */
[C---:B------:R-:W-:Y:S02]  /*1e50*/  ISETP.GE.AND P3, PT, R28.reuse, c[0x0][0x1fc], PT ;  /* 0x00007f001c007a0c */ /* 0x040fe40003f66270 */
[----:B------:R-:W-:Y:S02]  /*1e60*/  SEL R15, RZ, 0xffffffff, P1 ;  /* 0xffffffffff0f7807 */ /* 0x000fe40000800000 */
[----:B------:R-:W-:Y:S02]  /*1e70*/  ISETP.GE.AND P1, PT, R28, c[0x0][0x1fc], PT ;  /* 0x00007f001c007a0c */ /* 0x000fe40003f26270 */
[----:B------:R-:W-:Y:S01]  /*1e80*/  @P6 LOP3.LUT R236, R236, 0x8, RZ, 0xfc, !PT ;  /* 0x00000008ecec6812 */ /* 0x000fe200078efcff */
[----:B------:R-:W-:Y:S01]  /*1e90*/  IMAD.SHL.U32 R15, R15, 0x2, RZ ;  /* 0x000000020f0f7824 */ /* 0x000fe200078e00ff */
[----:B------:R-:W-:Y:S01]  /*1ea0*/  SEL R237, RZ, 0xffffffff, P1 ;  /* 0xffffffffffed7807 */ /* 0x000fe20000800000 */
[----:B-1----:R-:W-:Y:S01]  /*1eb0*/  @!P6 IMAD.SHL.U32 R10, R252, 0x10, RZ ;  /* 0x00000010fc0ae824 */ /* 0x002fe200078e00ff */
[----:B------:R-:W-:-:S02]  /*1ec0*/  ISETP.LT.OR P1, PT, R4, 0x21, P2 ;  /* 0x000000210400780c */ /* 0x000fc40001721670 */
[----:B------:R-:W-:Y:S01]  /*1ed0*/  LOP3.LUT R242, R15, 0x2, R12, 0xe2, !PT ;  /* 0x000000020ff27812 */ /* 0x000fe200078ee20c */
[----:B------:R-:W-:Y:S01]  /*1ee0*/  IMAD.SHL.U32 R237, R237, 0x4, RZ ;  /* 0x00000004eded7824 */ /* 0x000fe200078e00ff */
[----:B------:R1:W-:Y:S01]  /*1ef0*/  @!P6 LDGSTS.E.BYPASS.LTC128B.128 [R10+0x12080], [R246.64] ;  /* 0x12080000f60aefae */ /* 0x0003e2000b901d4a */
[----:B------:R-:W-:Y:S02]  /*1f00*/  ISETP.GE.AND P2, PT, R252, 0x10, PT ;  /* 0x00000010fc00780c */ /* 0x000fe40003f46270 */
[----:B--2---:R-:W-:Y:S01]  /*1f10*/  LOP3.LUT R7, R13, 0xffffffe0, RZ, 0xc0, !PT ;  /* 0xffffffe00d077812 */ /* 0x004fe200078ec0ff */
[----:B------:R-:W-:Y:S01]  /*1f20*/  IMAD.IADD R6, R17, 0x1, -R0 ;  /* 0x0000000111067824 */ /* 0x000fe200078e0a00 */
[----:B------:R-:W-:Y:S01]  /*1f30*/  LOP3.LUT R0, R32, 0xfffffff0, RZ, 0xc0, !PT ;  /* 0xfffffff020007812 */ /* 0x000fe200078ec0ff */
[----:B------:R-:W0:Y:S01]  /*1f40*/  LDGDEPBAR ;  /* 0x00000000000079af */ /* 0x000e220000000000 */
[----:B------:R-:W-:Y:S01]  /*1f50*/  LOP3.LUT R236, R236, 0xfffffffd, RZ, 0xc0, !PT ;  /* 0xfffffffdecec7812 */ /* 0x000fe200078ec0ff */
[----:B------:R-:W-:-:S02]  /*1f60*/  IMAD.IADD R2, R252, 0x1, -R7 ;  /* 0x00000001fc027824 */ /* 0x000fc400078e0a07 */
[----:B------:R-:W-:Y:S01]  /*1f70*/  IMAD R13, R6, -0x8, R29 ;  /* 0xfffffff8060d7824 */ /* 0x000fe200078e021d */
[----:B------:R-:W-:Y:S01]  /*1f80*/  IADD3 R6, P0, R240, UR14, RZ ;  /* 0x0000000ef0067c10 */ /* 0x000fe2000ff1e0ff */
[----:B------:R-:W-:Y:S01]  /*1f90*/  IMAD.IADD R0, R252, 0x1, -R0 ;  /* 0x00000001fc007824 */ /* 0x000fe200078e0a00 */
[----:B------:R-:W-:Y:S01]  /*1fa0*/  SHF.R.S32.HI R3, RZ, 0x1f, R2 ;  /* 0x0000001fff037819 */ /* 0x000fe20000011402 */
[----:B------:R2:W-:Y:S01]  /*1fb0*/  LDGSTS.E.BYPASS.LTC128B.128 [R232+0xc080], [R240.64], !P5 ;  /* 0x0c080000f0e87fae */ /* 0x0005e2000e901d4a */
[----:B------:R-:W-:Y:S02]  /*1fc0*/  IADD3.X R7, R241, UR9, RZ, P0, !PT ;  /* 0x00000009f1077c10 */ /* 0x000fe400087fe4ff */
[----:B------:R-:W-:Y:S02]  /*1fd0*/  LEA.HI R3, R3, R2, RZ, 0x2 ;  /* 0x0000000203037211 */ /* 0x000fe400078f10ff */
[----:B------:R-:W-:Y:S02]  /*1fe0*/  ISETP.LT.OR P0, PT, R4, 0x1, P4 ;  /* 0x000000010400780c */ /* 0x000fe40002701670 */
[----:B------:R-:W-:-:S02]  /*1ff0*/  LEA.HI R235, R3, R235, RZ, 0x1e ;  /* 0x000000eb03eb7211 */ /* 0x000fc400078ff0ff */
[----:B------:R-:W-:Y:S02]  /*2000*/  LOP3.LUT R3, R3, 0xfffffffc, RZ, 0xc0, !PT ;  /* 0xfffffffc03037812 */ /* 0x000fe400078ec0ff */
[----:B------:R-:W-:Y:S02]  /*2010*/  SHF.R.S32.HI R8, RZ, 0x1f, R0 ;  /* 0x0000001fff087819 */ /* 0x000fe40000011400 */
[----:B------:R-:W-:Y:S01]  /*2020*/  ISETP.LT.OR P4, PT, R4, 0x21, P4 ;  /* 0x000000210400780c */ /* 0x000fe20002781670 */
[----:B------:R-:W-:Y:S01]  /*2030*/  IMAD.IADD R11, R2, 0x1, -R3 ;  /* 0x00000001020b7824 */ /* 0x000fe200078e0a03 */
[----:B------:R-:W-:Y:S01]  /*2040*/  LEA.HI R8, R8, R0, RZ, 0x3 ;  /* 0x0000000008087211 */ /* 0x000fe200078f18ff */
[C---:B------:R-:W-:Y:S01]  /*2050*/  IMAD.SHL.U32 R3, R5.reuse, 0x40, RZ ;  /* 0x0000004005037824 */ /* 0x040fe200078e00ff */
[----:B------:R-:W-:Y:S01]  /*2060*/  LOP3.LUT P5, RZ, R5, 0x4, RZ, 0xc0, !PT ;  /* 0x0000000405ff7812 */ /* 0x000fe200078ac0ff */
[----:B------:R2:W-:Y:S01]  /*2070*/  LDGSTS.E.BYPASS.LTC128B.128 [R232+0xe080], [R240.64+0x80], !P0 ;  /* 0x0e080080f0e87fae */ /* 0x0005e2000c101d4a */
[----:B------:R-:W-:Y:S01]  /*2080*/  IMAD.SHL.U32 R2, R17, 0x8, RZ ;  /* 0x0000000811027824 */ /* 0x000fe200078e00ff */
[----:B------:R-:W-:Y:S01]  /*2090*/  ISETP.LT.OR P0, PT, R4, 0x1, P3 ;  /* 0x000000010400780c */ /* 0x000fe20001f01670 */
[----:B------:R-:W-:Y:S01]  /*20a0*/  IMAD.SHL.U32 R5, R24, 0x20, RZ ;  /* 0x0000002018057824 */ /* 0x000fe200078e00ff */
[----:B------:R-:W-:Y:S01]  /*20b0*/  LOP3.LUT R3, R3, 0x1c0, RZ, 0xc0, !PT ;  /* 0x000001c003037812 */ /* 0x000fe200078ec0ff */
[----:B------:R-:W-:Y:S01]  /*20c0*/  IMAD R11, R11, -0x2, R13 ;  /* 0xfffffffe0b0b7824 */ /* 0x000fe200078e020d */
[----:B------:R-:W-:-:S02]  /*20d0*/  ISETP.LT.OR P3, PT, R4, 0x21, P3 ;  /* 0x000000210400780c */ /* 0x000fc40001f61670 */
[----:B------:R-:W-:Y:S02]  /*20e0*/  LOP3.LUT R2, R2, 0x18, RZ, 0xc0, !PT ;  /* 0x0000001802027812 */ /* 0x000fe400078ec0ff */
[----:B------:R-:W-:Y:S02]  /*20f0*/  SHF.R.U32.HI R4, RZ, 0x3, R3 ;  /* 0x00000003ff047819 */ /* 0x000fe40000011603 */
[----:B------:R-:W-:Y:S02]  /*2100*/  LOP3.LUT R9, R8, 0xfffffff8, RZ, 0xc0, !PT ;  /* 0xfffffff808097812 */ /* 0x000fe400078ec0ff */
[----:B-1----:R-:W-:Y:S01]  /*2110*/  LOP3.LUT R10, R4, R3, R2, 0x1e, !PT ;  /* 0x00000003040a7212 */ /* 0x002fe200078e1e02 */
[----:B------:R-:W-:Y:S01]  /*2120*/  IMAD.U32 R4, RZ, RZ, UR14 ;  /* 0x0000000eff047e24 */ /* 0x000fe2000f8e00ff */
[----:B------:R2:W-:Y:S01]  /*2130*/  LDGSTS.E.BYPASS.LTC128B.128 [R232+0x10080], [R240.64+0x100], !P0 ;  /* 0x10080100f0e87fae */ /* 0x0005e2000c101d4a */
[----:B------:R-:W-:Y:S01]  /*2140*/  IMAD.IADD R0, R0, 0x1, -R9 ;  /* 0x0000000100007824 */ /* 0x000fe200078e0a09 */
[----:B------:R-:W-:Y:S01]  /*2150*/  LOP3.LUT R13, R2, 0x20, R5, 0xf8, !PT ;  /* 0x00000020020d7812 */ /* 0x000fe200078ef805 */
[----:B------:R-:W-:Y:S01]  /*2160*/  IMAD.SHL.U32 R2, R16, 0x2, RZ ;  /* 0x0000000210027824 */ /* 0x000fe200078e00ff */
[----:B------:R1:W-:Y:S01]  /*2170*/  LDGSTS.E.BYPASS.LTC128B.128 [R232+0xd080], [R6.64], !P1 ;  /* 0x0d08000006e87fae */ /* 0x0003e2000c901d4a */
[----:B------:R-:W-:Y:S01]  /*2180*/  IADD3 R4, P1, P0, R4, 0x100, R240 ;  /* 0x0000010004047810 */ /* 0x000fe2000783e0f0 */
[----:B------:R-:W-:Y:S01]  /*2190*/  IMAD.SHL.U32 R3, R8, 0x40, RZ ;  /* 0x0000004008037824 */ /* 0x000fe200078e00ff */
[----:B------:R-:W-:Y:S01]  /*21a0*/  LOP3.LUT R9, R14, 0x8, R31, 0xf8, !PT ;  /* 0x000000080e097812 */ /* 0x000fe200078ef81f */
[----:B------:R1:W-:Y:S01]  /*21b0*/  LDGSTS.E.BYPASS.LTC128B.128 [R232+0xf080], [R6.64+0x80], !P4 ;  /* 0x0f08008006e87fae */ /* 0x0003e2000e101d4a */
[----:B------:R-:W-:-:S02]  /*21c0*/  IADD3.X R5, RZ, UR9, R241, P1, P0 ;  /* 0x00000009ff057c10 */ /* 0x000fc40008fe04f1 */
[C---:B------:R-:W-:Y:S02]  /*21d0*/  LOP3.LUT P1, RZ, R0.reuse, 0x2, RZ, 0xc0, !PT ;  /* 0x0000000200ff7812 */ /* 0x040fe4000782c0ff */
[C---:B------:R-:W-:Y:S01]  /*21e0*/  LOP3.LUT P0, RZ, R0.reuse, 0x4, RZ, 0xc0, !PT ;  /* 0x0000000400ff7812 */ /* 0x040fe2000780c0ff */
[----:B------:R-:W-:Y:S01]  /*21f0*/  IMAD.SHL.U32 R0, R0, 0x40, RZ ;  /* 0x0000004000007824 */ /* 0x000fe200078e00ff */
[----:B------:R-:W-:Y:S01]  /*2200*/  LOP3.LUT R12, R2, 0x2, R18, 0xe2, !PT ;  /* 0x00000002020c7812 */ /* 0x000fe200078ee212 */
[----:B------:R2:W-:Y:S01]  /*2210*/  LDGSTS.E.BYPASS.LTC128B.128 [R232+0x11080], [R4.64], !P3 ;  /* 0x1108000004e87fae */ /* 0x0005e2000d901d4a */
[----:B------:R-:W-:Y:S02]  /*2220*/  LOP3.LUT R2, R19, 0x3ffffffc, RZ, 0xc0, !PT ;  /* 0x3ffffffc13027812 */ /* 0x000fe400078ec0ff */
[----:B------:R-:W-:Y:S02]  /*2230*/  LOP3.LUT R0, R0, 0x1c0, RZ, 0xc0, !PT ;  /* 0x000001c000007812 */ /* 0x000fe400078ec0ff */
[----:B------:R-:W-:-:S02]  /*2240*/  LOP3.LUT R3, R3, 0xfffffe00, RZ, 0xc0, !PT ;  /* 0xfffffe0003037812 */ /* 0x000fc400078ec0ff */
[----:B------:R-:W-:Y:S02]  /*2250*/  LOP3.LUT R9, R9, R20, RZ, 0x3c, !PT ;  /* 0x0000001409097212 */ /* 0x000fe400078e3cff */
[----:B------:R-:W-:Y:S02]  /*2260*/  LOP3.LUT R237, R237, 0x4, R12, 0xe2, !PT ;  /* 0x00000004eded7812 */ /* 0x000fe400078ee20c */
[----:B------:R-:W-:Y:S01]  /*2270*/  ISETP.GT.AND P6, PT, R11, 0x20, PT ;  /* 0x000000200b00780c */ /* 0x000fe20003fc4270 */
[----:B------:R-:W-:-:S04]  /*2280*/  IMAD R227, R24, 0x200, R9 ;  /* 0x0000020018e37824 */ /* 0x000fc800078e0209 */
[C---:B------:R-:W-:Y:S02]  /*2290*/  IMAD R226, R227.reuse, 0x2, R226 ;  /* 0x00000002e3e27824 */ /* 0x040fe400078e02e2 */
[----:B------:R-:W-:Y:S02]  /*22a0*/  IMAD.SHL.U32 R227, R227, 0x2, RZ ;  /* 0x00000002e3e37824 */ /* 0x000fe400078e00ff */
[----:B-1----:R-:W-:Y:S02]  /*22b0*/  IMAD.SHL.U32 R7, R24, 0x8, RZ ;  /* 0x0000000818077824 */ /* 0x002fe400078e00ff */
[----:B------:R-:W-:Y:S01]  /*22c0*/  IMAD.IADD R6, R252, 0x1, -R2 ;  /* 0x00000001fc067824 */ /* 0x000fe200078e0a02 */
[----:B------:R-:W-:Y:S02]  /*22d0*/  SHF.R.U32.HI R2, RZ, 0x3, R0 ;  /* 0x00000003ff027819 */ /* 0x000fe40000011600 */
[----:B------:R-:W-:Y:S01]  /*22e0*/  LOP3.LUT R7, R0, 0x8, R7, 0xf8, !PT ;  /* 0x0000000800077812 */ /* 0x000fe200078ef807 */
[----:B------:R-:W-:Y:S01]  /*22f0*/  IMAD R6, R6, 0x2, R224 ;  /* 0x0000000206067824 */ /* 0x000fe200078e02e0 */
[----:B------:R-:W-:-:S02]  /*2300*/  LOP3.LUT R0, R2, R13, R0, 0x1e, !PT ;  /* 0x0000000d02007212 */ /* 0x000fc400078e1e00 */
[----:B------:R-:W-:Y:S01]  /*2310*/  LOP3.LUT R7, R7, R2, RZ, 0x3c, !PT ;  /* 0x0000000207077212 */ /* 0x000fe200078e3cff */
[----:B------:R-:W-:Y:S01]  /*2320*/  @!P2 IMAD.SHL.U32 R2, R252, 0x10, RZ ;  /* 0x00000010fc02a824 */ /* 0x000fe200078e00ff */
[-C--:B------:R-:W-:Y:S01]  /*2330*/  LOP3.LUT R0, R0, R3.reuse, RZ, 0xfc, !PT ;  /* 0x0000000300007212 */ /* 0x080fe200078efcff */
[----:B------:R-:W-:Y:S01]  /*2340*/  IMAD.IADD R6, R6, 0x1, R10 ;  /* 0x0000000106067824 */ /* 0x000fe200078e020a */
[----:B------:R-:W-:Y:S02]  /*2350*/  IADD3 R224, R7, R3, R224 ;  /* 0x0000000307e07210 */ /* 0x000fe40007ffe0e0 */
[----:B------:R1:W-:Y:S01]  /*2360*/  @!P2 LDGSTS.E.BYPASS.LTC128B.128 [R2+0x12180], [R244.64] ;  /* 0x12180000f402afae */ /* 0x0003e2000b901d4a */
[----:B------:R-:W-:Y:S01]  /*2370*/  SEL R3, R22, 0xffffffc0, !P0 ;  /* 0xffffffc016037807 */ /* 0x000fe20004000000 */
[----:B------:R-:W-:Y:S01]  /*2380*/  IMAD.SHL.U32 R0, R0, 0x2, RZ ;  /* 0x0000000200007824 */ /* 0x000fe200078e00ff */
[----:B------:R-:W-:Y:S01]  /*2390*/  ISETP.GT.AND P0, PT, R11, 0x1, PT ;  /* 0x000000010b00780c */ /* 0x000fe20003f04270 */
[----:B------:R-:W0:Y:S01]  /*23a0*/  LDGDEPBAR ;  /* 0x00000000000079af */ /* 0x000e220000000000 */
[----:B------:R-:W-:Y:S01]  /*23b0*/  LEA R233, R6, 0x12280, 0x1 ;  /* 0x0001228006e97811 */ /* 0x000fe200078e08ff */
[----:B------:R-:W-:-:S03]  /*23c0*/  IMAD.SHL.U32 R225, R224, 0x2, RZ ;  /* 0x00000002e0e17824 */ /* 0x000fc600078e00ff */
[C---:B------:R-:W-:Y:S02]  /*23d0*/  IADD3 R234, R233.reuse, 0x40, RZ ;  /* 0x00000040e9ea7810 */ /* 0x040fe40007ffe0ff */
[----:B------:R-:W-:Y:S02]  /*23e0*/  @P5 IADD3 R234, R233, -0x40, RZ ;  /* 0xffffffc0e9ea5810 */ /* 0x000fe40007ffe0ff */
[----:B------:R-:W-:Y:S02]  /*23f0*/  ISETP.GT.AND P5, PT, R11, 0x21, PT ;  /* 0x000000210b00780c */ /* 0x000fe40003fa4270 */
[----:B-1----:R-:W-:Y:S02]  /*2400*/  SEL R2, R23, 0xffffffe0, !P1 ;  /* 0xffffffe017027807 */ /* 0x002fe40004800000 */
[----:B------:R-:W-:-:S03]  /*2410*/  ISETP.GT.AND P1, PT, R11, RZ, PT ;  /* 0x000000ff0b00720c */ /* 0x000fc60003f24270 */
[C---:B------:R-:W-:Y:S02]  /*2420*/  IMAD R2, R224.reuse, 0x2, R2 ;  /* 0x00000002e0027824 */ /* 0x040fe400078e0202 */
[----:B------:R-:W-:Y:S02]  /*2430*/  IMAD R224, R224, 0x2, R3 ;  /* 0x00000002e0e07824 */ /* 0x000fe400078e0203 */
[----:B------:R-:W-:-:S06]  /*2440*/  IMAD.IADD R3, R3, 0x1, R2 ;  /* 0x0000000103037824 */ /* 0x000fcc00078e0202 */
[----:B------:R-:W-:-:S04]  /*2450*/  @P1 LOP3.LUT R236, R236, 0x2, RZ, 0xfc, !PT ;  /* 0x00000002ecec1812 */ /* 0x000fc800078efcff */
[----:B------:R-:W-:-:S04]  /*2460*/  LOP3.LUT R236, R236, 0xfffffffe, RZ, 0xc0, !PT ;  /* 0xfffffffeecec7812 */ /* 0x000fc800078ec0ff */
[----:B--234-:R-:W-:Y:S02]  /*2470*/  @P0 LOP3.LUT R236, R236, 0x1, RZ, 0xfc, !PT ;  /* 0x00000001ecec0812 */ /* 0x01cfe400078efcff */
.L_x_60:
        /* <DEDUP_REMOVED lines=182> */
[----:B------:R-:W-:Y:S01]  /*2fe0*/  MUFU.TANH R142, R18 ;  /* 0x00000012008e7308 */ /* 0x000fe20000002400 */
[-C--:B------:R-:W-:Y:S01]  /*2ff0*/  HMMA.16816.F32.BF16 R28, R8, R186.reuse, R28 ;  /* 0x000000ba081c723c */ /* 0x080fe2000004181c */
[----:B------:R-:W1:Y:S02]  /*3000*/  LDSM.16.M88.4 R8, [R224+0x10080] ;  /* 0x01008000e008783b */ /* 0x000e640000000200 */
[----:B----4-:R-:W-:Y:S05]  /*3010*/  FSEL R16, R206, -INF , P1 ;  /* 0xff800000ce107808 */ /* 0x010fea0000800000 */
[----:B------:R-:W-:Y:S01]  /*3020*/  HMMA.16816.F32.BF16 R32, R136, R186, R32 ;  /* 0x000000ba8820723c */ /* 0x000fe20000041820 */
[----:B------:R-:W-:Y:S03]  /*3030*/  MUFU.TANH R139, R19 ;  /* 0x00000013008b7308 */ /* 0x000fe60000002400 */
[--C-:B------:R-:W-:Y:S03]  /*3040*/  FFMA.FTZ R16, R16, c[0x0][0x29c], -R200.reuse ;  /* 0x0000a70010107a23 */ /* 0x100fe600000108c8 */
[----:B------:R-:W-:Y:S01]  /*3050*/  FSEL R136, R204, -INF , P0 ;  /* 0xff800000cc887808 */ /* 0x000fe20000000000 */
[-C--:B---3--:R-:W-:Y:S03]  /*3060*/  HMMA.16816.F32.BF16 R20, R132, R188.reuse, R20 ;  /* 0x000000bc8414723c */ /* 0x088fe60000041814 */
[----:B------:R2:W-:Y:S02]  /*3070*/  MUFU.EX2 R137, R16 ;  /* 0x0000001000897308 */ /* 0x0005e40000000800 */
[----:B------:R-:W-:Y:S03]  /*3080*/  FFMA.FTZ R136, R136, c[0x0][0x29c], -R200 ;  /* 0x0000a70088887a23 */ /* 0x000fe600000108c8 */
[C---:B-----5:R-:W-:Y:S05]  /*3090*/  HMMA.16816.F32.BF16 R24, R4.reuse, R188, R24 ;  /* 0x000000bc0418723c */ /* 0x060fea0000041818 */
[----:B------:R-:W3:Y:S03]  /*30a0*/  MUFU.EX2 R136, R136 ;  /* 0x0000008800887308 */ /* 0x000ee60000000800 */
[-C--:B------:R-:W-:Y:S01]  /*30b0*/  HMMA.16816.F32.BF16 R28, R4, R190.reuse, R28 ;  /* 0x000000be041c723c */ /* 0x080fe2000004181c */
[----:B------:R-:W4:Y:S07]  /*30c0*/  LDSM.16.M88.4 R4, [R3+0x10080] ;  /* 0x010080000304783b */ /* 0x000f2e0000000200 */
[----:B------:R-:W-:Y:S04]  /*30d0*/  HMMA.16816.F32.BF16 R32, R132, R190, R32 ;  /* 0x000000be8420723c */ /* 0x000fe80000041820 */
[----:B--2---:R-:W-:Y:S03]  /*30e0*/  FSEL R16, R205, -INF , P1 ;  /* 0xff800000cd107808 */ /* 0x004fe60000800000 */
[----:B------:R-:W-:Y:S01]  /*30f0*/  FSEL R134, R157, -INF , P1 ;  /* 0xff8000009d867808 */ /* 0x000fe20000800000 */
[-C--:B-1----:R-:W-:Y:S05]  /*3100*/  HMMA.16816.F32.BF16 R20, R8, R192.reuse, R20 ;  /* 0x000000c00814723c */ /* 0x082fea0000041814 */
[--C-:B------:R-:W-:Y:S01]  /*3110*/  FFMA.FTZ R138, R16, c[0x0][0x29c], -R201.reuse ;  /* 0x0000a700108a7a23 */ /* 0x100fe200000108c9 */
[----:B------:R-:W-:Y:S01]  /*3120*/  FSEL R132, R207, -INF , P0 ;  /* 0xff800000cf847808 */ /* 0x000fe20000000000 */
[----:B------:R-:W1:Y:S01]  /*3130*/  LDSM.16.M88.4 R16, [R3+0x11080] ;  /* 0x011080000310783b */ /* 0x000e620000000200 */
[C---:B------:R-:W-:Y:S01]  /*3140*/  HMMA.16816.F32.BF16 R24, R12.reuse, R192, R24 ;  /* 0x000000c00c18723c */ /* 0x040fe20000041818 */
[----:B------:R-:W-:Y:S03]  /*3150*/  MUFU.EX2 R133, R138 ;  /* 0x0000008a00857308 */ /* 0x000fe60000000800 */
[--C-:B------:R-:W-:Y:S02]  /*3160*/  FFMA.FTZ R134, R134, c[0x0][0x29c], -R202.reuse ;  /* 0x0000a70086867a23 */ /* 0x100fe400000108ca */
[----:B------:R-:W-:Y:S02]  /*3170*/  FFMA.FTZ R132, R132, c[0x0][0x29c], -R201 ;  /* 0x0000a70084847a23 */ /* 0x000fe400000108c9 */
[-C--:B------:R-:W-:Y:S01]  /*3180*/  HMMA.16816.F32.BF16 R28, R12, R194.reuse, R28 ;  /* 0x000000c20c1c723c */ /* 0x080fe2000004181c */
[----:B------:R-:W2:Y:S02]  /*3190*/  LDS R12, [R235.X4+0x12180] ;  /* 0x01218000eb0c7984 */ /* 0x000ea40000004800 */
[----:B------:R-:W-:Y:S01]  /*31a0*/  MUFU.EX2 R13, R134 ;  /* 0x00000086000d7308 */ /* 0x000fe20000000800 */
[----:B------:R-:W-:Y:S03]  /*31b0*/  FFMA.FTZ R135, -R140, R140, 1 ;  /* 0x3f8000008c877423 */ /* 0x000fe6000001018c */
[----:B------:R-:W-:Y:S01]  /*31c0*/  FSEL R14, R156, -INF , P0 ;  /* 0xff8000009c0e7808 */ /* 0x000fe20000000000 */
[----:B------:R-:W-:Y:S04]  /*31d0*/  HMMA.16816.F32.BF16 R32, R8, R194, R32 ;  /* 0x000000c20820723c */ /* 0x000fe80000041820 */
[----:B------:R-:W-:Y:S01]  /*31e0*/  FFMA.FTZ R14, R14, c[0x0][0x29c], -R202 ;  /* 0x0000a7000e0e7a23 */ /* 0x000fe200000108ca */
[----:B------:R-:W-:Y:S02]  /*31f0*/  MUFU.EX2 R132, R132 ;  /* 0x0000008400847308 */ /* 0x000fe40000000800 */
[----:B------:R-:W-:Y:S01]  /*3200*/  FSEL R8, R158, -INF , P1 ;  /* 0xff8000009e087808 */ /* 0x000fe20000800000 */
[-C--:B----4-:R-:W-:Y:S05]  /*3210*/  HMMA.16816.F32.BF16 R20, R4, R196.reuse, R20 ;  /* 0x000000c40414723c */ /* 0x090fea0000041814 */
[----:B------:R-:W-:Y:S01]  /*3220*/  FFMA.FTZ R8, R8, c[0x0][0x29c], -R203 ;  /* 0x0000a70008087a23 */ /* 0x000fe200000108cb */
[----:B------:R-:W-:Y:S01]  /*3230*/  FSEL R10, R141, -INF , P5 ;  /* 0xff8000008d0a7808 */ /* 0x000fe20002800000 */
[----:B------:R4:W-:Y:S01]  /*3240*/  MUFU.EX2 R11, R14 ;  /* 0x0000000e000b7308 */ /* 0x0009e20000000800 */
[C---:B-1----:R-:W-:Y:S09]  /*3250*/  HMMA.16816.F32.BF16 R24, R16.reuse, R196, R24 ;  /* 0x000000c41018723c */ /* 0x042ff20000041818 */
[----:B------:R1:W-:Y:S01]  /*3260*/  MUFU.EX2 R138, R8 ;  /* 0x00000008008a7308 */ /* 0x0003e20000000800 */
[-C--:B------:R-:W-:Y:S06]  /*3270*/  HMMA.16816.F32.BF16 R28, R16, R198.reuse, R28 ;  /* 0x000000c6101c723c */ /* 0x080fec000004181c */
[--C-:B--2---:R-:W-:Y:S02]  /*3280*/  FADD.FTZ R21, R21, -R12.reuse ;  /* 0x8000000c15157221 */ /* 0x104fe40000010000 */
[----:B------:R-:W-:Y:S01]  /*3290*/  FADD.FTZ R20, R20, -R12 ;  /* 0x8000000c14147221 */ /* 0x000fe20000010000 */
[----:B---3--:R-:W-:Y:S01]  /*32a0*/  F2FP.BF16.PACK_AB R19, R136, R137 ;  /* 0x000000898813723e */ /* 0x008fe200000010ff */
[----:B------:R-:W-:Y:S04]  /*32b0*/  HMMA.16816.F32.BF16 R32, R4, R198, R32 ;  /* 0x000000c60420723c */ /* 0x000fe80000041820 */
[----:B----4-:R-:W-:Y:S01]  /*32c0*/  FFMA.FTZ R14, R10, c[0x0][0x29c], -R200 ;  /* 0x0000a7000a0e7a23 */ /* 0x010fe200000108c8 */
[----:B------:R-:W-:Y:S01]  /*32d0*/  FSEL R10, R142, -INF , P6 ;  /* 0xff8000008e0a7808 */ /* 0x000fe20003000000 */
[----:B------:R-:W-:Y:S01]  /*32e0*/  FMUL.FTZ R136, R136, R21 ;  /* 0x0000001588887220 */ /* 0x000fe20000410000 */
[----:B------:R-:W-:Y:S01]  /*32f0*/  FSEL R6, R145, -INF , P6 ;  /* 0xff80000091067808 */ /* 0x000fe20003000000 */
[----:B------:R-:W2:Y:S01]  /*3300*/  MUFU.EX2 R4, R14 ;  /* 0x0000000e00047308 */ /* 0x000ea20000000800 */
[----:B------:R-:W-:Y:S03]  /*3310*/  FSEL R5, R139, -INF , P5 ;  /* 0xff8000008b057808 */ /* 0x000fe60002800000 */
[----:B-1----:R-:W-:Y:S01]  /*3320*/  FSEL R8, R140, -INF , P6 ;  /* 0xff8000008c087808 */ /* 0x002fe20003000000 */
[--C-:B------:R-:W-:Y:S01]  /*3330*/  FFMA.FTZ R10, R10, c[0x0][0x29c], -R201.reuse ;  /* 0x0000a7000a0a7a23 */ /* 0x100fe200000108c9 */
[----:B------:R-:W-:Y:S01]  /*3340*/  FSEL R7, R143, -INF , P5 ;  /* 0xff8000008f077808 */ /* 0x000fe20002800000 */
[----:B------:R-:W-:Y:S02]  /*3350*/  FFMA.FTZ R16, R6, c[0x0][0x29c], -R202 ;  /* 0x0000a70006107a23 */ /* 0x000fe400000108ca */
[----:B------:R-:W-:Y:S01]  /*3360*/  FFMA.FTZ R8, R8, c[0x0][0x29c], -R200 ;  /* 0x0000a70008087a23 */ /* 0x000fe200000108c8 */
[----:B------:R1:W-:Y:S01]  /*3370*/  MUFU.EX2 R6, R10 ;  /* 0x0000000a00067308 */ /* 0x0003e20000000800 */
[----:B------:R-:W-:Y:S02]  /*3380*/  FFMA.FTZ R15, R5, c[0x0][0x29c], -R201 ;  /* 0x0000a700050f7a23 */ /* 0x000fe400000108c9 */
[----:B------:R-:W3:Y:S01]  /*3390*/  LDS R5, [R235.X4+0x12200] ;  /* 0x01220000eb057984 */ /* 0x000ee20000004800 */
[----:B------:R-:W-:Y:S01]  /*33a0*/  FFMA.FTZ R134, R7, c[0x0][0x29c], -R202 ;  /* 0x0000a70007867a23 */ /* 0x000fe200000108ca */
[----:B------:R-:W-:Y:S01]  /*33b0*/  FSEL R7, R146, -INF , P6 ;  /* 0xff80000092077808 */ /* 0x000fe20003000000 */
[----:B------:R-:W-:Y:S02]  /*33c0*/  FFMA.FTZ R18, -R204, R204, 1 ;  /* 0x3f800000cc127423 */ /* 0x000fe400000101cc */
[--C-:B------:R-:W-:Y:S02]  /*33d0*/  FADD.FTZ R33, R33, -R12.reuse ;  /* 0x8000000c21217221 */ /* 0x100fe40000010000 */
[----:B------:R4:W5:Y:S01]  /*33e0*/  MUFU.EX2 R9, R8 ;  /* 0x0000000800097308 */ /* 0x0009620000000800 */
[----:B------:R-:W-:Y:S02]  /*33f0*/  FMUL.FTZ R18, R18, R136 ;  /* 0x0000008812127220 */ /* 0x000fe40000410000 */
[--C-:B------:R-:W-:Y:S02]  /*3400*/  FFMA.FTZ R136, R7, c[0x0][0x29c], -R203.reuse ;  /* 0x0000a70007887a23 */ /* 0x100fe400000108cb */
[----:B--2---:R-:W-:Y:S02]  /*3410*/  FMUL.FTZ R33, R4, R33 ;  /* 0x0000002104217220 */ /* 0x004fe40000410000 */
[----:B------:R-:W-:Y:S02]  /*3420*/  FFMA.FTZ R14, -R206, R206, 1 ;  /* 0x3f800000ce0e7423 */ /* 0x000fe400000101ce */
[----:B------:R-:W-:Y:S01]  /*3430*/  FMUL.FTZ R20, R137, R20 ;  /* 0x0000001489147220 */ /* 0x000fe20000410000 */
[----:B------:R-:W2:Y:S03]  /*3440*/  MUFU.EX2 R7, R15 ;  /* 0x0000000f00077308 */ /* 0x000ea60000000800 */
[----:B------:R-:W-:Y:S01]  /*3450*/  FMUL.FTZ R20, R14, R20 ;  /* 0x000000140e147220 */ /* 0x000fe20000410000 */
[----:B-1----:R-:W-:Y:S02]  /*3460*/  FSEL R10, R147, -INF , P0 ;  /* 0xff800000930a7808 */ /* 0x002fe40000000000 */
[----:B------:R-:W-:Y:S02]  /*3470*/  FSEL R14, R144, -INF , P5 ;  /* 0xff800000900e7808 */ /* 0x000fe40002800000 */
[----:B------:R-:W-:Y:S01]  /*3480*/  F2FP.BF16.PACK_AB R18, R18, R20 ;  /* 0x000000141212723e */ /* 0x000fe200000010ff */
[----:B------:R-:W-:Y:S02]  /*3490*/  FFMA.FTZ R21, R10, c[0x0][0x29c], -R203 ;  /* 0x0000a7000a157a23 */ /* 0x000fe400000108cb */
[----:B------:R-:W-:Y:S02]  /*34a0*/  FADD.FTZ R10, R32, -R12 ;  /* 0x8000000c200a7221 */ /* 0x000fe40000010000 */
[----:B------:R-:W-:Y:S01]  /*34b0*/  FFMA.FTZ R32, -R205, R205, 1 ;  /* 0x3f800000cd207423 */ /* 0x000fe200000101cd */
[----:B----4-:R-:W1:Y:S01]  /*34c0*/  LDS R8, [R235.X4+0x121a0] ;  /* 0x0121a000eb087984 */ /* 0x010e620000004800 */
[----:B-----5:R-:W-:Y:S01]  /*34d0*/  FMUL.FTZ R10, R9, R10 ;  /* 0x0000000a090a7220 */ /* 0x020fe20000410000 */
[----:B------:R-:W-:Y:S01]  /*34e0*/  F2FP.BF16.PACK_AB R17, R4, R9 ;  /* 0x000000090411723e */ /* 0x000fe200000010ff */
[----:B------:R-:W-:Y:S02]  /*34f0*/  FFMA.FTZ R9, -R141, R141, 1 ;  /* 0x3f8000008d097423 */ /* 0x000fe4000001018d */
[----:B------:R-:W-:Y:S02]  /*3500*/  FMUL.FTZ R135, R135, R10 ;  /* 0x0000000a87877220 */ /* 0x000fe40000410000 */
[----:B------:R4:W-:Y:S01]  /*3510*/  MUFU.EX2 R10, R16 ;  /* 0x00000010000a7308 */ /* 0x0009e20000000800 */
[----:B------:R-:W-:Y:S01]  /*3520*/  FMUL.FTZ R33, R9, R33 ;  /* 0x0000002109217220 */ /* 0x000fe20000410000 */
[----:B--2---:R-:W-:Y:S01]  /*3530*/  F2FP.BF16.PACK_AB R15, R7, R6 ;  /* 0x00000006070f723e */ /* 0x004fe200000010ff */
[----:B------:R-:W-:Y:S02]  /*3540*/  FFMA.FTZ R12, -R207, R207, 1 ;  /* 0x3f800000cf0c7423 */ /* 0x000fe400000101cf */
[--C-:B---3--:R-:W-:Y:S02]  /*3550*/  FADD.FTZ R24, R24, -R5.reuse ;  /* 0x8000000518187221 */ /* 0x108fe40000010000 */
[----:B------:R-:W-:Y:S03]  /*3560*/  FADD.FTZ R25, R25, -R5 ;  /* 0x8000000519197221 */ /* 0x000fe60000010000 */
[----:B------:R-:W2:Y:S01]  /*3570*/  MUFU.EX2 R9, R134 ;  /* 0x0000008600097308 */ /* 0x000ea20000000800 */
[----:B------:R-:W-:Y:S02]  /*3580*/  FFMA.FTZ R137, R14, c[0x0][0x29c], -R203 ;  /* 0x0000a7000e897a23 */ /* 0x000fe400000108cb */
[----:B------:R-:W-:Y:S02]  /*3590*/  FMUL.FTZ R20, R13, R24 ;  /* 0x000000180d147220 */ /* 0x000fe40000410000 */
[----:B------:R-:W-:Y:S01]  /*35a0*/  FFMA.FTZ R14, -R156, R156, 1 ;  /* 0x3f8000009c0e7423 */ /* 0x000fe2000001019c */
[----:B----4-:R-:W-:Y:S01]  /*35b0*/  F2FP.BF16.PACK_AB R16, R132, R133 ;  /* 0x000000858410723e */ /* 0x010fe200000010ff */
[--C-:B-1----:R-:W-:Y:S02]  /*35c0*/  FADD.FTZ R34, R34, -R8.reuse ;  /* 0x8000000822227221 */ /* 0x102fe40000010000 */
[--C-:B------:R-:W-:Y:S02]  /*35d0*/  FADD.FTZ R35, R35, -R8.reuse ;  /* 0x8000000823237221 */ /* 0x100fe40000010000 */
[--C-:B------:R-:W-:Y:S02]  /*35e0*/  FADD.FTZ R4, R22, -R8.reuse ;  /* 0x8000000816047221 */ /* 0x100fe40000010000 */
[----:B------:R-:W-:Y:S02]  /*35f0*/  FADD.FTZ R23, R23, -R8 ;  /* 0x8000000817177221 */ /* 0x000fe40000010000 */
[----:B------:R-:W-:Y:S02]  /*3600*/  FMUL.FTZ R8, R6, R34 ;  /* 0x0000002206087220 */ /* 0x000fe40000410000 */
[----:B------:R1:W3:Y:S01]  /*3610*/  MUFU.EX2 R34, R21 ;  /* 0x0000001500227308 */ /* 0x0002e20000000800 */
[----:B------:R-:W-:Y:S02]  /*3620*/  FMUL.FTZ R4, R133, R4 ;  /* 0x0000000485047220 */ /* 0x000fe40000410000 */
[----:B------:R-:W-:Y:S02]  /*3630*/  FMUL.FTZ R23, R132, R23 ;  /* 0x0000001784177220 */ /* 0x000fe40000410000 */
[----:B------:R-:W-:Y:S02]  /*3640*/  FMUL.FTZ R32, R32, R4 ;  /* 0x0000000420207220 */ /* 0x000fe40000410000 */
[----:B------:R-:W4:Y:S01]  /*3650*/  LDS R4, [R235.X4+0x12220] ;  /* 0x01222000eb047984 */ /* 0x000f220000004800 */
[----:B------:R-:W-:Y:S02]  /*3660*/  FMUL.FTZ R7, R7, R35 ;  /* 0x0000002307077220 */ /* 0x000fe40000410000 */
[----:B------:R-:W-:Y:S02]  /*3670*/  FFMA.FTZ R6, -R139, R139, 1 ;  /* 0x3f8000008b067423 */ /* 0x000fe4000001018b */
[----:B------:R-:W-:Y:S01]  /*3680*/  FFMA.FTZ R22, -R142, R142, 1 ;  /* 0x3f8000008e167423 */ /* 0x000fe2000001018e */
[----:B------:R-:W-:Y:S01]  /*3690*/  STS [R233], R19 ;  /* 0x00000013e9007388 */ /* 0x000fe20000000800 */
[----:B------:R-:W-:Y:S02]  /*36a0*/  FMUL.FTZ R23, R12, R23 ;  /* 0x000000170c177220 */ /* 0x000fe40000410000 */
[--C-:B------:R-:W-:Y:S02]  /*36b0*/  FADD.FTZ R12, R28, -R5.reuse ;  /* 0x800000051c0c7221 */ /* 0x100fe40000010000 */
[----:B------:R-:W-:Y:S01]  /*36c0*/  FADD.FTZ R5, R29, -R5 ;  /* 0x800000051d057221 */ /* 0x000fe20000010000 */
[----:B------:R-:W-:Y:S01]  /*36d0*/  STS [R233+0x400], R16 ;  /* 0x00040010e9007388 */ /* 0x000fe20000000800 */
[----:B------:R-:W-:Y:S01]  /*36e0*/  FMUL.FTZ R22, R22, R8 ;  /* 0x0000000816167220 */ /* 0x000fe20000410000 */
[C---:B--2---:R-:W-:Y:S01]  /*36f0*/  F2FP.BF16.PACK_AB R8, R9.reuse, R10 ;  /* 0x0000000a0908723e */ /* 0x044fe200000010ff */
[----:B------:R-:W-:Y:S02]  /*3700*/  FMUL.FTZ R5, R9, R5 ;  /* 0x0000000509057220 */ /* 0x000fe40000410000 */
[----:B-1----:R-:W-:Y:S01]  /*3710*/  FMUL.FTZ R21, R6, R7 ;  /* 0x0000000706157220 */ /* 0x002fe20000410000 */
[----:B------:R-:W-:Y:S01]  /*3720*/  STS [R234], R17 ;  /* 0x00000011ea007388 */ /* 0x000fe20000000800 */
[----:B------:R-:W-:Y:S01]  /*3730*/  F2FP.BF16.PACK_AB R6, R11, R13 ;  /* 0x0000000d0b06723e */ /* 0x000fe200000010ff */
[----:B------:R-:W-:Y:S01]  /*3740*/  MUFU.EX2 R7, R136 ;  /* 0x0000008800077308 */ /* 0x000fe20000000800 */
[----:B------:R-:W-:Y:S02]  /*3750*/  FFMA.FTZ R13, -R157, R157, 1 ;  /* 0x3f8000009d0d7423 */ /* 0x000fe4000001019d */
[----:B------:R-:W-:Y:S01]  /*3760*/  FMUL.FTZ R11, R11, R25 ;  /* 0x000000190b0b7220 */ /* 0x000fe20000410000 */
[----:B------:R1:W-:Y:S01]  /*3770*/  STS [R234+0x400], R15 ;  /* 0x0004000fea007388 */ /* 0x0003e20000000800 */
[----:B------:R-:W-:Y:S02]  /*3780*/  FMUL.FTZ R20, R13, R20 ;  /* 0x000000140d147220 */ /* 0x000fe40000410000 */
[----:B------:R-:W-:Y:S02]  /*3790*/  FFMA.FTZ R13, -R143, R143, 1 ;  /* 0x3f8000008f0d7423 */ /* 0x000fe4000001018f */
[----:B------:R-:W-:Y:S01]  /*37a0*/  FMUL.FTZ R12, R10, R12 ;  /* 0x0000000c0a0c7220 */ /* 0x000fe20000410000 */
[----:B------:R2:W-:Y:S01]  /*37b0*/  STS [R233+0x1000], R6 ;  /* 0x00100006e9007388 */ /* 0x0005e20000000800 */
[----:B------:R-:W5:Y:S01]  /*37c0*/  MUFU.EX2 R9, R137 ;  /* 0x0000008900097308 */ /* 0x000f620000000800 */
[----:B------:R-:W-:Y:S02]  /*37d0*/  FFMA.FTZ R10, -R145, R145, 1 ;  /* 0x3f800000910a7423 */ /* 0x000fe40000010191 */
[----:B------:R-:W-:Y:S02]  /*37e0*/  FMUL.FTZ R14, R14, R11 ;  /* 0x0000000b0e0e7220 */ /* 0x000fe40000410000 */
[----:B------:R-:W-:Y:S01]  /*37f0*/  FMUL.FTZ R11, R10, R12 ;  /* 0x0000000c0a0b7220 */ /* 0x000fe20000410000 */
[----:B------:R-:W-:Y:S01]  /*3800*/  F2FP.BF16.PACK_AB R10, R23, R32 ;  /* 0x00000020170a723e */ /* 0x000fe200000010ff */
[----:B------:R-:W-:Y:S01]  /*3810*/  FMUL.FTZ R5, R13, R5 ;  /* 0x000000050d057220 */ /* 0x000fe20000410000 */
[----:B------:R-:W-:Y:S01]  /*3820*/  F2FP.BF16.PACK_AB R13, R33, R135 ;  /* 0x00000087210d723e */ /* 0x000fe200000010ff */
[--C-:B----4-:R-:W-:Y:S01]  /*3830*/  FADD.FTZ R31, R31, -R4.reuse ;  /* 0x800000041f1f7221 */ /* 0x110fe20000010000 */
[----:B------:R-:W-:Y:S01]  /*3840*/  F2FP.BF16.PACK_AB R12, R21, R22 ;  /* 0x00000016150c723e */ /* 0x000fe200000010ff */
[--C-:B------:R-:W-:Y:S01]  /*3850*/  FADD.FTZ R26, R26, -R4.reuse ;  /* 0x800000041a1a7221 */ /* 0x100fe20000010000 */
[----:B------:R-:W-:Y:S01]  /*3860*/  F2FP.BF16.PACK_AB R11, R5, R11 ;  /* 0x0000000b050b723e */ /* 0x000fe200000010ff */
[--C-:B------:R-:W-:Y:S01]  /*3870*/  FADD.FTZ R27, R27, -R4.reuse ;  /* 0x800000041b1b7221 */ /* 0x100fe20000010000 */
[----:B---3--:R-:W-:Y:S01]  /*3880*/  F2FP.BF16.PACK_AB R5, R34, R138 ;  /* 0x0000008a2205723e */ /* 0x008fe200000010ff */
[----:B------:R-:W-:Y:S01]  /*3890*/  FMUL.FTZ R26, R138, R26 ;  /* 0x0000001a8a1a7220 */ /* 0x000fe20000410000 */
[----:B------:R-:W-:Y:S01]  /*38a0*/  F2FP.BF16.PACK_AB R14, R14, R20 ;  /* 0x000000140e0e723e */ /* 0x000fe200000010ff */
[----:B------:R-:W-:Y:S02]  /*38b0*/  FMUL.FTZ R27, R34, R27 ;  /* 0x0000001b221b7220 */ /* 0x000fe40000410000 */
[----:B------:R3:W-:Y:S01]  /*38c0*/  STS [R233+0x1400], R5 ;  /* 0x00140005e9007388 */ /* 0x0007e20000000800 */
[----:B-1----:R-:W-:Y:S02]  /*38d0*/  FFMA.FTZ R15, -R147, R147, 1 ;  /* 0x3f800000930f7423 */ /* 0x002fe40000010193 */
[----:B------:R-:W-:Y:S02]  /*38e0*/  FFMA.FTZ R16, -R144, R144, 1 ;  /* 0x3f80000090107423 */ /* 0x000fe40000010190 */
[----:B--2---:R-:W-:Y:S01]  /*38f0*/  FADD.FTZ R6, R30, -R4 ;  /* 0x800000041e067221 */ /* 0x004fe20000010000 */
[C---:B-----5:R-:W-:Y:S01]  /*3900*/  F2FP.BF16.PACK_AB R4, R9.reuse, R7 ;  /* 0x000000070904723e */ /* 0x060fe200000010ff */
[----:B------:R-:W-:Y:S01]  /*3910*/  STS [R234+0x1000], R8 ;  /* 0x00100008ea007388 */ /* 0x000fe20000000800 */
[----:B------:R-:W-:Y:S02]  /*3920*/  FMUL.FTZ R9, R9, R31 ;  /* 0x0000001f09097220 */ /* 0x000fe40000410000 */
[----:B------:R-:W-:Y:S03]  /*3930*/  FMUL.FTZ R6, R7, R6 ;  /* 0x0000000607067220 */ /* 0x000fe60000410000 */
[----:B------:R1:W-:Y:S06]  /*3940*/  STS [R234+0x1400], R4 ;  /* 0x00140004ea007388 */ /* 0x0003ec0000000800 */
[----:B------:R-:W-:Y:S01]  /*3950*/  BAR.SYNC.DEFER_BLOCKING 0x0 ;  /* 0x0000000000007b1d */ /* 0x000fe20000010000 */
[----:B---3--:R-:W-:Y:S04]  /*3960*/  FFMA.FTZ R5, -R158, R158, 1 ;  /* 0x3f8000009e057423 */ /* 0x008fe8000001019e */
[----:B------:R-:W-:Y:S02]  /*3970*/  FMUL.FTZ R7, R5, R26 ;  /* 0x0000001a05077220 */ /* 0x000fe40000410000 */
[----:B------:R-:W-:Y:S02]  /*3980*/  FMUL.FTZ R5, R15, R27 ;  /* 0x0000001b0f057220 */ /* 0x000fe40000410000 */
[----:B------:R-:W-:Y:S03]  /*3990*/  FFMA.FTZ R15, -R146, R146, 1 ;  /* 0x3f800000920f7423 */ /* 0x000fe60000010192 */
        /* <DEDUP_REMOVED lines=107> */
[----:B------:R-:W-:Y:S01]  /*4050*/  LEA.HI.X R9, R10, R241, R9, 0x7, P0 ;  /* 0x000000f10a097211 */ /* 0x000fe200000f3c09 */
[----:B------:R-:W-:Y:S01]  /*4060*/  IMAD.U32 R10, RZ, RZ, UR4 ;  /* 0x00000004ff0a7e24 */ /* 0x000fe2000f8e00ff */
[--C-:B------:R-:W-:Y:S04]  /*4070*/  IADD3 R18, P1, P0, R18, 0x80, R8.reuse ;  /* 0x0000008012127810 */ /* 0x100fe8000783e008 */
[--C-:B------:R-:W-:Y:S02]  /*4080*/  IADD3.X R19, RZ, UR9, R9.reuse, P1, P0 ;  /* 0x00000009ff137c10 */ /* 0x100fe40008fe0409 */
[----:B------:R-:W-:Y:S02]  /*4090*/  IADD3 R16, P1, P0, R16, 0x100, R8 ;  /* 0x0000010010107810 */ /* 0x000fe4000783e008 */
[----:B------:R-:W-:Y:S02]  /*40a0*/  IADD3 R10, -R243, UR8, -R10 ;  /* 0x00000008f30a7c10 */ /* 0x000fe4000fffe90a */
[----:B------:R-:W-:Y:S02]  /*40b0*/  IADD3.X R17, RZ, UR9, R9, P1, P0 ;  /* 0x00000009ff117c10 */ /* 0x000fe40008fe0409 */
[C---:B------:R-:W-:Y:S02]  /*40c0*/  ISETP.LT.OR P0, PT, R10.reuse, 0x1, !P2 ;  /* 0x000000010a00780c */ /* 0x040fe40005701670 */
[----:B------:R-:W-:Y:S11]  /*40d0*/  LOP3.LUT P1, RZ, R237, 0x2, RZ, 0xc0, !PT ;  /* 0x00000002edff7812 */ /* 0x000ff6000782c0ff */
        /* <DEDUP_REMOVED lines=12> */
[----:B------:R-:W-:Y:S02]  /*41a0*/  ISETP.LT.OR P0, PT, R10, 0x21, !P2 ;  /* 0x000000210a00780c */ /* 0x000fe40005701670 */
[----:B------:R-:W-:Y:S11]  /*41b0*/  ISETP.GT.AND P2, PT, R252, 0xf, PT ;  /* 0x0000000ffc00780c */ /* 0x000ff60003f44270 */
[----:B------:R1:W-:Y:S01]  /*41c0*/  LDGSTS.E.BYPASS.LTC128B.128 [R232+0xd080], [R8.64], !P0 ;  /* 0x0d08000008e87fae */ /* 0x0003e2000c101d4a */
[C---:B------:R-:W-:Y:S11]  /*41d0*/  ISETP.LT.OR P0, PT, R10.reuse, 0x21, !P1 ;  /* 0x000000210a00780c */ /* 0x040ff60004f01670 */
[----:B------:R-:W-:Y:S02]  /*41e0*/  @!UPT UIADD3 URZ, URZ, URZ, URZ ;  /* 0x0000003f3f3ff290 */ /* 0x000fe4000fffe03f */
[----:B------:R2:W-:Y:S01]  /*41f0*/  LDGSTS.E.BYPASS.LTC128B.128 [R232+0xf080], [R18.64], !P0 ;  /* 0x0f08000012e87fae */ /* 0x0005e2000c101d4a */
[----:B------:R-:W-:Y:S01]  /*4200*/  ISETP.LT.OR P0, PT, R10, 0x21, !P3 ;  /* 0x000000210a00780c */ /* 0x000fe20005f01670 */
[----:B------:R-:W-:Y:S02]  /*4210*/  @!P2 IMAD.SHL.U32 R10, R252, 0x10, RZ ;  /* 0x00000010fc0aa824 */ /* 0x000fe400078e00ff */
[----:B-1----:R-:W-:Y:S10]  /*4220*/  IMAD.U32 R8, RZ, RZ, UR4 ;  /* 0x00000004ff087e24 */ /* 0x002ff4000f8e00ff */
[----:B------:R2:W-:Y:S01]  /*4230*/  LDGSTS.E.BYPASS.LTC128B.128 [R232+0x11080], [R16.64], !P0 ;  /* 0x1108000010e87fae */ /* 0x0005e2000c101d4a */
[----:B------:R-:W-:Y:S05]  /*4240*/  @!P2 IMAD.WIDE R8, R8, 0x4, R244 ;  /* 0x000000040808a825 */ /* 0x000fea00078e02f4 */
[----:B------:R2:W-:Y:S02]  /*4250*/  @!P2 LDGSTS.E.BYPASS.LTC128B.128 [R10+0x12180], [R8.64] ;  /* 0x12180000080aafae */ /* 0x0005e4000b901d4a */
.L_x_58:
[-C--:B-1--4-:R-:W-:Y:S01]  /*4260*/  HMMA.16816.F32.BF16 R84, R4, R12.reuse, R84 ;  /* 0x0000000c0454723c */ /* 0x092fe20000041854 */
[----:B--2---:R-:W-:Y:S07]  /*4270*/  LDSM.16.MT88.4 R8, [R227+0x15280] ;  /* 0x01528000e308783b */ /* 0x004fee0000004200 */
        /* <DEDUP_REMOVED lines=71> */
[----:B------:R-:W-:Y:S01]  /*46f0*/  LOP3.LUT P4, RZ, R236, 0x4, RZ, 0xc0, !PT ;  /* 0x00000004ecff7812 */ /* 0x000fe2000788c0ff */
[----:B------:R-:W-:Y:S01]  /*4700*/  ULDC.64 UR4, c[0x0][0x178] ;  /* 0x00005e0000047ab9 */ /* 0x000fe20000000a00 */
[----:B------:R-:W-:Y:S01]  /*4710*/  ISETP.GT.AND P3, PT, R252, 0xf, PT ;  /* 0x0000000ffc00780c */ /* 0x000fe20003f64270 */
        /* <DEDUP_REMOVED lines=18> */
[----:B------:R-:W-:Y:S02]  /*4840*/  ISETP.LT.OR P0, PT, R6, 0x1, !P2 ;  /* 0x000000010600780c */ /* 0x000fe40005701670 */
        /* <DEDUP_REMOVED lines=10> */
[----:B------:R1:W-:Y:S02]  /*48f0*/  LDGSTS.E.BYPASS.LTC128B.128 [R232+0xa080], [R4.64+0x100], !P0 ;  /* 0x0a08010004e87fae */ /* 0x0003e4000c101d4a */
[----:B-1----:R-:W-:Y:S04]  /*4900*/  IADD3 R4, P0, R4, UR7, RZ ;  /* 0x0000000704047c10 */ /* 0x002fe8000ff1e0ff */
[----:B------:R-:W-:Y:S02]  /*4910*/  IADD3.X R5, R5, UR6, RZ, P0, !PT ;  /* 0x0000000605057c10 */ /* 0x000fe400087fe4ff */
[C---:B------:R-:W-:Y:S11]  /*4920*/  ISETP.LT.OR P0, PT, R6.reuse, 0x21, !P2 ;  /* 0x000000210600780c */ /* 0x040ff60005701670 */
[----:B------:R-:W-:Y:S02]  /*4930*/  @!UPT UIADD3 URZ, URZ, URZ, URZ ;  /* 0x0000003f3f3ff290 */ /* 0x000fe4000fffe03f */
[----:B------:R1:W-:Y:S01]  /*4940*/  LDGSTS.E.BYPASS.LTC128B.128 [R232+0x7080], [R4.64], !P0 ;  /* 0x0708000004e87fae */ /* 0x0003e2000c101d4a */
[C---:B------:R-:W-:Y:S11]  /*4950*/  ISETP.LT.OR P0, PT, R6.reuse, 0x21, !P1 ;  /* 0x000000210600780c */ /* 0x040ff60004f01670 */
[----:B------:R-:W-:Y:S02]  /*4960*/  @!UPT UIADD3 URZ, URZ, URZ, URZ ;  /* 0x0000003f3f3ff290 */ /* 0x000fe4000fffe03f */
[----:B------:R2:W-:Y:S01]  /*4970*/  LDGSTS.E.BYPASS.LTC128B.128 [R232+0x9080], [R10.64], !P0 ;  /* 0x090800000ae87fae */ /* 0x0005e2000c101d4a */
[----:B------:R-:W-:Y:S01]  /*4980*/  ISETP.LT.OR P0, PT, R6, 0x21, P4 ;  /* 0x000000210600780c */ /* 0x000fe20002701670 */
[----:B------:R-:W-:Y:S02]  /*4990*/  @!P3 IMAD.SHL.U32 R6, R252, 0x10, RZ ;  /* 0x00000010fc06b824 */ /* 0x000fe400078e00ff */
[----:B-1----:R-:W-:Y:S10]  /*49a0*/  IMAD.U32 R4, RZ, RZ, UR4 ;  /* 0x00000004ff047e24 */ /* 0x002ff4000f8e00ff */
[----:B------:R2:W-:Y:S01]  /*49b0*/  LDGSTS.E.BYPASS.LTC128B.128 [R232+0xb080], [R8.64], !P0 ;  /* 0x0b08000008e87fae */ /* 0x0005e2000c101d4a */
[----:B------:R-:W-:Y:S05]  /*49c0*/  @!P3 IMAD.WIDE R4, R4, 0x4, R246 ;  /* 0x000000040404b825 */ /* 0x000fea00078e02f6 */
[----:B------:R2:W-:Y:S02]  /*49d0*/  @!P3 LDGSTS.E.BYPASS.LTC128B.128 [R6+0x12080], [R4.64] ;  /* 0x120800000406bfae */ /* 0x0005e4000b901d4a */
.L_x_59:
[-C--:B-1234-:R-:W-:Y:S01]  /*49e0*/  HMMA.16816.F32.BF16 R4, R144, R16.reuse, RZ ;  /* 0x000000109004723c */ /* 0x09efe200000418ff */
[----:B------:R-:W-:Y:S01]  /*49f0*/  LDSM.16.MT88.4 R220, [R0+0x3080] ;  /* 0x0030800000dc783b */ /* 0x000fe20000004200 */
[----:B------:R-:W-:Y:S02]  /*4a00*/  UIMAD UR12, UR12, 0x3000, URZ ;  /* 0x000030000c0c78a4 */ /* 0x000fe4000f8e023f */
[----:B------:R-:W-:Y:S01]  /*4a10*/  UISETP.GE.AND UP0, UPT, UR15, UR13, UPT ;  /* 0x0000000d0f00728c */ /* 0x000fe2000bf06270 */
[----:B------:R-:W0:Y:S03]  /*4a20*/  LDGDEPBAR ;  /* 0x00000000000079af */ /* 0x000e260000000000 */
        /* <DEDUP_REMOVED lines=21> */
[----:B------:R-:W2:Y:S07]  /*4b80*/  LDSM.16.M88.4 R212, [R224+0x15280] ;  /* 0x01528000e0d4783b */ /* 0x000eae0000000200 */
[-C--:B------:R-:W-:Y:S08]  /*4b90*/  HMMA.16816.F32.BF16 R132, R200, R216.reuse, R132 ;  /* 0x000000d8c884723c */ /* 0x080ff00000041884 */
[C---:B------:R-:W-:Y:S08]  /*4ba0*/  HMMA.16816.F32.BF16 R136, R208.reuse, R216, R136 ;  /* 0x000000d8d088723c */ /* 0x040ff00000041888 */
[-C--:B------:R-:W-:Y:S01]  /*4bb0*/  HMMA.16816.F32.BF16 R140, R208, R218.reuse, R140 ;  /* 0x000000dad08c723c */ /* 0x080fe2000004188c */
[----:B------:R-:W3:Y:S07]  /*4bc0*/  LDSM.16.MT88.4 R208, [R0+0x5080] ;  /* 0x0050800000d0783b */ /* 0x000eee0000004200 */
[----:B------:R-:W-:Y:S01]  /*4bd0*/  HMMA.16816.F32.BF16 R144, R200, R218, R144 ;  /* 0x000000dac890723c */ /* 0x000fe20000041890 */
[----:B------:R-:W-:Y:S04]  /*4be0*/  LDSM.16.M88.4 R200, [R3+0x14280] ;  /* 0x0142800003c8783b */ /* 0x000fe80000000200 */
[----:B------:R-:W-:Y:S03]  /*4bf0*/  LDSM.16.M88.4 R216, [R3+0x15280] ;  /* 0x0152800003d8783b */ /* 0x000fe60000000200 */
[-C--:B-1----:R-:W-:Y:S08]  /*4c00*/  HMMA.16816.F32.BF16 R4, R156, R204.reuse, R4 ;  /* 0x000000cc9c04723c */ /* 0x082ff00000041804 */
[C---:B--2---:R-:W-:Y:S08]  /*4c10*/  HMMA.16816.F32.BF16 R8, R212.reuse, R204, R8 ;  /* 0x000000ccd408723c */ /* 0x044ff00000041808 */
[-C--:B------:R-:W-:Y:S08]  /*4c20*/  HMMA.16816.F32.BF16 R12, R212, R206.reuse, R12 ;  /* 0x000000ced40c723c */ /* 0x080ff0000004180c */
[C---:B------:R-:W-:Y:S01]  /*4c30*/  HMMA.16816.F32.BF16 R16, R156.reuse, R206, R16 ;  /* 0x000000ce9c10723c */ /* 0x040fe20000041810 */
[----:B------:R-:W1:Y:S07]  /*4c40*/  LDSM.16.MT88.4 R204, [R0+0x1880] ;  /* 0x0018800000cc783b */ /* 0x000e6e0000004200 */
[-C--:B------:R-:W-:Y:S08]  /*4c50*/  HMMA.16816.F32.BF16 R20, R156, R220.reuse, R20 ;  /* 0x000000dc9c14723c */ /* 0x080ff00000041814 */
[C---:B------:R-:W-:Y:S08]  /*4c60*/  HMMA.16816.F32.BF16 R24, R212.reuse, R220, R24 ;  /* 0x000000dcd418723c */ /* 0x040ff00000041818 */
[-C--:B------:R-:W-:Y:S08]  /*4c70*/  HMMA.16816.F32.BF16 R28, R212, R222.reuse, R28 ;  /* 0x000000ded41c723c */ /* 0x080ff0000004181c */
[C---:B------:R-:W-:Y:S01]  /*4c80*/  HMMA.16816.F32.BF16 R32, R156.reuse, R222, R32 ;  /* 0x000000de9c20723c */ /* 0x040fe20000041820 */
[----:B------:R-:W2:Y:S07]  /*4c90*/  LDSM.16.MT88.4 R220, [R0+0x3880] ;  /* 0x0038800000dc783b */ /* 0x000eae0000004200 */
[-C--:B---3--:R-:W-:Y:S08]  /*4ca0*/  HMMA.16816.F32.BF16 R132, R156, R208.reuse, R132 ;  /* 0x000000d09c84723c */ /* 0x088ff00000041884 */
[C---:B------:R-:W-:Y:S08]  /*4cb0*/  HMMA.16816.F32.BF16 R136, R212.reuse, R208, R136 ;  /* 0x000000d0d488723c */ /* 0x040ff00000041888 */
[-C--:B------:R-:W-:Y:S01]  /*4cc0*/  HMMA.16816.F32.BF16 R140, R212, R210.reuse, R140 ;  /* 0x000000d2d48c723c */ /* 0x080fe2000004188c */
[----:B------:R-:W3:Y:S07]  /*4cd0*/  LDSM.16.MT88.4 R212, [R0+0x5880] ;  /* 0x0058800000d4783b */ /* 0x000eee0000004200 */
[----:B------:R-:W-:Y:S07]  /*4ce0*/  HMMA.16816.F32.BF16 R144, R156, R210, R144 ;  /* 0x000000d29c90723c */ /* 0x000fee0000041890 */
[----:B------:R-:W-:Y:S01]  /*4cf0*/  IMAD.U32 R158, RZ, RZ, UR12 ;  /* 0x0000000cff9e7e24 */ /* 0x000fe2000f8e00ff */
[-C--:B-1----:R-:W-:Y:S05]  /*4d00*/  HMMA.16816.F32.BF16 R4, R200, R204.reuse, R4 ;  /* 0x000000ccc804723c */ /* 0x082fea0000041804 */
[----:B------:R-:W-:Y:S01]  /*4d10*/  IADD3 R157, P0, R248, UR12, RZ ;  /* 0x0000000cf89d7c10 */ /* 0x000fe2000ff1e0ff */
[----:B------:R-:W-:Y:S02]  /*4d20*/  UMOV UR12, UR15 ;  /* 0x0000000f000c7c82 */ /* 0x000fe40008000000 */
[C---:B------:R-:W-:Y:S04]  /*4d30*/  HMMA.16816.F32.BF16 R8, R216.reuse, R204, R8 ;  /* 0x000000ccd808723c */ /* 0x040fe80000041808 */
[----:B------:R-:W-:Y:S02]  /*4d40*/  LEA.HI.X.SX32 R158, R158, R250, 0x1, P0 ;  /* 0x000000fa9e9e7211 */ /* 0x000fe400000f0eff */
[C---:B------:R-:W-:Y:S02]  /*4d50*/  LEA R156, P0, R157.reuse, c[0x0][0x220], 0x2 ;  /* 0x000088009d9c7a11 */ /* 0x040fe400078010ff */
[-C--:B------:R-:W-:Y:S04]  /*4d60*/  HMMA.16816.F32.BF16 R12, R216, R206.reuse, R12 ;  /* 0x000000ced80c723c */ /* 0x080fe8000004180c */
[----:B------:R-:W-:Y:S02]  /*4d70*/  LEA.HI.X R157, R157, c[0x0][0x224], R158, 0x2, P0 ;  /* 0x000089009d9d7a11 */ /* 0x000fe400000f149e */
[----:B------:R-:W-:Y:S02]  /*4d80*/  PLOP3.LUT P0, PT, PT, PT, UP0, 0x80, 0x0 ;  /* 0x000000000000781c */ /* 0x000fe40003f0f008 */
[C---:B------:R-:W-:Y:S01]  /*4d90*/  HMMA.16816.F32.BF16 R16, R200.reuse, R206, R16 ;  /* 0x000000cec810723c */ /* 0x040fe20000041810 */
[----:B------:R1:W-:Y:S04]  /*4da0*/  RED.E.ADD.F32.FTZ.RN.STRONG.GPU [R156.64], R4 ;  /* 0x000000049c00798e */ /* 0x0003e8000c10e78a */
[----:B------:R1:W-:Y:S03]  /*4db0*/  RED.E.ADD.F32.FTZ.RN.STRONG.GPU [R156.64+0x400], R5 ;  /* 0x000400059c00798e */ /* 0x0003e6000c10e78a */
[-C--:B--2---:R-:W-:Y:S01]  /*4dc0*/  HMMA.16816.F32.BF16 R20, R200, R220.reuse, R20 ;  /* 0x000000dcc814723c */ /* 0x084fe20000041814 */
        /* <DEDUP_REMOVED lines=54> */
[----:B------:R-:W-:Y:S01]  /*5130*/  FMUL.FTZ R84, R84, c[0x0][0x298] ;  /* 0x0000a60054547a20 */ /* 0x000fe20000410000 */
[----:B------:R-:W-:Y:S01]  /*5140*/  PLOP3.LUT P0, PT, PT, PT, PT, 0x8, 0x0 ;  /* 0x000000000000781c */ /* 0x000fe20003f0e170 */
[----:B-1----:R-:W-:-:S02]  /*5150*/  FMUL.FTZ R26, R85, c[0x0][0x298] ;  /* 0x0000a600551a7a20 */ /* 0x002fc40000410000 */
        /* <DEDUP_REMOVED lines=46> */
.L_x_57:
[----:B------:R-:W-:Y:S05]  /*5440*/  @P0 BRA `(.L_x_61) ;  /* 0x0000111000000947 */ /* 0x000fea0003800000 */
[----:B------:R-:W-:Y:S01]  /*5450*/  SHF.R.S32.HI R28, RZ, 0x1f, R252 ;  /* 0x0000001fff1c7819 */ /* 0x000fe200000114fc */
[----:B------:R-:W-:Y:S01]  /*5460*/  BAR.SYNC.DEFER_BLOCKING 0x1, 0x100 ;  /* 0x0044000000007b1d */ /* 0x000fe20000010000 */
[----:B------:R-:W-:Y:S02]  /*5470*/  F2FP.BF16.PACK_AB R36, R37, R36 ;  /* 0x000000242524723e */ /* 0x000fe400000010ff */
[----:B------:R-:W-:-:S02]  /*5480*/  LEA.HI R5, R28, R252, RZ, 0x2 ;  /* 0x000000fc1c057211 */ /* 0x000fc400078f10ff */
[-C--:B-1----:R-:W-:Y:S02]  /*5490*/  LEA.HI R2, R28, R252.reuse, RZ, 0x5 ;  /* 0x000000fc1c027211 */ /* 0x082fe400078f28ff */
[--C-:B------:R-:W-:Y:S02]  /*54a0*/  SHF.R.S32.HI R7, RZ, 0x2, R5.reuse ;  /* 0x00000002ff077819 */ /* 0x100fe40000011405 */
[----:B------:R-:W-:Y:S02]  /*54b0*/  SHF.R.S32.HI R0, RZ, 0x1f, R5 ;  /* 0x0000001fff007819 */ /* 0x000fe40000011405 */
[----:B------:R-:W-:Y:S02]  /*54c0*/  SHF.R.S32.HI R3, RZ, 0x5, R2 ;  /* 0x00000005ff037819 */ /* 0x000fe40000011402 */
[----:B------:R-:W-:Y:S02]  /*54d0*/  LEA.HI R0, R0, R7, RZ, 0x3 ;  /* 0x0000000700007211 */ /* 0x000fe400078f18ff */
[----:B------:R-:W-:-:S02]  /*54e0*/  LEA.HI R27, R28, R252, RZ, 0x6 ;  /* 0x000000fc1c1b7211 */ /* 0x000fc400078f30ff */
[----:B------:R-:W-:Y:S02]  /*54f0*/  LOP3.LUT R0, R0, 0xfffffff8, RZ, 0xc0, !PT ;  /* 0xfffffff800007812 */ /* 0x000fe400078ec0ff */
[----:B------:R-:W-:Y:S02]  /*5500*/  SHF.R.S32.HI R27, RZ, 0x6, R27 ;  /* 0x00000006ff1b7819 */ /* 0x000fe4000001141b */
[----:B------:R-:W-:Y:S01]  /*5510*/  LOP3.LUT R5, R5, 0x3ffffffc, RZ, 0xc0, !PT ;  /* 0x3ffffffc05057812 */ /* 0x000fe200078ec0ff */
[----:B------:R-:W-:Y:S01]  /*5520*/  IMAD.IADD R7, R7, 0x1, -R0 ;  /* 0x0000000107077824 */ /* 0x000fe200078e0a00 */
[----:B------:R-:W-:Y:S01]  /*5530*/  LEA.HI R0, R2, R3, RZ, 0x1 ;  /* 0x0000000302007211 */ /* 0x000fe200078f08ff */
[----:B------:R-:W-:Y:S01]  /*5540*/  IMAD.SHL.U32 R6, R27, 0x8, RZ ;  /* 0x000000081b067824 */ /* 0x000fe200078e00ff */
[----:B------:R-:W-:Y:S01]  /*5550*/  F2FP.BF16.PACK_AB R38, R39, R38 ;  /* 0x000000262726723e */ /* 0x000fe200000010ff */
[----:B------:R-:W-:Y:S01]  /*5560*/  IMAD.SHL.U32 R2, R7, 0x40, RZ ;  /* 0x0000004007027824 */ /* 0x000fe200078e00ff */
[----:B------:R-:W-:-:S02]  /*5570*/  LOP3.LUT R4, R0, 0x1ffffe, RZ, 0xc0, !PT ;  /* 0x001ffffe00047812 */ /* 0x000fc400078ec0ff */
[----:B------:R-:W-:Y:S02]  /*5580*/  LOP3.LUT P0, RZ, R7, 0x4, RZ, 0xc0, !PT ;  /* 0x0000000407ff7812 */ /* 0x000fe4000780c0ff */
[----:B------:R-:W-:Y:S01]  /*5590*/  LOP3.LUT R0, R2, 0x1c0, RZ, 0xc0, !PT ;  /* 0x000001c002007812 */ /* 0x000fe200078ec0ff */
[----:B------:R-:W-:Y:S01]  /*55a0*/  IMAD.IADD R3, R3, 0x1, -R4 ;  /* 0x0000000103037824 */ /* 0x000fe200078e0a04 */
[----:B------:R-:W-:Y:S01]  /*55b0*/  F2FP.BF16.PACK_AB R48, R49, R48 ;  /* 0x000000303130723e */ /* 0x000fe200000010ff */
[----:B------:R-:W-:Y:S01]  /*55c0*/  IMAD.IADD R2, R252, 0x1, -R5 ;  /* 0x00000001fc027824 */ /* 0x000fe200078e0a05 */
[----:B------:R-:W-:Y:S02]  /*55d0*/  LOP3.LUT R4, R0, 0x18, R6, 0xf8, !PT ;  /* 0x0000001800047812 */ /* 0x000fe400078ef806 */
[----:B------:R-:W-:Y:S01]  /*55e0*/  SHF.R.U32.HI R0, RZ, 0x3, R0 ;  /* 0x00000003ff007819 */ /* 0x000fe20000011600 */
[----:B------:R-:W-:Y:S01]  /*55f0*/  IMAD R2, R3, 0x200, R2 ;  /* 0x0000020003027824 */ /* 0x000fe200078e0202 */
[----:B------:R-:W-:-:S02]  /*5600*/  F2FP.BF16.PACK_AB R50, R51, R50 ;  /* 0x000000323332723e */ /* 0x000fc400000010ff */
[----:B------:R-:W-:Y:S02]  /*5610*/  LOP3.LUT R0, R4, R0, RZ, 0x3c, !PT ;  /* 0x0000000004007212 */ /* 0x000fe400078e3cff */
[----:B------:R-:W-:Y:S02]  /*5620*/  F2FP.BF16.PACK_AB R40, R41, R40 ;  /* 0x000000282928723e */ /* 0x000fe400000010ff */
[----:B------:R-:W-:Y:S01]  /*5630*/  F2FP.BF16.PACK_AB R42, R43, R42 ;  /* 0x0000002a2b2a723e */ /* 0x000fe200000010ff */
[----:B------:R-:W-:Y:S01]  /*5640*/  IMAD.U32 R0, R2, 0x2, R0 ;  /* 0x0000000202007824 */ /* 0x000fe200078e0000 */
[----:B------:R-:W-:Y:S02]  /*5650*/  F2FP.BF16.PACK_AB R44, R45, R44 ;  /* 0x0000002c2d2c723e */ /* 0x000fe400000010ff */
[----:B------:R-:W-:Y:S01]  /*5660*/  F2FP.BF16.PACK_AB R46, R47, R46 ;  /* 0x0000002e2f2e723e */ /* 0x000fe200000010ff */
[----:B------:R-:W-:Y:S01]  /*5670*/  IMAD.SHL.U32 R0, R0, 0x2, RZ ;  /* 0x0000000200007824 */ /* 0x000fe200078e00ff */
[----:B------:R-:W-:-:S02]  /*5680*/  F2FP.BF16.PACK_AB R52, R53, R52 ;  /* 0x000000343534723e */ /* 0x000fc400000010ff */
[----:B------:R-:W-:Y:S02]  /*5690*/  F2FP.BF16.PACK_AB R54, R55, R54 ;  /* 0x000000363736723e */ /* 0x000fe400000010ff */
[C---:B------:R-:W-:Y:S01]  /*56a0*/  IADD3 R2, R0.reuse, 0x40, RZ ;  /* 0x0000004000027810 */ /* 0x040fe20007ffe0ff */
[----:B------:R-:W-:Y:S01]  /*56b0*/  STS [R0+0x6080], R36 ;  /* 0x0060802400007388 */ /* 0x000fe20000000800 */
[----:B------:R-:W-:Y:S02]  /*56c0*/  @P0 IADD3 R2, R0, -0x40, RZ ;  /* 0xffffffc000020810 */ /* 0x000fe40007ffe0ff */
[----:B------:R-:W-:Y:S01]  /*56d0*/  F2FP.BF16.PACK_AB R64, R65, R64 ;  /* 0x000000404140723e */ /* 0x000fe200000010ff */
[----:B------:R-:W-:Y:S01]  /*56e0*/  STS [R0+0x6480], R38 ;  /* 0x0064802600007388 */ /* 0x000fe20000000800 */
[----:B------:R-:W-:Y:S02]  /*56f0*/  F2FP.BF16.PACK_AB R66, R67, R66 ;  /* 0x000000424342723e */ /* 0x000fe400000010ff */
[----:B------:R-:W-:Y:S01]  /*5700*/  F2FP.BF16.PACK_AB R56, R57, R56 ;  /* 0x000000383938723e */ /* 0x000fe200000010ff */
[----:B------:R-:W-:Y:S01]  /*5710*/  STS [R2+0x6080], R48 ;  /* 0x0060803002007388 */ /* 0x000fe20000000800 */
[----:B------:R-:W-:-:S02]  /*5720*/  F2FP.BF16.PACK_AB R58, R59, R58 ;  /* 0x0000003a3b3a723e */ /* 0x000fc400000010ff */
[----:B------:R-:W-:Y:S01]  /*5730*/  F2FP.BF16.PACK_AB R60, R61, R60 ;  /* 0x0000003c3d3c723e */ /* 0x000fe200000010ff */
[----:B------:R-:W-:Y:S01]  /*5740*/  STS [R2+0x6480], R50 ;  /* 0x0064803202007388 */ /* 0x000fe20000000800 */
[----:B------:R-:W-:Y:S02]  /*5750*/  F2FP.BF16.PACK_AB R62, R63, R62 ;  /* 0x0000003e3f3e723e */ /* 0x000fe400000010ff */
        /* <DEDUP_REMOVED lines=33> */
[----:B-----5:R-:W-:Y:S01]  /*5970*/  F2FP.BF16.PACK_AB R9, R109, R108 ;  /* 0x0000006c6d09723e */ /* 0x020fe200000010ff */
        /* <DEDUP_REMOVED lines=14> */
[----:B------:R-:W-:Y:S01]  /*5a60*/  ISETP.NE.U32.AND P0, PT, RZ, c[0x0][0x358], PT ;  /* 0x0000d600ff007a0c */ /* 0x000fe20003f05070 */
[----:B------:R-:W-:Y:S03]  /*5a70*/  STS [R0+0xb080], R72 ;  /* 0x00b0804800007388 */ /* 0x000fe60000000800 */
[----:B------:R-:W-:Y:S01]  /*5a80*/  ISETP.NE.AND.EX P1, PT, RZ, c[0x0][0x35c], PT, P0 ;  /* 0x0000d700ff007a0c */ /* 0x000fe20003f25300 */
[----:B------:R-:W-:Y:S01]  /*5a90*/  STS [R0+0xb480], R74 ;  /* 0x00b4804a00007388 */ /* 0x000fe20000000800 */
[----:B------:R-:W-:-:S03]  /*5aa0*/  ISETP.NE.U32.AND P0, PT, RZ, c[0x0][0x360], PT ;  /* 0x0000d800ff007a0c */ /* 0x000fc60003f05070 */
[----:B------:R-:W-:Y:S01]  /*5ab0*/  STS [R2+0xb080], R76 ;  /* 0x00b0804c02007388 */ /* 0x000fe20000000800 */
[----:B------:R-:W-:-:S03]  /*5ac0*/  ISETP.NE.AND.EX P0, PT, RZ, c[0x0][0x364], PT, P0 ;  /* 0x0000d900ff007a0c */ /* 0x000fc60003f05300 */
        /* <DEDUP_REMOVED lines=17> */
[----:B------:R-:W-:Y:S04]  /*5be0*/  STS [R0+0x4080], R7 ;  /* 0x0040800700007388 */ /* 0x000fe80000000800 */
[----:B------:R2:W-:Y:S04]  /*5bf0*/  STS [R0+0x4480], R6 ;  /* 0x0044800600007388 */ /* 0x0005e80000000800 */
[----:B------:R-:W-:Y:S04]  /*5c00*/  STS [R2+0x4080], R4 ;  /* 0x0040800402007388 */ /* 0x000fe80000000800 */
[----:B------:R-:W-:Y:S04]  /*5c10*/  STS [R2+0x4480], R3 ;  /* 0x0044800302007388 */ /* 0x000fe80000000800 */
[----:B------:R-:W-:Y:S04]  /*5c20*/  STS [R0+0x5080], R5 ;  /* 0x0050800500007388 */ /* 0x000fe80000000800 */
[----:B------:R-:W-:Y:S01]  /*5c30*/  STS [R0+0x5480], R12 ;  /* 0x0054800c00007388 */ /* 0x000fe20000000800 */
[----:B-1----:R-:W-:-:S03]  /*5c40*/  IMAD.MOV.U32 R8, RZ, RZ, 0x4 ;  /* 0x00000004ff087424 */ /* 0x002fc600078e00ff */
[----:B------:R-:W-:Y:S04]  /*5c50*/  STS [R2+0x5080], R11 ;  /* 0x0050800b02007388 */ /* 0x000fe80000000800 */
[----:B------:R1:W-:Y:S01]  /*5c60*/  STS [R2+0x5480], R10 ;  /* 0x0054800a02007388 */ /* 0x0003e20000000800 */
[----:B--2---:R-:W-:-:S03]  /*5c70*/  IMAD.WIDE R6, R251, R8, c[0x0][0x358] ;  /* 0x0000d600fb067625 */ /* 0x004fc600078e0208 */
[----:B------:R-:W-:Y:S01]  /*5c80*/  BAR.SYNC.DEFER_BLOCKING 0x1, 0x100 ;  /* 0x0044000000007b1d */ /* 0x000fe20000010000 */
[----:B------:R-:W-:Y:S02]  /*5c90*/  IMAD.MOV.U32 R9, RZ, RZ, c[0x0][0x2f0] ;  /* 0x0000bc00ff097624 */ /* 0x000fe400078e00ff */
[----:B-1----:R-:W-:-:S03]  /*5ca0*/  @P0 IMAD.WIDE R2, R251, R8, c[0x0][0x360] ;  /* 0x0000d800fb020625 */ /* 0x002fc600078e0208 */
[----:B------:R-:W2:Y:S04]  /*5cb0*/  @P1 LDG.E R0, [R6.64] ;  /* 0x0000000a06001981 */ /* 0x000ea8000c1e1900 */
[----:B------:R1:W5:Y:S01]  /*5cc0*/  @P0 LDG.E R9, [R2.64] ;  /* 0x0000000a02090981 */ /* 0x000362000c1e1900 */
[----:B------:R-:W-:Y:S02]  /*5cd0*/  CS2R R4, SRZ ;  /* 0x0000000000047805 */ /* 0x000fe4000001ff00 */
[--C-:B--2---:R-:W-:Y:S01]  /*5ce0*/  @P1 SHF.R.S32.HI R5, RZ, 0x1f, R0.reuse ;  /* 0x0000001fff051819 */ /* 0x104fe20000011400 */
[----:B------:R-:W-:Y:S01]  /*5cf0*/  @P1 IMAD.MOV.U32 R4, RZ, RZ, R0 ;  /* 0x000000ffff041224 */ /* 0x000fe200078e0000 */
[----:B------:R-:W-:Y:S05]  /*5d00*/  @P0 BRA `(.L_x_62) ;  /* 0x0000004000000947 */ /* 0x000fea0003800000 */
[----:B-1----:R-:W-:Y:S05]  /*5d10*/  @!P1 BRA `(.L_x_62) ;  /* 0x0000003000009947 */ /* 0x002fea0003800000 */
[----:B------:R-:W2:Y:S04]  /*5d20*/  LDG.E R2, [R6.64] ;  /* 0x0000000a06027981 */ /* 0x000ea8000c1e1900 */
[----:B------:R-:W2:Y:S02]  /*5d30*/  LDG.E R0, [R6.64+0x4] ;  /* 0x0000040a06007981 */ /* 0x000ea4000c1e1900 */
[----:B--2--5:R-:W-:-:S02]  /*5d40*/  IADD3 R9, -R2, R0, RZ ;  /* 0x0000000002097210 */ /* 0x024fc40007ffe1ff */
.L_x_62:
[----:B-1----:R-:W-:Y:S01]  /*5d50*/  LEA.HI R0, R28, R252, RZ, 0x3 ;  /* 0x000000fc1c007211 */ /* 0x002fe200078f18ff */
[----:B------:R-:W1:Y:S01]  /*5d60*/  S2R R11, SR_CTAID.X ;  /* 0x00000000000b7919 */ /* 0x000e620000002500 */
[----:B------:R-:W-:Y:S01]  /*5d70*/  SHF.R.S32.HI R8, RZ, 0x1f, R251 ;  /* 0x0000001fff087819 */ /* 0x000fe200000114fb */
[----:B------:R-:W-:Y:S01]  /*5d80*/  BSSY B0, `(.L_x_63) ;  /* 0x000003b000007945 */ /* 0x000fe20003800000 */
[----:B------:R-:W-:Y:S01]  /*5d90*/  LOP3.LUT R2, R0, 0x1ffffff8, RZ, 0xc0, !PT ;  /* 0x1ffffff800027812 */ /* 0x000fe200078ec0ff */
[----:B------:R-:W2:Y:S01]  /*5da0*/  S2R R31, SR_CTAID.Y ;  /* 0x00000000001f7919 */ /* 0x000ea20000002600 */
[----:B------:R-:W-:-:S02]  /*5db0*/  SHF.R.S32.HI R14, RZ, 0x3, R0 ;  /* 0x00000003ff0e7819 */ /* 0x000fc40000011400 */
[----:B------:R-:W-:Y:S01]  /*5dc0*/  SEL R30, R8, RZ, !P1 ;  /* 0x000000ff081e7207 */ /* 0x000fe20004800000 */
[----:B------:R-:W-:Y:S01]  /*5dd0*/  IMAD.IADD R2, R252, 0x1, -R2 ;  /* 0x00000001fc027824 */ /* 0x000fe200078e0a02 */
[C---:B------:R-:W-:Y:S01]  /*5de0*/  IADD3 R4, P0, R14.reuse, R4, RZ ;  /* 0x000000040e047210 */ /* 0x040fe20007f1e0ff */
[----:B------:R-:W-:Y:S01]  /*5df0*/  IMAD.SHL.U32 R0, R14, 0x40, RZ ;  /* 0x000000400e007824 */ /* 0x000fe200078e00ff */
[----:B------:R-:W-:Y:S01]  /*5e00*/  SEL R15, R251, RZ, !P1 ;  /* 0x000000fffb0f7207 */ /* 0x000fe20004800000 */
[----:B------:R-:W-:Y:S01]  /*5e10*/  IMAD.SHL.U32 R2, R2, 0x8, RZ ;  /* 0x0000000802027824 */ /* 0x000fe200078e00ff */
[----:B------:R-:W-:Y:S01]  /*5e20*/  LEA.HI.X.SX32 R5, R14, R5, 0x1, P0 ;  /* 0x000000050e057211 */ /* 0x000fe200000f0eff */
[----:B------:R-:W-:Y:S01]  /*5e30*/  IMAD R8, R30, c[0x0][0x340], RZ ;  /* 0x0000d0001e087a24 */ /* 0x000fe200078e02ff */
[----:B------:R-:W-:Y:S02]  /*5e40*/  LOP3.LUT R0, R0, 0x1c0, RZ, 0xc0, !PT ;  /* 0x000001c000007812 */ /* 0x000fe400078ec0ff */
[----:B------:R-:W-:Y:S01]  /*5e50*/  IADD3 R28, R2, 0x40, RZ ;  /* 0x00000040021c7810 */ /* 0x000fe20007ffe0ff */
[----:B------:R-:W-:Y:S01]  /*5e60*/  IMAD R8, R15, c[0x0][0x344], R8 ;  /* 0x0000d1000f087a24 */ /* 0x000fe200078e0208 */
[----:B------:R-:W-:-:S02]  /*5e70*/  LOP3.LUT R3, R0, 0x38, R2, 0xf8, !PT ;  /* 0x0000003800037812 */ /* 0x000fc400078ef802 */
[----:B------:R-:W-:Y:S01]  /*5e80*/  SHF.R.U32.HI R0, RZ, 0x3, R0 ;  /* 0x00000003ff007819 */ /* 0x000fe20000011600 */
[----:B-1---5:R-:W-:-:S03]  /*5e90*/  IMAD R9, R11, -0x40, R9 ;  /* 0xffffffc00b097824 */ /* 0x022fc600078e0209 */
[----:B------:R-:W-:Y:S01]  /*5ea0*/  LOP3.LUT R0, R3, R0, RZ, 0x3c, !PT ;  /* 0x0000000003007212 */ /* 0x000fe200078e3cff */
[----:B------:R-:W-:Y:S01]  /*5eb0*/  IMAD.WIDE R4, R11, 0x40, R4 ;  /* 0x000000400b047825 */ /* 0x000fe200078e0204 */
[----:B------:R-:W-:Y:S02]  /*5ec0*/  SHF.R.S32.HI R3, RZ, 0x1f, R2 ;  /* 0x0000001fff037819 */ /* 0x000fe40000011402 */
[----:B--2---:R-:W-:Y:S01]  /*5ed0*/  SHF.R.S32.HI R68, RZ, 0x1f, R31 ;  /* 0x0000001fff447819 */ /* 0x004fe2000001141f */
[----:B------:R-:W-:Y:S01]  /*5ee0*/  IMAD R0, R27, 0x200, R0 ;  /* 0x000002001b007824 */ /* 0x000fe200078e0200 */
[----:B------:R-:W-:Y:S01]  /*5ef0*/  IMNMX R29, R9, 0x40, PT ;  /* 0x00000040091d7817 */ /* 0x000fe20003800200 */
[----:B------:R-:W-:-:S03]  /*5f00*/  IMAD.WIDE.U32 R6, R31, c[0x0][0x338], R2 ;  /* 0x0000ce001f067a25 */ /* 0x000fc600078e0002 */
[----:B------:R-:W-:Y:S01]  /*5f10*/  ISETP.GE.AND P5, PT, R14, R29, PT ;  /* 0x0000001d0e00720c */ /* 0x000fe20003fa6270 */
[----:B------:R-:W-:Y:S02]  /*5f20*/  IMAD.SHL.U32 R0, R0, 0x2, RZ ;  /* 0x0000000200007824 */ /* 0x000fe400078e00ff */
[----:B------:R-:W-:-:S03]  /*5f30*/  IMAD R10, R68, c[0x0][0x338], RZ ;  /* 0x0000ce00440a7a24 */ /* 0x000fc600078e02ff */
[----:B------:R1:W2:Y:S01]  /*5f40*/  LDS.128 R40, [R0+0x7080] ;  /* 0x0070800000287984 */ /* 0x0002a20000000c00 */
[----:B------:R-:W-:-:S03]  /*5f50*/  IMAD R10, R31, c[0x0][0x33c], R10 ;  /* 0x0000cf001f0a7a24 */ /* 0x000fc600078e020a */
[----:B------:R1:W3:Y:S01]  /*5f60*/  LDS.128 R36, [R0+0x9080] ;  /* 0x0090800000247984 */ /* 0x0002e20000000c00 */
[----:B------:R-:W-:-:S03]  /*5f70*/  IMAD.IADD R7, R7, 0x1, R10 ;  /* 0x0000000107077824 */ /* 0x000fc600078e020a */
[----:B------:R1:W4:Y:S01]  /*5f80*/  LDS.128 R32, [R0+0xb080] ;  /* 0x00b0800000207984 */ /* 0x0003220000000c00 */
[----:B------:R-:W-:-:S03]  /*5f90*/  IMAD.WIDE.U32 R12, R15, c[0x0][0x340], R6 ;  /* 0x0000d0000f0c7a25 */ /* 0x000fc600078e0006 */
[----:B------:R1:W1:Y:S01]  /*5fa0*/  LDS.128 R52, [R0+0x80] ;  /* 0x0000800000347984 */ /* 0x0002620000000c00 */
[----:B------:R-:W-:-:S03]  /*5fb0*/  IMAD.IADD R9, R13, 0x1, R8 ;  /* 0x000000010d097824 */ /* 0x000fc600078e0208 */
[----:B------:R1:W1:Y:S04]  /*5fc0*/  LDS.128 R48, [R0+0x2080] ;  /* 0x0020800000307984 */ /* 0x0002680000000c00 */
[----:B------:R1:W1:Y:S04]  /*5fd0*/  LDS.128 R44, [R0+0x4080] ;  /* 0x00408000002c7984 */ /* 0x0002680000000c00 */
[----:B------:R1:W1:Y:S04]  /*5fe0*/  LDS.128 R60, [R0+0x1080] ;  /* 0x00108000003c7984 */ /* 0x0002680000000c00 */
[----:B------:R1:W1:Y:S04]  /*5ff0*/  LDS.128 R56, [R0+0x3080] ;  /* 0x0030800000387984 */ /* 0x0002680000000c00 */
[----:B------:R1:W1:Y:S01]  /*6000*/  LDS.128 R64, [R0+0x5080] ;  /* 0x0050800000407984 */ /* 0x0002620000000c00 */
[----:B------:R-:W-:Y:S05]  /*6010*/  @P5 BRA `(.L_x_64) ;  /* 0x0000011000005947 */ /* 0x000fea0003800000 */
[C---:B------:R-:W-:Y:S01]  /*6020*/  ISETP.GE.AND P0, PT, R2.reuse, c[0x0][0x324], PT ;  /* 0x0000c90002007a0c */ /* 0x040fe20003f06270 */
[----:B------:R-:W5:Y:S01]  /*6030*/  LDS.128 R24, [R0+0x8080] ;  /* 0x0080800000187984 */ /* 0x000f620000000c00 */
[----:B------:R-:W-:Y:S01]  /*6040*/  IMAD.MOV.U32 R8, RZ, RZ, R12 ;  /* 0x000000ffff087224 */ /* 0x000fe200078e000c */
[----:B------:R-:W-:-:S02]  /*6050*/  IADD3 R6, R2, 0x80, RZ ;  /* 0x0000008002067810 */ /* 0x000fc40007ffe0ff */
[----:B------:R-:W-:Y:S01]  /*6060*/  LDS.128 R16, [R0+0xa080] ;  /* 0x00a0800000107984 */ /* 0x000fe20000000c00 */
[----:B------:R-:W-:Y:S01]  /*6070*/  IMAD.WIDE.U32 R10, R4, c[0x0][0x330], R8 ;  /* 0x0000cc00040a7a25 */ /* 0x000fe200078e0008 */
[----:B------:R-:W-:Y:S02]  /*6080*/  ISETP.GE.AND P3, PT, R28, c[0x0][0x324], PT ;  /* 0x0000c9001c007a0c */ /* 0x000fe40003f66270 */
[----:B------:R-:W-:Y:S02]  /*6090*/  ISETP.GE.AND P2, PT, R6, c[0x0][0x324], PT ;  /* 0x0000c90006007a0c */ /* 0x000fe40003f46270 */
[----:B------:R-:W-:Y:S02]  /*60a0*/  LEA R6, P1, R10, c[0x0][0x318], 0x1 ;  /* 0x0000c6000a067a11 */ /* 0x000fe400078208ff */
[----:B------:R4:W3:Y:S02]  /*60b0*/  @!P0 LDS.128 R20, [R0+0x6080] ;  /* 0x0060800000148984 */ /* 0x0008e40000000c00 */
[----:B-1--4-:R-:W-:-:S04]  /*60c0*/  IMAD R0, R5, c[0x0][0x330], RZ ;  /* 0x0000cc0005007a24 */ /* 0x012fc800078e02ff */
[----:B------:R-:W-:-:S04]  /*60d0*/  IMAD R0, R4, c[0x0][0x334], R0 ;  /* 0x0000cd0004007a24 */ /* 0x000fc800078e0200 */
[----:B------:R-:W-:-:S05]  /*60e0*/  IMAD.IADD R0, R11, 0x1, R0 ;  /* 0x000000010b007824 */ /* 0x000fca00078e0200 */
[----:B------:R-:W-:-:S05]  /*60f0*/  LEA.HI.X R7, R10, c[0x0][0x31c], R0, 0x1, P1 ;  /* 0x0000c7000a077a11 */ /* 0x000fca00008f0c00 */
[----:B-----5:R1:W-:Y:S04]  /*6100*/  @!P3 STG.E.128 [R6.64+0x80], R24 ;  /* 0x000080180600b986 */ /* 0x0203e8000c101d0a */
[----:B---3--:R1:W-:Y:S04]  /*6110*/  @!P0 STG.E.128 [R6.64], R20 ;  /* 0x0000001406008986 */ /* 0x0083e8000c101d0a */
[----:B------:R1:W-:Y:S02]  /*6120*/  @!P2 STG.E.128 [R6.64+0x100], R16 ;  /* 0x000100100600a986 */ /* 0x0003e4000c101d0a */
.L_x_64:
[----:B------:R-:W-:Y:S05]  /*6130*/  BSYNC B0 ;  /* 0x0000000000007941 */ /* 0x000fea0003800000 */
.L_x_63:
[----:B------:R-:W-:Y:S01]  /*6140*/  IADD3 R14, R14, 0x20, RZ ;  /* 0x000000200e0e7810 */ /* 0x000fe20007ffe0ff */
[----:B------:R-:W-:Y:S03]  /*6150*/  BSSY B0, `(.L_x_65) ;  /* 0x0000014000007945 */ /* 0x000fe60003800000 */
[----:B------:R-:W-:-:S13]  /*6160*/  ISETP.GE.AND P4, PT, R14, R29, PT ;  /* 0x0000001d0e00720c */ /* 0x000fda0003f86270 */
[----:B------:R-:W-:Y:S05]  /*6170*/  @P4 BRA `(.L_x_66) ;  /* 0x0000011000004947 */ /* 0x000fea0003800000 */
[----:B-1----:R-:W-:Y:S01]  /*6180*/  IADD3 R0, P0, R4, 0x20, RZ ;  /* 0x0000002004007810 */ /* 0x002fe20007f1e0ff */
[----:B------:R-:W-:Y:S01]  /*6190*/  IMAD.MOV.U32 R7, RZ, RZ, R9 ;  /* 0x000000ffff077224 */ /* 0x000fe200078e0009 */
[C---:B------:R-:W-:Y:S02]  /*61a0*/  IADD3 R10, R2.reuse, 0x80, RZ ;  /* 0x00000080020a7810 */ /* 0x040fe40007ffe0ff */
[----:B------:R-:W-:Y:S01]  /*61b0*/  ISETP.GE.AND P2, PT, R2, c[0x0][0x324], PT ;  /* 0x0000c90002007a0c */ /* 0x000fe20003f46270 */
[----:B------:R-:W-:Y:S01]  /*61c0*/  IMAD.X R6, RZ, RZ, R5, P0 ;  /* 0x000000ffff067224 */ /* 0x000fe200000e0605 */
[----:B------:R-:W-:Y:S02]  /*61d0*/  ISETP.GE.AND P0, PT, R10, c[0x0][0x324], PT ;  /* 0x0000c9000a007a0c */ /* 0x000fe40003f06270 */
[----:B------:R-:W-:Y:S01]  /*61e0*/  ISETP.GE.AND P1, PT, R28, c[0x0][0x324], PT ;  /* 0x0000c9001c007a0c */ /* 0x000fe20003f26270 */
[----:B------:R-:W-:Y:S02]  /*61f0*/  IMAD R11, R6, c[0x0][0x330], RZ ;  /* 0x0000cc00060b7a24 */ /* 0x000fe400078e02ff */
[----:B------:R-:W-:-:S04]  /*6200*/  IMAD.MOV.U32 R6, RZ, RZ, R12 ;  /* 0x000000ffff067224 */ /* 0x000fc800078e000c */
[----:B------:R-:W-:-:S04]  /*6210*/  IMAD.WIDE.U32 R8, R0, c[0x0][0x330], R6 ;  /* 0x0000cc0000087a25 */ /* 0x000fc800078e0006 */
[----:B------:R-:W-:Y:S01]  /*6220*/  IMAD R0, R0, c[0x0][0x334], R11 ;  /* 0x0000cd0000007a24 */ /* 0x000fe200078e020b */
[----:B------:R-:W-:-:S03]  /*6230*/  LEA R6, P3, R8, c[0x0][0x318], 0x1 ;  /* 0x0000c60008067a11 */ /* 0x000fc600078608ff */
[----:B------:R-:W-:-:S05]  /*6240*/  IMAD.IADD R0, R9, 0x1, R0 ;  /* 0x0000000109007824 */ /* 0x000fca00078e0200 */
[----:B------:R-:W-:-:S05]  /*6250*/  LEA.HI.X R7, R8, c[0x0][0x31c], R0, 0x1, P3 ;  /* 0x0000c70008077a11 */ /* 0x000fca00018f0c00 */
[----:B--2---:R1:W-:Y:S04]  /*6260*/  @!P2 STG.E.128 [R6.64], R40 ;  /* 0x000000280600a986 */ /* 0x0043e8000c101d0a */
[----:B---3--:R1:W-:Y:S04]  /*6270*/  @!P1 STG.E.128 [R6.64+0x80], R36 ;  /* 0x0000802406009986 */ /* 0x0083e8000c101d0a */
[----:B----4-:R1:W-:Y:S02]  /*6280*/  @!P0 STG.E.128 [R6.64+0x100], R32 ;  /* 0x0001002006008986 */ /* 0x0103e4000c101d0a */
.L_x_66:
[----:B------:R-:W-:Y:S05]  /*6290*/  BSYNC B0 ;  /* 0x0000000000007941 */ /* 0x000fea0003800000 */
.L_x_65:
[----:B-1----:R-:W-:Y:S01]  /*62a0*/  IMAD R0, R68, c[0x0][0x308], RZ ;  /* 0x0000c20044007a24 */ /* 0x002fe200078e02ff */
[----:B------:R-:W-:Y:S01]  /*62b0*/  BSSY B0, `(.L_x_67) ;  /* 0x0000017000007945 */ /* 0x000fe20003800000 */
[----:B------:R-:W-:-:S04]  /*62c0*/  IMAD.WIDE.U32 R6, R31, c[0x0][0x308], R2 ;  /* 0x0000c2001f067a25 */ /* 0x000fc800078e0002 */
[----:B------:R-:W-:Y:S02]  /*62d0*/  IMAD R0, R31, c[0x0][0x30c], R0 ;  /* 0x0000c3001f007a24 */ /* 0x000fe400078e0200 */
[----:B------:R-:W-:-:S03]  /*62e0*/  IMAD R8, R30, c[0x0][0x310], RZ ;  /* 0x0000c4001e087a24 */ /* 0x000fc600078e02ff */
[----:B------:R-:W-:Y:S01]  /*62f0*/  IADD3 R7, R7, R0, RZ ;  /* 0x0000000007077210 */ /* 0x000fe20007ffe0ff */
[----:B------:R-:W-:-:S04]  /*6300*/  IMAD R0, R15, c[0x0][0x314], R8 ;  /* 0x0000c5000f007a24 */ /* 0x000fc800078e0208 */
[----:B------:R-:W-:-:S05]  /*6310*/  IMAD.WIDE.U32 R10, R15, c[0x0][0x310], R6 ;  /* 0x0000c4000f0a7a25 */ /* 0x000fca00078e0006 */
[----:B------:R-:W-:Y:S01]  /*6320*/  IADD3 R7, R11, R0, RZ ;  /* 0x000000000b077210 */ /* 0x000fe20007ffe0ff */
[----:B------:R-:W-:Y:S05]  /*6330*/  @P5 BRA `(.L_x_68) ;  /* 0x000000e000005947 */ /* 0x000fea0003800000 */
[----:B------:R-:W-:Y:S01]  /*6340*/  IMAD R0, R5, c[0x0][0x300], RZ ;  /* 0x0000c00005007a24 */ /* 0x000fe200078e02ff */
[C---:B------:R-:W-:Y:S01]  /*6350*/  IADD3 R8, R2.reuse, 0x80, RZ ;  /* 0x0000008002087810 */ /* 0x040fe20007ffe0ff */
[----:B------:R-:W-:Y:S01]  /*6360*/  IMAD.MOV.U32 R6, RZ, RZ, R10 ;  /* 0x000000ffff067224 */ /* 0x000fe200078e000a */
[----:B------:R-:W-:Y:S01]  /*6370*/  ISETP.GE.AND P3, PT, R2, c[0x0][0x2f4], PT ;  /* 0x0000bd0002007a0c */ /* 0x000fe20003f66270 */
[----:B------:R-:W-:Y:S01]  /*6380*/  IMAD R0, R4, c[0x0][0x304], R0 ;  /* 0x0000c10004007a24 */ /* 0x000fe200078e0200 */
[----:B------:R-:W-:Y:S01]  /*6390*/  ISETP.GE.AND P1, PT, R8, c[0x0][0x2f4], PT ;  /* 0x0000bd0008007a0c */ /* 0x000fe20003f26270 */
[----:B------:R-:W-:Y:S01]  /*63a0*/  IMAD.WIDE.U32 R12, R4, c[0x0][0x300], R6 ;  /* 0x0000c000040c7a25 */ /* 0x000fe200078e0006 */
[----:B------:R-:W-:-:S03]  /*63b0*/  ISETP.GE.AND P2, PT, R28, c[0x0][0x2f4], PT ;  /* 0x0000bd001c007a0c */ /* 0x000fc60003f46270 */
[----:B------:R-:W-:Y:S01]  /*63c0*/  IMAD.IADD R0, R13, 0x1, R0 ;  /* 0x000000010d007824 */ /* 0x000fe200078e0200 */
[----:B------:R-:W-:-:S04]  /*63d0*/  LEA R8, P0, R12, c[0x0][0x2e8], 0x1 ;  /* 0x0000ba000c087a11 */ /* 0x000fc800078008ff */
[----:B------:R-:W-:-:S05]  /*63e0*/  LEA.HI.X R9, R12, c[0x0][0x2ec], R0, 0x1, P0 ;  /* 0x0000bb000c097a11 */ /* 0x000fca00000f0c00 */
[----:B------:R1:W-:Y:S04]  /*63f0*/  @!P3 STG.E.128 [R8.64], R52 ;  /* 0x000000340800b986 */ /* 0x0003e8000c101d0a */
[----:B------:R1:W-:Y:S04]  /*6400*/  @!P2 STG.E.128 [R8.64+0x80], R48 ;  /* 0x000080300800a986 */ /* 0x0003e8000c101d0a */
[----:B------:R1:W-:Y:S02]  /*6410*/  @!P1 STG.E.128 [R8.64+0x100], R44 ;  /* 0x0001002c08009986 */ /* 0x0003e4000c101d0a */
.L_x_68:
[----:B------:R-:W-:Y:S05]  /*6420*/  BSYNC B0 ;  /* 0x0000000000007941 */ /* 0x000fea0003800000 */
.L_x_67:
[----:B------:R-:W-:Y:S05]  /*6430*/  @P4 EXIT ;  /* 0x000000000000494d */ /* 0x000fea0003800000 */
[----:B------:R-:W-:Y:S01]  /*6440*/  IADD3 R3, P0, R4, 0x20, RZ ;  /* 0x0000002004037810 */ /* 0x000fe20007f1e0ff */
[----:B------:R-:W-:Y:S01]  /*6450*/  IMAD.MOV.U32 R6, RZ, RZ, R10 ;  /* 0x000000ffff067224 */ /* 0x000fe200078e000a */
[----:B------:R-:W-:-:S02]  /*6460*/  ISETP.GE.AND P1, PT, R2, c[0x0][0x2f4], PT ;  /* 0x0000bd0002007a0c */ /* 0x000fc40003f26270 */
[----:B------:R-:W-:Y:S01]  /*6470*/  IADD3 R2, R2, 0x80, RZ ;  /* 0x0000008002027810 */ /* 0x000fe20007ffe0ff */
[----:B------:R-:W-:Y:S01]  /*6480*/  IMAD.X R0, RZ, RZ, R5, P0 ;  /* 0x000000ffff007224 */ /* 0x000fe200000e0605 */
[----:B------:R-:W-:Y:S01]  /*6490*/  ISETP.GE.AND P0, PT, R28, c[0x0][0x2f4], PT ;  /* 0x0000bd001c007a0c */ /* 0x000fe20003f06270 */
[----:B------:R-:W-:-:S04]  /*64a0*/  IMAD.WIDE.U32 R6, R3, c[0x0][0x300], R6 ;  /* 0x0000c00003067a25 */ /* 0x000fc800078e0006 */
[----:B------:R-:W-:Y:S01]  /*64b0*/  IMAD R0, R0, c[0x0][0x300], RZ ;  /* 0x0000c00000007a24 */ /* 0x000fe200078e02ff */
[----:B------:R-:W-:-:S03]  /*64c0*/  LEA R4, P2, R6, c[0x0][0x2e8], 0x1 ;  /* 0x0000ba0006047a11 */ /* 0x000fc600078408ff */
[----:B------:R-:W-:-:S04]  /*64d0*/  IMAD R0, R3, c[0x0][0x304], R0 ;  /* 0x0000c10003007a24 */ /* 0x000fc800078e0200 */
[----:B------:R-:W-:-:S05]  /*64e0*/  IMAD.IADD R0, R7, 0x1, R0 ;  /* 0x0000000107007824 */ /* 0x000fca00078e0200 */
[----:B------:R-:W-:-:S05]  /*64f0*/  LEA.HI.X R5, R6, c[0x0][0x2ec], R0, 0x1, P2 ;  /* 0x0000bb0006057a11 */ /* 0x000fca00010f0c00 */
[----:B------:R1:W-:Y:S01]  /*6500*/  @!P0 STG.E.128 [R4.64+0x80], R56 ;  /* 0x0000803804008986 */ /* 0x0003e2000c101d0a */
[----:B------:R-:W-:-:S03]  /*6510*/  ISETP.GE.AND P0, PT, R2, c[0x0][0x2f4], PT ;  /* 0x0000bd0002007a0c */ /* 0x000fc60003f06270 */
[----:B------:R1:W-:Y:S10]  /*6520*/  @!P1 STG.E.128 [R4.64], R60 ;  /* 0x0000003c04009986 */ /* 0x0003f4000c101d0a */
[----:B------:R-:W-:Y:S05]  /*6530*/  @P0 EXIT ;  /* 0x000000000000094d */ /* 0x000fea0003800000 */
[----:B------:R-:W-:Y:S01]  /*6540*/  STG.E.128 [R4.64+0x100], R64 ;  /* 0x0001004004007986 */ /* 0x000fe2000c101d0a */
[----:B------:R-:W-:Y:S05]  /*6550*/  EXIT ;  /* 0x000000000000794d */ /* 0x000fea0003800000 */
.L_x_61:
[----:B------:R-:W-:Y:S01]  /*6560*/  ISETP.NE.U32.AND P0, PT, RZ, c[0x0][0x358], PT ;  /* 0x0000d600ff007a0c */ /* 0x000fe20003f05070 */
[----:B-1----:R-:W-:-:S03]  /*6570*/  IMAD.MOV.U32 R2, RZ, RZ, 0x4 ;  /* 0x00000004ff027424 */ /* 0x002fc600078e00ff */
[----:B------:R-:W-:Y:S01]  /*6580*/  ISETP.NE.AND.EX P1, PT, RZ, c[0x0][0x35c], PT, P0 ;  /* 0x0000d700ff007a0c */ /* 0x000fe20003f25300 */
[----:B------:R-:W-:Y:S01]  /*6590*/  IMAD.WIDE R4, R251, R2, c[0x0][0x358] ;  /* 0x0000d600fb047625 */ /* 0x000fe200078e0202 */
[----:B------:R-:W-:-:S04]  /*65a0*/  ISETP.NE.U32.AND P0, PT, RZ, c[0x0][0x360], PT ;  /* 0x0000d800ff007a0c */ /* 0x000fc80003f05070 */
[----:B------:R-:W-:-:S07]  /*65b0*/  ISETP.NE.AND.EX P0, PT, RZ, c[0x0][0x364], PT, P0 ;  /* 0x0000d900ff007a0c */ /* 0x000fce0003f05300 */
[----:B------:R-:W2:Y:S01]  /*65c0*/  @P1 LDG.E R0, [R4.64] ;  /* 0x0000000a04001981 */ /* 0x000ea2000c1e1900 */
[----:B------:R-:W-:-:S05]  /*65d0*/  IMAD.MOV.U32 R7, RZ, RZ, c[0x0][0x2f0] ;  /* 0x0000bc00ff077624 */ /* 0x000fca00078e00ff */
[----:B------:R-:W-:-:S05]  /*65e0*/  @P0 IMAD.WIDE R2, R251, R2, c[0x0][0x360] ;  /* 0x0000d800fb020625 */ /* 0x000fca00078e0202 */
[----:B------:R1:W5:Y:S02]  /*65f0*/  @P0 LDG.E R7, [R2.64] ;  /* 0x0000000a02070981 */ /* 0x000364000c1e1900 */
[----:B-1----:R-:W-:Y:S02]  /*6600*/  CS2R R2, SRZ ;  /* 0x0000000000027805 */ /* 0x002fe4000001ff00 */
[--C-:B--2---:R-:W-:Y:S01]  /*6610*/  @P1 SHF.R.S32.HI R3, RZ, 0x1f, R0.reuse ;  /* 0x0000001fff031819 */ /* 0x104fe20000011400 */
[----:B------:R-:W-:Y:S01]  /*6620*/  @P1 IMAD.MOV.U32 R2, RZ, RZ, R0 ;  /* 0x000000ffff021224 */ /* 0x000fe200078e0000 */
[----:B------:R-:W-:Y:S05]  /*6630*/  @P0 BRA `(.L_x_69) ;  /* 0x0000004000000947 */ /* 0x000fea0003800000 */
[----:B------:R-:W-:Y:S05]  /*6640*/  @!P1 BRA `(.L_x_69) ;  /* 0x0000003000009947 */ /* 0x000fea0003800000 */
[----:B------:R1:W2:Y:S04]  /*6650*/  LDG.E R0, [R4.64] ;  /* 0x0000000a04007981 */ /* 0x0002a8000c1e1900 */
[----:B-1----:R-:W2:Y:S02]  /*6660*/  LDG.E R4, [R4.64+0x4] ;  /* 0x0000040a04047981 */ /* 0x002ea4000c1e1900 */
[----:B--2--5:R-:W-:-:S02]  /*6670*/  IADD3 R7, -R0, R4, RZ ;  /* 0x0000000400077210 */ /* 0x024fc40007ffe1ff */
.L_x_69:
[----:B------:R-:W1:Y:S01]  /*6680*/  S2R R20, SR_CTAID.Y ;  /* 0x0000000000147919 */ /* 0x000e620000002600 */
[----:B------:R-:W-:Y:S01]  /*6690*/  SHF.R.S32.HI R14, RZ, 0x1f, R252 ;  /* 0x0000001fff0e7819 */ /* 0x000fe200000114fc */
[----:B------:R-:W-:Y:S01]  /*66a0*/  BSSY B0, `(.L_x_70) ;  /* 0x0000029000007945 */ /* 0x000fe20003800000 */
[----:B------:R-:W-:Y:S01]  /*66b0*/  SEL R15, R251, RZ, !P1 ;  /* 0x000000fffb0f7207 */ /* 0x000fe20004800000 */
[----:B-----5:R-:W2:Y:S01]  /*66c0*/  S2R R9, SR_CTAID.X ;  /* 0x0000000000097919 */ /* 0x020ea20000002500 */
[----:B------:R-:W-:-:S04]  /*66d0*/  LEA.HI R14, R14, R252, RZ, 0x3 ;  /* 0x000000fc0e0e7211 */ /* 0x000fc800078f18ff */
[----:B------:R-:W-:Y:S02]  /*66e0*/  LOP3.LUT R0, R14, 0x1ffffff8, RZ, 0xc0, !PT ;  /* 0x1ffffff80e007812 */ /* 0x000fe400078ec0ff */
[----:B------:R-:W-:-:S03]  /*66f0*/  SHF.R.S32.HI R14, RZ, 0x3, R14 ;  /* 0x00000003ff0e7819 */ /* 0x000fc6000001140e */
[----:B------:R-:W-:Y:S01]  /*6700*/  IMAD.IADD R0, R252, 0x1, -R0 ;  /* 0x00000001fc007824 */ /* 0x000fe200078e0a00 */
[----:B------:R-:W-:-:S03]  /*6710*/  IADD3 R6, P0, R14, R2, RZ ;  /* 0x000000020e067210 */ /* 0x000fc60007f1e0ff */
[----:B------:R-:W-:Y:S01]  /*6720*/  IMAD.SHL.U32 R12, R0, 0x8, RZ ;  /* 0x00000008000c7824 */ /* 0x000fe200078e00ff */
[----:B------:R-:W-:-:S04]  /*6730*/  SHF.R.S32.HI R0, RZ, 0x1f, R251 ;  /* 0x0000001fff007819 */ /* 0x000fc800000114fb */
[----:B------:R-:W-:Y:S02]  /*6740*/  SHF.R.S32.HI R13, RZ, 0x1f, R12 ;  /* 0x0000001fff0d7819 */ /* 0x000fe4000001140c */
[----:B-1----:R-:W-:Y:S02]  /*6750*/  SHF.R.S32.HI R21, RZ, 0x1f, R20 ;  /* 0x0000001fff157819 */ /* 0x002fe40000011414 */
[----:B------:R-:W-:Y:S01]  /*6760*/  SEL R19, R0, RZ, !P1 ;  /* 0x000000ff00137207 */ /* 0x000fe20004800000 */
[----:B--2---:R-:W-:Y:S01]  /*6770*/  IMAD R16, R9, -0x40, R7 ;  /* 0xffffffc009107824 */ /* 0x004fe200078e0207 */
[----:B------:R-:W-:Y:S01]  /*6780*/  LEA.HI.X.SX32 R7, R14, R3, 0x1, P0 ;  /* 0x000000030e077211 */ /* 0x000fe200000f0eff */
[----:B------:R-:W-:Y:S01]  /*6790*/  IMAD R8, R21, c[0x0][0x308], RZ ;  /* 0x0000c20015087a24 */ /* 0x000fe200078e02ff */
[----:B------:R-:W-:Y:S01]  /*67a0*/  IADD3 R17, R12, 0x40, RZ ;  /* 0x000000400c117810 */ /* 0x000fe20007ffe0ff */
[----:B------:R-:W-:Y:S01]  /*67b0*/  IMAD.WIDE.U32 R4, R20, c[0x0][0x308], R12 ;  /* 0x0000c20014047a25 */ /* 0x000fe200078e000c */
[----:B------:R-:W-:-:S02]  /*67c0*/  ISETP.GE.AND P5, PT, R14, R16, PT ;  /* 0x000000100e00720c */ /* 0x000fc40003fa6270 */
[----:B------:R-:W-:Y:S01]  /*67d0*/  IADD3 R18, R12, 0x80, RZ ;  /* 0x000000800c127810 */ /* 0x000fe20007ffe0ff */
[----:B------:R-:W-:Y:S02]  /*67e0*/  IMAD R8, R20, c[0x0][0x30c], R8 ;  /* 0x0000c30014087a24 */ /* 0x000fe400078e0208 */
[----:B------:R-:W-:Y:S02]  /*67f0*/  IMAD R2, R19, c[0x0][0x310], RZ ;  /* 0x0000c40013027a24 */ /* 0x000fe400078e02ff */
[----:B------:R-:W-:Y:S02]  /*6800*/  IMAD.IADD R5, R5, 0x1, R8 ;  /* 0x0000000105057824 */ /* 0x000fe400078e0208 */
[C---:B------:R-:W-:Y:S02]  /*6810*/  IMAD R2, R15.reuse, c[0x0][0x314], R2 ;  /* 0x0000c5000f027a24 */ /* 0x040fe400078e0202 */
[----:B------:R-:W-:-:S04]  /*6820*/  IMAD.WIDE.U32 R10, R15, c[0x0][0x310], R4 ;  /* 0x0000c4000f0a7a25 */ /* 0x000fc800078e0004 */
[----:B------:R-:W-:-:S04]  /*6830*/  IMAD.WIDE R6, R9, 0x40, R6 ;  /* 0x0000004009067825 */ /* 0x000fc800078e0206 */
[----:B------:R-:W-:Y:S01]  /*6840*/  IMAD.IADD R3, R11, 0x1, R2 ;  /* 0x000000010b037824 */ /* 0x000fe200078e0202 */
        /* <DEDUP_REMOVED lines=11> */
[----:B------:R1:W-:Y:S04]  /*6900*/  @!P2 STG.E.128 [R4.64], RZ ;  /* 0x000000ff0400a986 */ /* 0x0003e8000c101d0a */
[----:B------:R1:W-:Y:S04]  /*6910*/  @!P1 STG.E.128 [R4.64+0x80], RZ ;  /* 0x000080ff04009986 */ /* 0x0003e8000c101d0a */
[----:B------:R1:W-:Y:S02]  /*6920*/  @!P0 STG.E.128 [R4.64+0x100], RZ ;  /* 0x000100ff04008986 */ /* 0x0003e4000c101d0a */
.L_x_71:
[----:B------:R-:W-:Y:S05]  /*6930*/  BSYNC B0 ;  /* 0x0000000000007941 */ /* 0x000fea0003800000 */
.L_x_70:
[----:B------:R-:W-:Y:S01]  /*6940*/  IADD3 R14, R14, 0x20, RZ ;  /* 0x000000200e0e7810 */ /* 0x000fe20007ffe0ff */
[----:B------:R-:W-:Y:S03]  /*6950*/  BSSY B0, `(.L_x_72) ;  /* 0x0000012000007945 */ /* 0x000fe60003800000 */
[----:B------:R-:W-:-:S13]  /*6960*/  ISETP.GE.AND P4, PT, R14, R16, PT ;  /* 0x000000100e00720c */ /* 0x000fda0003f86270 */
        /* <DEDUP_REMOVED lines=8> */
[----:B-1----:R-:W-:-:S04]  /*69f0*/  IMAD.WIDE.U32 R4, R0, c[0x0][0x300], R2 ;  /* 0x0000c00000047a25 */ /* 0x002fc800078e0002 */
[----:B------:R-:W-:Y:S01]  /*6a00*/  IMAD R0, R0, c[0x0][0x304], R8 ;  /* 0x0000c10000007a24 */ /* 0x000fe200078e0208 */
[----:B------:R-:W-:-:S03]  /*6a10*/  LEA R2, P3, R4, c[0x0][0x2e8], 0x1 ;  /* 0x0000ba0004027a11 */ /* 0x000fc600078608ff */
[----:B------:R-:W-:-:S05]  /*6a20*/  IMAD.IADD R0, R5, 0x1, R0 ;  /* 0x0000000105007824 */ /* 0x000fca00078e0200 */
[----:B------:R-:W-:-:S05]  /*6a30*/  LEA.HI.X R3, R4, c[0x0][0x2ec], R0, 0x1, P3 ;  /* 0x0000bb0004037a11 */ /* 0x000fca00018f0c00 */
[----:B------:R1:W-:Y:S04]  /*6a40*/  @!P2 STG.E.128 [R2.64], RZ ;  /* 0x000000ff0200a986 */ /* 0x0003e8000c101d0a */
[----:B------:R1:W-:Y:S04]  /*6a50*/  @!P1 STG.E.128 [R2.64+0x80], RZ ;  /* 0x000080ff02009986 */ /* 0x0003e8000c101d0a */
[----:B------:R1:W-:Y:S02]  /*6a60*/  @!P0 STG.E.128 [R2.64+0x100], RZ ;  /* 0x000100ff02008986 */ /* 0x0003e4000c101d0a */
.L_x_73:
[----:B------:R-:W-:Y:S05]  /*6a70*/  BSYNC B0 ;  /* 0x0000000000007941 */ /* 0x000fea0003800000 */
.L_x_72:
[----:B------:R-:W-:Y:S01]  /*6a80*/  IMAD R0, R21, c[0x0][0x338], RZ ;  /* 0x0000ce0015007a24 */ /* 0x000fe200078e02ff */
[----:B------:R-:W-:Y:S01]  /*6a90*/  BSSY B0, `(.L_x_74) ;  /* 0x0000016000007945 */ /* 0x000fe20003800000 */
[----:B-1----:R-:W-:-:S04]  /*6aa0*/  IMAD.WIDE.U32 R2, R20, c[0x0][0x338], R12 ;  /* 0x0000ce0014027a25 */ /* 0x002fc800078e000c */
        /* <DEDUP_REMOVED lines=20> */
.L_x_75:
[----:B------:R-:W-:Y:S05]  /*6bf0*/  BSYNC B0 ;  /* 0x0000000000007941 */ /* 0x000fea0003800000 */
.L_x_74:
[----:B------:R-:W-:Y:S05]  /*6c00*/  @P4 EXIT ;  /* 0x000000000000494d */ /* 0x000fea0003800000 */
[----:B------:R-:W-:Y:S01]  /*6c10*/  IADD3 R0, P0, R6, 0x20, RZ ;  /* 0x0000002006007810 */ /* 0x000fe20007f1e0ff */
[----:B------:R-:W-:Y:S01]  /*6c20*/  IMAD.MOV.U32 R2, RZ, RZ, R8 ;  /* 0x000000ffff027224 */ /* 0x000fe200078e0008 */
[----:B------:R-:W-:-:S03]  /*6c30*/  ISETP.GE.AND P1, PT, R12, c[0x0][0x324], PT ;  /* 0x0000c9000c007a0c */ /* 0x000fc60003f26270 */
[----:B------:R-:W-:Y:S01]  /*6c40*/  IMAD.X R6, RZ, RZ, R7, P0 ;  /* 0x000000ffff067224 */ /* 0x000fe200000e0607 */
[----:B------:R-:W-:Y:S01]  /*6c50*/  ISETP.GE.AND P0, PT, R17, c[0x0][0x324], PT ;  /* 0x0000c90011007a0c */ /* 0x000fe20003f06270 */
[----:B-1----:R-:W-:-:S04]  /*6c60*/  IMAD.WIDE.U32 R4, R0, c[0x0][0x330], R2 ;  /* 0x0000cc0000047a25 */ /* 0x002fc800078e0002 */
[----:B------:R-:W-:Y:S01]  /*6c70*/  IMAD R6, R6, c[0x0][0x330], RZ ;  /* 0x0000cc0006067a24 */ /* 0x000fe200078e02ff */
[----:B------:R-:W-:-:S03]  /*6c80*/  LEA R2, P2, R4, c[0x0][0x318], 0x1 ;  /* 0x0000c60004027a11 */ /* 0x000fc600078408ff */
[----:B------:R-:W-:-:S04]  /*6c90*/  IMAD R0, R0, c[0x0][0x334], R6 ;  /* 0x0000cd0000007a24 */ /* 0x000fc800078e0206 */
[----:B------:R-:W-:-:S05]  /*6ca0*/  IMAD.IADD R0, R5, 0x1, R0 ;  /* 0x0000000105007824 */ /* 0x000fca00078e0200 */
[----:B------:R-:W-:-:S05]  /*6cb0*/  LEA.HI.X R3, R4, c[0x0][0x31c], R0, 0x1, P2 ;  /* 0x0000c70004037a11 */ /* 0x000fca00010f0c00 */
[----:B------:R1:W-:Y:S01]  /*6cc0*/  @!P0 STG.E.128 [R2.64+0x80], RZ ;  /* 0x000080ff02008986 */ /* 0x0003e2000c101d0a */
[----:B------:R-:W-:-:S03]  /*6cd0*/  ISETP.GE.AND P0, PT, R18, c[0x0][0x324], PT ;  /* 0x0000c90012007a0c */ /* 0x000fc60003f06270 */
[----:B------:R1:W-:Y:S10]  /*6ce0*/  @!P1 STG.E.128 [R2.64], RZ ;  /* 0x000000ff02009986 */ /* 0x0003f4000c101d0a */
[----:B------:R-:W-:Y:S05]  /*6cf0*/  @P0 EXIT ;  /* 0x000000000000094d */ /* 0x000fea0003800000 */
[----:B------:R-:W-:Y:S01]  /*6d00*/  STG.E.128 [R2.64+0x100], RZ ;  /* 0x000100ff02007986 */ /* 0x000fe2000c101d0a */
[----:B------:R-:W-:Y:S05]  /*6d10*/  EXIT ;  /* 0x000000000000794d */ /* 0x000fea0003800000 */
.L_x_76:
        /* <DEDUP_REMOVED lines=14> */
.L_x_1376:


//--------------------- .text._ZN7cutlass13device_kernelIN5flash19enable_sm80_to_sm89INS1_16FlashAttnBwdSm80INS1_25CollectiveMainloopBwdSm80ILi1ELi1EN4cute5tupleIJNS5_1CILi64EEES8_NS7_ILi192EEEEEENS_10bfloat16_tEfNS_4arch4Sm80ELb0ELb0ELb1ELb1ELb1ELb0ELb0ELb0ELi2ELi2ELi2ELi2ELb1EEENS1_21CollectiveEpilogueBwdISA_SB_SD_Li256ELb1ELb0ELi4EEENS1_19SingleTileSchedulerILb1ELb0ELb0ELi64EEEEEEEEEvNT_6ParamsE --------------------------
	.section	.text._ZN7cutlass13device_kernelIN5flash19enable_sm80_to_sm89INS1_16FlashAttnBwdSm80INS1_25CollectiveMainloopBwdSm80ILi1ELi1EN4cute5tupleIJNS5_1CILi64EEES8_NS7_ILi192EEEEEENS_10bfloat16_tEfNS_4arch4Sm80ELb0ELb0ELb1ELb1ELb1ELb0ELb0ELb0ELi2ELi2ELi2ELi2ELb1EEENS1_21CollectiveEpilogueBwdISA_SB_SD_Li256ELb1ELb0ELi4EEENS1_19SingleTileSchedulerILb1ELb0ELb0ELi64EEEEEEEEEvNT_6ParamsE,"ax",@progbits
	.sectioninfo	@"SHI_REGISTERS=255"
	.align	128
.text._ZN7cutlass13device_kernelIN5flash19enable_sm80_to_sm89INS1_16FlashAttnBwdSm80INS1_25CollectiveMainloopBwdSm80ILi1ELi1EN4cute5tupleIJNS5_1CILi64EEES8_NS7_ILi192EEEEEENS_10bfloat16_tEfNS_4arch4Sm80ELb0ELb0ELb1ELb1ELb1ELb0ELb0ELb0ELi2ELi2ELi2ELi2ELb1EEENS1_21CollectiveEpilogueBwdISA_SB_SD_Li256ELb1ELb0ELi4EEENS1_19SingleTileSchedulerILb1ELb0ELb0ELi64EEEEEEEEEvNT_6ParamsE:
        .type           _ZN7cutlass13device_kernelIN5flash19enable_sm80_to_sm89INS1_16FlashAttnBwdSm80INS1_25CollectiveMainloopBwdSm80ILi1ELi1EN4cute5tupleIJNS5_1CILi64EEES8_NS7_ILi192EEEEEENS_10bfloat16_tEfNS_4arch4Sm80ELb0ELb0ELb1ELb1ELb1ELb0ELb0ELb0ELi2ELi2ELi2ELi2ELb1EEENS1_21CollectiveEpilogueBwdISA_SB_SD_Li256ELb1ELb0ELi4EEENS1_19SingleTileSchedulerILb1ELb0ELb0ELi64EEEEEEEEEvNT_6ParamsE,@function
        .size           _ZN7cutlass13device_kernelIN5flash19enable_sm80_to_sm89INS1_16FlashAttnBwdSm80INS1_25CollectiveMainloopBwdSm80ILi1ELi1EN4cute5tupleIJNS5_1CILi64EEES8_NS7_ILi192EEEEEENS_10bfloat16_tEfNS_4arch4Sm80ELb0ELb0ELb1ELb1ELb1ELb0ELb0ELb0ELi2ELi2ELi2ELi2ELb1EEENS1_21CollectiveEpilogueBwdISA_SB_SD_Li256ELb1ELb0ELi4EEENS1_19SingleTileSchedulerILb1ELb0ELb0ELi64EEEEEEEEEvNT_6ParamsE,(.L_x_1377 - _ZN7cutlass13device_kernelIN5flash19enable_sm80_to_sm89INS1_16FlashAttnBwdSm80INS1_25CollectiveMainloopBwdSm80ILi1ELi1EN4cute5tupleIJNS5_1CILi64EEES8_NS7_ILi192EEEEEENS_10bfloat16_tEfNS_4arch4Sm80ELb0ELb0ELb1ELb1ELb1ELb0ELb0ELb0ELi2ELi2ELi2ELi2ELb1EEENS1_21CollectiveEpilogueBwdISA_SB_SD_Li256ELb1ELb0ELi4EEENS1_19SingleTileSchedulerILb1ELb0ELb0ELi64EEEEEEEEEvNT_6ParamsE)
        .other          _ZN7cutlass13device_kernelIN5flash19enable_sm80_to_sm89INS1_16FlashAttnBwdSm80INS1_25CollectiveMainloopBwdSm80ILi1ELi1EN4cute5tupleIJNS5_1CILi64EEES8_NS7_ILi192EEEEEENS_10bfloat16_tEfNS_4arch4Sm80ELb0ELb0ELb1ELb1ELb1ELb0ELb0ELb0ELi2ELi2ELi2ELi2ELb1EEENS1_21CollectiveEpilogueBwdISA_SB_SD_Li256ELb1ELb0ELi4EEENS1_19SingleTileSchedulerILb1ELb0ELb0ELi64EEEEEEEEEvNT_6ParamsE,@"STO_CUDA_ENTRY STV_DEFAULT"
_ZN7cutlass13device_kernelIN5flash19enable_sm80_to_sm89INS1_16FlashAttnBwdSm80INS1_25CollectiveMainloopBwdSm80ILi1ELi1EN4cute5tupleIJNS5_1CILi64EEES8_NS7_ILi192EEEEEENS_10bfloat16_tEfNS_4arch4Sm80ELb0ELb0ELb1ELb1ELb1ELb0ELb0ELb0ELi2ELi2ELi2ELi2ELb1EEENS1_21CollectiveEpilogueBwdISA_SB_SD_Li256ELb1ELb0ELi4EEENS1_19SingleTileSchedulerILb1ELb0ELb0ELi64EEEEEEEEEvNT_6ParamsE:
        /* <DEDUP_REMOVED lines=17> */
.L_x_78:
        /* <DEDUP_REMOVED lines=8> */
.L_x_80:
[----:B------:R-:W-:Y:S02]  /*0190*/  MOV R0, c[0x0][0x3a4] ;  /* 0x0000e90000007a02 */ /* 0x000fe40000000f00 */
.L_x_79:
[----:B-1----:R-:W-:-:S05]  /*01a0*/  IMAD.SHL.U32 R2, R28, 0x40, RZ ;  /* 0x000000401c027824 */ /* 0x002fca00078e00ff */
[----:B-----5:R-:W-:-:S04]  /*01b0*/  ISETP.GE.AND P0, PT, R2, R0, PT ;  /* 0x000000000200720c */ /* 0x020fc80003f06270 */
[----:B------:R-:W-:Y:S01]  /*01c0*/  SEL R251, R5, 0xffffffff, !P0 ;  /* 0xffffffff05fb7807 */ /* 0x000fe20004000000 */
[----:B------:R-:W-:Y:S05]  /*01d0*/  BRA `(.L_x_81) ;  /* 0x0000011000007947 */ /* 0x000fea0003800000 */
.L_x_77:
[----:B---34-:R-:W-:-:S04]  /*01e0*/  ISETP.NE.U32.AND P0, PT, RZ, c[0x0][0x3c0], PT ;  /* 0x0000f000ff007a0c */ /* 0x018fc80003f05070 */
[----:B------:R-:W-:-:S13]  /*01f0*/  ISETP.NE.AND.EX P0, PT, RZ, c[0x0][0x3c4], PT, P0 ;  /* 0x0000f100ff007a0c */ /* 0x000fda0003f05300 */
[----:B------:R-:W-:Y:S05]  /*0200*/  @!P0 BRA `(.L_x_82) ;  /* 0x0000002000008947 */ /* 0x000fea0003800000 */
[----:B------:R1:W5:Y:S01]  /*0210*/  LDG.E R0, [R2.64] ;  /* 0x0000000a02007981 */ /* 0x000362000c1e1900 */
[----:B------:R-:W-:Y:S05]  /*0220*/  BRA `(.L_x_83) ;  /* 0x0000009000007947 */ /* 0x000fea0003800000 */
.L_x_82:
        /* <DEDUP_REMOVED lines=8> */
.L_x_84:
[----:B------:R-:W-:Y:S02]  /*02b0*/  MOV R0, c[0x0][0x3a4] ;  /* 0x0000e90000007a02 */ /* 0x000fe40000000f00 */
.L_x_83:
[----:B-1----:R-:W-:-:S05]  /*02c0*/  IMAD.SHL.U32 R2, R28, 0x40, RZ ;  /* 0x000000401c027824 */ /* 0x002fca00078e00ff */
[----:B-----5:R-:W-:-:S04]  /*02d0*/  ISETP.GE.AND P0, PT, R2, R0, PT ;  /* 0x000000000200720c */ /* 0x020fc80003f06270 */
[----:B------:R-:W-:-:S04]  /*02e0*/  SEL R251, R5, 0xffffffff, !P0 ;  /* 0xffffffff05fb7807 */ /* 0x000fc80004000000 */
.L_x_81:
        /* <DEDUP_REMOVED lines=31> */
.L_x_85:
[----:B-1----:R-:W-:-:S04]  /*04e0*/  ISETP.NE.U32.AND P0, PT, RZ, c[0x0][0x2e0], PT ;  /* 0x0000b800ff007a0c */ /* 0x002fc80003f05070 */
[----:B------:R-:W-:-:S13]  /*04f0*/  ISETP.NE.AND.EX P0, PT, RZ, c[0x0][0x2e4], PT, P0 ;  /* 0x0000b900ff007a0c */ /* 0x000fda0003f05300 */
[----:B------:R-:W-:Y:S05]  /*0500*/  @!P0 BRA `(.L_x_86) ;  /* 0x0000003000008947 */ /* 0x000fea0003800000 */
[----:B------:R-:W-:-:S05]  /*0510*/  IMAD.WIDE R2, R251, R12, c[0x0][0x2e0] ;  /* 0x0000b800fb027625 */ /* 0x000fca00078e020c */
[----:B------:R1:W5:Y:S01]  /*0520*/  LDG.E R11, [R2.64] ;  /* 0x0000000a020b7981 */ /* 0x000362000c1e1900 */
[----:B------:R-:W-:Y:S05]  /*0530*/  BRA `(.L_x_87) ;  /* 0x0000004000007947 */ /* 0x000fea0003800000 */
.L_x_86:
[----:B------:R-:W-:Y:S05]  /*0540*/  @!P3 BRA `(.L_x_87) ;  /* 0x000000300000b947 */ /* 0x000fea0003800000 */
[----:B------:R-:W2:Y:S04]  /*0550*/  LDG.E R0, [R4.64] ;  /* 0x0000000a04007981 */ /* 0x000ea8000c1e1900 */
[----:B------:R-:W2:Y:S02]  /*0560*/  LDG.E R2, [R4.64+0x4] ;  /* 0x0000040a04027981 */ /* 0x000ea4000c1e1900 */
[----:B--2---:R-:W-:Y:S02]  /*0570*/  IADD3 R11, -R0, R2, RZ ;  /* 0x00000002000b7210 */ /* 0x004fe40007ffe1ff */
.L_x_87:
        /* <DEDUP_REMOVED lines=496> */
.L_x_91:
        /* <DEDUP_REMOVED lines=478> */
.L_x_89:
        /* <DEDUP_REMOVED lines=120> */
.L_x_90:
        /* <DEDUP_REMOVED lines=166> */
.L_x_88:
        /* <DEDUP_REMOVED lines=145> */
.L_x_93:
        /* <DEDUP_REMOVED lines=62> */
.L_x_95:
[----:B------:R-:W-:Y:S05]  /*6130*/  BSYNC B0 ;  /* 0x0000000000007941 */ /* 0x000fea0003800000 */
.L_x_94:
        /* <DEDUP_REMOVED lines=21> */
.L_x_97:
[----:B------:R-:W-:Y:S05]  /*6290*/  BSYNC B0 ;  /* 0x0000000000007941 */ /* 0x000fea0003800000 */
.L_x_96:
        /* <DEDUP_REMOVED lines=24> */
.L_x_99:
[----:B------:R-:W-:Y:S05]  /*6420*/  BSYNC B0 ;  /* 0x0000000000007941 */ /* 0x000fea0003800000 */
.L_x_98:
        /* <DEDUP_REMOVED lines=19> */
.L_x_92:
        /* <DEDUP_REMOVED lines=18> */
.L_x_100:
        /* <DEDUP_REMOVED lines=43> */
.L_x_102:
[----:B------:R-:W-:Y:S05]  /*6930*/  BSYNC B0 ;  /* 0x0000000000007941 */ /* 0x000fea0003800000 */
.L_x_101:
        /* <DEDUP_REMOVED lines=19> */
.L_x_104:
[----:B------:R-:W-:Y:S05]  /*6a70*/  BSYNC B0 ;  /* 0x0000000000007941 */ /* 0x000fea0003800000 */
.L_x_103:
        /* <DEDUP_REMOVED lines=23> */
.L_x_106:
[----:B------:R-:W-:Y:S05]  /*6bf0*/  BSYNC B0 ;  /* 0x0000000000007941 */ /* 0x000fea0003800000 */
.L_x_105:
        /* <DEDUP_REMOVED lines=18> */
.L_x_107:
        /* <DEDUP_REMOVED lines=14> */
.L_x_1377:


//--------------------- .text._ZN7cutlass13device_kernelIN5flash19enable_sm80_to_sm89INS1_16FlashAttnBwdSm80INS1_25CollectiveMainloopBwdSm80ILi1ELi1EN4cute5tupleIJNS5_1CILi64EEES8_NS7_ILi192EEEEEENS_10bfloat16_tEfNS_4arch4Sm80ELb0ELb0ELb1ELb1ELb0ELb0ELb0ELb0ELi2ELi2ELi2ELi2ELb1EEENS1_24CollectiveEpilogueBwdGQAISA_fSD_Li256ELb1ELb0EEENS1_19SingleTileSchedulerILb1ELb0ELb0ELi64EEEEEEEEEvNT_6ParamsE --------------------------
	.section	.text._ZN7cutlass13device_kernelIN5flash19enable_sm80_to_sm89INS1_16FlashAttnBwdSm80INS1_25CollectiveMainloopBwdSm80ILi1ELi1EN4cute5tupleIJNS5_1CILi64EEES8_NS7_ILi192EEEEEENS_10bfloat16_tEfNS_4arch4Sm80ELb0ELb0ELb1ELb1ELb0ELb0ELb0ELb0ELi2ELi2ELi2ELi2ELb1EEENS1_24CollectiveEpilogueBwdGQAISA_fSD_Li256ELb1ELb0EEENS1_19SingleTileSchedulerILb1ELb0ELb0ELi64EEEEEEEEEvNT_6ParamsE,"ax",@progbits
	.sectioninfo	@"SHI_REGISTERS=255"
	.align	128
.text._ZN7cutlass13device_kernelIN5flash19enable_sm80_to_sm89INS1_16FlashAttnBwdSm80INS1_25CollectiveMainloopBwdSm80ILi1ELi1EN4cute5tupleIJNS5_1CILi64EEES8_NS7_ILi192EEEEEENS_10bfloat16_tEfNS_4arch4Sm80ELb0ELb0ELb1ELb1ELb0ELb0ELb0ELb0ELi2ELi2ELi2ELi2ELb1EEENS1_24CollectiveEpilogueBwdGQAISA_fSD_Li256ELb1ELb0EEENS1_19SingleTileSchedulerILb1ELb0ELb0ELi64EEEEEEEEEvNT_6ParamsE:
        .type           _ZN7cutlass13device_kernelIN5flash19enable_sm80_to_sm89INS1_16FlashAttnBwdSm80INS1_25CollectiveMainloopBwdSm80ILi1ELi1EN4cute5tupleIJNS5_1CILi64EEES8_NS7_ILi192EEEEEENS_10bfloat16_tEfNS_4arch4Sm80ELb0ELb0ELb1ELb1ELb0ELb0ELb0ELb0ELi2ELi2ELi2ELi2ELb1EEENS1_24CollectiveEpilogueBwdGQAISA_fSD_Li256ELb1ELb0EEENS1_19SingleTileSchedulerILb1ELb0ELb0ELi64EEEEEEEEEvNT_6ParamsE,@function
        .size           _ZN7cutlass13device_kernelIN5flash19enable_sm80_to_sm89INS1_16FlashAttnBwdSm80INS1_25CollectiveMainloopBwdSm80ILi1ELi1EN4cute5tupleIJNS5_1CILi64EEES8_NS7_ILi192EEEEEENS_10bfloat16_tEfNS_4arch4Sm80ELb0ELb0ELb1ELb1ELb0ELb0ELb0ELb0ELi2ELi2ELi2ELi2ELb1EEENS1_24CollectiveEpilogueBwdGQAISA_fSD_Li256ELb1ELb0EEENS1_19SingleTileSchedulerILb1ELb0ELb0ELi64EEEEEEEEEvNT_6ParamsE,(.L_x_1378 - _ZN7cutlass13device_kernelIN5flash19enable_sm80_to_sm89INS1_16FlashAttnBwdSm80INS1_25CollectiveMainloopBwdSm80ILi1ELi1EN4cute5tupleIJNS5_1CILi64EEES8_NS7_ILi192EEEEEENS_10bfloat16_tEfNS_4arch4Sm80ELb0ELb0ELb1ELb1ELb0ELb0ELb0ELb0ELi2ELi2ELi2ELi2ELb1EEENS1_24CollectiveEpilogueBwdGQAISA_fSD_Li256ELb1ELb0EEENS1_19SingleTileSchedulerILb1ELb0ELb0ELi64EEEEEEEEEvNT_6ParamsE)
        .other          _ZN7cutlass13device_kernelIN5flash19enable_sm80_to_sm89INS1_16FlashAttnBwdSm80INS1_25CollectiveMainloopBwdSm80ILi1ELi1EN4cute5tupleIJNS5_1CILi64EEES8_NS7_ILi192EEEEEENS_10bfloat16_tEfNS_4arch4Sm80ELb0ELb0ELb1ELb1ELb0ELb0ELb0ELb0ELi2ELi2ELi2ELi2ELb1EEENS1_24CollectiveEpilogueBwdGQAISA_fSD_Li256ELb1ELb0EEENS1_19SingleTileSchedulerILb1ELb0ELb0ELi64EEEEEEEEEvNT_6ParamsE,@"STO_CUDA_ENTRY STV_DEFAULT"
_ZN7cutlass13device_kernelIN5flash19enable_sm80_to_sm89INS1_16FlashAttnBwdSm80INS1_25CollectiveMainloopBwdSm80ILi1ELi1EN4cute5tupleIJNS5_1CILi64EEES8_NS7_ILi192EEEEEENS_10bfloat16_tEfNS_4arch4Sm80ELb0ELb0ELb1ELb1ELb0ELb0ELb0ELb0ELi2ELi2ELi2ELi2ELb1EEENS1_24CollectiveEpilogueBwdGQAISA_fSD_Li256ELb1ELb0EEENS1_19SingleTileSchedulerILb1ELb0ELb0ELi64EEEEEEEEEvNT_6ParamsE:
        /* <DEDUP_REMOVED lines=17> */
.L_x_109:
        /* <DEDUP_REMOVED lines=8> */
.L_x_111:
[----:B------:R-:W-:Y:S02]  /*0190*/  MOV R0, c[0x0][0x3ac] ;  /* 0x0000eb0000007a02 */ /* 0x000fe40000000f00 */
.L_x_110:
[----:B-1----:R-:W-:-:S05]  /*01a0*/  IMAD.SHL.U32 R2, R28, 0x40, RZ ;  /* 0x000000401c027824 */ /* 0x002fca00078e00ff */
[----:B-----5:R-:W-:-:S04]  /*01b0*/  ISETP.GE.AND P0, PT, R2, R0, PT ;  /* 0x000000000200720c */ /* 0x020fc80003f06270 */
[----:B------:R-:W-:Y:S01]  /*01c0*/  SEL R251, R5, 0xffffffff, !P0 ;  /* 0xffffffff05fb7807 */ /* 0x000fe20004000000 */
[----:B------:R-:W-:Y:S05]  /*01d0*/  BRA `(.L_x_112) ;  /* 0x0000011000007947 */ /* 0x000fea0003800000 */
.L_x_108:
[----:B---34-:R-:W-:-:S04]  /*01e0*/  ISETP.NE.U32.AND P0, PT, RZ, c[0x0][0x3c8], PT ;  /* 0x0000f200ff007a0c */ /* 0x018fc80003f05070 */
[----:B------:R-:W-:-:S13]  /*01f0*/  ISETP.NE.AND.EX P0, PT, RZ, c[0x0][0x3cc], PT, P0 ;  /* 0x0000f300ff007a0c */ /* 0x000fda0003f05300 */
[----:B------:R-:W-:Y:S05]  /*0200*/  @!P0 BRA `(.L_x_113) ;  /* 0x0000002000008947 */ /* 0x000fea0003800000 */
[----:B------:R1:W5:Y:S01]  /*0210*/  LDG.E R0, [R2.64] ;  /* 0x0000000a02007981 */ /* 0x000362000c1e1900 */
[----:B------:R-:W-:Y:S05]  /*0220*/  BRA `(.L_x_114) ;  /* 0x0000009000007947 */ /* 0x000fea0003800000 */
.L_x_113:
        /* <DEDUP_REMOVED lines=8> */
.L_x_115:
[----:B------:R-:W-:Y:S02]  /*02b0*/  MOV R0, c[0x0][0x3ac] ;  /* 0x0000eb0000007a02 */ /* 0x000fe40000000f00 */
.L_x_114:
[----:B-1----:R-:W-:-:S05]  /*02c0*/  IMAD.SHL.U32 R2, R28, 0x40, RZ ;  /* 0x000000401c027824 */ /* 0x002fca00078e00ff */
[----:B-----5:R-:W-:-:S04]  /*02d0*/  ISETP.GE.AND P0, PT, R2, R0, PT ;  /* 0x000000000200720c */ /* 0x020fc80003f06270 */
[----:B------:R-:W-:-:S04]  /*02e0*/  SEL R251, R5, 0xffffffff, !P0 ;  /* 0xffffffff05fb7807 */ /* 0x000fc80004000000 */
.L_x_112:
[----:B------:R-:W-:-:S13]  /*02f0*/  ISETP.GE.AND P0, PT, R251, RZ, PT ;  /* 0x000000fffb00720c */ /* 0x000fda0003f06270 */
[----:B------:R-:W-:Y:S05]  /*0300*/  @!P0 EXIT ;  /* 0x000000000000894d */ /* 0x000fea0003800000 */
[----:B------:R-:W-:Y:S01]  /*0310*/  ISETP.NE.U32.AND P0, PT, RZ, c[0x0][0x2d8], PT ;  /* 0x0000b600ff007a0c */ /* 0x000fe20003f05070 */
[----:B------:R-:W-:Y:S01]  /*0320*/  IMAD.WIDE R4, R251, R13, c[0x0][0x2c8] ;  /* 0x0000b200fb047625 */ /* 0x000fe200078e020d */
[----:B------:R-:W-:Y:S02]  /*0330*/  ISETP.NE.U32.AND P2, PT, RZ, c[0x0][0x2c8], PT ;  /* 0x0000b200ff007a0c */ /* 0x000fe40003f45070 */
[----:B------:R-:W-:Y:S02]  /*0340*/  ISETP.NE.AND.EX P0, PT, RZ, c[0x0][0x2dc], PT, P0 ;  /* 0x0000b700ff007a0c */ /* 0x000fe40003f05300 */
[----:B------:R-:W-:Y:S02]  /*0350*/  ISETP.NE.AND.EX P2, PT, RZ, c[0x0][0x2cc], PT, P2 ;  /* 0x0000b300ff007a0c */ /* 0x000fe40003f45320 */
[----:B------:R-:W-:-:S04]  /*0360*/  ISETP.NE.U32.AND P3, PT, RZ, c[0x0][0x2d0], PT ;  /* 0x0000b400ff007a0c */ /* 0x000fc80003f65070 */
[----:B------:R-:W-:-:S05]  /*0370*/  ISETP.NE.AND.EX P3, PT, RZ, c[0x0][0x2d4], PT, P3 ;  /* 0x0000b500ff007a0c */ /* 0x000fca0003f65330 */
[CC--:B------:R-:W-:Y:S02]  /*0380*/  @P0 IMAD.WIDE R2, R251.reuse, R13.reuse, c[0x0][0x2d8] ;  /* 0x0000b600fb020625 */ /* 0x0c0fe400078e020d */
[----:B------:R-:W2:Y:S04]  /*0390*/  @P2 LDG.E R0, [R4.64] ;  /* 0x0000000a04002981 */ /* 0x000ea8000c1e1900 */
[----:B------:R1:W3:Y:S04]  /*03a0*/  @P0 LDG.E R8, [R2.64] ;  /* 0x0000000a02080981 */ /* 0x0002e8000c1e1900 */
[----:B------:R-:W4:Y:S01]  /*03b0*/  @P2 LDG.E R7, [R4.64] ;  /* 0x0000000a04072981 */ /* 0x000f22000c1e1900 */
[----:B-1----:R-:W-:-:S05]  /*03c0*/  IMAD.WIDE R2, R251, R13, c[0x0][0x2d0] ;  /* 0x0000b400fb027625 */ /* 0x002fca00078e020d */
[----:B------:R-:W5:Y:S01]  /*03d0*/  @P3 LDG.E R6, [R2.64] ;  /* 0x0000000a02063981 */ /* 0x000f62000c1e1900 */
[----:B------:R-:W-:Y:S01]  /*03e0*/  ULDC UR8, c[0x0][0x168] ;  /* 0x00005a0000087ab9 */ /* 0x000fe20000000800 */
[----:B------:R-:W-:Y:S01]  /*03f0*/  CS2R R10, SRZ ;  /* 0x00000000000a7805 */ /* 0x000fe2000001ff00 */
[----:B------:R-:W-:Y:S02]  /*0400*/  IMAD.MOV.U32 R12, RZ, RZ, RZ ;  /* 0x000000ffff0c7224 */ /* 0x000fe400078e00ff */
[----:B------:R-:W-:Y:S02]  /*0410*/  IMAD.MOV.U32 R23, RZ, RZ, c[0x0][0x198] ;  /* 0x00006600ff177624 */ /* 0x000fe400078e00ff */
[----:B--2---:R-:W-:Y:S01]  /*0420*/  @P2 IMAD R0, R251, 0x40, R0 ;  /* 0x00000040fb002824 */ /* 0x004fe200078e0200 */
[----:B---3--:R1:W2:Y:S04]  /*0430*/  @P0 R2UR UR8, R8 ;  /* 0x00000000080803c2 */ /* 0x0082a800000e0000 */
[----:B-1----:R-:W-:-:S04]  /*0440*/  @P2 SHF.R.S32.HI R8, RZ, 0x1f, R0 ;  /* 0x0000001fff082819 */ /* 0x002fc80000011400 */
[----:B------:R-:W-:Y:S02]  /*0450*/  @P2 LEA.HI R0, R8, R0, RZ, 0x6 ;  /* 0x0000000008002211 */ /* 0x000fe400078f30ff */
[----:B------:R-:W-:Y:S01]  /*0460*/  CS2R R8, SRZ ;  /* 0x0000000000087805 */ /* 0x000fe2000001ff00 */
[--C-:B-----5:R-:W-:Y:S01]  /*0470*/  @P3 SHF.R.S32.HI R11, RZ, 0x1f, R6.reuse ;  /* 0x0000001fff0b3819 */ /* 0x120fe20000011406 */
[--C-:B----4-:R-:W-:Y:S01]  /*0480*/  @P2 IMAD.MOV.U32 R8, RZ, RZ, R7.reuse ;  /* 0x000000ffff082224 */ /* 0x110fe200078e0007 */
[----:B------:R-:W-:Y:S01]  /*0490*/  @P2 SHF.R.S32.HI R9, RZ, 0x1f, R7 ;  /* 0x0000001fff092819 */ /* 0x000fe20000011407 */
[----:B------:R-:W-:Y:S01]  /*04a0*/  @P3 IMAD.MOV.U32 R10, RZ, RZ, R6 ;  /* 0x000000ffff0a3224 */ /* 0x000fe200078e0006 */
[----:B------:R-:W-:Y:S01]  /*04b0*/  @P2 LOP3.LUT R12, R0, 0xffffffc0, RZ, 0xc0, !PT ;  /* 0xffffffc0000c2812 */ /* 0x000fe200078ec0ff */
[----:B--2---:R-:W-:Y:S05]  /*04c0*/  @P0 BRA `(.L_x_116) ;  /* 0x0000006000000947 */ /* 0x004fea0003800000 */
[----:B------:R-:W-:Y:S05]  /*04d0*/  @!P2 BRA `(.L_x_116) ;  /* 0x000000500000a947 */ /* 0x000fea0003800000 */
[----:B------:R1:W2:Y:S04]  /*04e0*/  LDG.E R0, [R4.64] ;  /* 0x0000000a04007981 */ /* 0x0002a8000c1e1900 */
[----:B-1----:R-:W3:Y:S01]  /*04f0*/  LDG.E R4, [R4.64+0x4] ;  /* 0x0000040a04047981 */ /* 0x002ee2000c1e1900 */
[----:B--2---:R-:W1:Y:S08]  /*0500*/  R2UR UR8, R0 ;  /* 0x00000000000873c2 */ /* 0x004e7000000e0000 */
[----:B---3--:R-:W1:Y:S02]  /*0510*/  R2UR UR4, R4 ;  /* 0x00000000040473c2 */ /* 0x008e6400000e0000 */
[----:B-1----:R-:W-:-:S06]  /*0520*/  UIADD3 UR8, -UR8, UR4, URZ ;  /* 0x0000000408087290 */ /* 0x002fcc000fffe13f */
.L_x_116:
[----:B------:R-:W-:-:S04]  /*0530*/  ISETP.NE.U32.AND P0, PT, RZ, c[0x0][0x2e0], PT ;  /* 0x0000b800ff007a0c */ /* 0x000fc80003f05070 */
[----:B------:R-:W-:-:S13]  /*0540*/  ISETP.NE.AND.EX P0, PT, RZ, c[0x0][0x2e4], PT, P0 ;  /* 0x0000b900ff007a0c */ /* 0x000fda0003f05300 */
[----:B------:R-:W-:Y:S05]  /*0550*/  @!P0 BRA `(.L_x_117) ;  /* 0x0000003000008947 */ /* 0x000fea0003800000 */
[----:B------:R-:W-:-:S05]  /*0560*/  IMAD.WIDE R2, R251, R13, c[0x0][0x2e0] ;  /* 0x0000b800fb027625 */ /* 0x000fca00078e020d */
[----:B------:R1:W5:Y:S01]  /*0570*/  LDG.E R23, [R2.64] ;  /* 0x0000000a02177981 */ /* 0x000362000c1e1900 */
[----:B------:R-:W-:Y:S05]  /*0580*/  BRA `(.L_x_118) ;  /* 0x0000004000007947 */ /* 0x000fea0003800000 */
.L_x_117:
[----:B------:R-:W-:Y:S05]  /*0590*/  @!P3 BRA `(.L_x_118) ;  /* 0x000000300000b947 */ /* 0x000fea0003800000 */
[----:B------:R1:W2:Y:S04]  /*05a0*/  LDG.E R0, [R2.64] ;  /* 0x0000000a02007981 */ /* 0x0002a8000c1e1900 */
[----:B-1----:R-:W2:Y:S02]  /*05b0*/  LDG.E R2, [R2.64+0x4] ;  /* 0x0000040a02027981 */ /* 0x002ea4000c1e1900 */
[----:B--2---:R-:W-:Y:S02]  /*05c0*/  IADD3 R23, -R0, R2, RZ ;  /* 0x0000000200177210 */ /* 0x004fe40007ffe1ff */
.L_x_118:
        /* <DEDUP_REMOVED lines=77> */
[----:B------:R-:W-:Y:S01]  /*0aa0*/  SHF.R.S32.HI R7, RZ, 0x4, R32 ;  /* 0x00000004ff077819 */ /* 0x000fe20000011420 */
[----:B------:R-:W-:Y:S01]  /*0ab0*/  IMAD.SHL.U32 R18, R22, 0x8, RZ ;  /* 0x0000000816127824 */ /* 0x000fe200078e00ff */
[----:B------:R-:W-:Y:S01]  /*0ac0*/  SHF.R.S32.HI R3, RZ, 0x1f, R0 ;  /* 0x0000001fff037819 */ /* 0x000fe20000011400 */
[----:B------:R-:W-:Y:S01]  /*0ad0*/  USHF.L.U32 UR14, UR4, 0x6, URZ ;  /* 0x00000006040e7899 */ /* 0x000fe2000800063f */
[----:B------:R-:W-:Y:S01]  /*0ae0*/  LEA.HI.X.SX32 R27, R2, R5, 0x1, P0 ;  /* 0x00000005021b7211 */ /* 0x000fe200000f0eff */
[----:B------:R-:W-:Y:S01]  /*0af0*/  USHF.L.U64.HI UR9, UR4, UR9, UR5 ;  /* 0x0000000904097299 */ /* 0x000fe20008010205 */
[----:B------:R-:W-:Y:S01]  /*0b00*/  SHF.R.S32.HI R12, RZ, 0x1f, R243 ;  /* 0x0000001fff0c7819 */ /* 0x000fe200000114f3 */
[----:B------:R-:W-:Y:S01]  /*0b10*/  IMAD R2, R3, c[0x0][0x1e0], RZ ;  /* 0x0000780003027a24 */ /* 0x000fe200078e02ff */
[----:B------:R-:W-:Y:S01]  /*0b20*/  IADD3 R20, P0, R243, R8, RZ ;  /* 0x00000008f3147210 */ /* 0x000fe20007f1e0ff */
[----:B------:R-:W-:Y:S01]  /*0b30*/  IMAD R3, R3, c[0x0][0x1b0], RZ ;  /* 0x00006c0003037a24 */ /* 0x000fe200078e02ff */
[----:B------:R-:W-:Y:S01]  /*0b40*/  LEA.HI R6, R32, R7, RZ, 0x1 ;  /* 0x0000000720067211 */ /* 0x000fe200078f08ff */
[----:B------:R-:W-:Y:S01]  /*0b50*/  IMAD R2, R0, c[0x0][0x1e4], R2 ;  /* 0x0000790000027a24 */ /* 0x000fe200078e0202 */
[----:B------:R-:W-:Y:S01]  /*0b60*/  SHF.R.S32.HI R19, RZ, 0x1f, R18 ;  /* 0x0000001fff137819 */ /* 0x000fe20000011412 */
[----:B------:R-:W-:Y:S01]  /*0b70*/  IMAD.X R24, R12, 0x1, R9, P0 ;  /* 0x000000010c187824 */ /* 0x000fe200000e0609 */
[----:B------:R-:W-:Y:S01]  /*0b80*/  LOP3.LUT R6, R6, 0xfffffffe, RZ, 0xc0, !PT ;  /* 0xfffffffe06067812 */ /* 0x000fe200078ec0ff */
[----:B------:R-:W-:Y:S01]  /*0b90*/  IMAD.WIDE.U32 R8, R34, c[0x0][0x270], R14 ;  /* 0x00009c0022087a25 */ /* 0x000fe200078e000e */
[----:B------:R-:W-:Y:S01]  /*0ba0*/  IADD3 R16, P0, R243, R10, RZ ;  /* 0x0000000af3107210 */ /* 0x000fe20007f1e0ff */
[----:B------:R-:W-:Y:S01]  /*0bb0*/  UIADD3 UR5, UR8, 0x3f, URZ ;  /* 0x0000003f08057890 */ /* 0x000fe2000fffe03f */
[----:B------:R-:W-:Y:S01]  /*0bc0*/  SHF.R.S32.HI R35, RZ, 0x1f, R34 ;  /* 0x0000001fff237819 */ /* 0x000fe20000011422 */
[----:B------:R-:W-:Y:S01]  /*0bd0*/  IMAD.WIDE.U32 R4, R0, c[0x0][0x1e0], R18 ;  /* 0x0000780000047a25 */ /* 0x000fe200078e0012 */
[----:B------:R-:W-:Y:S01]  /*0be0*/  SHF.R.S32.HI R21, RZ, 0x1f, R251 ;  /* 0x0000001fff157819 */ /* 0x000fe200000114fb */
[----:B------:R-:W-:Y:S01]  /*0bf0*/  USHF.R.S32.HI UR4, URZ, 0x1f, UR5 ;  /* 0x0000001f3f047899 */ /* 0x000fe20008011405 */
[----:B------:R-:W-:Y:S01]  /*0c00*/  SEL R10, R251, RZ, !P3 ;  /* 0x000000fffb0a7207 */ /* 0x000fe20005800000 */
[----:B------:R-:W-:Y:S01]  /*0c10*/  IMAD.IADD R25, R7, 0x1, -R6 ;  /* 0x0000000107197824 */ /* 0x000fe200078e0a06 */
[----:B------:R-:W-:Y:S01]  /*0c20*/  LOP3.LUT R236, R236, 0xfffffffb, RZ, 0xc0, !PT ;  /* 0xfffffffbecec7812 */ /* 0x000fe200078ec0ff */
[----:B------:R-:W-:Y:S01]  /*0c30*/  IMAD.IADD R5, R5, 0x1, R2 ;  /* 0x0000000105057824 */ /* 0x000fe200078e0202 */
[----:B------:R-:W-:Y:S01]  /*0c40*/  ULEA.HI UR4, UR4, UR5, URZ, 0x6 ;  /* 0x0000000504047291 */ /* 0x000fe2000f8f303f */
[----:B------:R-:W-:Y:S01]  /*0c50*/  IMAD R6, R0, c[0x0][0x1b4], R3 ;  /* 0x00006d0000067a24 */ /* 0x000fe200078e0203 */
[----:B------:R-:W-:Y:S01]  /*0c60*/  CS2R R130, SRZ ;  /* 0x0000000000827805 */ /* 0x000fe2000001ff00 */
[----:B------:R-:W-:Y:S01]  /*0c70*/  IMAD.X R17, R12, 0x1, R11, P0 ;  /* 0x000000010c117824 */ /* 0x000fe200000e060b */
[----:B------:R-:W-:Y:S01]  /*0c80*/  CS2R R128, SRZ ;  /* 0x0000000000807805 */ /* 0x000fe2000001ff00 */
[----:B------:R-:W-:Y:S01]  /*0c90*/  IMAD.WIDE.U32 R2, R0, c[0x0][0x1b0], R18 ;  /* 0x00006c0000027a25 */ /* 0x000fe200078e0012 */
[C---:B------:R-:W-:Y:S01]  /*0ca0*/  SEL R0, R21.reuse, RZ, !P3 ;  /* 0x000000ff15007207 */ /* 0x040fe20005800000 */
[----:B------:R-:W-:Y:S01]  /*0cb0*/  CS2R R126, SRZ ;  /* 0x00000000007e7805 */ /* 0x000fe2000001ff00 */
[----:B------:R-:W-:Y:S01]  /*0cc0*/  SEL R21, R21, RZ, !P2 ;  /* 0x000000ff15157207 */ /* 0x000fe20005000000 */
[----:B------:R-:W-:Y:S01]  /*0cd0*/  IMAD R12, R35, c[0x0][0x270], RZ ;  /* 0x00009c00230c7a24 */ /* 0x000fe200078e02ff */
[----:B------:R-:W-:Y:S01]  /*0ce0*/  CS2R R124, SRZ ;  /* 0x00000000007c7805 */ /* 0x000fe2000001ff00 */
[----:B------:R-:W-:Y:S01]  /*0cf0*/  IMAD.IADD R3, R3, 0x1, R6 ;  /* 0x0000000103037824 */ /* 0x000fe200078e0206 */
[----:B------:R-:W-:Y:S01]  /*0d00*/  CS2R R122, SRZ ;  /* 0x00000000007a7805 */ /* 0x000fe2000001ff00 */
[----:B------:R-:W-:Y:S01]  /*0d10*/  IMAD R12, R34, c[0x0][0x274], R12 ;  /* 0x00009d00220c7a24 */ /* 0x000fe200078e020c */
        /* <DEDUP_REMOVED lines=97> */
[C---:B------:R-:W-:Y:S01]  /*1330*/  IMAD R7, R24.reuse, c[0x0][0x178], RZ ;  /* 0x00005e0018077a24 */ /* 0x040fe200078e02ff */
        /* <DEDUP_REMOVED lines=31> */
[----:B------:R-:W-:Y:S01]  /*1530*/  USHF.R.S32.HI UR13, URZ, 0x6, UR4 ;  /* 0x000000063f0d7899 */ /* 0x000fe20008011404 */
[----:B------:R2:W-:Y:S01]  /*1540*/  LDGSTS.E.BYPASS.LTC128B.128 [R232+0x7080], [R4.64], !P3 ;  /* 0x0708000004e87fae */ /* 0x0005e2000d901d4a */
[----:B------:R-:W-:Y:S01]  /*1550*/  ISETP.LT.OR P3, PT, R0, 0x21, P2 ;  /* 0x000000210000780c */ /* 0x000fe20001761670 */
[----:B------:R-:W-:-:S02]  /*1560*/  UMOV UR12, URZ ;  /* 0x0000003f000c7c82 */ /* 0x000fc40008000000 */
[----:B------:R2:W-:Y:S01]  /*1570*/  LDGSTS.E.BYPASS.LTC128B.128 [R232+0x9080], [R4.64+0x80], !P1 ;  /* 0x0908008004e87fae */ /* 0x0005e2000c901d4a */
[----:B------:R-:W-:Y:S02]  /*1580*/  ISETP.GE.AND P1, PT, R23, c[0x0][0x19c], PT ;  /* 0x0000670017007a0c */ /* 0x000fe40003f26270 */
[----:B------:R-:W-:Y:S01]  /*1590*/  @P6 LOP3.LUT R236, R236, 0x4, RZ, 0xfc, !PT ;  /* 0x00000004ecec6812 */ /* 0x000fe200078efcff */
[----:B------:R2:W-:Y:S01]  /*15a0*/  LDGSTS.E.BYPASS.LTC128B.128 [R232+0xb080], [R4.64+0x100], !P0 ;  /* 0x0b08010004e87fae */ /* 0x0005e2000c101d4a */
[----:B------:R-:W-:Y:S02]  /*15b0*/  ISETP.GE.AND P0, PT, R28, c[0x0][0x19c], PT ;  /* 0x000067001c007a0c */ /* 0x000fe40003f06270 */
[C---:B------:R-:W-:Y:S01]  /*15c0*/  ISETP.LT.OR P4, PT, R0.reuse, 0x1, P1 ;  /* 0x000000010000780c */ /* 0x040fe20000f81670 */
[----:B------:R-:W0:Y:S01]  /*15d0*/  LDGDEPBAR ;  /* 0x00000000000079af */ /* 0x000e220000000000 */
[C---:B------:R-:W-:Y:S02]  /*15e0*/  ISETP.LT.OR P2, PT, R0.reuse, 0x1, P0 ;  /* 0x000000010000780c */ /* 0x040fe40000741670 */
        /* <DEDUP_REMOVED lines=167> */
[C---:B------:R-:W-:Y:S01]  /*2060*/  ISETP.LT.OR P0, PT, R4.reuse, 0x1, P3 ;  /* 0x000000010400780c */ /* 0x040fe20001f01670 */
        /* <DEDUP_REMOVED lines=53> */
[C---:B------:R-:W-:Y:S02]  /*23c0*/  ISETP.GT.AND P5, PT, R11.reuse, 0x21, PT ;  /* 0x000000210b00780c */ /* 0x040fe40003fa4270 */
        /* <DEDUP_REMOVED lines=8> */
.L_x_122:
        /* <DEDUP_REMOVED lines=478> */
.L_x_120:
        /* <DEDUP_REMOVED lines=120> */
.L_x_121:
        /* <DEDUP_REMOVED lines=166> */
.L_x_119:
[----:B------:R-:W-:Y:S05]  /*5410*/  @P0 EXIT ;  /* 0x000000000000094d */ /* 0x000fea0003800000 */
[----:B------:R-:W-:-:S04]  /*5420*/  ISETP.NE.U32.AND P0, PT, RZ, c[0x0][0x360], PT ;  /* 0x0000d800ff007a0c */ /* 0x000fc80003f05070 */
[----:B------:R-:W-:-:S13]  /*5430*/  ISETP.NE.AND.EX P0, PT, RZ, c[0x0][0x364], PT, P0 ;  /* 0x0000d900ff007a0c */ /* 0x000fda0003f05300 */
[----:B-1----:R-:W-:-:S04]  /*5440*/  @P0 IMAD.MOV.U32 R2, RZ, RZ, 0x4 ;  /* 0x00000004ff020424 */ /* 0x002fc800078e00ff */
[----:B------:R-:W-:-:S05]  /*5450*/  @P0 IMAD.WIDE R2, R251, R2, c[0x0][0x360] ;  /* 0x0000d800fb020625 */ /* 0x000fca00078e0202 */
[----:B------:R1:W2:Y:S01]  /*5460*/  @P0 LDG.E R0, [R2.64] ;  /* 0x0000000a02000981 */ /* 0x0002a2000c1e1900 */
[----:B------:R-:W3:Y:S01]  /*5470*/  S2UR UR5, SR_CTAID.X ;  /* 0x00000000000579c3 */ /* 0x000ee20000002500 */
[----:B------:R-:W-:Y:S02]  /*5480*/  MOV R4, c[0x0][0x338] ;  /* 0x0000ce0000047a02 */ /* 0x000fe40000000f00 */
[----:B------:R-:W-:Y:S01]  /*5490*/  SHF.R.S32.HI R6, RZ, 0x1f, R252 ;  /* 0x0000001fff067819 */ /* 0x000fe200000114fc */
[----:B------:R-:W-:Y:S01]  /*54a0*/  BAR.SYNC.DEFER_BLOCKING 0x1, 0x100 ;  /* 0x0044000000007b1d */ /* 0x000fe20000010000 */
[----:B------:R-:W-:-:S05]  /*54b0*/  ISETP.NE.AND P1, PT, R4, 0x1, PT ;  /* 0x000000010400780c */ /* 0x000fca0003f25270 */
[----:B-1----:R-:W1:Y:S01]  /*54c0*/  S2R R3, SR_CTAID.Y ;  /* 0x0000000000037919 */ /* 0x002e620000002600 */
[----:B---3--:R-:W-:-:S04]  /*54d0*/  UIMAD UR5, UR5, 0x3000, URZ ;  /* 0x00003000050578a4 */ /* 0x008fc8000f8e023f */
[----:B------:R-:W-:-:S03]  /*54e0*/  USHF.R.S32.HI UR4, URZ, 0x1f, UR5 ;  /* 0x0000001f3f047899 */ /* 0x000fc60008011405 */
[----:B-1----:R-:W-:-:S04]  /*54f0*/  @P1 IMAD.HI.U32 R4, R3, c[0x0][0x33c], RZ ;  /* 0x0000cf0003041a27 */ /* 0x002fc800078e00ff */
[----:B--2---:R-:W-:-:S05]  /*5500*/  @P0 IMAD R0, R251, 0x40, R0 ;  /* 0x00000040fb000824 */ /* 0x004fca00078e0200 */
[----:B------:R-:W-:-:S04]  /*5510*/  @P0 SHF.R.S32.HI R2, RZ, 0x1f, R0 ;  /* 0x0000001fff020819 */ /* 0x000fc80000011400 */
[----:B------:R-:W-:Y:S01]  /*5520*/  @P0 LEA.HI R2, R2, R0, RZ, 0x6 ;  /* 0x0000000002020211 */ /* 0x000fe200078f30ff */
[----:B------:R-:W-:Y:S01]  /*5530*/  IMAD.MOV.U32 R0, RZ, RZ, R3 ;  /* 0x000000ffff007224 */ /* 0x000fe200078e0003 */
[----:B------:R-:W-:Y:S02]  /*5540*/  @P1 SHF.R.U32.HI R0, RZ, c[0x0][0x340], R4 ;  /* 0x0000d000ff001a19 */ /* 0x000fe40000011604 */
[----:B------:R-:W-:Y:S02]  /*5550*/  @P0 SHF.R.S32.HI R2, RZ, 0x6, R2 ;  /* 0x00000006ff020819 */ /* 0x000fe40000011402 */
[----:B------:R-:W-:-:S03]  /*5560*/  SHF.R.S32.HI R4, RZ, 0x1f, R0 ;  /* 0x0000001fff047819 */ /* 0x000fc60000011400 */
[----:B------:R-:W-:Y:S02]  /*5570*/  @P0 IMAD R2, R2, 0x3000, RZ ;  /* 0x0000300002020824 */ /* 0x000fe400078e02ff */
[C---:B------:R-:W-:Y:S02]  /*5580*/  IMAD R5, R4.reuse, c[0x0][0x328], RZ ;  /* 0x0000ca0004057a24 */ /* 0x040fe400078e02ff */
[----:B------:R-:W-:Y:S01]  /*5590*/  IMAD R4, R4, c[0x0][0x300], RZ ;  /* 0x0000c00004047a24 */ /* 0x000fe200078e02ff */
[----:B------:R-:W-:Y:S01]  /*55a0*/  @P0 SHF.R.S32.HI R3, RZ, 0x1f, R2 ;  /* 0x0000001fff030819 */ /* 0x000fe20000011402 */
[C---:B------:R-:W-:Y:S01]  /*55b0*/  IMAD R7, R0.reuse, c[0x0][0x32c], R5 ;  /* 0x0000cb0000077a24 */ /* 0x040fe200078e0205 */
[----:B------:R-:W-:Y:S01]  /*55c0*/  @!P0 CS2R R2, SRZ ;  /* 0x0000000000028805 */ /* 0x000fe2000001ff00 */
[----:B------:R-:W-:-:S05]  /*55d0*/  IMAD R8, R0, c[0x0][0x304], R4 ;  /* 0x0000c10000087a24 */ /* 0x000fca00078e0204 */
[----:B------:R-:W-:-:S04]  /*55e0*/  IADD3 R2, P2, P1, R2, UR5, R252 ;  /* 0x0000000502027c10 */ /* 0x000fc8000f95e0fc */
[----:B------:R-:W-:Y:S02]  /*55f0*/  IADD3.X R3, R3, UR4, R6, P2, P1 ;  /* 0x0000000403037c10 */ /* 0x000fe400097e2406 */
[----:B------:R-:W-:-:S03]  /*5600*/  SHF.R.S32.HI R6, RZ, 0x1f, R251 ;  /* 0x0000001fff067819 */ /* 0x000fc600000114fb */
[----:B------:R-:W-:-:S04]  /*5610*/  IMAD.WIDE.U32 R4, R0, c[0x0][0x328], R2 ;  /* 0x0000ca0000047a25 */ /* 0x000fc800078e0002 */
[----:B------:R-:W-:Y:S01]  /*5620*/  IMAD.WIDE.U32 R2, R0, c[0x0][0x300], R2 ;  /* 0x0000c00000027a25 */ /* 0x000fe200078e0002 */
[----:B------:R-:W-:Y:S02]  /*5630*/  SEL R0, R6, RZ, !P0 ;  /* 0x000000ff06007207 */ /* 0x000fe40004000000 */
[----:B------:R-:W-:Y:S01]  /*5640*/  SEL R6, R251, RZ, !P0 ;  /* 0x000000fffb067207 */ /* 0x000fe20004000000 */
[----:B------:R-:W-:Y:S01]  /*5650*/  IMAD.IADD R5, R5, 0x1, R7 ;  /* 0x0000000105057824 */ /* 0x000fe200078e0207 */
[----:B------:R-:W-:Y:S01]  /*5660*/  IADD3 R3, R3, R8, RZ ;  /* 0x0000000803037210 */ /* 0x000fe20007ffe0ff */
[C---:B------:R-:W-:Y:S02]  /*5670*/  IMAD R10, R0.reuse, c[0x0][0x330], RZ ;  /* 0x0000cc00000a7a24 */ /* 0x040fe400078e02ff */
[----:B------:R-:W-:Y:S02]  /*5680*/  IMAD R0, R0, c[0x0][0x308], RZ ;  /* 0x0000c20000007a24 */ /* 0x000fe400078e02ff */
[----:B------:R-:W-:-:S02]  /*5690*/  IMAD R10, R6, c[0x0][0x334], R10 ;  /* 0x0000cd00060a7a24 */ /* 0x000fc400078e020a */
[----:B------:R-:W-:-:S04]  /*56a0*/  IMAD.WIDE.U32 R8, R6, c[0x0][0x330], R4 ;  /* 0x0000cc0006087a25 */ /* 0x000fc800078e0004 */
[----:B------:R-:W-:Y:S01]  /*56b0*/  IMAD R0, R6, c[0x0][0x30c], R0 ;  /* 0x0000c30006007a24 */ /* 0x000fe200078e0200 */
[----:B------:R-:W-:Y:S01]  /*56c0*/  LEA R4, P1, R8, c[0x0][0x310], 0x2 ;  /* 0x0000c40008047a11 */ /* 0x000fe200078210ff */
[----:B------:R-:W-:-:S04]  /*56d0*/  IMAD.WIDE.U32 R6, R6, c[0x0][0x308], R2 ;  /* 0x0000c20006067a25 */ /* 0x000fc800078e0002 */
[----:B------:R-:W-:Y:S01]  /*56e0*/  IMAD.IADD R3, R9, 0x1, R10 ;  /* 0x0000000109037824 */ /* 0x000fe200078e020a */
[----:B------:R-:W-:Y:S02]  /*56f0*/  IADD3 R0, R7, R0, RZ ;  /* 0x0000000007007210 */ /* 0x000fe40007ffe0ff */
[----:B------:R-:W-:Y:S02]  /*5700*/  LEA R2, P0, R6, c[0x0][0x2e8], 0x2 ;  /* 0x0000ba0006027a11 */ /* 0x000fe400078010ff */
[----:B------:R-:W-:Y:S02]  /*5710*/  LEA.HI.X R5, R8, c[0x0][0x314], R3, 0x2, P1 ;  /* 0x0000c50008057a11 */ /* 0x000fe400008f1403 */
[----:B------:R-:W-:-:S03]  /*5720*/  LEA.HI.X R3, R6, c[0x0][0x2ec], R0, 0x2, P0 ;  /* 0x0000bb0006037a11 */ /* 0x000fc600000f1400 */
[----:B------:R-:W-:Y:S04]  /*5730*/  RED.E.ADD.F32.FTZ.RN.STRONG.GPU [R4.64], R36 ;  /* 0x000000240400798e */ /* 0x000fe8000c10e78a */
        /* <DEDUP_REMOVED lines=96> */
.L_x_123:
        /* <DEDUP_REMOVED lines=12> */
.L_x_1378:


//--------------------- .text._ZN7cutlass13device_kernelIN5flash19enable_sm80_to_sm89INS1_16FlashAttnBwdSm80INS1_25CollectiveMainloopBwdSm80ILi1ELi1EN4cute5tupleIJNS5_1CILi64EEES8_NS7_ILi192EEEEEENS_10bfloat16_tEfNS_4arch4Sm80ELb0ELb0ELb1ELb1ELb1ELb0ELb0ELb0ELi2ELi2ELi2ELi2ELb1EEENS1_24CollectiveEpilogueBwdGQAISA_fSD_Li256ELb1ELb1EEENS1_19SingleTileSchedulerILb1ELb0ELb0ELi64EEEEEEEEEvNT_6ParamsE --------------------------
	.section	.text._ZN7cutlass13device_kernelIN5flash19enable_sm80_to_sm89INS1_16FlashAttnBwdSm80INS1_25CollectiveMainloopBwdSm80ILi1ELi1EN4cute5tupleIJNS5_1CILi64EEES8_NS7_ILi192EEEEEENS_10bfloat16_tEfNS_4arch4Sm80ELb0ELb0ELb1ELb1ELb1ELb0ELb0ELb0ELi2ELi2ELi2ELi2ELb1EEENS1_24CollectiveEpilogueBwdGQAISA_fSD_Li256ELb1ELb1EEENS1_19SingleTileSchedulerILb1ELb0ELb0ELi64EEEEEEEEEvNT_6ParamsE,"ax",@progbits
	.sectioninfo	@"SHI_REGISTERS=255"
	.align	128
.text._ZN7cutlass13device_kernelIN5flash19enable_sm80_to_sm89INS1_16FlashAttnBwdSm80INS1_25CollectiveMainloopBwdSm80ILi1ELi1EN4cute5tupleIJNS5_1CILi64EEES8_NS7_ILi192EEEEEENS_10bfloat16_tEfNS_4arch4Sm80ELb0ELb0ELb1ELb1ELb1ELb0ELb0ELb0ELi2ELi2ELi2ELi2ELb1EEENS1_24CollectiveEpilogueBwdGQAISA_fSD_Li256ELb1ELb1EEENS1_19SingleTileSchedulerILb1ELb0ELb0ELi64EEEEEEEEEvNT_6ParamsE:
        .type           _ZN7cutlass13device_kernelIN5flash19enable_sm80_to_sm89INS1_16FlashAttnBwdSm80INS1_25CollectiveMainloopBwdSm80ILi1ELi1EN4cute5tupleIJNS5_1CILi64EEES8_NS7_ILi192EEEEEENS_10bfloat16_tEfNS_4arch4Sm80ELb0ELb0ELb1ELb1ELb1ELb0ELb0ELb0ELi2ELi2ELi2ELi2ELb1EEENS1_24CollectiveEpilogueBwdGQAISA_fSD_Li256ELb1ELb1EEENS1_19SingleTileSchedulerILb1ELb0ELb0ELi64EEEEEEEEEvNT_6ParamsE,@function
        .size           _ZN7cutlass13device_kernelIN5flash19enable_sm80_to_sm89INS1_16FlashAttnBwdSm80INS1_25CollectiveMainloopBwdSm80ILi1ELi1EN4cute5tupleIJNS5_1CILi64EEES8_NS7_ILi192EEEEEENS_10bfloat16_tEfNS_4arch4Sm80ELb0ELb0ELb1ELb1ELb1ELb0ELb0ELb0ELi2ELi2ELi2ELi2ELb1EEENS1_24CollectiveEpilogueBwdGQAISA_fSD_Li256ELb1ELb1EEENS1_19SingleTileSchedulerILb1ELb0ELb0ELi64EEEEEEEEEvNT_6ParamsE,(.L_x_1379 - _ZN7cutlass13device_kernelIN5flash19enable_sm80_to_sm89INS1_16FlashAttnBwdSm80INS1_25CollectiveMainloopBwdSm80ILi1ELi1EN4cute5tupleIJNS5_1CILi64EEES8_NS7_ILi192EEEEEENS_10bfloat16_tEfNS_4arch4Sm80ELb0ELb0ELb1ELb1ELb1ELb0ELb0ELb0ELi2ELi2ELi2ELi2ELb1EEENS1_24CollectiveEpilogueBwdGQAISA_fSD_Li256ELb1ELb1EEENS1_19SingleTileSchedulerILb1ELb0ELb0ELi64EEEEEEEEEvNT_6ParamsE)
        .other          _ZN7cutlass13device_kernelIN5flash19enable_sm80_to_sm89INS1_16FlashAttnBwdSm80INS1_25CollectiveMainloopBwdSm80ILi1ELi1EN4cute5tupleIJNS5_1CILi64EEES8_NS7_ILi192EEEEEENS_10bfloat16_tEfNS_4arch4Sm80ELb0ELb0ELb1ELb1ELb1ELb0ELb0ELb0ELi2ELi2ELi2ELi2ELb1EEENS1_24CollectiveEpilogueBwdGQAISA_fSD_Li256ELb1ELb1EEENS1_19SingleTileSchedulerILb1ELb0ELb0ELi64EEEEEEEEEvNT_6ParamsE,@"STO_CUDA_ENTRY STV_DEFAULT"
_ZN7cutlass13device_kernelIN5flash19enable_sm80_to_sm89INS1_16FlashAttnBwdSm80INS1_25CollectiveMainloopBwdSm80ILi1ELi1EN4cute5tupleIJNS5_1CILi64EEES8_NS7_ILi192EEEEEENS_10bfloat16_tEfNS_4arch4Sm80ELb0ELb0ELb1ELb1ELb1ELb0ELb0ELb0ELi2ELi2ELi2ELi2ELb1EEENS1_24CollectiveEpilogueBwdGQAISA_fSD_Li256ELb1ELb1EEENS1_19SingleTileSchedulerILb1ELb0ELb0ELi64EEEEEEEEEvNT_6ParamsE:
        /* <DEDUP_REMOVED lines=17> */
.L_x_125:
        /* <DEDUP_REMOVED lines=8> */
.L_x_127:
[----:B------:R-:W-:Y:S02]  /*0190*/  MOV R0, c[0x0][0x3ac] ;  /* 0x0000eb0000007a02 */ /* 0x000fe40000000f00 */
.L_x_126:
[----:B-1----:R-:W-:-:S05]  /*01a0*/  IMAD.SHL.U32 R2, R28, 0x40, RZ ;  /* 0x000000401c027824 */ /* 0x002fca00078e00ff */
[----:B-----5:R-:W-:-:S04]  /*01b0*/  ISETP.GE.AND P0, PT, R2, R0, PT ;  /* 0x000000000200720c */ /* 0x020fc80003f06270 */
[----:B------:R-:W-:Y:S01]  /*01c0*/  SEL R251, R5, 0xffffffff, !P0 ;  /* 0xffffffff05fb7807 */ /* 0x000fe20004000000 */
[----:B------:R-:W-:Y:S05]  /*01d0*/  BRA `(.L_x_128) ;  /* 0x0000011000007947 */ /* 0x000fea0003800000 */
.L_x_124:
[----:B---34-:R-:W-:-:S04]  /*01e0*/  ISETP.NE.U32.AND P0, PT, RZ, c[0x0][0x3c8], PT ;  /* 0x0000f200ff007a0c */ /* 0x018fc80003f05070 */
[----:B------:R-:W-:-:S13]  /*01f0*/  ISETP.NE.AND.EX P0, PT, RZ, c[0x0][0x3cc], PT, P0 ;  /* 0x0000f300ff007a0c */ /* 0x000fda0003f05300 */
[----:B------:R-:W-:Y:S05]  /*0200*/  @!P0 BRA `(.L_x_129) ;  /* 0x0000002000008947 */ /* 0x000fea0003800000 */
[----:B------:R1:W5:Y:S01]  /*0210*/  LDG.E R0, [R2.64] ;  /* 0x0000000a02007981 */ /* 0x000362000c1e1900 */
[----:B------:R-:W-:Y:S05]  /*0220*/  BRA `(.L_x_130) ;  /* 0x0000009000007947 */ /* 0x000fea0003800000 */
.L_x_129:
        /* <DEDUP_REMOVED lines=8> */
.L_x_131:
[----:B------:R-:W-:Y:S02]  /*02b0*/  MOV R0, c[0x0][0x3ac] ;  /* 0x0000eb0000007a02 */ /* 0x000fe40000000f00 */
.L_x_130:
[----:B-1----:R-:W-:-:S05]  /*02c0*/  IMAD.SHL.U32 R2, R28, 0x40, RZ ;  /* 0x000000401c027824 */ /* 0x002fca00078e00ff */
[----:B-----5:R-:W-:-:S04]  /*02d0*/  ISETP.GE.AND P0, PT, R2, R0, PT ;  /* 0x000000000200720c */ /* 0x020fc80003f06270 */
[----:B------:R-:W-:-:S04]  /*02e0*/  SEL R251, R5, 0xffffffff, !P0 ;  /* 0xffffffff05fb7807 */ /* 0x000fc80004000000 */
.L_x_128:
        /* <DEDUP_REMOVED lines=36> */
.L_x_132:
[----:B------:R-:W-:-:S04]  /*0530*/  ISETP.NE.U32.AND P0, PT, RZ, c[0x0][0x2e0], PT ;  /* 0x0000b800ff007a0c */ /* 0x000fc80003f05070 */
[----:B------:R-:W-:-:S13]  /*0540*/  ISETP.NE.AND.EX P0, PT, RZ, c[0x0][0x2e4], PT, P0 ;  /* 0x0000b900ff007a0c */ /* 0x000fda0003f05300 */
[----:B------:R-:W-:Y:S05]  /*0550*/  @!P0 BRA `(.L_x_133) ;  /* 0x0000003000008947 */ /* 0x000fea0003800000 */
[----:B------:R-:W-:-:S05]  /*0560*/  IMAD.WIDE R2, R251, R13, c[0x0][0x2e0] ;  /* 0x0000b800fb027625 */ /* 0x000fca00078e020d */
[----:B------:R1:W5:Y:S01]  /*0570*/  LDG.E R23, [R2.64] ;  /* 0x0000000a02177981 */ /* 0x000362000c1e1900 */
[----:B------:R-:W-:Y:S05]  /*0580*/  BRA `(.L_x_134) ;  /* 0x0000004000007947 */ /* 0x000fea0003800000 */
.L_x_133:
[----:B------:R-:W-:Y:S05]  /*0590*/  @!P3 BRA `(.L_x_134) ;  /* 0x000000300000b947 */ /* 0x000fea0003800000 */
[----:B------:R1:W2:Y:S04]  /*05a0*/  LDG.E R0, [R2.64] ;  /* 0x0000000a02007981 */ /* 0x0002a8000c1e1900 */
[----:B-1----:R-:W2:Y:S02]  /*05b0*/  LDG.E R2, [R2.64+0x4] ;  /* 0x0000040a02027981 */ /* 0x002ea4000c1e1900 */
[----:B--2---:R-:W-:Y:S02]  /*05c0*/  IADD3 R23, -R0, R2, RZ ;  /* 0x0000000200177210 */ /* 0x004fe40007ffe1ff */
.L_x_134:
        /* <DEDUP_REMOVED lines=488> */
.L_x_138:
        /* <DEDUP_REMOVED lines=478> */
.L_x_136:
        /* <DEDUP_REMOVED lines=120> */
.L_x_137:
        /* <DEDUP_REMOVED lines=166> */
.L_x_135:
[----:B------:R-:W-:Y:S05]  /*5410*/  @P0 EXIT ;  /* 0x000000000000094d */ /* 0x000fea0003800000 */
[----:B------:R-:W-:-:S04]  /*5420*/  ISETP.NE.U32.AND P0, PT, RZ, c[0x0][0x360], PT ;  /* 0x0000d800ff007a0c */ /* 0x000fc80003f05070 */
[----:B------:R-:W-:-:S13]  /*5430*/  ISETP.NE.AND.EX P0, PT, RZ, c[0x0][0x364], PT, P0 ;  /* 0x0000d900ff007a0c */ /* 0x000fda0003f05300 */
[----:B-1----:R-:W-:-:S04]  /*5440*/  @P0 IMAD.MOV.U32 R2, RZ, RZ, 0x4 ;  /* 0x00000004ff020424 */ /* 0x002fc800078e00ff */
[----:B------:R-:W-:-:S06]  /*5450*/  @P0 IMAD.WIDE R2, R251, R2, c[0x0][0x360] ;  /* 0x0000d800fb020625 */ /* 0x000fcc00078e0202 */
[----:B------:R1:W2:Y:S01]  /*5460*/  @P0 LDG.E R2, [R2.64] ;  /* 0x0000000a02020981 */ /* 0x0002a2000c1e1900 */
[----:B------:R-:W3:Y:S01]  /*5470*/  S2UR UR6, SR_CTAID.X ;  /* 0x00000000000679c3 */ /* 0x000ee20000002500 */
[----:B------:R-:W-:Y:S01]  /*5480*/  IMAD.MOV.U32 R0, RZ, RZ, c[0x0][0x338] ;  /* 0x0000ce00ff007624 */ /* 0x000fe200078e00ff */
[----:B------:R-:W-:Y:S01]  /*5490*/  ULDC UR5, c[0x0][0x358] ;  /* 0x0000d60000057ab9 */ /* 0x000fe20000000800 */
[----:B------:R-:W1:Y:S01]  /*54a0*/  S2R R5, SR_CTAID.Y ;  /* 0x0000000000057919 */ /* 0x000e620000002600 */
[----:B------:R-:W-:Y:S01]  /*54b0*/  ULDC UR4, c[0x0][0x2f4] ;  /* 0x0000bd0000047ab9 */ /* 0x000fe20000000800 */
[----:B------:R-:W-:Y:S01]  /*54c0*/  SHF.R.S32.HI R16, RZ, 0x1f, R251 ;  /* 0x0000001fff107819 */ /* 0x000fe200000114fb */
[----:B------:R-:W-:Y:S01]  /*54d0*/  BSSY B0, `(.L_x_139) ;  /* 0x0000024000007945 */ /* 0x000fe20003800000 */
[----:B------:R-:W-:Y:S01]  /*54e0*/  BAR.SYNC.DEFER_BLOCKING 0x1, 0x100 ;  /* 0x0044000000007b1d */ /* 0x000fe20000010000 */
[----:B------:R-:W-:Y:S01]  /*54f0*/  ISETP.NE.AND P1, PT, R0, 0x1, PT ;  /* 0x000000010000780c */ /* 0x000fe20003f25270 */
[----:B------:R-:W-:Y:S01]  /*5500*/  IMAD R0, R251, c[0x0][0x2f4], RZ ;  /* 0x0000bd00fb007a24 */ /* 0x000fe200078e02ff */
[----:B------:R-:W-:-:S02]  /*5510*/  SEL R16, R16, RZ, !P0 ;  /* 0x000000ff10107207 */ /* 0x000fc40004000000 */
[----:B------:R-:W-:Y:S02]  /*5520*/  SEL R12, R251, RZ, !P0 ;  /* 0x000000fffb0c7207 */ /* 0x000fe40004000000 */
[----:B------:R-:W-:Y:S01]  /*5530*/  SHF.R.S32.HI R15, RZ, 0x1f, R0 ;  /* 0x0000001fff0f7819 */ /* 0x000fe20000011400 */
[----:B---3--:R-:W-:-:S06]  /*5540*/  UIMAD UR5, UR6, UR5, URZ ;  /* 0x00000005060572a4 */ /* 0x008fcc000f8e023f */
[----:B-1----:R-:W-:Y:S01]  /*5550*/  @P1 IMAD.HI.U32 R3, R5, c[0x0][0x33c], RZ ;  /* 0x0000cf0005031a27 */ /* 0x002fe200078e00ff */
[----:B------:R-:W-:-:S03]  /*5560*/  UIMAD UR5, UR5, UR4, URZ ;  /* 0x00000004050572a4 */ /* 0x000fc6000f8e023f */
[----:B------:R-:W-:Y:S01]  /*5570*/  IMAD.MOV.U32 R7, RZ, RZ, R5 ;  /* 0x000000ffff077224 */ /* 0x000fe200078e0005 */
[----:B------:R-:W-:Y:S01]  /*5580*/  @P1 SHF.R.U32.HI R7, RZ, c[0x0][0x340], R3 ;  /* 0x0000d000ff071a19 */ /* 0x000fe20000011603 */
[----:B------:R-:W-:-:S03]  /*5590*/  USHF.R.S32.HI UR4, URZ, 0x1f, UR5 ;  /* 0x0000001f3f047899 */ /* 0x000fc60008011405 */
[--C-:B------:R-:W-:Y:S01]  /*55a0*/  IADD3 R0, P2, P1, R0, UR5, R7.reuse ;  /* 0x0000000500007c10 */ /* 0x100fe2000f95e007 */
[--C-:B------:R-:W-:Y:S01]  /*55b0*/  IMAD.MOV R6, RZ, RZ, -R7.reuse ;  /* 0x000000ffff067224 */ /* 0x100fe200078e0a07 */
[----:B------:R-:W-:-:S03]  /*55c0*/  SHF.R.S32.HI R13, RZ, 0x1f, R7 ;  /* 0x0000001fff0d7819 */ /* 0x000fc60000011407 */
[----:B------:R-:W-:Y:S01]  /*55d0*/  IMAD.SHL.U32 R14, R0, 0x4, RZ ;  /* 0x00000004000e7824 */ /* 0x000fe200078e00ff */
[----:B------:R-:W-:Y:S01]  /*55e0*/  IADD3.X R15, R15, UR4, R13, P2, P1 ;  /* 0x000000040f0f7c10 */ /* 0x000fe200097e240d */
[----:B------:R-:W-:Y:S01]  /*55f0*/  IMAD R6, R6, c[0x0][0x338], R5 ;  /* 0x0000ce0006067a24 */ /* 0x000fe200078e0205 */
[----:B------:R-:W-:Y:S02]  /*5600*/  ISETP.NE.AND P2, PT, R252, RZ, PT ;  /* 0x000000fffc00720c */ /* 0x000fe40003f45270 */
[----:B------:R-:W-:Y:S02]  /*5610*/  SHF.L.U64.HI R15, R0, 0x2, R15 ;  /* 0x00000002000f7819 */ /* 0x000fe4000001020f */
[----:B------:R-:W-:-:S04]  /*5620*/  IADD3 R4, P1, R14, c[0x0][0x350], RZ ;  /* 0x0000d4000e047a10 */ /* 0x000fc80007f3e0ff */
[----:B------:R-:W-:Y:S01]  /*5630*/  IADD3.X R5, R15, c[0x0][0x354], RZ, P1, !PT ;  /* 0x0000d5000f057a10 */ /* 0x000fe20000ffe4ff */
[----:B--2---:R-:W-:-:S05]  /*5640*/  @P0 IMAD R2, R251, 0x40, R2 ;  /* 0x00000040fb020824 */ /* 0x004fca00078e0202 */
[----:B------:R-:W-:-:S04]  /*5650*/  @P0 SHF.R.S32.HI R3, RZ, 0x1f, R2 ;  /* 0x0000001fff030819 */ /* 0x000fc80000011402 */
[----:B------:R-:W-:-:S04]  /*5660*/  @P0 LEA.HI R2, R3, R2, RZ, 0x6 ;  /* 0x0000000203020211 */ /* 0x000fc800078f30ff */
[----:B------:R-:W-:-:S05]  /*5670*/  @P0 SHF.R.S32.HI R2, RZ, 0x6, R2 ;  /* 0x00000006ff020819 */ /* 0x000fca0000011402 */
[----:B------:R-:W-:-:S05]  /*5680*/  @P0 IMAD R2, R2, 0x3000, RZ ;  /* 0x0000300002020824 */ /* 0x000fca00078e02ff */
[----:B------:R-:W-:Y:S02]  /*5690*/  @P0 SHF.R.S32.HI R3, RZ, 0x1f, R2 ;  /* 0x0000001fff030819 */ /* 0x000fe40000011402 */
[----:B------:R-:W-:Y:S01]  /*56a0*/  @!P0 CS2R R2, SRZ ;  /* 0x0000000000028805 */ /* 0x000fe2000001ff00 */
[----:B------:R-:W-:Y:S05]  /*56b0*/  @P2 BRA `(.L_x_140) ;  /* 0x0000005000002947 */ /* 0x000fea0003800000 */
.L_x_141:
[----:B------:R-:W2:Y:S01]  /*56c0*/  LDG.E.STRONG.GPU R0, [R4.64] ;  /* 0x0000000a04007981 */ /* 0x000ea2000c1ef900 */
[----:B------:R-:W-:Y:S01]  /*56d0*/  YIELD ;  /* 0x0000000000007946 */ /* 0x000fe20003800000 */
[----:B--2---:R-:W-:Y:S01]  /*56e0*/  ISETP.NE.AND P0, PT, R0, R6, PT ;  /* 0x000000060000720c */ /* 0x004fe20003f05270 */
[----:B------:R-:W-:-:S12]  /*56f0*/  CCTL.IVALL ;  /* 0x00000000ff00798f */ /* 0x000fd80002000000 */
[----:B------:R-:W-:Y:S05]  /*5700*/  @P0 BRA `(.L_x_141) ;  /* 0xffffffb000000947 */ /* 0x000fea000383ffff */
.L_x_140:
[----:B------:R-:W-:Y:S05]  /*5710*/  BSYNC B0 ;  /* 0x0000000000007941 */ /* 0x000fea0003800000 */
.L_x_139:
[----:B------:R-:W-:Y:S01]  /*5720*/  MOV R17, 0xffffffff ;  /* 0xffffffff00117802 */ /* 0x000fe20000000f00 */
[----:B------:R-:W-:Y:S05]  /*5730*/  BRA.CONV ~URZ, `(.L_x_142) ;  /* 0x000000237f007947 */ /* 0x000fea000b800000 */
[----:B------:R-:W-:Y:S02]  /*5740*/  MOV R8, 0x5760 ;  /* 0x0000576000087802 */ /* 0x000fe40000000f00 */
[----:B-----5:R-:W-:Y:S05]  /*5750*/  CALL.REL.NOINC `($__internal_1_$__cuda_sm70_warpsync) ;  /* 0x00000a9000007944 */ /* 0x020fea0003c00000 */
.L_x_142:
[----:B------:R-:W-:Y:S01]  /*5760*/  UIMAD UR5, UR6, 0x3000, URZ ;  /* 0x00003000060578a4 */ /* 0x000fe2000f8e023f */
[----:B------:R-:W-:Y:S01]  /*5770*/  SHF.R.S32.HI R8, RZ, 0x1f, R252 ;  /* 0x0000001fff087819 */ /* 0x000fe200000114fc */
[----:B------:R-:W-:Y:S01]  /*5780*/  IMAD R0, R13, c[0x0][0x328], RZ ;  /* 0x0000ca000d007a24 */ /* 0x000fe200078e02ff */
[----:B------:R-:W-:-:S06]  /*5790*/  NOP ;  /* 0x0000000000007918 */ /* 0x000fcc0000000000 */
[----:B------:R-:W-:Y:S01]  /*57a0*/  USHF.R.S32.HI UR4, URZ, 0x1f, UR5 ;  /* 0x0000001f3f047899 */ /* 0x000fe20008011405 */
[----:B------:R-:W-:Y:S01]  /*57b0*/  IADD3 R10, P1, P0, R2, UR5, R252 ;  /* 0x00000005020a7c10 */ /* 0x000fe2000f83e0fc */
[----:B------:R-:W-:-:S04]  /*57c0*/  IMAD R0, R7, c[0x0][0x32c], R0 ;  /* 0x0000cb0007007a24 */ /* 0x000fc800078e0200 */
[----:B------:R-:W-:Y:S01]  /*57d0*/  IADD3.X R11, R3, UR4, R8, P1, P0 ;  /* 0x00000004030b7c10 */ /* 0x000fe20008fe0408 */
[----:B------:R-:W-:-:S04]  /*57e0*/  IMAD R8, R16, c[0x0][0x330], RZ ;  /* 0x0000cc0010087a24 */ /* 0x000fc800078e02ff */
[----:B------:R-:W-:-:S05]  /*57f0*/  IMAD.WIDE.U32 R2, R7, c[0x0][0x328], R10 ;  /* 0x0000ca0007027a25 */ /* 0x000fca00078e000a */
[----:B------:R-:W-:Y:S01]  /*5800*/  IADD3 R3, R3, R0, RZ ;  /* 0x0000000003037210 */ /* 0x000fe20007ffe0ff */
[----:B------:R-:W-:-:S04]  /*5810*/  IMAD R0, R12, c[0x0][0x334], R8 ;  /* 0x0000cd000c007a24 */ /* 0x000fc800078e0208 */
[----:B------:R-:W-:-:S05]  /*5820*/  IMAD.WIDE.U32 R8, R12, c[0x0][0x330], R2 ;  /* 0x0000cc000c087a25 */ /* 0x000fca00078e0002 */
[----:B------:R-:W-:Y:S02]  /*5830*/  IADD3 R0, R9, R0, RZ ;  /* 0x0000000009007210 */ /* 0x000fe40007ffe0ff */
        /* <DEDUP_REMOVED lines=52> */
[----:B-1---5:R-:W-:Y:S05]  /*5b80*/  CALL.REL.NOINC `($__internal_1_$__cuda_sm70_warpsync) ;  /* 0x0000066000007944 */ /* 0x022fea0003c00000 */
.L_x_143:
        /* <DEDUP_REMOVED lines=12> */
.L_x_145:
[----:B------:R-:W-:Y:S05]  /*5c50*/  BSYNC B0 ;  /* 0x0000000000007941 */ /* 0x000fea0003800000 */
.L_x_144:
[----:B--2---:R-:W-:Y:S01]  /*5c60*/  IADD3 R4, P0, R14, c[0x0][0x348], RZ ;  /* 0x0000d2000e047a10 */ /* 0x004fe20007f1e0ff */
[----:B------:R-:W-:Y:S03]  /*5c70*/  BSSY B0, `(.L_x_146) ;  /* 0x0000008000007945 */ /* 0x000fe60003800000 */
[----:B------:R-:W-:Y:S01]  /*5c80*/  IADD3.X R5, R15, c[0x0][0x34c], RZ, P0, !PT ;  /* 0x0000d3000f057a10 */ /* 0x000fe200007fe4ff */
[----:B------:R-:W-:Y:S05]  /*5c90*/  @P2 BRA `(.L_x_147) ;  /* 0x0000005000002947 */ /* 0x000fea0003800000 */
.L_x_148:
[----:B------:R-:W2:Y:S01]  /*5ca0*/  LDG.E.STRONG.GPU R0, [R4.64] ;  /* 0x0000000a04007981 */ /* 0x000ea2000c1ef900 */
[----:B------:R-:W-:Y:S01]  /*5cb0*/  YIELD ;  /* 0x0000000000007946 */ /* 0x000fe20003800000 */
[----:B--2---:R-:W-:Y:S01]  /*5cc0*/  ISETP.NE.AND P0, PT, R0, R6, PT ;  /* 0x000000060000720c */ /* 0x004fe20003f05270 */
[----:B------:R-:W-:-:S12]  /*5cd0*/  CCTL.IVALL ;  /* 0x00000000ff00798f */ /* 0x000fd80002000000 */
[----:B------:R-:W-:Y:S05]  /*5ce0*/  @P0 BRA `(.L_x_148) ;  /* 0xffffffb000000947 */ /* 0x000fea000383ffff */
.L_x_147:
[----:B------:R-:W-:Y:S05]  /*5cf0*/  BSYNC B0 ;  /* 0x0000000000007941 */ /* 0x000fea0003800000 */
.L_x_146:
[----:B------:R-:W-:Y:S05]  /*5d00*/  BRA.CONV ~URZ, `(.L_x_149) ;  /* 0x000000237f007947 */ /* 0x000fea000b800000 */
[----:B------:R-:W-:Y:S02]  /*5d10*/  MOV R8, 0x5d30 ;  /* 0x00005d3000087802 */ /* 0x000fe40000000f00 */
[----:B-1---5:R-:W-:Y:S05]  /*5d20*/  CALL.REL.NOINC `($__internal_1_$__cuda_sm70_warpsync) ;  /* 0x000004c000007944 */ /* 0x022fea0003c00000 */
.L_x_149:
[----:B-1----:R-:W-:Y:S01]  /*5d30*/  MOV R2, R10 ;  /* 0x0000000a00027202 */ /* 0x002fe20000000f00 */
[----:B------:R-:W-:Y:S01]  /*5d40*/  IMAD R0, R13, c[0x0][0x300], RZ ;  /* 0x0000c0000d007a24 */ /* 0x000fe200078e02ff */
[----:B------:R-:W-:Y:S01]  /*5d50*/  MOV R3, R11 ;  /* 0x0000000b00037202 */ /* 0x000fe20000000f00 */
[----:B------:R-:W-:Y:S01]  /*5d60*/  IMAD R6, R16, c[0x0][0x308], RZ ;  /* 0x0000c20010067a24 */ /* 0x000fe200078e02ff */
[----:B------:R-:W-:-:S06]  /*5d70*/  NOP ;  /* 0x0000000000007918 */ /* 0x000fcc0000000000 */
[----:B------:R-:W-:-:S04]  /*5d80*/  IMAD.WIDE.U32 R2, R7, c[0x0][0x300], R2 ;  /* 0x0000c00007027a25 */ /* 0x000fc800078e0002 */
[----:B------:R-:W-:-:S05]  /*5d90*/  IMAD R0, R7, c[0x0][0x304], R0 ;  /* 0x0000c10007007a24 */ /* 0x000fca00078e0200 */
        /* <DEDUP_REMOVED lines=57> */
.L_x_150:
        /* <DEDUP_REMOVED lines=12> */
        .weak           $__internal_1_$__cuda_sm70_warpsync
        .type           $__internal_1_$__cuda_sm70_warpsync,@function
        .size           $__internal_1_$__cuda_sm70_warpsync,(.L_x_1379 - $__internal_1_$__cuda_sm70_warpsync)
$__internal_1_$__cuda_sm70_warpsync:
[----:B------:R-:W-:Y:S01]  /*61f0*/  MOV R9, 0x0 ;  /* 0x0000000000097802 */ /* 0x000fe20000000f00 */
[----:B------:R-:W-:Y:S04]  /*6200*/  WARPSYNC R17 ;  /* 0x0000001100007348 */ /* 0x000fe80003800000 */
[----:B------:R-:W-:Y:S05]  /*6210*/  RET.REL.NODEC R8 `(_ZN7cutlass13device_kernelIN5flash19enable_sm80_to_sm89INS1_16FlashAttnBwdSm80INS1_25CollectiveMainloopBwdSm80ILi1ELi1EN4cute5tupleIJNS5_1CILi64EEES8_NS7_ILi192EEEEEENS_10bfloat16_tEfNS_4arch4Sm80ELb0ELb0ELb1ELb1ELb1ELb0ELb0ELb0ELi2ELi2ELi2ELi2ELb1EEENS1_24CollectiveEpilogueBwdGQAISA_fSD_Li256ELb1ELb1EEENS1_19SingleTileSchedulerILb1ELb0ELb0ELi64EEEEEEEEEvNT_6ParamsE) ;  /* 0xffff9de008007950 */ /* 0x000fea0003c3ffff */
.L_x_151:
        /* <DEDUP_REMOVED lines=14> */
.L_x_1379:


//--------------------- .text._ZN7cutlass13device_kernelIN5flash19enable_sm80_to_sm89INS1_16FlashAttnBwdSm80INS1_25CollectiveMainloopBwdSm80ILi1ELi1EN4cute5tupleIJNS5_1CILi64EEES8_NS7_ILi192EEEEEENS_10bfloat16_tEfNS_4arch4Sm80ELb0ELb1ELb1ELb0ELb0ELb0ELb0ELb0ELi2ELi2ELi2ELi2ELb1EEENS1_21CollectiveEpilogueBwdISA_SB_SD_Li256ELb0ELb0ELi4EEENS1_19SingleTileSchedulerILb0ELb0ELb0ELi64EEEEEEEEEvNT_6ParamsE --------------------------
	.section	.text._ZN7cutlass13device_kernelIN5flash19enable_sm80_to_sm89INS1_16FlashAttnBwdSm80INS1_25CollectiveMainloopBwdSm80ILi1ELi1EN4cute5tupleIJNS5_1CILi64EEES8_NS7_ILi192EEEEEENS_10bfloat16_tEfNS_4arch4Sm80ELb0ELb1ELb1ELb0ELb0ELb0ELb0ELb0ELi2ELi2ELi2ELi2ELb1EEENS1_21CollectiveEpilogueBwdISA_SB_SD_Li256ELb0ELb0ELi4EEENS1_19SingleTileSchedulerILb0ELb0ELb0ELi64EEEEEEEEEvNT_6ParamsE,"ax",@progbits
	.sectioninfo	@"SHI_REGISTERS=255"
	.align	128
.text._ZN7cutlass13device_kernelIN5flash19enable_sm80_to_sm89INS1_16FlashAttnBwdSm80INS1_25CollectiveMainloopBwdSm80ILi1ELi1EN4cute5tupleIJNS5_1CILi64EEES8_NS7_ILi192EEEEEENS_10bfloat16_tEfNS_4arch4Sm80ELb0ELb1ELb1ELb0ELb0ELb0ELb0ELb0ELi2ELi2ELi2ELi2ELb1EEENS1_21CollectiveEpilogueBwdISA_SB_SD_Li256ELb0ELb0ELi4EEENS1_19SingleTileSchedulerILb0ELb0ELb0ELi64EEEEEEEEEvNT_6ParamsE:
        .type           _ZN7cutlass13device_kernelIN5flash19enable_sm80_to_sm89INS1_16FlashAttnBwdSm80INS1_25CollectiveMainloopBwdSm80ILi1ELi1EN4cute5tupleIJNS5_1CILi64EEES8_NS7_ILi192EEEEEENS_10bfloat16_tEfNS_4arch4Sm80ELb0ELb1ELb1ELb0ELb0ELb0ELb0ELb0ELi2ELi2ELi2ELi2ELb1EEENS1_21CollectiveEpilogueBwdISA_SB_SD_Li256ELb0ELb0ELi4EEENS1_19SingleTileSchedulerILb0ELb0ELb0ELi64EEEEEEEEEvNT_6ParamsE,@function
        .size           _ZN7cutlass13device_kernelIN5flash19enable_sm80_to_sm89INS1_16FlashAttnBwdSm80INS1_25CollectiveMainloopBwdSm80ILi1ELi1EN4cute5tupleIJNS5_1CILi64EEES8_NS7_ILi192EEEEEENS_10bfloat16_tEfNS_4arch4Sm80ELb0ELb1ELb1ELb0ELb0ELb0ELb0ELb0ELi2ELi2ELi2ELi2ELb1EEENS1_21CollectiveEpilogueBwdISA_SB_SD_Li256ELb0ELb0ELi4EEENS1_19SingleTileSchedulerILb0ELb0ELb0ELi64EEEEEEEEEvNT_6ParamsE,(.L_x_1381 - _ZN7cutlass13device_kernelIN5flash19enable_sm80_to_sm89INS1_16FlashAttnBwdSm80INS1_25CollectiveMainloopBwdSm80ILi1ELi1EN4cute5tupleIJNS5_1CILi64EEES8_NS7_ILi192EEEEEENS_10bfloat16_tEfNS_4arch4Sm80ELb0ELb1ELb1ELb0ELb0ELb0ELb0ELb0ELi2ELi2ELi2ELi2ELb1EEENS1_21CollectiveEpilogueBwdISA_SB_SD_Li256ELb0ELb0ELi4EEENS1_19SingleTileSchedulerILb0ELb0ELb0ELi64EEEEEEEEEvNT_6ParamsE)
        .other          _ZN7cutlass13device_kernelIN5flash19enable_sm80_to_sm89INS1_16FlashAttnBwdSm80INS1_25CollectiveMainloopBwdSm80ILi1ELi1EN4cute5tupleIJNS5_1CILi64EEES8_NS7_ILi192EEEEEENS_10bfloat16_tEfNS_4arch4Sm80ELb0ELb1ELb1ELb0ELb0ELb0ELb0ELb0ELi2ELi2ELi2ELi2ELb1EEENS1_21CollectiveEpilogueBwdISA_SB_SD_Li256ELb0ELb0ELi4EEENS1_19SingleTileSchedulerILb0ELb0ELb0ELi64EEEEEEEEEvNT_6ParamsE,@"STO_CUDA_ENTRY STV_DEFAULT"
_ZN7cutlass13device_kernelIN5flash19enable_sm80_to_sm89INS1_16FlashAttnBwdSm80INS1_25CollectiveMainloopBwdSm80ILi1ELi1EN4cute5tupleIJNS5_1CILi64EEES8_NS7_ILi192EEEEEENS_10bfloat16_tEfNS_4arch4Sm80ELb0ELb1ELb1ELb0ELb0ELb0ELb0ELb0ELi2ELi2ELi2ELi2ELb1EEENS1_21CollectiveEpilogueBwdISA_SB_SD_Li256ELb0ELb0ELi4EEENS1_19SingleTileSchedulerILb0ELb0ELb0ELi64EEEEEEEEEvNT_6ParamsE:
[----:B------:R-:W-:Y:S02]  /*0000*/  MOV R1, c[0x0][0x28] ;  /* 0x00000a0000017a02 */ /* 0x000fe40000000f00 */
[----:B------:R-:W1:Y:S02]  /*0010*/  S2UR UR14, SR_CTAID.Z ;  /* 0x00000000000e79c3 */ /* 0x000e640000002700 */
[----:B-1----:R-:W-:-:S13]  /*0020*/  ISETP.LE.AND P0, PT, RZ, UR14, PT ;  /* 0x0000000eff007c0c */ /* 0x002fda000bf03270 */
[----:B------:R-:W-:Y:S05]  /*0030*/  @!P0 EXIT ;  /* 0x000000000000894d */ /* 0x000fea0003800000 */
[----:B------:R-:W1:Y:S01]  /*0040*/  S2UR UR13, SR_CTAID.X ;  /* 0x00000000000d79c3 */ /* 0x000e620000002500 */
[----:B------:R-:W2:Y:S01]  /*0050*/  S2R R236, SR_TID.X ;  /* 0x0000000000ec7919 */ /* 0x000ea20000002100 */
[----:B------:R-:W-:Y:S02]  /*0060*/  ULDC UR5, c[0x0][0x168] ;  /* 0x00005a0000057ab9 */ /* 0x000fe40000000800 */
[----:B------:R-:W-:Y:S01]  /*0070*/  UIADD3 UR5, UR5, 0x3f, URZ ;  /* 0x0000003f05057890 */ /* 0x000fe2000fffe03f */
[----:B------:R-:W3:Y:S03]  /*0080*/  S2R R89, SR_CTAID.Y ;  /* 0x0000000000597919 */ /* 0x000ee60000002600 */
[----:B------:R-:W-:-:S04]  /*0090*/  USHF.R.S32.HI UR4, URZ, 0x1f, UR5 ;  /* 0x0000001f3f047899 */ /* 0x000fc80008011405 */
[----:B------:R-:W-:-:S04]  /*00a0*/  ULEA.HI UR4, UR4, UR5, URZ, 0x6 ;  /* 0x0000000504047291 */ /* 0x000fc8000f8f303f */
[----:B------:R-:W-:Y:S01]  /*00b0*/  USHF.R.S32.HI UR17, URZ, 0x6, UR4 ;  /* 0x000000063f117899 */ /* 0x000fe20008011404 */
[----:B-1----:R-:W-:-:S13]  /*00c0*/  ISETP.LE.AND P0, PT, RZ, UR13, PT ;  /* 0x0000000dff007c0c */ /* 0x002fda000bf03270 */
[----:B------:R-:W-:Y:S05]  /*00d0*/  @!P0 BRA `(.L_x_152) ;  /* 0x000000c000008947 */ /* 0x000fea0003800000 */
[----:B--23--:R-:W-:Y:S02]  /*00e0*/  ULDC UR4, c[0x0][0x168] ;  /* 0x00005a0000047ab9 */ /* 0x00cfe40000000800 */
[----:B------:R-:W-:-:S04]  /*00f0*/  ULEA UR4, UR13, UR4, 0x6 ;  /* 0x000000040d047291 */ /* 0x000fc8000f8e303f */
[----:B------:R-:W-:-:S03]  /*0100*/  UIADD3 UR5, UR4, 0x7f, URZ ;  /* 0x0000007f04057890 */ /* 0x000fc6000fffe03f */
[----:B------:R-:W-:Y:S02]  /*0110*/  ULDC UR4, c[0x0][0x198] ;  /* 0x0000660000047ab9 */ /* 0x000fe40000000800 */
[----:B------:R-:W-:-:S03]  /*0120*/  UIADD3 UR4, UR5, -UR4, URZ ;  /* 0x8000000405047290 */ /* 0x000fc6000fffe03f */
[----:B------:R-:W-:Y:S02]  /*0130*/  ULDC UR5, c[0x0][0x2a0] ;  /* 0x0000a80000057ab9 */ /* 0x000fe40000000800 */
[----:B------:R-:W-:-:S04]  /*0140*/  UIADD3 UR5, UR4, UR5, URZ ;  /* 0x0000000504057290 */ /* 0x000fc8000fffe03f */
[----:B------:R-:W-:-:S04]  /*0150*/  USHF.R.S32.HI UR4, URZ, 0x1f, UR5 ;  /* 0x0000001f3f047899 */ /* 0x000fc80008011405 */
[----:B------:R-:W-:-:S04]  /*0160*/  ULEA.HI UR4, UR4, UR5, URZ, 0x6 ;  /* 0x0000000504047291 */ /* 0x000fc8000f8f303f */
[----:B------:R-:W-:-:S04]  /*0170*/  USHF.R.S32.HI UR4, URZ, 0x6, UR4 ;  /* 0x000000063f047899 */ /* 0x000fc80008011404 */
[----:B------:R-:W-:-:S04]  /*0180*/  UISETP.LT.AND UP0, UPT, UR17, UR4, UPT ;  /* 0x000000041100728c */ /* 0x000fc8000bf01270 */
[----:B------:R-:W-:Y:S02]  /*0190*/  USEL UR17, UR17, UR4, UP0 ;  /* 0x0000000411117287 */ /* 0x000fe40008000000 */
.L_x_152:
[----:B--23--:R-:W-:Y:S01]  /*01a0*/  USHF.L.U32 UR16, UR13, 0x6, URZ ;  /* 0x000000060d107899 */ /* 0x00cfe2000800063f */
[----:B------:R-:W-:Y:S01]  /*01b0*/  PLOP3.LUT P1, PT, PT, PT, PT, 0x80, 0x0 ;  /* 0x000000000000781c */ /* 0x000fe20003f2f070 */
[----:B------:R-:W-:Y:S01]  /*01c0*/  ULDC UR6, c[0x0][0x168] ;  /* 0x00005a0000067ab9 */ /* 0x000fe20000000800 */
[----:B------:R-:W-:Y:S01]  /*01d0*/  CS2R R110, SRZ ;  /* 0x00000000006e7805 */ /* 0x000fe2000001ff00 */
[----:B------:R-:W-:Y:S01]  /*01e0*/  UIADD3 UR6, UR16, UR6, URZ ;  /* 0x0000000610067290 */ /* 0x000fe2000fffe03f */
[----:B------:R-:W-:Y:S01]  /*01f0*/  CS2R R108, SRZ ;  /* 0x00000000006c7805 */ /* 0x000fe2000001ff00 */
[----:B------:R-:W-:Y:S01]  /*0200*/  ULDC UR5, c[0x0][0x198] ;  /* 0x0000660000057ab9 */ /* 0x000fe20000000800 */
[----:B------:R-:W-:Y:S01]  /*0210*/  CS2R R114, SRZ ;  /* 0x0000000000727805 */ /* 0x000fe2000001ff00 */
[----:B------:R-:W-:Y:S01]  /*0220*/  UIADD3 UR5, UR6, -UR5, URZ ;  /* 0x8000000506057290 */ /* 0x000fe2000fffe03f */
[----:B------:R-:W-:Y:S01]  /*0230*/  CS2R R112, SRZ ;  /* 0x0000000000707805 */ /* 0x000fe2000001ff00 */
[----:B------:R-:W-:Y:S01]  /*0240*/  ULDC UR4, c[0x0][0x2a4] ;  /* 0x0000a90000047ab9 */ /* 0x000fe20000000800 */
[----:B------:R-:W-:Y:S01]  /*0250*/  CS2R R106, SRZ ;  /* 0x00000000006a7805 */ /* 0x000fe2000001ff00 */
[----:B------:R-:W-:Y:S01]  /*0260*/  UIADD3 UR5, UR5, -UR4, URZ ;  /* 0x8000000405057290 */ /* 0x000fe2000fffe03f */
[----:B------:R-:W-:Y:S01]  /*0270*/  IMAD.MOV.U32 R9, RZ, RZ, RZ ;  /* 0x000000ffff097224 */ /* 0x000fe200078e00ff */
[----:B------:R-:W-:Y:S01]  /*0280*/  ULDC.64 UR22, c[0x0][0x118] ;  /* 0x0000460000167ab9 */ /* 0x000fe20000000a00 */
[----:B------:R-:W-:Y:S01]  /*0290*/  IMAD.MOV.U32 R104, RZ, RZ, RZ ;  /* 0x000000ffff687224 */ /* 0x000fe200078e00ff */
[----:B------:R-:W-:Y:S01]  /*02a0*/  USHF.R.S32.HI UR4, URZ, 0x1f, UR5 ;  /* 0x0000001f3f047899 */ /* 0x000fe20008011405 */
[----:B------:R-:W-:Y:S01]  /*02b0*/  MOV R11, RZ ;  /* 0x000000ff000b7202 */ /* 0x000fe20000000f00 */
[----:B------:R-:W-:Y:S01]  /*02c0*/  IMAD.MOV.U32 R102, RZ, RZ, RZ ;  /* 0x000000ffff667224 */ /* 0x000fe200078e00ff */
[----:B------:R-:W-:Y:S01]  /*02d0*/  CS2R R12, SRZ ;  /* 0x00000000000c7805 */ /* 0x000fe2000001ff00 */
[----:B------:R-:W-:Y:S01]  /*02e0*/  ULEA.HI UR4, UR4, UR5, URZ, 0x6 ;  /* 0x0000000504047291 */ /* 0x000fe2000f8f303f */
[----:B------:R-:W-:Y:S01]  /*02f0*/  MOV R100, RZ ;  /* 0x000000ff00647202 */ /* 0x000fe20000000f00 */
[----:B------:R-:W-:Y:S01]  /*0300*/  IMAD.MOV.U32 R94, RZ, RZ, RZ ;  /* 0x000000ffff5e7224 */ /* 0x000fe200078e00ff */
[----:B------:R-:W-:Y:S01]  /*0310*/  MOV R15, RZ ;  /* 0x000000ff000f7202 */ /* 0x000fe20000000f00 */
[----:B------:R-:W-:Y:S01]  /*0320*/  USHF.R.S32.HI UR15, URZ, 0x6, UR4 ;  /* 0x000000063f0f7899 */ /* 0x000fe20008011404 */
[----:B------:R-:W-:Y:S01]  /*0330*/  IMAD.MOV.U32 R92, RZ, RZ, RZ ;  /* 0x000000ffff5c7224 */ /* 0x000fe200078e00ff */
[----:B------:R-:W-:Y:S01]  /*0340*/  CS2R R16, SRZ ;  /* 0x0000000000107805 */ /* 0x000fe2000001ff00 */
[----:B------:R-:W-:Y:S01]  /*0350*/  MOV R98, RZ ;  /* 0x000000ff00627202 */ /* 0x000fe20000000f00 */
[----:B------:R-:W-:Y:S01]  /*0360*/  UISETP.LT.AND UP0, UPT, URZ, UR15, UPT ;  /* 0x0000000f3f00728c */ /* 0x000fe2000bf01270 */
[----:B------:R-:W-:Y:S01]  /*0370*/  IMAD.MOV.U32 R96, RZ, RZ, RZ ;  /* 0x000000ffff607224 */ /* 0x000fe200078e00ff */
[----:B------:R-:W-:Y:S01]  /*0380*/  CS2R R18, SRZ ;  /* 0x0000000000127805 */ /* 0x000fe2000001ff00 */
[----:B------:R-:W-:Y:S01]  /*0390*/  MOV R90, RZ ;  /* 0x000000ff005a7202 */ /* 0x000fe20000000f00 */
[----:B------:R-:W-:Y:S01]  /*03a0*/  USEL UR15, URZ, UR15, !UP0 ;  /* 0x0000000f3f0f7287 */ /* 0x000fe2000c000000 */
[----:B------:R-:W-:Y:S01]  /*03b0*/  IMAD.MOV.U32 R88, RZ, RZ, RZ ;  /* 0x000000ffff587224 */ /* 0x000fe200078e00ff */
[----:B------:R-:W-:Y:S01]  /*03c0*/  CS2R R86, SRZ ;  /* 0x0000000000567805 */ /* 0x000fe2000001ff00 */
[----:B------:R-:W-:Y:S01]  /*03d0*/  CS2R R84, SRZ ;  /* 0x0000000000547805 */ /* 0x000fe2000001ff00 */
[----:B------:R-:W-:Y:S01]  /*03e0*/  UISETP.GT.AND UP0, UPT, UR17, UR15, UPT ;  /* 0x0000000f1100728c */ /* 0x000fe2000bf04270 */
[----:B------:R-:W-:Y:S01]  /*03f0*/  CS2R R78, SRZ ;  /* 0x00000000004e7805 */ /* 0x000fe2000001ff00 */
        /* <DEDUP_REMOVED lines=35> */
[C---:B------:R-:W-:Y:S01]  /*0630*/  IMAD.SHL.U32 R242, R236.reuse, 0x4, RZ ;  /* 0x00000004ecf27824 */ /* 0x040fe200078e00ff */
[----:B------:R-:W-:Y:S01]  /*0640*/  ISETP.GT.AND P3, PT, R236, 0xf, PT ;  /* 0x0000000fec00780c */ /* 0x000fe20003f64270 */
[----:B------:R-:W-:Y:S01]  /*0650*/  USHF.L.U32 UR24, UR15, 0x6, URZ ;  /* 0x000000060f187899 */ /* 0x000fe2000800063f */
[----:B------:R-:W-:Y:S01]  /*0660*/  ISETP.NE.AND P0, PT, R0, 0x1, PT ;  /* 0x000000010000780c */ /* 0x000fe20003f05270 */
[----:B------:R-:W-:Y:S01]  /*0670*/  IMAD.MOV.U32 R4, RZ, RZ, R89 ;  /* 0x000000ffff047224 */ /* 0x000fe200078e0059 */
[----:B------:R-:W-:Y:S01]  /*0680*/  SHF.R.S32.HI R243, RZ, 0x1f, R242 ;  /* 0x0000001ffff37819 */ /* 0x000fe200000114f2 */
[----:B------:R-:W-:Y:S01]  /*0690*/  ULDC.64 UR10, c[0x0][0x278] ;  /* 0x00009e00000a7ab9 */ /* 0x000fe20000000a00 */
[----:B------:R-:W-:Y:S01]  /*06a0*/  IMAD R6, R31, c[0x0][0x288], RZ ;  /* 0x0000a2001f067a24 */ /* 0x000fe200078e02ff */
[----:B------:R-:W-:Y:S01]  /*06b0*/  UIMAD.WIDE.U32 UR20, UR14, UR10, URZ ;  /* 0x0000000a0e1472a5 */ /* 0x000fe2000f8e003f */
[----:B------:R-:W-:Y:S01]  /*06c0*/  IMAD.U32 R5, RZ, RZ, UR24 ;  /* 0x00000018ff057e24 */ /* 0x000fe2000f8e00ff */
[----:B------:R-:W-:Y:S01]  /*06d0*/  SHF.R.S32.HI R21, RZ, 0x1f, R236 ;  /* 0x0000001fff157819 */ /* 0x000fe200000114ec */
[----:B------:R-:W-:Y:S01]  /*06e0*/  IMAD.WIDE.U32 R2, R89, c[0x0][0x270], R242 ;  /* 0x00009c0059027a25 */ /* 0x000fe200078e00f2 */
[----:B------:R-:W-:Y:S01]  /*06f0*/  ULDC.64 UR8, c[0x0][0x290] ;  /* 0x0000a40000087ab9 */ /* 0x000fe20000000a00 */
[----:B------:R-:W1:Y:S01]  /*0700*/  S2R R250, SR_CTAID.Z ;  /* 0x0000000000fa7919 */ /* 0x000e620000002700 */
[-C--:B------:R-:W-:Y:S01]  /*0710*/  LEA.HI R22, R21, R236.reuse, RZ, 0x3 ;  /* 0x000000ec15167211 */ /* 0x080fe200078f18ff */
[----:B------:R-:W-:Y:S01]  /*0720*/  UIMAD.WIDE.U32 UR18, UR14, UR8, URZ ;  /* 0x000000080e1272a5 */ /* 0x000fe2000f8e003f */
[----:B------:R-:W-:Y:S01]  /*0730*/  @P0 IMAD.HI.U32 R0, R89, c[0x0][0x24c], RZ ;  /* 0x0000930059000a27 */ /* 0x000fe200078e00ff */
[----:B------:R-:W-:Y:S01]  /*0740*/  @!P3 IADD3 R25, P4, P2, R5, UR20, R2 ;  /* 0x000000140519bc10 */ /* 0x000fe2000fa9e002 */
[----:B------:R-:W-:Y:S01]  /*0750*/  USHF.R.S32.HI UR12, URZ, 0x1f, UR14 ;  /* 0x0000001f3f0c7899 */ /* 0x000fe2000801140e */
[----:B------:R-:W-:Y:S01]  /*0760*/  SHF.R.S32.HI R240, RZ, 0x3, R22 ;  /* 0x00000003fff07819 */ /* 0x000fe20000011416 */
[----:B------:R-:W-:Y:S01]  /*0770*/  ULDC.64 UR6, c[0x0][0x1e8] ;  /* 0x00007a0000067ab9 */ /* 0x000fe20000000a00 */
[----:B------:R-:W-:Y:S01]  /*0780*/  @P0 SHF.R.U32.HI R4, RZ, c[0x0][0x250], R0 ;  /* 0x00009400ff040a19 */ /* 0x000fe20000011600 */
[----:B------:R-:W-:Y:S01]  /*0790*/  IMAD R0, R31, c[0x0][0x270], RZ ;  /* 0x00009c001f007a24 */ /* 0x000fe200078e02ff */
[----:B------:R-:W-:Y:S01]  /*07a0*/  LEA.HI R24, R21, R236, RZ, 0x4 ;  /* 0x000000ec15187211 */ /* 0x000fe200078f20ff */
[----:B------:R-:W-:Y:S01]  /*07b0*/  ULDC.64 UR4, c[0x0][0x1b8] ;  /* 0x00006e0000047ab9 */ /* 0x000fe20000000a00 */
[----:B------:R-:W-:Y:S01]  /*07c0*/  SHF.R.S32.HI R241, RZ, 0x1f, R240 ;  /* 0x0000001ffff17819 */ /* 0x000fe200000114f0 */
[----:B------:R-:W-:Y:S01]  /*07d0*/  IMAD R0, R89, c[0x0][0x274], R0 ;  /* 0x00009d0059007a24 */ /* 0x000fe200078e0200 */
[----:B------:R-:W-:Y:S01]  /*07e0*/  SHF.R.S32.HI R8, RZ, 0x4, R24 ;  /* 0x00000004ff087819 */ /* 0x000fe20000011418 */
[----:B------:R-:W-:Y:S01]  /*07f0*/  UIMAD UR6, UR12, UR6, URZ ;  /* 0x000000060c0672a4 */ /* 0x000fe2000f8e023f */
[----:B------:R-:W-:Y:S01]  /*0800*/  IMAD.MOV.U32 R116, RZ, RZ, 0x40 ;  /* 0x00000040ff747424 */ /* 0x000fe200078e00ff */
[----:B------:R-:W-:Y:S01]  /*0810*/  UIMAD UR4, UR12, UR4, URZ ;  /* 0x000000040c0472a4 */ /* 0x000fe2000f8e023f */
[----:B------:R-:W-:Y:S01]  /*0820*/  IMAD.IADD R18, R3, 0x1, R0 ;  /* 0x0000000103127824 */ /* 0x000fe200078e0200 */
[----:B------:R-:W-:Y:S01]  /*0830*/  UIMAD UR7, UR14, UR7, UR6 ;  /* 0x000000070e0772a4 */ /* 0x000fe2000f8e0206 */
[C---:B------:R-:W-:Y:S01]  /*0840*/  IMAD R0, R89.reuse, c[0x0][0x28c], R6 ;  /* 0x0000a30059007a24 */ /* 0x040fe200078e0206 */
[----:B------:R-:W-:Y:S01]  /*0850*/  UIMAD UR10, UR12, UR10, URZ ;  /* 0x0000000a0c0a72a4 */ /* 0x000fe2000f8e023f */
[----:B------:R-:W-:Y:S01]  /*0860*/  IMAD.WIDE.U32 R2, R89, c[0x0][0x288], R242 ;  /* 0x0000a20059027a25 */ /* 0x000fe200078e00f2 */
[----:B------:R-:W-:Y:S01]  /*0870*/  UIMAD UR8, UR12, UR8, URZ ;  /* 0x000000080c0872a4 */ /* 0x000fe2000f8e023f */
[----:B------:R-:W-:Y:S01]  /*0880*/  SHF.R.S32.HI R237, RZ, 0x1f, R236 ;  /* 0x0000001fffed7819 */ /* 0x000fe200000114ec */
[----:B------:R-:W-:Y:S01]  /*0890*/  UIMAD UR4, UR14, UR5, UR4 ;  /* 0x000000050e0472a4 */ /* 0x000fe2000f8e0204 */
[----:B------:R-:W-:Y:S01]  /*08a0*/  IMAD.IADD R19, R3, 0x1, R0 ;  /* 0x0000000103137824 */ /* 0x000fe200078e0200 */
[----:B------:R-:W-:Y:S01]  /*08b0*/  LOP3.LUT R0, R22, 0xfffffff8, RZ, 0xc0, !PT ;  /* 0xfffffff816007812 */ /* 0x000fe200078ec0ff */
[----:B------:R-:W-:Y:S01]  /*08c0*/  IMAD.U32 R6, RZ, RZ, UR13 ;  /* 0x0000000dff067e24 */ /* 0x000fe2000f8e00ff */
[----:B------:R-:W-:Y:S01]  /*08d0*/  IADD3 R28, P1, P0, R5, UR18, R2 ;  /* 0x00000012051c7c10 */ /* 0x000fe2000f83e002 */
[----:B------:R-:W-:Y:S01]  /*08e0*/  USHF.R.S32.HI UR5, URZ, 0x1f, UR24 ;  /* 0x0000001f3f057899 */ /* 0x000fe20008011418 */
[----:B------:R-:W-:Y:S01]  /*08f0*/  LEA.HI R5, R24, R8, RZ, 0x1 ;  /* 0x0000000818057211 */ /* 0x000fe200078f08ff */
[----:B------:R-:W-:Y:S01]  /*0900*/  IMAD.IADD R16, R236, 0x1, -R0 ;  /* 0x00000001ec107824 */ /* 0x000fe200078e0a00 */
[----:B------:R-:W-:Y:S01]  /*0910*/  SHF.R.S32.HI R0, RZ, 0x1f, R4 ;  /* 0x0000001fff007819 */ /* 0x000fe20000011404 */
[----:B------:R-:W-:Y:S01]  /*0920*/  IMAD.WIDE R14, R6, 0x40, R240 ;  /* 0x00000040060e7825 */ /* 0x000fe200078e02f0 */
[----:B------:R-:W-:Y:S01]  /*0930*/  LOP3.LUT R10, R5, 0xfffffffe, RZ, 0xc0, !PT ;  /* 0xfffffffe050a7812 */ /* 0x000fe200078ec0ff */
[----:B------:R-:W-:Y:S01]  /*0940*/  UIMAD UR10, UR14, UR11, UR10 ;  /* 0x0000000b0e0a72a4 */ /* 0x000fe2000f8e020a */
[----:B------:R-:W-:Y:S01]  /*0950*/  CS2R R114, SRZ ;  /* 0x0000000000727805 */ /* 0x000fe2000001ff00 */
[----:B------:R-:W-:Y:S01]  /*0960*/  IMAD.SHL.U32 R12, R16, 0x8, RZ ;  /* 0x00000008100c7824 */ /* 0x000fe200078e00ff */
[----:B------:R-:W-:Y:S01]  /*0970*/  UIMAD UR9, UR14, UR9, UR8 ;  /* 0x000000090e0972a4 */ /* 0x000fe2000f8e0208 */
[C---:B------:R-:W-:Y:S01]  /*0980*/  IMAD R2, R0.reuse, c[0x0][0x1e0], RZ ;  /* 0x0000780000027a24 */ /* 0x040fe200078e02ff */
[----:B------:R-:W-:Y:S01]  /*0990*/  UIADD3 UR8, UR21, UR10, URZ ;  /* 0x0000000a15087290 */ /* 0x000fe2000fffe03f */
[----:B------:R-:W-:Y:S01]  /*09a0*/  IMAD R0, R0, c[0x0][0x1b0], RZ ;  /* 0x00006c0000007a24 */ /* 0x000fe200078e02ff */
[----:B------:R-:W-:Y:S01]  /*09b0*/  SHF.R.S32.HI R13, RZ, 0x1f, R12 ;  /* 0x0000001fff0d7819 */ /* 0x000fe2000001140c */
[C---:B------:R-:W-:Y:S01]  /*09c0*/  IMAD R9, R4.reuse, c[0x0][0x1e4], R2 ;  /* 0x0000790004097a24 */ /* 0x040fe200078e0202 */
[----:B------:R-:W-:Y:S01]  /*09d0*/  UIADD3 UR9, UR19, UR9, URZ ;  /* 0x0000000913097290 */ /* 0x000fe2000fffe03f */
[C---:B------:R-:W-:Y:S01]  /*09e0*/  IMAD R0, R4.reuse, c[0x0][0x1b4], R0 ;  /* 0x00006d0004007a24 */ /* 0x040fe200078e0200 */
[----:B------:R-:W-:Y:S01]  /*09f0*/  ULDC UR10, c[0x0][0x198] ;  /* 0x00006600000a7ab9 */ /* 0x000fe20000000800 */
[--C-:B------:R-:W-:Y:S01]  /*0a00*/  IMAD.WIDE.U32 R2, R4, c[0x0][0x1e0], R12.reuse ;  /* 0x0000780004027a25 */ /* 0x100fe200078e000c */
[----:B------:R-:W-:Y:S01]  /*0a10*/  UIADD3 UR10, -UR16, UR10, URZ ;  /* 0x0000000a100a7290 */ /* 0x000fe2000fffe13f */
[----:B------:R-:W-:Y:S01]  /*0a20*/  IADD3 R26, R12, 0x40, RZ ;  /* 0x000000400c1a7810 */ /* 0x000fe20007ffe0ff */
[----:B------:R-:W-:Y:S01]  /*0a30*/  USHF.R.S32.HI UR11, URZ, 0x1f, UR15 ;  /* 0x0000001f3f0b7899 */ /* 0x000fe2000801140f */
[----:B------:R-:W-:Y:S01]  /*0a40*/  IMAD.WIDE.U32 R6, R4, c[0x0][0x1b0], R12 ;  /* 0x00006c0004067a25 */ /* 0x000fe200078e000c */
[----:B------:R-:W-:Y:S01]  /*0a50*/  IADD3 R27, R12, 0x80, RZ ;  /* 0x000000800c1b7810 */ /* 0x000fe20007ffe0ff */
[----:B------:R-:W-:Y:S01]  /*0a60*/  CS2R R112, SRZ ;  /* 0x0000000000707805 */ /* 0x000fe2000001ff00 */
[----:B------:R-:W-:Y:S01]  /*0a70*/  CS2R R110, SRZ ;  /* 0x00000000006e7805 */ /* 0x000fe2000001ff00 */
[----:B------:R-:W-:Y:S01]  /*0a80*/  IMAD.IADD R5, R3, 0x1, R9 ;  /* 0x0000000103057824 */ /* 0x000fe200078e0209 */
[----:B------:R-:W-:Y:S01]  /*0a90*/  CS2R R108, SRZ ;  /* 0x00000000006c7805 */ /* 0x000fe2000001ff00 */
[----:B------:R-:W-:Y:S01]  /*0aa0*/  IMAD.IADD R3, R7, 0x1, R0 ;  /* 0x0000000107037824 */ /* 0x000fe200078e0200 */
[----:B------:R-:W-:Y:S01]  /*0ab0*/  LEA.HI R7, R21, R236, RZ, 0x6 ;  /* 0x000000ec15077211 */ /* 0x000fe200078f30ff */
[----:B------:R-:W-:Y:S01]  /*0ac0*/  IMAD.SHL.U32 R0, R240, 0x40, RZ ;  /* 0x00000040f0007824 */ /* 0x000fe200078e00ff */
[----:B------:R-:W-:Y:S01]  /*0ad0*/  CS2R R106, SRZ ;  /* 0x00000000006a7805 */ /* 0x000fe2000001ff00 */
[----:B------:R-:W-:Y:S01]  /*0ae0*/  IMAD.MOV.U32 R4, RZ, RZ, R2 ;  /* 0x000000ffff047224 */ /* 0x000fe200078e0002 */
[----:B------:R-:W-:Y:S01]  /*0af0*/  SHF.R.S32.HI R20, RZ, 0x6, R7 ;  /* 0x00000006ff147819 */ /* 0x000fe20000011407 */
[----:B------:R-:W-:Y:S01]  /*0b00*/  IMAD.MOV.U32 R2, RZ, RZ, R6 ;  /* 0x000000ffff027224 */ /* 0x000fe200078e0006 */
[----:B------:R-:W-:Y:S01]  /*0b10*/  LOP3.LUT R0, R0, 0x1c0, RZ, 0xc0, !PT ;  /* 0x000001c000007812 */ /* 0x000fe200078ec0ff */
[----:B------:R-:W-:Y:S01]  /*0b20*/  IMAD R6, R241, c[0x0][0x178], RZ ;  /* 0x00005e00f1067a24 */ /* 0x000fe200078e02ff */
[----:B------:R-:W-:Y:S01]  /*0b30*/  CS2R R104, SRZ ;  /* 0x0000000000687805 */ /* 0x000fe2000001ff00 */
[----:B------:R-:W-:Y:S01]  /*0b40*/  IMAD.SHL.U32 R17, R20, 0x200, RZ ;  /* 0x0000020014117824 */ /* 0x000fe200078e00ff */
[----:B------:R-:W-:Y:S01]  /*0b50*/  LOP3.LUT R11, R0, 0x38, R12, 0xf8, !PT ;  /* 0x00000038000b7812 */ /* 0x000fe200078ef80c */
[----:B-1----:R-:W-:Y:S01]  /*0b60*/  IMAD.WIDE.U32 R4, R250, c[0x0][0x1e8], R4 ;  /* 0x00007a00fa047a25 */ /* 0x002fe200078e0004 */
[----:B------:R-:W-:Y:S01]  /*0b70*/  SHF.R.U32.HI R0, RZ, 0x3, R0 ;  /* 0x00000003ff007819 */ /* 0x000fe20000011600 */
[----:B------:R-:W-:Y:S01]  /*0b80*/  CS2R R102, SRZ ;  /* 0x0000000000667805 */ /* 0x000fe2000001ff00 */
[----:B------:R-:W-:Y:S01]  /*0b90*/  CS2R R100, SRZ ;  /* 0x0000000000647805 */ /* 0x000fe2000001ff00 */
[----:B------:R-:W-:Y:S01]  /*0ba0*/  IMAD.IADD R23, R8, 0x1, -R10 ;  /* 0x0000000108177824 */ /* 0x000fe200078e0a0a */
[----:B------:R-:W-:Y:S01]  /*0bb0*/  IADD3 R5, R5, UR7, RZ ;  /* 0x0000000705057c10 */ /* 0x000fe2000fffe0ff */
[C---:B------:R-:W-:Y:S01]  /*0bc0*/  IMAD R8, R240.reuse, c[0x0][0x17c], R6 ;  /* 0x00005f00f0087a24 */ /* 0x040fe200078e0206 */
[----:B------:R-:W-:Y:S01]  /*0bd0*/  LOP3.LUT R228, R17, R11, R0, 0xf6, !PT ;  /* 0x0000000b11e47212 */ /* 0x000fe200078ef600 */
[----:B------:R-:W-:Y:S01]  /*0be0*/  IMAD.WIDE.U32 R6, R240, c[0x0][0x178], R12 ;  /* 0x00005e00f0067a25 */ /* 0x000fe200078e000c */
[----:B------:R-:W-:Y:S01]  /*0bf0*/  CS2R R98, SRZ ;  /* 0x0000000000627805 */ /* 0x000fe2000001ff00 */
[----:B------:R-:W-:Y:S01]  /*0c00*/  CS2R R96, SRZ ;  /* 0x0000000000607805 */ /* 0x000fe2000001ff00 */
[----:B------:R-:W-:Y:S01]  /*0c10*/  CS2R R94, SRZ ;  /* 0x00000000005e7805 */ /* 0x000fe2000001ff00 */
[----:B------:R-:W-:Y:S01]  /*0c20*/  IMAD R0, R15, c[0x0][0x1d8], RZ ;  /* 0x000076000f007a24 */ /* 0x000fe200078e02ff */
[----:B------:R-:W-:Y:S01]  /*0c30*/  CS2R R92, SRZ ;  /* 0x00000000005c7805 */ /* 0x000fe2000001ff00 */
[----:B------:R-:W-:Y:S01]  /*0c40*/  IMAD.U32 R10, RZ, RZ, UR5 ;  /* 0x00000005ff0a7e24 */ /* 0x000fe2000f8e00ff */
[----:B------:R-:W-:Y:S01]  /*0c50*/  CS2R R90, SRZ ;  /* 0x00000000005a7805 */ /* 0x000fe2000001ff00 */
[----:B------:R-:W-:Y:S01]  /*0c60*/  IMAD.IADD R9, R7, 0x1, R8 ;  /* 0x0000000107097824 */ /* 0x000fe200078e0208 */
[----:B------:R-:W-:Y:S01]  /*0c70*/  CS2R R86, SRZ ;  /* 0x0000000000567805 */ /* 0x000fe2000001ff00 */
[----:B------:R-:W-:Y:S01]  /*0c80*/  IMAD.WIDE.U32 R2, R250, c[0x0][0x1b8], R2 ;  /* 0x00006e00fa027a25 */ /* 0x000fe200078e0002 */
[C---:B------:R-:W-:Y:S01]  /*0c90*/  @!P3 IADD3.X R29, R10.reuse, UR8, R18, P4, P2 ;  /* 0x000000080a1dbc10 */ /* 0x040fe2000a7e4412 */
[----:B------:R-:W-:Y:S01]  /*0ca0*/  CS2R R84, SRZ ;  /* 0x0000000000547805 */ /* 0x000fe2000001ff00 */
[----:B------:R-:W-:Y:S01]  /*0cb0*/  IADD3.X R30, R10, UR9, R19, P1, P0 ;  /* 0x000000090a1e7c10 */ /* 0x000fe20008fe0413 */
[----:B------:R-:W-:Y:S01]  /*0cc0*/  IMAD.MOV.U32 R8, RZ, RZ, R6 ;  /* 0x000000ffff087224 */ /* 0x000fe200078e0006 */
[----:B------:R-:W-:Y:S01]  /*0cd0*/  IADD3 R3, R3, UR4, RZ ;  /* 0x0000000403037c10 */ /* 0x000fe2000fffe0ff */
[----:B------:R-:W-:Y:S01]  /*0ce0*/  IMAD R0, R14, c[0x0][0x1dc], R0 ;  /* 0x000077000e007a24 */ /* 0x000fe200078e0200 */
[----:B------:R-:W-:Y:S01]  /*0cf0*/  ISETP.GE.AND P4, PT, R12, c[0x0][0x1cc], PT ;  /* 0x000073000c007a0c */ /* 0x000fe20003f86270 */
[----:B------:R-:W-:Y:S01]  /*0d00*/  IMAD.WIDE.U32 R6, R14, c[0x0][0x1d8], R4 ;  /* 0x000076000e067a25 */ /* 0x000fe200078e0004 */
[----:B------:R-:W-:Y:S01]  /*0d10*/  ULDC.64 UR4, c[0x0][0x178] ;  /* 0x00005e0000047ab9 */ /* 0x000fe20000000a00 */
[----:B------:R-:W-:Y:S01]  /*0d20*/  CS2R R82, SRZ ;  /* 0x0000000000527805 */ /* 0x000fe2000001ff00 */
[----:B------:R-:W-:Y:S01]  /*0d30*/  UIMAD UR6, UR11, UR4, URZ ;  /* 0x000000040b0672a4 */ /* 0x000fe2000f8e023f */
[----:B------:R-:W-:Y:S01]  /*0d40*/  IMAD R10, R15, c[0x0][0x1a8], RZ ;  /* 0x00006a000f0a7a24 */ /* 0x000fe200078e02ff */
[----:B------:R-:W-:Y:S01]  /*0d50*/  LEA R4, P0, R6, c[0x0][0x1c0], 0x1 ;  /* 0x0000700006047a11 */ /* 0x000fe200078008ff */
[----:B------:R-:W-:Y:S01]  /*0d60*/  IMAD.IADD R0, R7, 0x1, R0 ;  /* 0x0000000107007824 */ /* 0x000fe200078e0200 */
[----:B------:R-:W-:Y:S01]  /*0d70*/  UIMAD.WIDE.U32 UR26, UR15, UR4, URZ ;  /* 0x000000040f1a72a5 */ /* 0x000fe2000f8e003f */
[C---:B------:R-:W-:Y:S01]  /*0d80*/  IMAD R15, R14.reuse, c[0x0][0x1ac], R10 ;  /* 0x00006b000e0f7a24 */ /* 0x040fe200078e020a */
[----:B------:R-:W-:Y:S01]  /*0d90*/  UIMAD UR6, UR15, UR5, UR6 ;  /* 0x000000050f0672a4 */ /* 0x000fe2000f8e0206 */
[----:B------:R-:W-:Y:S01]  /*0da0*/  IMAD.WIDE.U32 R10, R14, c[0x0][0x1a8], R2 ;  /* 0x00006a000e0a7a25 */ /* 0x000fe200078e0002 */
[----:B------:R-:W-:Y:S01]  /*0db0*/  LEA.HI.X R5, R6, c[0x0][0x1c4], R0, 0x1, P0 ;  /* 0x0000710006057a11 */ /* 0x000fe200000f0c00 */
[----:B------:R-:W-:Y:S01]  /*0dc0*/  ULDC.64 UR4, c[0x0][0x188] ;  /* 0x0000620000047ab9 */ /* 0x000fe20000000a00 */
[----:B------:R-:W-:Y:S01]  /*0dd0*/  IADD3 R0, -R240, UR10, RZ ;  /* 0x0000000af0007c10 */ /* 0x000fe2000fffe1ff */
[----:B------:R-:W-:Y:S01]  /*0de0*/  IMAD R2, R31, c[0x0][0x180], RZ ;  /* 0x000060001f027a24 */ /* 0x000fe200078e02ff */
[----:B------:R-:W-:Y:S01]  /*0df0*/  UIMAD UR4, UR12, UR4, URZ ;  /* 0x000000040c0472a4 */ /* 0x000fe2000f8e023f */
[----:B------:R-:W-:Y:S01]  /*0e00*/  IMAD.MOV.U32 R7, RZ, RZ, c[0x0][0x1d8] ;  /* 0x00007600ff077624 */ /* 0x000fe200078e00ff */
[C---:B------:R-:W-:Y:S01]  /*0e10*/  ISETP.LT.OR P0, PT, R0.reuse, 0x1, P4 ;  /* 0x000000010000780c */ /* 0x040fe20002701670 */
[C---:B------:R-:W-:Y:S01]  /*0e20*/  IMAD R2, R89.reuse, c[0x0][0x184], R2 ;  /* 0x0000610059027a24 */ /* 0x040fe200078e0202 */
[----:B------:R-:W-:Y:S01]  /*0e30*/  ISETP.LT.OR P4, PT, R0, 0x21, P4 ;  /* 0x000000210000780c */ /* 0x000fe20002781670 */
[----:B------:R-:W-:Y:S01]  /*0e40*/  IMAD.WIDE.U32 R8, R89, c[0x0][0x180], R8 ;  /* 0x0000600059087a25 */ /* 0x000fe200078e0008 */
[----:B------:R-:W-:Y:S01]  /*0e50*/  LEA R6, P2, R7, R4, 0x6 ;  /* 0x0000000407067211 */ /* 0x000fe200078430ff */
[----:B------:R-:W-:Y:S01]  /*0e60*/  UIADD3 UR6, UR27, UR6, URZ ;  /* 0x000000061b067290 */ /* 0x000fe2000fffe03f */
[----:B------:R-:W-:Y:S01]  /*0e70*/  CS2R R80, SRZ ;  /* 0x0000000000507805 */ /* 0x000fe2000001ff00 */
[----:B------:R-:W-:Y:S01]  /*0e80*/  IMAD.MOV.U32 R14, RZ, RZ, c[0x0][0x1dc] ;  /* 0x00007700ff0e7624 */ /* 0x000fe200078e00ff */
[----:B------:R-:W-:Y:S01]  /*0e90*/  UIMAD UR4, UR14, UR5, UR4 ;  /* 0x000000050e0472a4 */ /* 0x000fe2000f8e0204 */
[----:B------:R-:W-:Y:S01]  /*0ea0*/  IMAD.IADD R9, R9, 0x1, R2 ;  /* 0x0000000109097824 */ /* 0x000fe200078e0202 */
[----:B------:R-:W-:Y:S01]  /*0eb0*/  LEA R2, P1, R10, c[0x0][0x190], 0x1 ;  /* 0x000064000a027a11 */ /* 0x000fe200078208ff */
[----:B------:R-:W-:Y:S01]  /*0ec0*/  IMAD.IADD R3, R11, 0x1, R15 ;  /* 0x000000010b037824 */ /* 0x000fe200078e020f */
[----:B------:R-:W-:Y:S01]  /*0ed0*/  LEA.HI.X R7, R7, R5, R14, 0x6, P2 ;  /* 0x0000000507077211 */ /* 0x000fe200010f340e */
[----:B------:R-:W-:Y:S01]  /*0ee0*/  IMAD.SHL.U32 R228, R228, 0x2, RZ ;  /* 0x00000002e4e47824 */ /* 0x000fe200078e00ff */
[----:B------:R-:W-:Y:S01]  /*0ef0*/  ISETP.GE.AND P2, PT, R26, c[0x0][0x1cc], PT ;  /* 0x000073001a007a0c */ /* 0x000fe20003f46270 */
[----:B------:R-:W-:Y:S01]  /*0f00*/  IMAD.MOV.U32 R11, RZ, RZ, c[0x0][0x1a8] ;  /* 0x00006a00ff0b7624 */ /* 0x000fe200078e00ff */
[----:B------:R-:W-:Y:S01]  /*0f10*/  LEA.HI.X R3, R10, c[0x0][0x194], R3, 0x1, P1 ;  /* 0x000065000a037a11 */ /* 0x000fe200008f0c03 */
[----:B------:R-:W-:Y:S01]  /*0f20*/  IMAD.MOV.U32 R14, RZ, RZ, c[0x0][0x1ac] ;  /* 0x00006b00ff0e7624 */ /* 0x000fe200078e00ff */
[----:B------:R-:W-:Y:S01]  /*0f30*/  ISETP.GE.AND P1, PT, R27, c[0x0][0x1cc], PT ;  /* 0x000073001b007a0c */ /* 0x000fe20003f26270 */
[----:B------:R-:W-:Y:S01]  /*0f40*/  @!PT LDS RZ, [RZ] ;  /* 0x00000000fffff984 */ /* 0x000fe20000000800 */
[----:B------:R-:W-:Y:S01]  /*0f50*/  @!PT LDS RZ, [RZ] ;  /* 0x00000000fffff984 */ /* 0x000fe20000000800 */
[----:B------:R-:W-:Y:S01]  /*0f60*/  @!PT LDS RZ, [RZ] ;  /* 0x00000000fffff984 */ /* 0x000fe20000000800 */
[----:B------:R1:W-:Y:S01]  /*0f70*/  LDGSTS.E.BYPASS.LTC128B.128 [R228+0x6080], [R4.64], !P0 ;  /* 0x0608000004e47fae */ /* 0x0003e2000c101d56 */
[----:B------:R-:W-:Y:S01]  /*0f80*/  ISETP.LT.OR P6, PT, R0, 0x1, P2 ;  /* 0x000000010000780c */ /* 0x000fe200017c1670 */
[----:B------:R-:W-:Y:S01]  /*0f90*/  IMAD.WIDE.U32 R246, R250, c[0x0][0x188], R8 ;  /* 0x00006200faf67a25 */ /* 0x000fe200078e0008 */
[C---:B------:R-:W-:Y:S01]  /*0fa0*/  ISETP.LT.OR P0, PT, R0.reuse, 0x1, P1 ;  /* 0x000000010000780c */ /* 0x040fe20000f01670 */
[----:B------:R-:W-:Y:S01]  /*0fb0*/  CS2R R78, SRZ ;  /* 0x00000000004e7805 */ /* 0x000fe2000001ff00 */
[C---:B------:R-:W-:Y:S01]  /*0fc0*/  ISETP.LT.OR P2, PT, R0.reuse, 0x21, P2 ;  /* 0x000000210000780c */ /* 0x040fe20001741670 */
[----:B------:R-:W-:Y:S01]  /*0fd0*/  CS2R R76, SRZ ;  /* 0x00000000004c7805 */ /* 0x000fe2000001ff00 */
[----:B------:R-:W-:Y:S01]  /*0fe0*/  ISETP.LT.OR P1, PT, R0, 0x21, P1 ;  /* 0x000000210000780c */ /* 0x000fe20000f21670 */
[----:B------:R-:W-:Y:S01]  /*0ff0*/  CS2R R74, SRZ ;  /* 0x00000000004a7805 */ /* 0x000fe2000001ff00 */
[----:B------:R-:W-:Y:S01]  /*1000*/  LEA R10, P5, R11, R2, 0x6 ;  /* 0x000000020b0a7211 */ /* 0x000fe200078a30ff */
[----:B------:R-:W-:Y:S01]  /*1010*/  CS2R R72, SRZ ;  /* 0x0000000000487805 */ /* 0x000fe2000001ff00 */
[----:B------:R-:W-:Y:S01]  /*1020*/  IADD3 R249, R247, UR4, RZ ;  /* 0x00000004f7f97c10 */ /* 0x000fe2000fffe0ff */
[----:B------:R-:W-:Y:S01]  /*1030*/  ULDC.64 UR4, c[0x0][0x218] ;  /* 0x0000860000047ab9 */ /* 0x000fe20000000a00 */
[----:B------:R-:W-:Y:S01]  /*1040*/  LEA.HI.X R11, R11, R3, R14, 0x6, P5 ;  /* 0x000000030b0b7211 */ /* 0x000fe200028f340e */
[----:B------:R1:W-:Y:S01]  /*1050*/  LDGSTS.E.BYPASS.LTC128B.128 [R228+0x8080], [R4.64+0x80], !P6 ;  /* 0x0808008004e47fae */ /* 0x0003e2000f101d56 */
[----:B------:R-:W-:Y:S01]  /*1060*/  ISETP.GE.AND P6, PT, R12, c[0x0][0x19c], PT ;  /* 0x000067000c007a0c */ /* 0x000fe20003fc6270 */
[----:B------:R-:W-:Y:S01]  /*1070*/  UIMAD UR4, UR12, UR4, URZ ;  /* 0x000000040c0472a4 */ /* 0x000fe2000f8e023f */
[----:B------:R-:W-:Y:S01]  /*1080*/  ISETP.GE.AND P5, PT, R26, c[0x0][0x19c], PT ;  /* 0x000067001a007a0c */ /* 0x000fe20003fa6270 */
[----:B------:R1:W-:Y:S01]  /*1090*/  LDGSTS.E.BYPASS.LTC128B.128 [R228+0xa080], [R4.64+0x100], !P0 ;  /* 0x0a08010004e47fae */ /* 0x0003e2000c101d56 */
[C---:B------:R-:W-:Y:S01]  /*10a0*/  ISETP.LT.OR P0, PT, R0.reuse, 0x1, P6 ;  /* 0x000000010000780c */ /* 0x040fe20003701670 */
[----:B------:R-:W-:Y:S01]  /*10b0*/  UIMAD UR4, UR14, UR5, UR4 ;  /* 0x000000050e0472a4 */ /* 0x000fe2000f8e0204 */
[C---:B------:R-:W-:Y:S01]  /*10c0*/  ISETP.LT.OR P6, PT, R0.reuse, 0x21, P6 ;  /* 0x000000210000780c */ /* 0x040fe200037c1670 */
[----:B------:R2:W-:Y:S01]  /*10d0*/  LDGSTS.E.BYPASS.LTC128B.128 [R228+0x7080], [R6.64], !P4 ;  /* 0x0708000006e47fae */ /* 0x0005e2000e101d56 */
[----:B------:R-:W-:Y:S01]  /*10e0*/  ISETP.GE.AND P4, PT, R27, c[0x0][0x19c], PT ;  /* 0x000067001b007a0c */ /* 0x000fe20003f86270 */
[----:B------:R-:W-:Y:S01]  /*10f0*/  CS2R R70, SRZ ;  /* 0x0000000000467805 */ /* 0x000fe2000001ff00 */
[----:B------:R-:W-:Y:S01]  /*1100*/  CS2R R68, SRZ ;  /* 0x0000000000447805 */ /* 0x000fe2000001ff00 */
[----:B------:R2:W-:Y:S01]  /*1110*/  LDGSTS.E.BYPASS.LTC128B.128 [R228+0x9080], [R6.64+0x80], !P2 ;  /* 0x0908008006e47fae */ /* 0x0005e2000d101d56 */
[C---:B------:R-:W-:Y:S01]  /*1120*/  ISETP.LT.OR P2, PT, R0.reuse, 0x1, P5 ;  /* 0x000000010000780c */ /* 0x040fe20002f41670 */
[----:B------:R-:W-:Y:S01]  /*1130*/  CS2R R66, SRZ ;  /* 0x0000000000427805 */ /* 0x000fe2000001ff00 */
[C---:B------:R-:W-:Y:S01]  /*1140*/  ISETP.LT.OR P5, PT, R0.reuse, 0x21, P5 ;  /* 0x000000210000780c */ /* 0x040fe20002fa1670 */
[----:B------:R2:W-:Y:S01]  /*1150*/  LDGSTS.E.BYPASS.LTC128B.128 [R228+0xb080], [R6.64+0x100], !P1 ;  /* 0x0b08010006e47fae */ /* 0x0005e2000c901d56 */
[C---:B------:R-:W-:Y:S01]  /*1160*/  ISETP.LT.OR P1, PT, R0.reuse, 0x1, P4 ;  /* 0x000000010000780c */ /* 0x040fe20002721670 */
[----:B------:R-:W-:Y:S01]  /*1170*/  CS2R R64, SRZ ;  /* 0x0000000000407805 */ /* 0x000fe2000001ff00 */
[----:B------:R-:W-:Y:S01]  /*1180*/  ISETP.LT.OR P4, PT, R0, 0x21, P4 ;  /* 0x000000210000780c */ /* 0x000fe20002781670 */
[----:B------:R-:W0:Y:S01]  /*1190*/  LDGDEPBAR ;  /* 0x00000000000079af */ /* 0x000e220000000000 */
[----:B------:R-:W-:Y:S01]  /*11a0*/  IMAD R0, R23, 0x800, R17 ;  /* 0x0000080017007824 */ /* 0x000fe200078e0211 */
[----:B------:R-:W-:Y:S01]  /*11b0*/  CS2R R62, SRZ ;  /* 0x00000000003e7805 */ /* 0x000fe2000001ff00 */
[----:B------:R-:W-:Y:S01]  /*11c0*/  IMAD.MOV.U32 R17, RZ, RZ, 0x20 ;  /* 0x00000020ff117424 */ /* 0x000fe200078e00ff */
[----:B------:R3:W-:Y:S01]  /*11d0*/  LDGSTS.E.BYPASS.LTC128B.128 [R228+0x80], [R2.64], !P0 ;  /* 0x0008000002e47fae */ /* 0x0007e2000c101d56 */
[----:B------:R-:W-:Y:S01]  /*11e0*/  CS2R R60, SRZ ;  /* 0x00000000003c7805 */ /* 0x000fe2000001ff00 */
[----:B------:R-:W-:Y:S01]  /*11f0*/  CS2R R58, SRZ ;  /* 0x00000000003a7805 */ /* 0x000fe2000001ff00 */
[----:B------:R-:W-:Y:S01]  /*1200*/  CS2R R56, SRZ ;  /* 0x0000000000387805 */ /* 0x000fe2000001ff00 */
[----:B------:R3:W-:Y:S01]  /*1210*/  LDGSTS.E.BYPASS.LTC128B.128 [R228+0x2080], [R2.64+0x80], !P2 ;  /* 0x0208008002e47fae */ /* 0x0007e2000d101d56 */
[----:B------:R-:W-:Y:S01]  /*1220*/  LOP3.LUT P2, RZ, R16, 0x2, RZ, 0xc0, !PT ;  /* 0x0000000210ff7812 */ /* 0x000fe2000784c0ff */
[----:B------:R-:W-:Y:S01]  /*1230*/  CS2R R54, SRZ ;  /* 0x0000000000367805 */ /* 0x000fe2000001ff00 */
[----:B-1----:R-:W-:Y:S01]  /*1240*/  IMAD.U32 R4, RZ, RZ, UR26 ;  /* 0x0000001aff047e24 */ /* 0x002fe2000f8e00ff */
[----:B------:R3:W-:Y:S01]  /*1250*/  LDGSTS.E.BYPASS.LTC128B.128 [R228+0x4080], [R2.64+0x100], !P1 ;  /* 0x0408010002e47fae */ /* 0x0007e2000c901d56 */
[----:B------:R-:W-:Y:S01]  /*1260*/  IMAD.U32 R5, RZ, RZ, UR27 ;  /* 0x0000001bff057e24 */ /* 0x000fe2000f8e00ff */
[----:B------:R-:W-:Y:S01]  /*1270*/  CS2R R52, SRZ ;  /* 0x0000000000347805 */ /* 0x000fe2000001ff00 */
[----:B------:R-:W-:Y:S01]  /*1280*/  CS2R R50, SRZ ;  /* 0x0000000000327805 */ /* 0x000fe2000001ff00 */
[----:B------:R1:W-:Y:S01]  /*1290*/  LDGSTS.E.BYPASS.LTC128B.128 [R228+0x1080], [R10.64], !P6 ;  /* 0x010800000ae47fae */ /* 0x0003e2000f101d56 */
[----:B------:R-:W-:Y:S01]  /*12a0*/  LEA R5, P0, R4, R246, 0x6 ;  /* 0x000000f604057211 */ /* 0x000fe200078030ff */
[----:B------:R-:W-:Y:S01]  /*12b0*/  CS2R R48, SRZ ;  /* 0x0000000000307805 */ /* 0x000fe2000001ff00 */
[----:B------:R-:W-:Y:S01]  /*12c0*/  CS2R R46, SRZ ;  /* 0x00000000002e7805 */ /* 0x000fe2000001ff00 */
[----:B------:R1:W-:Y:S01]  /*12d0*/  LDGSTS.E.BYPASS.LTC128B.128 [R228+0x3080], [R10.64+0x80], !P5 ;  /* 0x030800800ae47fae */ /* 0x0003e2000e901d56 */
[----:B------:R-:W-:Y:S01]  /*12e0*/  LEA R8, P1, R5, c[0x0][0x160], 0x1 ;  /* 0x0000580005087a11 */ /* 0x000fe200078208ff */
[----:B------:R-:W-:Y:S01]  /*12f0*/  CS2R R44, SRZ ;  /* 0x00000000002c7805 */ /* 0x000fe2000001ff00 */
[----:B--2---:R-:W-:Y:S01]  /*1300*/  IMAD.SHL.U32 R6, R16, 0x40, RZ ;  /* 0x0000004010067824 */ /* 0x004fe200078e00ff */
[----:B------:R1:W-:Y:S01]  /*1310*/  LDGSTS.E.BYPASS.LTC128B.128 [R228+0x5080], [R10.64+0x100], !P4 ;  /* 0x050801000ae47fae */ /* 0x0003e2000e101d56 */
[----:B------:R-:W-:Y:S01]  /*1320*/  ISETP.GE.AND P4, PT, R12, c[0x0][0x16c], PT ;  /* 0x00005b000c007a0c */ /* 0x000fe20003f86270 */
[----:B------:R-:W-:Y:S01]  /*1330*/  IMAD.MOV.U32 R7, RZ, RZ, c[0x0][0x178] ;  /* 0x00005e00ff077624 */ /* 0x000fe200078e00ff */
[----:B------:R-:W-:Y:S01]  /*1340*/  ISETP.GE.AND P5, PT, R27, c[0x0][0x16c], PT ;  /* 0x00005b001b007a0c */ /* 0x000fe20003fa6270 */
[----:B------:R-:W0:Y:S01]  /*1350*/  LDGDEPBAR ;  /* 0x00000000000079af */ /* 0x000e220000000000 */
[----:B------:R-:W-:Y:S01]  /*1360*/  LOP3.LUT R18, R6, 0x1c0, RZ, 0xc0, !PT ;  /* 0x000001c006127812 */ /* 0x000fe200078ec0ff */
[----:B------:R-:W-:Y:S01]  /*1370*/  IMAD.U32 R6, RZ, RZ, UR6 ;  /* 0x00000006ff067e24 */ /* 0x000fe2000f8e00ff */
[----:B------:R-:W-:Y:S01]  /*1380*/  SEL R239, RZ, 0x1, P4 ;  /* 0x00000001ffef7807 */ /* 0x000fe20002000000 */
[----:B------:R-:W-:Y:S01]  /*1390*/  ULDC.64 UR6, c[0x0][0x208] ;  /* 0x0000820000067ab9 */ /* 0x000fe20000000a00 */
[----:B------:R-:W-:Y:S01]  /*13a0*/  SHF.R.U32.HI R19, RZ, 0x3, R18 ;  /* 0x00000003ff137819 */ /* 0x000fe20000011612 */
[----:B------:R-:W-:Y:S01]  /*13b0*/  UIMAD UR11, UR11, UR6, URZ ;  /* 0x000000060b0b72a4 */ /* 0x000fe2000f8e023f */
[----:B------:R-:W-:Y:S01]  /*13c0*/  LEA.HI.X R6, R4, R249, R6, 0x6, P0 ;  /* 0x000000f904067211 */ /* 0x000fe200000f3406 */
[----:B------:R-:W-:Y:S01]  /*13d0*/  CS2R R42, SRZ ;  /* 0x00000000002a7805 */ /* 0x000fe2000001ff00 */
[----:B------:R-:W-:Y:S01]  /*13e0*/  LOP3.LUT R4, R18, 0x8, R22, 0xf8, !PT ;  /* 0x0000000812047812 */ /* 0x000fe200078ef816 */
[----:B------:R-:W-:Y:S01]  /*13f0*/  UIMAD UR11, UR15, UR7, UR11 ;  /* 0x000000070f0b72a4 */ /* 0x000fe2000f8e020b */
[----:B------:R-:W-:Y:S01]  /*1400*/  LEA.HI.X R9, R5, c[0x0][0x164], R6, 0x1, P1 ;  /* 0x0000590005097a11 */ /* 0x000fe200008f0c06 */
[----:B------:R-:W-:Y:S01]  /*1410*/  CS2R R40, SRZ ;  /* 0x0000000000287805 */ /* 0x000fe2000001ff00 */
[----:B---3--:R-:W-:Y:S01]  /*1420*/  LOP3.LUT R2, R4, R19, RZ, 0x3c, !PT ;  /* 0x0000001304027212 */ /* 0x008fe200078e3cff */
[----:B------:R-:W-:Y:S01]  /*1430*/  IMAD.WIDE.U32 R4, R240, c[0x0][0x208], R12 ;  /* 0x00008200f0047a25 */ /* 0x000fe200078e000c */
[----:B------:R-:W-:Y:S01]  /*1440*/  LOP3.LUT P0, RZ, R16, 0x4, RZ, 0xc0, !PT ;  /* 0x0000000410ff7812 */ /* 0x000fe2000780c0ff */
[----:B------:R-:W-:Y:S01]  /*1450*/  CS2R R38, SRZ ;  /* 0x0000000000267805 */ /* 0x000fe2000001ff00 */
[----:B------:R-:W-:Y:S01]  /*1460*/  ISETP.GE.AND P1, PT, R26, c[0x0][0x16c], PT ;  /* 0x00005b001a007a0c */ /* 0x000fe20003f26270 */
[----:B------:R-:W-:Y:S01]  /*1470*/  IMAD.IADD R2, R0, 0x1, R2 ;  /* 0x0000000100027824 */ /* 0x000fe200078e0202 */
[----:B------:R-:W-:Y:S01]  /*1480*/  SEL R222, R116, 0xffffffc0, !P0 ;  /* 0xffffffc074de7807 */ /* 0x000fe20004000000 */
[----:B------:R-:W-:Y:S01]  /*1490*/  IMAD R0, R241, c[0x0][0x208], RZ ;  /* 0x00008200f1007a24 */ /* 0x000fe200078e02ff */
[----:B------:R-:W-:Y:S01]  /*14a0*/  SEL R6, RZ, 0x2, P1 ;  /* 0x00000002ff067807 */ /* 0x000fe20000800000 */
[----:B------:R-:W-:Y:S01]  /*14b0*/  IMAD.SHL.U32 R224, R2, 0x2, RZ ;  /* 0x0000000202e07824 */ /* 0x000fe200078e00ff */
[----:B-1----:R-:W-:Y:S01]  /*14c0*/  LEA R10, P4, R7, R8, 0x6 ;  /* 0x00000008070a7211 */ /* 0x002fe200078830ff */
[----:B------:R-:W-:Y:S01]  /*14d0*/  IMAD R0, R240, c[0x0][0x20c], R0 ;  /* 0x00008300f0007a24 */ /* 0x000fe200078e0200 */
[----:B------:R-:W-:-:S04]  /*14e0*/  DEPBAR.LE SB0, 0x1 ;  /* 0x000080400000791a */ /* 0x000fc80000000000 */
[----:B------:R-:W-:Y:S01]  /*14f0*/  BAR.SYNC.DEFER_BLOCKING 0x0 ;  /* 0x0000000000007b1d */ /* 0x000fe20000010000 */
[----:B------:R-:W-:Y:S01]  /*1500*/  IMAD.IADD R5, R5, 0x1, R0 ;  /* 0x0000000105057824 */ /* 0x000fe200078e0200 */
[----:B------:R-:W-:Y:S01]  /*1510*/  SEL R3, RZ, 0x4, P5 ;  /* 0x00000004ff037807 */ /* 0x000fe20002800000 */
[----:B------:R-:W-:Y:S01]  /*1520*/  IMAD.MOV.U32 R0, RZ, RZ, c[0x0][0x17c] ;  /* 0x00005f00ff007624 */ /* 0x000fe200078e00ff */
[----:B------:R-:W-:Y:S01]  /*1530*/  CS2R R36, SRZ ;  /* 0x0000000000247805 */ /* 0x000fe2000001ff00 */
[----:B------:R-:W-:Y:S01]  /*1540*/  IMAD.IADD R227, R224, 0x1, R222 ;  /* 0x00000001e0e37824 */ /* 0x000fe200078e02de */
[----:B------:R-:W-:Y:S01]  /*1550*/  IADD3 R6, R3, R6, R239 ;  /* 0x0000000603067210 */ /* 0x000fe20007ffe0ef */
[----:B------:R-:W-:Y:S01]  /*1560*/  IMAD.U32 R16, RZ, RZ, UR24 ;  /* 0x00000018ff107e24 */ /* 0x000fe2000f8e00ff */
[----:B------:R-:W-:Y:S01]  /*1570*/  LEA.HI.X R11, R7, R9, R0, 0x6, P4 ;  /* 0x00000009070b7211 */ /* 0x000fe200020f3400 */
[----:B------:R-:W-:Y:S01]  /*1580*/  IMAD R7, R31, c[0x0][0x210], RZ ;  /* 0x000084001f077a24 */ /* 0x000fe200078e02ff */
[----:B------:R-:W-:Y:S01]  /*1590*/  SEL R0, R17, 0xffffffe0, !P2 ;  /* 0xffffffe011007807 */ /* 0x000fe20005000000 */
[C---:B------:R-:W-:Y:S01]  /*15a0*/  IMAD.WIDE.U32 R4, R89.reuse, c[0x0][0x210], R4 ;  /* 0x0000840059047a25 */ /* 0x040fe200078e0004 */
[----:B------:R-:W-:Y:S01]  /*15b0*/  IADD3 R3, -R240, c[0x0][0x168], -R16 ;  /* 0x00005a00f0037a10 */ /* 0x000fe20007ffe910 */
[----:B------:R-:W-:Y:S01]  /*15c0*/  UIMAD.WIDE.U32 UR24, UR15, UR6, URZ ;  /* 0x000000060f1872a5 */ /* 0x000fe2000f8e003f */
[----:B------:R-:W-:Y:S01]  /*15d0*/  LOP3.LUT P6, RZ, R6, 0x1, RZ, 0xc0, !PT ;  /* 0x0000000106ff7812 */ /* 0x000fe200078cc0ff */
[----:B------:R-:W-:Y:S01]  /*15e0*/  IMAD.IADD R225, R224, 0x1, R0 ;  /* 0x00000001e0e17824 */ /* 0x000fe200078e0200 */
[----:B------:R-:W-:Y:S01]  /*15f0*/  LOP3.LUT P4, RZ, R6, 0x2, RZ, 0xc0, !PT ;  /* 0x0000000206ff7812 */ /* 0x000fe2000788c0ff */
[----:B------:R-:W-:Y:S01]  /*1600*/  IMAD R0, R89, c[0x0][0x214], R7 ;  /* 0x0000850059007a24 */ /* 0x000fe200078e0207 */
[C---:B------:R-:W-:Y:S01]  /*1610*/  ISETP.LT.OR P2, PT, R3.reuse, 0x1, !P6 ;  /* 0x000000010300780c */ /* 0x040fe20007741670 */
[----:B------:R-:W-:Y:S01]  /*1620*/  IMAD.IADD R226, R222, 0x1, R225 ;  /* 0x00000001dee27824 */ /* 0x000fe200078e02e1 */
[----:B------:R-:W-:Y:S01]  /*1630*/  ISETP.LT.OR P0, PT, R3, 0x1, !P4 ;  /* 0x000000010300780c */ /* 0x000fe20006701670 */
[----:B------:R-:W-:Y:S01]  /*1640*/  IMAD.IADD R5, R5, 0x1, R0 ;  /* 0x0000000105057824 */ /* 0x000fe200078e0200 */
[----:B------:R-:W-:Y:S01]  /*1650*/  UIADD3 UR11, UR25, UR11, URZ ;  /* 0x0000000b190b7290 */ /* 0x000fe2000fffe03f */
[C---:B------:R-:W-:Y:S01]  /*1660*/  ISETP.LT.OR P6, PT, R3.reuse, 0x21, !P6 ;  /* 0x000000210300780c */ /* 0x040fe200077c1670 */
[----:B------:R1:W2:Y:S01]  /*1670*/  LDSM.16.M88.4 R148, [R224+0x6080] ;  /* 0x00608000e094783b */ /* 0x0002a20000000200 */
[----:B------:R-:W-:Y:S01]  /*1680*/  IMAD.WIDE.U32 R244, R250, c[0x0][0x218], R4 ;  /* 0x00008600faf47a25 */ /* 0x000fe200078e0004 */
[----:B------:R-:W-:Y:S01]  /*1690*/  ISETP.LT.OR P4, PT, R3, 0x21, !P4 ;  /* 0x000000210300780c */ /* 0x000fe20006781670 */
[----:B------:R-:W-:Y:S01]  /*16a0*/  CS2R R34, SRZ ;  /* 0x0000000000227805 */ /* 0x000fe2000001ff00 */
[----:B------:R1:W3:Y:S01]  /*16b0*/  LDSM.16.M88.4 R152, [R225+0x6080] ;  /* 0x00608000e198783b */ /* 0x0002e20000000200 */
[----:B------:R-:W-:Y:S01]  /*16c0*/  IMAD.U32 R4, RZ, RZ, UR24 ;  /* 0x00000018ff047e24 */ /* 0x000fe2000f8e00ff */
[----:B------:R-:W-:Y:S01]  /*16d0*/  IADD3 R248, R245, UR4, RZ ;  /* 0x00000004f5f87c10 */ /* 0x000fe2000fffe0ff */
[----:B------:R-:W-:Y:S01]  /*16e0*/  IMAD.U32 R2, RZ, RZ, UR11 ;  /* 0x0000000bff027e24 */ /* 0x000fe2000f8e00ff */
[----:B------:R1:W4:Y:S01]  /*16f0*/  LDSM.16.M88.4 R156, [R227+0x6080] ;  /* 0x00608000e39c783b */ /* 0x0003220000000200 */
[----:B------:R-:W-:Y:S01]  /*1700*/  IMAD.U32 R5, RZ, RZ, UR25 ;  /* 0x00000019ff057e24 */ /* 0x000fe2000f8e00ff */
[----:B------:R-:W-:Y:S01]  /*1710*/  ULDC.64 UR4, c[0x0][0x240] ;  /* 0x0000900000047ab9 */ /* 0x000fe20000000a00 */
[----:B------:R-:W-:Y:S01]  /*1720*/  IMAD.U32 R5, RZ, RZ, UR6 ;  /* 0x00000006ff057e24 */ /* 0x000fe2000f8e00ff */
[----:B------:R1:W5:Y:S01]  /*1730*/  LDSM.16.M88.4 R164, [R224+0x8080] ;  /* 0x00808000e0a4783b */ /* 0x0003620000000200 */
[----:B------:R-:W-:Y:S01]  /*1740*/  IMAD R13, R31, c[0x0][0x238], RZ ;  /* 0x00008e001f0d7a24 */ /* 0x000fe200078e02ff */
[----:B------:R-:W-:Y:S01]  /*1750*/  UIMAD UR4, UR12, UR4, URZ ;  /* 0x000000040c0472a4 */ /* 0x000fe2000f8e023f */
[----:B------:R-:W-:Y:S01]  /*1760*/  CS2R R32, SRZ ;  /* 0x0000000000207805 */ /* 0x000fe2000001ff00 */
[----:B------:R1:W1:Y:S01]  /*1770*/  LDSM.16.M88.4 R168, [R225+0x8080] ;  /* 0x00808000e1a8783b */ /* 0x0002620000000200 */
[----:B------:R-:W-:Y:S01]  /*1780*/  IMAD R13, R89, c[0x0][0x23c], R13 ;  /* 0x00008f00590d7a24 */ /* 0x000fe200078e020d */
[----:B------:R-:W-:-:S02]  /*1790*/  UMOV UR12, 0x1 ;  /* 0x00000001000c7882 */ /* 0x000fc40000000000 */
[----:B------:R1:W1:Y:S01]  /*17a0*/  LDSM.16.M88.4 R172, [R227+0x8080] ;  /* 0x00808000e3ac783b */ /* 0x0002620000000200 */
[----:B------:R-:W-:Y:S02]  /*17b0*/  ULDC UR11, c[0x0][0x198] ;  /* 0x00006600000b7ab9 */ /* 0x000fe40000000800 */
[----:B------:R-:W-:Y:S01]  /*17c0*/  UIADD3 UR11, -UR16, UR11, UR12 ;  /* 0x0000000b100b7290 */ /* 0x000fe2000fffe10c */
[----:B------:R1:W1:Y:S01]  /*17d0*/  LDSM.16.M88.4 R180, [R224+0xa080] ;  /* 0x00a08000e0b4783b */ /* 0x0002620000000200 */
[----:B------:R-:W-:Y:S02]  /*17e0*/  UIMAD UR14, UR14, UR5, UR4 ;  /* 0x000000050e0e72a4 */ /* 0x000fe4000f8e0204 */
[----:B------:R-:W-:Y:S01]  /*17f0*/  UISETP.GT.AND UP2, UPT, UR13, -0x1, UPT ;  /* 0xffffffff0d00788c */ /* 0x000fe2000bf44270 */
[----:B------:R1:W1:Y:S01]  /*1800*/  LDSM.16.M88.4 R184, [R225+0xa080] ;  /* 0x00a08000e1b8783b */ /* 0x0002620000000200 */
[----:B------:R-:W-:Y:S01]  /*1810*/  IMAD.U32 R234, RZ, RZ, UR11 ;  /* 0x0000000bffea7e24 */ /* 0x000fe2000f8e00ff */
[----:B------:R-:W-:-:S02]  /*1820*/  ULDC UR5, c[0x0][0x2a0] ;  /* 0x0000a80000057ab9 */ /* 0x000fc40000000800 */
[----:B------:R1:W1:Y:S01]  /*1830*/  LDSM.16.M88.4 R188, [R227+0xa080] ;  /* 0x00a08000e3bc783b */ /* 0x0002620000000200 */
[----:B------:R-:W-:Y:S02]  /*1840*/  ULOP3.LUT UR5, URZ, UR5, URZ, 0x33, !UPT ;  /* 0x000000053f057292 */ /* 0x000fe4000f8e333f */
[----:B------:R-:W-:Y:S01]  /*1850*/  ULDC UR4, c[0x0][0x2a8] ;  /* 0x0000aa0000047ab9 */ /* 0x000fe20000000800 */
[----:B------:R1:W1:Y:S01]  /*1860*/  LDSM.16.M88.4 R160, [R226+0x6080] ;  /* 0x00608000e2a0783b */ /* 0x0002620000000200 */
[----:B------:R-:W-:-:S03]  /*1870*/  UISETP.LE.AND UP1, UPT, UR12, UR4, UPT ;  /* 0x000000040c00728c */ /* 0x000fc6000bf23270 */
[----:B------:R1:W1:Y:S04]  /*1880*/  LDSM.16.M88.4 R176, [R226+0x8080] ;  /* 0x00808000e2b0783b */ /* 0x0002680000000200 */
[----:B------:R1:W1:Y:S04]  /*1890*/  LDSM.16.M88.4 R192, [R226+0xa080] ;  /* 0x00a08000e2c0783b */ /* 0x0002680000000200 */
[----:B------:R-:W-:Y:S06]  /*18a0*/  BAR.SYNC.DEFER_BLOCKING 0x0 ;  /* 0x0000000000007b1d */ /* 0x000fec0000010000 */
[----:B------:R-:W-:Y:S01]  /*18b0*/  @!PT LDS RZ, [RZ] ;  /* 0x00000000fffff984 */ /* 0x000fe20000000800 */
[----:B------:R-:W-:Y:S01]  /*18c0*/  @!PT LDS RZ, [RZ] ;  /* 0x00000000fffff984 */ /* 0x000fe20000000800 */
[----:B------:R-:W-:Y:S01]  /*18d0*/  @!PT LDS RZ, [RZ] ;  /* 0x00000000fffff984 */ /* 0x000fe20000000800 */
[----:B------:R1:W-:Y:S01]  /*18e0*/  LDGSTS.E.BYPASS.LTC128B.128 [R228+0x6080], [R8.64], !P2 ;  /* 0x0608000008e47fae */ /* 0x0003e2000d101d56 */
[----:B------:R-:W-:Y:S01]  /*18f0*/  LOP3.LUT P2, RZ, R6, 0x4, RZ, 0xc0, !PT ;  /* 0x0000000406ff7812 */ /* 0x000fe2000784c0ff */
[----:B------:R-:W-:-:S02]  /*1900*/  IMAD.WIDE.U32 R6, R89, c[0x0][0x238], R236 ;  /* 0x00008e0059067a25 */ /* 0x000fc400078e00ec */
[----:B------:R1:W-:Y:S01]  /*1910*/  LDGSTS.E.BYPASS.LTC128B.128 [R228+0x8080], [R8.64+0x80], !P0 ;  /* 0x0808008008e47fae */ /* 0x0003e2000c101d56 */
[----:B------:R-:W-:Y:S01]  /*1920*/  ISETP.LT.OR P0, PT, R3, 0x1, !P2 ;  /* 0x000000010300780c */ /* 0x000fe20005701670 */
[----:B------:R-:W-:Y:S01]  /*1930*/  IMAD.IADD R7, R7, 0x1, R13 ;  /* 0x0000000107077824 */ /* 0x000fe200078e020d */
[----:B------:R-:W-:Y:S01]  /*1940*/  ISETP.LT.OR P2, PT, R3, 0x21, !P2 ;  /* 0x000000210300780c */ /* 0x000fe20005741670 */
[----:B------:R-:W-:Y:S02]  /*1950*/  CS2R R88, SRZ ;  /* 0x0000000000587805 */ /* 0x000fe4000001ff00 */
[----:B------:R-:W-:Y:S01]  /*1960*/  IMAD.WIDE.U32 R250, R250, c[0x0][0x240], R6 ;  /* 0x00009000fafa7a25 */ /* 0x000fe200078e0006 */
[----:B------:R-:W-:-:S04]  /*1970*/  LOP3.LUT R7, R24, 0xfffffff0, RZ, 0xc0, !PT ;  /* 0xfffffff018077812 */ /* 0x000fc800078ec0ff */
[----:B------:R-:W-:-:S03]  /*1980*/  IADD3 R252, R251, UR14, RZ ;  /* 0x0000000efbfc7c10 */ /* 0x000fc6000fffe0ff */
[----:B------:R1:W-:Y:S01]  /*1990*/  LDGSTS.E.BYPASS.LTC128B.128 [R228+0xa080], [R8.64+0x100], !P0 ;  /* 0x0a08010008e47fae */ /* 0x0003e2000c101d56 */
[----:B------:R-:W-:-:S03]  /*19a0*/  LEA R0, P0, R4, R244, 0x6 ;  /* 0x000000f404007211 */ /* 0x000fc600078030ff */
[----:B------:R2:W-:Y:S01]  /*19b0*/  LDGSTS.E.BYPASS.LTC128B.128 [R228+0x7080], [R10.64], !P6 ;  /* 0x070800000ae47fae */ /* 0x0005e2000f101d56 */
[----:B------:R-:W-:Y:S02]  /*19c0*/  LEA.HI.X R4, R4, R248, R2, 0x6, P0 ;  /* 0x000000f804047211 */ /* 0x000fe400000f3402 */
[----:B------:R-:W-:Y:S01]  /*19d0*/  LEA R2, P0, R0, c[0x0][0x1f0], 0x1 ;  /* 0x00007c0000027a11 */ /* 0x000fe200078008ff */
[----:B------:R2:W-:Y:S01]  /*19e0*/  LDGSTS.E.BYPASS.LTC128B.128 [R228+0x9080], [R10.64+0x80], !P4 ;  /* 0x090800800ae47fae */ /* 0x0005e2000e101d56 */
[----:B------:R-:W-:Y:S02]  /*19f0*/  ISETP.GE.AND P6, PT, R12, c[0x0][0x1fc], PT ;  /* 0x00007f000c007a0c */ /* 0x000fe40003fc6270 */
[----:B------:R-:W-:Y:S01]  /*1a00*/  LEA.HI.X R3, R0, c[0x0][0x1f4], R4, 0x1, P0 ;  /* 0x00007d0000037a11 */ /* 0x000fe200000f0c04 */
[----:B------:R-:W-:Y:S01]  /*1a10*/  IMAD.U32 R0, RZ, RZ, UR7 ;  /* 0x00000007ff007e24 */ /* 0x000fe2000f8e00ff */
[C---:B------:R-:W-:Y:S01]  /*1a20*/  LEA R4, P0, R5.reuse, R2, 0x6 ;  /* 0x0000000205047211 */ /* 0x040fe200078030ff */
[----:B------:R2:W-:Y:S01]  /*1a30*/  LDGSTS.E.BYPASS.LTC128B.128 [R228+0xb080], [R10.64+0x100], !P2 ;  /* 0x0b0801000ae47fae */ /* 0x0005e2000d101d56 */
[----:B------:R-:W-:Y:S01]  /*1a40*/  ISETP.GE.AND P4, PT, R12, c[0x0][0x1fc], PT ;  /* 0x00007f000c007a0c */ /* 0x000fe20003f86270 */
[----:B------:R-:W-:Y:S01]  /*1a50*/  USHF.L.U64.HI UR7, UR6, 0x5, UR7 ;  /* 0x0000000506077899 */ /* 0x000fe20008010207 */
[----:B------:R-:W-:Y:S01]  /*1a60*/  LEA.HI.X R5, R5, R3, R0, 0x6, P0 ;  /* 0x0000000305057211 */ /* 0x000fe200000f3400 */
[----:B------:R-:W-:Y:S01]  /*1a70*/  USHF.L.U32 UR6, UR6, 0x5, URZ ;  /* 0x0000000506067899 */ /* 0x000fe2000800063f */
[----:B------:R-:W-:-:S02]  /*1a80*/  @!P3 LEA R14, P0, R25, c[0x0][0x258], 0x2 ;  /* 0x00009600190eba11 */ /* 0x000fc400078010ff */
[----:B------:R-:W-:Y:S02]  /*1a90*/  IADD3 R0, -R16, c[0x0][0x168], -R240 ;  /* 0x00005a0010007a10 */ /* 0x000fe40007ffe9f0 */
[----:B------:R-:W-:Y:S02]  /*1aa0*/  @!P3 LEA.HI.X R15, R25, c[0x0][0x25c], R29, 0x2, P0 ;  /* 0x00009700190fba11 */ /* 0x000fe400000f141d */
[----:B------:R-:W-:Y:S01]  /*1ab0*/  ISETP.LT.OR P0, PT, R0, 0x1, P6 ;  /* 0x000000010000780c */ /* 0x000fe20003701670 */
[----:B------:R-:W-:Y:S01]  /*1ac0*/  CS2R R24, SRZ ;  /* 0x0000000000187805 */ /* 0x000fe2000001ff00 */
[CC--:B-1----:R-:W-:Y:S02]  /*1ad0*/  LEA.HI R8, R21.reuse, R236.reuse, RZ, 0x5 ;  /* 0x000000ec15087211 */ /* 0x0c2fe400078f28ff */
[----:B------:R-:W-:Y:S02]  /*1ae0*/  LEA.HI R9, R21, R236, RZ, 0x2 ;  /* 0x000000ec15097211 */ /* 0x000fe400078f10ff */
[----:B------:R-:W-:-:S02]  /*1af0*/  ISETP.GE.AND P2, PT, R26, c[0x0][0x1fc], PT ;  /* 0x00007f001a007a0c */ /* 0x000fc40003f46270 */
[--C-:B------:R-:W-:Y:S02]  /*1b00*/  SHF.R.S32.HI R12, RZ, 0x1f, R9.reuse ;  /* 0x0000001fff0c7819 */ /* 0x100fe40000011409 */
[----:B------:R-:W-:Y:S01]  /*1b10*/  ISETP.LT.OR P6, PT, R0, 0x21, P6 ;  /* 0x000000210000780c */ /* 0x000fe200037c1670 */
[----:B--2---:R-:W-:Y:S01]  /*1b20*/  @!P3 IMAD.SHL.U32 R10, R236, 0x10, RZ ;  /* 0x00000010ec0ab824 */ /* 0x004fe200078e00ff */
[----:B------:R-:W-:Y:S02]  /*1b30*/  SHF.R.S32.HI R11, RZ, 0x2, R9 ;  /* 0x00000002ff0b7819 */ /* 0x000fe40000011409 */
[----:B------:R-:W-:Y:S02]  /*1b40*/  LOP3.LUT R9, R9, 0x3ffffffc, RZ, 0xc0, !PT ;  /* 0x3ffffffc09097812 */ /* 0x000fe400078ec0ff */
[----:B------:R1:W-:Y:S01]  /*1b50*/  @!P3 LDGSTS.E.BYPASS.LTC128B.128 [R10+0x12080], [R14.64] ;  /* 0x120800000e0abfae */ /* 0x0003e2000b901d56 */
[----:B------:R-:W-:Y:S02]  /*1b60*/  LEA.HI R12, R12, R11, RZ, 0x3 ;  /* 0x0000000b0c0c7211 */ /* 0x000fe400078f18ff */
[----:B------:R-:W-:Y:S01]  /*1b70*/  IMAD.IADD R9, R236, 0x1, -R9 ;  /* 0x00000001ec097824 */ /* 0x000fe200078e0a09 */
[----:B------:R-:W0:Y:S01]  /*1b80*/  LDGDEPBAR ;  /* 0x00000000000079af */ /* 0x000e220000000000 */
[----:B------:R-:W-:-:S03]  /*1b90*/  LOP3.LUT R12, R12, 0xfffffff8, RZ, 0xc0, !PT ;  /* 0xfffffff80c0c7812 */ /* 0x000fc600078ec0ff */
[----:B------:R2:W-:Y:S01]  /*1ba0*/  LDGSTS.E.BYPASS.LTC128B.128 [R228+0xc080], [R2.64], !P0 ;  /* 0x0c08000002e47fae */ /* 0x0005e2000c101d56 */
[----:B-1----:R-:W-:Y:S02]  /*1bb0*/  SHF.R.S32.HI R10, RZ, 0x5, R8 ;  /* 0x00000005ff0a7819 */ /* 0x002fe40000011408 */
[----:B------:R-:W-:Y:S02]  /*1bc0*/  SEL R14, RZ, 0xffffffff, P1 ;  /* 0xffffffffff0e7807 */ /* 0x000fe40000800000 */
[----:B------:R-:W-:Y:S02]  /*1bd0*/  LEA.HI R220, R8, R10, RZ, 0x1 ;  /* 0x0000000a08dc7211 */ /* 0x000fe400078f08ff */
[----:B------:R-:W-:Y:S02]  /*1be0*/  ISETP.GE.AND P1, PT, R27, c[0x0][0x1fc], PT ;  /* 0x00007f001b007a0c */ /* 0x000fe40003f26270 */
[----:B------:R-:W-:Y:S02]  /*1bf0*/  LOP3.LUT R220, R220, 0xfffffffe, RZ, 0xc0, !PT ;  /* 0xfffffffedcdc7812 */ /* 0x000fe400078ec0ff */
[----:B------:R-:W-:-:S02]  /*1c00*/  SEL R15, RZ, 0x1, P4 ;  /* 0x00000001ff0f7807 */ /* 0x000fc40002000000 */
[----:B------:R-:W-:Y:S01]  /*1c10*/  ISETP.LT.OR P4, PT, R0, 0x1, P2 ;  /* 0x000000010000780c */ /* 0x000fe20001781670 */
[----:B------:R-:W-:Y:S01]  /*1c20*/  IMAD.IADD R220, R10, 0x1, -R220 ;  /* 0x000000010adc7824 */ /* 0x000fe200078e0adc */
[----:B------:R-:W-:Y:S01]  /*1c30*/  LOP3.LUT R10, R8, 0xffffffe0, RZ, 0xc0, !PT ;  /* 0xffffffe0080a7812 */ /* 0x000fe200078ec0ff */
[----:B------:R-:W-:Y:S01]  /*1c40*/  IMAD.IADD R8, R11, 0x1, -R12 ;  /* 0x000000010b087824 */ /* 0x000fe200078e0a0c */
[----:B------:R-:W-:Y:S02]  /*1c50*/  ISETP.LT.OR P0, PT, R0, 0x1, P1 ;  /* 0x000000010000780c */ /* 0x000fe40000f01670 */
[----:B------:R-:W-:Y:S01]  /*1c60*/  SHF.R.S32.HI R12, RZ, 0x1f, R20 ;  /* 0x0000001fff0c7819 */ /* 0x000fe20000011414 */
[----:B------:R-:W-:Y:S01]  /*1c70*/  IMAD.IADD R6, R236, 0x1, -R10 ;  /* 0x00000001ec067824 */ /* 0x000fe200078e0a0a */
[C---:B------:R-:W-:Y:S02]  /*1c80*/  ISETP.LT.OR P2, PT, R0.reuse, 0x21, P2 ;  /* 0x000000210000780c */ /* 0x040fe40001741670 */
[----:B------:R-:W-:-:S02]  /*1c90*/  ISETP.LT.OR P1, PT, R0, 0x21, P1 ;  /* 0x000000210000780c */ /* 0x000fc40000f21670 */
[----:B------:R-:W-:Y:S01]  /*1ca0*/  SHF.R.S32.HI R229, RZ, 0x1f, R6 ;  /* 0x0000001fffe57819 */ /* 0x000fe20000011406 */
[----:B------:R2:W-:Y:S01]  /*1cb0*/  LDGSTS.E.BYPASS.LTC128B.128 [R228+0xe080], [R2.64+0x80], !P4 ;  /* 0x0e08008002e47fae */ /* 0x0005e2000e101d56 */
[----:B------:R-:W-:Y:S02]  /*1cc0*/  ISETP.GE.AND P4, PT, R26, c[0x0][0x1fc], PT ;  /* 0x00007f001a007a0c */ /* 0x000fe40003f86270 */
[----:B------:R-:W-:Y:S01]  /*1cd0*/  LEA.HI R229, R229, R6, RZ, 0x2 ;  /* 0x00000006e5e57211 */ /* 0x000fe200078f10ff */
[----:B------:R2:W-:Y:S01]  /*1ce0*/  LDGSTS.E.BYPASS.LTC128B.128 [R228+0x10080], [R2.64+0x100], !P0 ;  /* 0x1008010002e47fae */ /* 0x0005e2000c101d56 */
[C---:B------:R-:W-:Y:S02]  /*1cf0*/  LEA R10, P0, R28.reuse, c[0x0][0x280], 0x2 ;  /* 0x0000a0001c0a7a11 */ /* 0x040fe400078010ff */
[----:B------:R-:W-:Y:S01]  /*1d00*/  LOP3.LUT R13, R229, 0x7ffffffc, RZ, 0xc0, !PT ;  /* 0x7ffffffce50d7812 */ /* 0x000fe200078ec0ff */
[----:B------:R1:W-:Y:S01]  /*1d10*/  LDGSTS.E.BYPASS.LTC128B.128 [R228+0xd080], [R4.64], !P6 ;  /* 0x0d08000004e47fae */ /* 0x0003e2000f101d56 */
[----:B------:R-:W-:-:S02]  /*1d20*/  LEA.HI.X R11, R28, c[0x0][0x284], R30, 0x2, P0 ;  /* 0x0000a1001c0b7a11 */ /* 0x000fc400000f141e */
[----:B------:R-:W-:Y:S01]  /*1d30*/  LOP3.LUT P0, RZ, R8, 0x4, RZ, 0xc0, !PT ;  /* 0x0000000408ff7812 */ /* 0x000fe2000780c0ff */
[----:B------:R-:W-:Y:S01]  /*1d40*/  IMAD.IADD R13, R6, 0x1, -R13 ;  /* 0x00000001060d7824 */ /* 0x000fe200078e0a0d */
[----:B------:R-:W-:Y:S01]  /*1d50*/  LEA.HI R6, R12, R20, RZ, 0x2 ;  /* 0x000000140c067211 */ /* 0x000fe200078f10ff */
[----:B------:R-:W-:Y:S01]  /*1d60*/  IMAD.SHL.U32 R8, R8, 0x40, RZ ;  /* 0x0000004008087824 */ /* 0x000fe200078e00ff */
[----:B------:R1:W-:Y:S01]  /*1d70*/  LDGSTS.E.BYPASS.LTC128B.128 [R228+0xf080], [R4.64+0x80], !P2 ;  /* 0x0f08008004e47fae */ /* 0x0003e2000d101d56 */
[----:B------:R-:W-:Y:S01]  /*1d80*/  SEL R238, RZ, 0xffffffff, P4 ;  /* 0xffffffffffee7807 */ /* 0x000fe20002000000 */
[----:B------:R-:W-:Y:S01]  /*1d90*/  CS2R R30, SRZ ;  /* 0x00000000001e7805 */ /* 0x000fe2000001ff00 */
[----:B------:R-:W-:Y:S01]  /*1da0*/  LOP3.LUT R6, R6, 0x1ffffffc, RZ, 0xc0, !PT ;  /* 0x1ffffffc06067812 */ /* 0x000fe200078ec0ff */
[----:B------:R1:W-:Y:S01]  /*1db0*/  LDGSTS.E.BYPASS.LTC128B.128 [R228+0x11080], [R4.64+0x100], !P1 ;  /* 0x1108010004e47fae */ /* 0x0003e2000c901d56 */
[----:B------:R-:W-:Y:S01]  /*1dc0*/  ISETP.GE.AND P1, PT, R236, 0x10, PT ;  /* 0x00000010ec00780c */ /* 0x000fe20003f26270 */
[----:B------:R-:W-:Y:S01]  /*1dd0*/  IMAD.SHL.U32 R238, R238, 0x2, RZ ;  /* 0x00000002eeee7824 */ /* 0x000fe200078e00ff */
[----:B------:R-:W-:Y:S01]  /*1de0*/  ISETP.GE.AND P4, PT, R27, c[0x0][0x1fc], PT ;  /* 0x00007f001b007a0c */ /* 0x000fe20003f86270 */
[C---:B------:R-:W-:Y:S01]  /*1df0*/  IMAD.IADD R0, R20.reuse, 0x1, -R6 ;  /* 0x0000000114007824 */ /* 0x040fe200078e0a06 */
[----:B------:R-:W-:Y:S01]  /*1e00*/  CS2R R28, SRZ ;  /* 0x00000000001c7805 */ /* 0x000fe2000001ff00 */
[----:B------:R-:W-:Y:S01]  /*1e10*/  IMAD.SHL.U32 R20, R20, 0x8, RZ ;  /* 0x0000000814147824 */ /* 0x000fe200078e00ff */
[----:B------:R-:W-:Y:S01]  /*1e20*/  LOP3.LUT R238, R238, 0x2, R15, 0xe2, !PT ;  /* 0x00000002eeee7812 */ /* 0x000fe200078ee20f */
[----:B------:R-:W-:Y:S01]  /*1e30*/  IMAD R13, R0, 0x4, R13 ;  /* 0x00000004000d7824 */ /* 0x000fe200078e020d */
[----:B------:R-:W-:Y:S01]  /*1e40*/  LOP3.LUT R0, R8, 0x1c0, RZ, 0xc0, !PT ;  /* 0x000001c008007812 */ /* 0x000fe200078ec0ff */
[----:B------:R-:W-:Y:S01]  /*1e50*/  IMAD.SHL.U32 R6, R23, 0x20, RZ ;  /* 0x0000002017067824 */ /* 0x000fe200078e00ff */
[----:B------:R-:W-:Y:S01]  /*1e60*/  LOP3.LUT R20, R20, 0x18, RZ, 0xc0, !PT ;  /* 0x0000001814147812 */ /* 0x000fe200078ec0ff */
[----:B--2---:R-:W-:Y:S01]  /*1e70*/  IMAD.IADD R3, R236, 0x1, -R7 ;  /* 0x00000001ec037824 */ /* 0x004fe200078e0a07 */
[----:B------:R-:W-:Y:S01]  /*1e80*/  CS2R R26, SRZ ;  /* 0x00000000001a7805 */ /* 0x000fe2000001ff00 */
[----:B------:R-:W-:Y:S01]  /*1e90*/  IMAD.SHL.U32 R2, R220, 0x10, RZ ;  /* 0x00000010dc027824 */ /* 0x000fe200078e00ff */
[----:B------:R-:W-:Y:S01]  /*1ea0*/  LOP3.LUT R6, R20, 0x20, R6, 0xf8, !PT ;  /* 0x0000002014067812 */ /* 0x000fe200078ef806 */
[----:B------:R-:W-:Y:S01]  /*1eb0*/  IMAD.SHL.U32 R220, R220, 0x400, RZ ;  /* 0x00000400dcdc7824 */ /* 0x000fe200078e00ff */
[----:B------:R-:W-:Y:S01]  /*1ec0*/  SHF.R.S32.HI R7, RZ, 0x1f, R3 ;  /* 0x0000001fff077819 */ /* 0x000fe20000011403 */
[----:B------:R-:W-:Y:S01]  /*1ed0*/  IMAD.SHL.U32 R233, R13, 0x2, RZ ;  /* 0x000000020de97824 */ /* 0x000fe200078e00ff */
[----:B------:R-:W-:Y:S01]  /*1ee0*/  LEA.HI.SX32 R229, R229, R2, 0x1e ;  /* 0x00000002e5e57211 */ /* 0x000fe200078ff2ff */
[----:B------:R-:W-:Y:S01]  /*1ef0*/  IMAD.SHL.U32 R8, R14, 0x2, RZ ;  /* 0x000000020e087824 */ /* 0x000fe200078e00ff */
[----:B------:R-:W-:-:S02]  /*1f00*/  LEA.HI R7, R7, R3, RZ, 0x3 ;  /* 0x0000000307077211 */ /* 0x000fc400078f18ff */
[----:B------:R-:W-:Y:S02]  /*1f10*/  LOP3.LUT R223, R18, 0x10, R2, 0xf8, !PT ;  /* 0x0000001012df7812 */ /* 0x000fe400078ef802 */
[----:B------:R-:W-:Y:S01]  /*1f20*/  LOP3.LUT R12, R7, 0xfffffff8, RZ, 0xc0, !PT ;  /* 0xfffffff8070c7812 */ /* 0x000fe200078ec0ff */
[----:B-1----:R-:W-:Y:S01]  /*1f30*/  IMAD.SHL.U32 R4, R23, 0x8, RZ ;  /* 0x0000000817047824 */ /* 0x002fe200078e00ff */
[----:B------:R-:W-:-:S03]  /*1f40*/  SEL R5, RZ, 0xffffffff, P4 ;  /* 0xffffffffff057807 */ /* 0x000fc60002000000 */
[----:B------:R-:W-:Y:S01]  /*1f50*/  IMAD.IADD R2, R3, 0x1, -R12 ;  /* 0x0000000103027824 */ /* 0x000fe200078e0a0c */
[----:B------:R-:W-:Y:S02]  /*1f60*/  SHF.R.U32.HI R3, RZ, 0x3, R0 ;  /* 0x00000003ff037819 */ /* 0x000fe40000011600 */
[----:B------:R-:W-:Y:S01]  /*1f70*/  LOP3.LUT R223, R223, 0x8, R22, 0xf8, !PT ;  /* 0x00000008dfdf7812 */ /* 0x000fe200078ef816 */
[----:B------:R-:W-:Y:S01]  /*1f80*/  IMAD.SHL.U32 R5, R5, 0x4, RZ ;  /* 0x0000000405057824 */ /* 0x000fe200078e00ff */
[----:B------:R-:W-:Y:S01]  /*1f90*/  LOP3.LUT R0, R3, R0, R20, 0x1e, !PT ;  /* 0x0000000003007212 */ /* 0x000fe200078e1e14 */
[----:B------:R-:W-:Y:S01]  /*1fa0*/  IMAD R3, R9, 0x2, R220 ;  /* 0x0000000209037824 */ /* 0x000fe200078e02dc */
[C---:B------:R-:W-:Y:S01]  /*1fb0*/  LOP3.LUT P4, RZ, R2.reuse, 0x2, RZ, 0xc0, !PT ;  /* 0x0000000202ff7812 */ /* 0x040fe2000788c0ff */
[----:B------:R-:W-:Y:S01]  /*1fc0*/  CS2R R20, SRZ ;  /* 0x0000000000147805 */ /* 0x000fe2000001ff00 */
[C---:B------:R-:W-:Y:S01]  /*1fd0*/  LOP3.LUT P2, RZ, R2.reuse, 0x4, RZ, 0xc0, !PT ;  /* 0x0000000402ff7812 */ /* 0x040fe2000784c0ff */
[----:B------:R-:W-:Y:S01]  /*1fe0*/  IMAD.IADD R230, R3, 0x1, R0 ;  /* 0x0000000103e67824 */ /* 0x000fe200078e0200 */
[----:B------:R-:W-:Y:S01]  /*1ff0*/  LOP3.LUT R223, R223, R19, RZ, 0x3c, !PT ;  /* 0x00000013dfdf7212 */ /* 0x000fe200078e3cff */
[----:B------:R-:W-:Y:S01]  /*2000*/  IMAD.SHL.U32 R0, R2, 0x40, RZ ;  /* 0x0000004002007824 */ /* 0x000fe200078e00ff */
[----:B------:R-:W-:Y:S01]  /*2010*/  IADD3 R234, R234, -c[0x0][0x168], -R233 ;  /* 0x80005a00eaea7a10 */ /* 0x000fe20007ffe8e9 */
[----:B------:R-:W-:Y:S01]  /*2020*/  IMAD.SHL.U32 R3, R7, 0x40, RZ ;  /* 0x0000004007037824 */ /* 0x000fe200078e00ff */
[----:B------:R-:W-:Y:S01]  /*2030*/  LEA R230, R230, 0x12280, 0x1 ;  /* 0x00012280e6e67811 */ /* 0x000fe200078e08ff */
[----:B------:R-:W-:Y:S01]  /*2040*/  IMAD R223, R23, 0x200, R223 ;  /* 0x0000020017df7824 */ /* 0x000fe200078e02df */
[----:B------:R-:W-:Y:S01]  /*2050*/  LOP3.LUT R0, R0, 0x1c0, RZ, 0xc0, !PT ;  /* 0x000001c000007812 */ /* 0x000fe200078ec0ff */
[----:B------:R-:W-:Y:S01]  /*2060*/  CS2R R22, SRZ ;  /* 0x0000000000167805 */ /* 0x000fe2000001ff00 */
[----:B------:R-:W-:Y:S01]  /*2070*/  LOP3.LUT R3, R3, 0xfffffe00, RZ, 0xc0, !PT ;  /* 0xfffffe0003037812 */ /* 0x000fe200078ec0ff */
[C---:B------:R-:W-:Y:S01]  /*2080*/  IMAD R222, R223.reuse, 0x2, R222 ;  /* 0x00000002dfde7824 */ /* 0x040fe200078e02de */
[----:B------:R-:W-:Y:S01]  /*2090*/  LOP3.LUT R4, R0, 0x8, R4, 0xf8, !PT ;  /* 0x0000000800047812 */ /* 0x000fe200078ef804 */
[----:B------:R-:W-:Y:S01]  /*20a0*/  IMAD.SHL.U32 R223, R223, 0x2, RZ ;  /* 0x00000002dfdf7824 */ /* 0x000fe200078e00ff */
[----:B------:R-:W-:-:S02]  /*20b0*/  SHF.R.U32.HI R2, RZ, 0x3, R0 ;  /* 0x00000003ff027819 */ /* 0x000fc40000011600 */
[----:B------:R-:W-:Y:S02]  /*20c0*/  IADD3 R232, R234, c[0x0][0x2a4], RZ ;  /* 0x0000a900eae87a10 */ /* 0x000fe40007ffe0ff */
[----:B------:R-:W-:Y:S02]  /*20d0*/  LOP3.LUT R4, R4, R2, RZ, 0x3c, !PT ;  /* 0x0000000204047212 */ /* 0x000fe400078e3cff */
[----:B------:R-:W-:Y:S01]  /*20e0*/  LOP3.LUT R0, R2, R6, R0, 0x1e, !PT ;  /* 0x0000000602007212 */ /* 0x000fe200078e1e00 */
[----:B------:R-:W-:Y:S01]  /*20f0*/  @!P1 IMAD.SHL.U32 R2, R236, 0x10, RZ ;  /* 0x00000010ec029824 */ /* 0x000fe200078e00ff */
[-C--:B------:R-:W-:Y:S02]  /*2100*/  IADD3 R220, R4, R3.reuse, R220 ;  /* 0x0000000304dc7210 */ /* 0x080fe40007ffe0dc */
[----:B------:R-:W-:Y:S02]  /*2110*/  LOP3.LUT R0, R0, R3, RZ, 0xfc, !PT ;  /* 0x0000000300007212 */ /* 0x000fe400078efcff */
[----:B------:R1:W-:Y:S01]  /*2120*/  @!P1 LDGSTS.E.BYPASS.LTC128B.128 [R2+0x12180], [R10.64] ;  /* 0x121800000a029fae */ /* 0x0003e2000b901d56 */
[----:B------:R-:W-:Y:S01]  /*2130*/  SEL R3, R116, 0xffffffc0, !P2 ;  /* 0xffffffc074037807 */ /* 0x000fe20005000000 */
[----:B------:R-:W-:Y:S01]  /*2140*/  IMAD.SHL.U32 R221, R220, 0x2, RZ ;  /* 0x00000002dcdd7824 */ /* 0x000fe200078e00ff */
[----:B------:R-:W-:Y:S01]  /*2150*/  IADD3 R231, R230, 0x40, RZ ;  /* 0x00000040e6e77810 */ /* 0x000fe20007ffe0ff */
[----:B------:R-:W0:Y:S01]  /*2160*/  LDGDEPBAR ;  /* 0x00000000000079af */ /* 0x000e220000000000 */
[----:B------:R-:W-:Y:S01]  /*2170*/  LOP3.LUT R239, R8, 0x2, R239, 0xe2, !PT ;  /* 0x0000000208ef7812 */ /* 0x000fe200078ee2ef */
[----:B------:R-:W-:Y:S01]  /*2180*/  IMAD.SHL.U32 R0, R0, 0x2, RZ ;  /* 0x0000000200007824 */ /* 0x000fe200078e00ff */
[----:B------:R-:W-:-:S02]  /*2190*/  LOP3.LUT R238, R5, 0x4, R238, 0xe2, !PT ;  /* 0x0000000405ee7812 */ /* 0x000fc400078ee2ee */
[----:B------:R-:W-:Y:S02]  /*21a0*/  IADD3 R235, -R233, UR10, RZ ;  /* 0x0000000ae9eb7c10 */ /* 0x000fe4000fffe1ff */
[----:B------:R-:W-:Y:S02]  /*21b0*/  IADD3 R234, R234, UR5, RZ ;  /* 0x00000005eaea7c10 */ /* 0x000fe4000fffe0ff */
[----:B------:R-:W-:Y:S02]  /*21c0*/  @P0 IADD3 R231, R230, -0x40, RZ ;  /* 0xffffffc0e6e70810 */ /* 0x000fe40007ffe0ff */
[----:B-1----:R-:W-:-:S05]  /*21d0*/  SEL R2, R17, 0xffffffe0, !P4 ;  /* 0xffffffe011027807 */ /* 0x002fca0006000000 */
[C---:B------:R-:W-:Y:S02]  /*21e0*/  IMAD R2, R220.reuse, 0x2, R2 ;  /* 0x00000002dc027824 */ /* 0x040fe400078e0202 */
[----:B------:R-:W-:Y:S02]  /*21f0*/  IMAD R220, R220, 0x2, R3 ;  /* 0x00000002dcdc7824 */ /* 0x000fe400078e0203 */
[----:B---345:R-:W-:Y:S02]  /*2200*/  IMAD.IADD R3, R3, 0x1, R2 ;  /* 0x0000000103037824 */ /* 0x038fe400078e0202 */
.L_x_172:
[----:B------:R-:W-:Y:S04]  /*2210*/  DEPBAR.LE SB0, 0x0 ;  /* 0x000080000000791a */ /* 0x000fe80000000000 */
[----:B------:R-:W-:Y:S01]  /*2220*/  BAR.SYNC.DEFER_BLOCKING 0x0 ;  /* 0x0000000000007b1d */ /* 0x000fe20000010000 */
[----:B------:R-:W-:Y:S05]  /*2230*/  PLOP3.LUT P0, PT, PT, PT, UP1, 0x40, 0x0 ;  /* 0x000000000000781c */ /* 0x000fea0003f0e818 */
[----:B-1----:R-:W-:Y:S01]  /*2240*/  LDSM.16.M88.4 R16, [R221+0x6080] ;  /* 0x00608000dd10783b */ /* 0x002fe20000000200 */
[----:B------:R-:W-:Y:S05]  /*2250*/  UMOV UR10, UR15 ;  /* 0x0000000f000a7c82 */ /* 0x000fea0008000000 */
        /* <DEDUP_REMOVED lines=10> */
[----:B------:R-:W-:Y:S05]  /*2300*/  LDSM.16.M88.4 R144, [R226+0x80] ;  /* 0x00008000e290783b */ /* 0x000fea0000000200 */
[-C--:B------:R-:W-:Y:S08]  /*2310*/  HMMA.16816.F32.BF16 R12, R12, R118.reuse, RZ ;  /* 0x000000760c0c723c */ /* 0x080ff000000418ff */
[----:B------:R-:W-:Y:S01]  /*2320*/  HMMA.16816.F32.BF16 R16, R16, R118, RZ ;  /* 0x000000761010723c */ /* 0x000fe200000418ff */
[----:B------:R-:W1:Y:S07]  /*2330*/  LDSM.16.M88.4 R116, [R220+0x7080] ;  /* 0x00708000dc74783b */ /* 0x000e6e0000000200 */
[-C--:B---3--:R-:W-:Y:S08]  /*2340*/  HMMA.16816.F32.BF16 R4, R120, R124.reuse, R4 ;  /* 0x0000007c7804723c */ /* 0x088ff00000041804 */
[C---:B----4-:R-:W-:Y:S08]  /*2350*/  HMMA.16816.F32.BF16 R8, R128.reuse, R124, R8 ;  /* 0x0000007c8008723c */ /* 0x050ff00000041808 */
[-C--:B------:R-:W-:Y:S01]  /*2360*/  HMMA.16816.F32.BF16 R12, R128, R126.reuse, R12 ;  /* 0x0000007e800c723c */ /* 0x080fe2000004180c */
[----:B------:R-:W-:Y:S07]  /*2370*/  LDSM.16.M88.4 R128, [R224+0x2080] ;  /* 0x00208000e080783b */ /* 0x000fee0000000200 */
[----:B------:R-:W-:Y:S01]  /*2380*/  HMMA.16816.F32.BF16 R16, R120, R126, R16 ;  /* 0x0000007e7810723c */ /* 0x000fe20000041810 */
[----:B------:R-:W2:Y:S06]  /*2390*/  LDSM.16.M88.4 R120, [R3+0x7080] ;  /* 0x007080000378783b */ /* 0x000eac0000000200 */
[----:B------:R-:W3:Y:S01]  /*23a0*/  LDSM.16.M88.4 R124, [R221+0x8080] ;  /* 0x00808000dd7c783b */ /* 0x000ee20000000200 */
[-C--:B-----5:R-:W-:Y:S08]  /*23b0*/  HMMA.16816.F32.BF16 R4, R132, R136.reuse, R4 ;  /* 0x000000888404723c */ /* 0x0a0ff00000041804 */
[C---:B-1----:R-:W-:Y:S08]  /*23c0*/  HMMA.16816.F32.BF16 R8, R116.reuse, R136, R8 ;  /* 0x000000887408723c */ /* 0x042ff00000041808 */
[-C--:B------:R-:W-:Y:S01]  /*23d0*/  HMMA.16816.F32.BF16 R12, R116, R138.reuse, R12 ;  /* 0x0000008a740c723c */ /* 0x080fe2000004180c */
[----:B------:R-:W1:Y:S07]  /*23e0*/  LDSM.16.M88.4 R116, [R221+0x9080] ;  /* 0x00908000dd74783b */ /* 0x000e6e0000000200 */
[----:B------:R-:W-:Y:S01]  /*23f0*/  HMMA.16816.F32.BF16 R16, R132, R138, R16 ;  /* 0x0000008a8410723c */ /* 0x000fe20000041810 */
[----:B------:R-:W-:Y:S06]  /*2400*/  LDSM.16.M88.4 R132, [R2+0x8080] ;  /* 0x008080000284783b */ /* 0x000fec0000000200 */
[----:B------:R-:W4:Y:S01]  /*2410*/  LDSM.16.M88.4 R136, [R225+0x2080] ;  /* 0x00208000e188783b */ /* 0x000f220000000200 */
[-C--:B------:R-:W-:Y:S08]  /*2420*/  HMMA.16816.F32.BF16 R4, R140, R144.reuse, R4 ;  /* 0x000000908c04723c */ /* 0x080ff00000041804 */
        /* <DEDUP_REMOVED lines=16> */
[----:B------:R-:W2:Y:S07]  /*2530*/  LDSM.16.M88.4 R120, [R3+0x9080] ;  /* 0x009080000378783b */ /* 0x000eae0000000200 */
        /* <DEDUP_REMOVED lines=10> */
[-C--:B---3--:R-:W-:Y:S08]  /*25e0*/  HMMA.16816.F32.BF16 R4, R124, R128.reuse, R4 ;  /* 0x000000807c04723c */ /* 0x088ff00000041804 */
[C---:B--2---:R-:W-:Y:S08]  /*25f0*/  HMMA.16816.F32.BF16 R8, R120.reuse, R128, R8 ;  /* 0x000000807808723c */ /* 0x044ff00000041808 */
        /* <DEDUP_REMOVED lines=13> */
[C---:B--2---:R-:W-:Y:S01]  /*26d0*/  HMMA.16816.F32.BF16 R8, R120.reuse, R144, R8 ;  /* 0x000000907808723c */ /* 0x044fe20000041808 */
[----:B------:R-:W-:Y:S06]  /*26e0*/  LDS R144, [R229.X4+0x12080] ;  /* 0x01208000e5907984 */ /* 0x000fec0000004800 */
[----:B------:R-:W-:Y:S01]  /*26f0*/  LDS R145, [R229.X4+0x120a0] ;  /* 0x0120a000e5917984 */ /* 0x000fe20000004800 */
[-C--:B------:R-:W-:Y:S05]  /*2700*/  HMMA.16816.F32.BF16 R12, R120, R146.reuse, R12 ;  /* 0x00000092780c723c */ /* 0x080fea000004180c */
[----:B------:R-:W2:Y:S03]  /*2710*/  LDSM.16.M88.4 R120, [R3+0xb080] ;  /* 0x00b080000378783b */ /* 0x000ea60000000200 */
[----:B------:R-:W-:Y:S03]  /*2720*/  HMMA.16816.F32.BF16 R16, R140, R146, R16 ;  /* 0x000000928c10723c */ /* 0x000fe60000041810 */
[----:B------:R5:W2:Y:S05]  /*2730*/  LDS R146, [R229.X4+0x12100] ;  /* 0x01210000e5927984 */ /* 0x000aaa0000004800 */
[-C--:B---3--:R-:W-:Y:S01]  /*2740*/  HMMA.16816.F32.BF16 R4, R124, R128.reuse, R4 ;  /* 0x000000807c04723c */ /* 0x088fe20000041804 */
[----:B------:R5:W3:Y:S07]  /*2750*/  LDS R147, [R229.X4+0x12120] ;  /* 0x01212000e5937984 */ /* 0x000aee0000004800 */
[C---:B-1----:R-:W-:Y:S08]  /*2760*/  HMMA.16816.F32.BF16 R8, R116.reuse, R128, R8 ;  /* 0x000000807408723c */ /* 0x042ff00000041808 */
[-C--:B------:R-:W-:Y:S08]  /*2770*/  HMMA.16816.F32.BF16 R12, R116, R130.reuse, R12 ;  /* 0x00000082740c723c */ /* 0x080ff0000004180c */
[----:B------:R-:W-:Y:S08]  /*2780*/  HMMA.16816.F32.BF16 R16, R124, R130, R16 ;  /* 0x000000827c10723c */ /* 0x000ff00000041810 */
[-C--:B----4-:R-:W-:Y:S08]  /*2790*/  HMMA.16816.F32.BF16 R4, R132, R136.reuse, R4 ;  /* 0x000000888404723c */ /* 0x090ff00000041804 */
[C---:B--2---:R-:W-:Y:S08]  /*27a0*/  HMMA.16816.F32.BF16 R8, R120.reuse, R136, R8 ;  /* 0x000000887808723c */ /* 0x044ff00000041808 */
[-C--:B------:R-:W-:Y:S08]  /*27b0*/  HMMA.16816.F32.BF16 R12, R120, R138.reuse, R12 ;  /* 0x0000008a780c723c */ /* 0x080ff0000004180c */
[----:B------:R-:W-:Y:S04]  /*27c0*/  HMMA.16816.F32.BF16 R16, R132, R138, R16 ;  /* 0x0000008a8410723c */ /* 0x000fe80000041810 */
[----:B------:R-:W-:Y:S02]  /*27d0*/  FMUL.FTZ R4, R4, c[0x0][0x2b4] ;  /* 0x0000ad0004047a20 */ /* 0x000fe40000410000 */
[----:B------:R-:W-:Y:S02]  /*27e0*/  FMUL.FTZ R5, R5, c[0x0][0x2b4] ;  /* 0x0000ad0005057a20 */ /* 0x000fe40000410000 */
[----:B------:R1:W2:Y:S01]  /*27f0*/  MUFU.TANH R203, R4 ;  /* 0x0000000400cb7308 */ /* 0x0002a20000002400 */
[----:B------:R-:W-:Y:S03]  /*2800*/  FMUL.FTZ R6, R6, c[0x0][0x2b4] ;  /* 0x0000ad0006067a20 */ /* 0x000fe60000410000 */
[----:B------:R-:W-:Y:S02]  /*2810*/  FMUL.FTZ R7, R7, c[0x0][0x2b4] ;  /* 0x0000ad0007077a20 */ /* 0x000fe40000410000 */
[----:B------:R-:W-:Y:S02]  /*2820*/  FMUL.FTZ R8, R8, c[0x0][0x2b4] ;  /* 0x0000ad0008087a20 */ /* 0x000fe40000410000 */
[----:B------:R-:W-:Y:S02]  /*2830*/  FMUL.FTZ R9, R9, c[0x0][0x2b4] ;  /* 0x0000ad0009097a20 */ /* 0x000fe40000410000 */
[----:B------:R5:W4:Y:S01]  /*2840*/  MUFU.TANH R201, R5 ;  /* 0x0000000500c97308 */ /* 0x000b220000002400 */
[----:B------:R-:W-:Y:S02]  /*2850*/  FMUL.FTZ R10, R10, c[0x0][0x2b4] ;  /* 0x0000ad000a0a7a20 */ /* 0x000fe40000410000 */
[----:B------:R-:W-:Y:S02]  /*2860*/  FMUL.FTZ R11, R11, c[0x0][0x2b4] ;  /* 0x0000ad000b0b7a20 */ /* 0x000fe40000410000 */
[----:B------:R-:W-:Y:S02]  /*2870*/  FMUL.FTZ R12, R12, c[0x0][0x2b4] ;  /* 0x0000ad000c0c7a20 */ /* 0x000fe40000410000 */
[----:B------:R-:W-:Y:S02]  /*2880*/  FMUL.FTZ R13, R13, c[0x0][0x2b4] ;  /* 0x0000ad000d0d7a20 */ /* 0x000fe40000410000 */
[----:B------:R-:W-:Y:S01]  /*2890*/  FMUL.FTZ R14, R14, c[0x0][0x2b4] ;  /* 0x0000ad000e0e7a20 */ /* 0x000fe20000410000 */
[----:B------:R5:W2:Y:S01]  /*28a0*/  MUFU.TANH R205, R6 ;  /* 0x0000000600cd7308 */ /* 0x000aa20000002400 */
[----:B------:R-:W-:Y:S02]  /*28b0*/  FMUL.FTZ R15, R15, c[0x0][0x2b4] ;  /* 0x0000ad000f0f7a20 */ /* 0x000fe40000410000 */
[----:B------:R-:W-:Y:S01]  /*28c0*/  FMUL.FTZ R16, R16, c[0x0][0x2b4] ;  /* 0x0000ad0010107a20 */ /* 0x000fe20000410000 */
[----:B-1----:R-:W-:Y:S01]  /*28d0*/  MOV R4, UR15 ;  /* 0x0000000f00047c02 */ /* 0x002fe20008000f00 */
[----:B------:R-:W-:Y:S02]  /*28e0*/  FMUL.FTZ R17, R17, c[0x0][0x2b4] ;  /* 0x0000ad0011117a20 */ /* 0x000fe40000410000 */
[----:B------:R-:W-:Y:S01]  /*28f0*/  FMUL.FTZ R18, R18, c[0x0][0x2b4] ;  /* 0x0000ad0012127a20 */ /* 0x000fe20000410000 */
[----:B------:R-:W-:Y:S01]  /*2900*/  LEA R4, R4, R229, 0x6 ;  /* 0x000000e504047211 */ /* 0x000fe200078e30ff */
[----:B------:R-:W-:Y:S01]  /*2910*/  FMUL.FTZ R19, R19, c[0x0][0x2b4] ;  /* 0x0000ad0013137a20 */ /* 0x000fe20000410000 */
[----:B------:R5:W1:Y:S02]  /*2920*/  MUFU.TANH R208, R7 ;  /* 0x0000000700d07308 */ /* 0x000a640000002400 */
[C---:B------:R-:W-:Y:S02]  /*2930*/  IADD3 R137, R4.reuse, R232, RZ ;  /* 0x000000e804897210 */ /* 0x040fe40007ffe0ff */
[----:B------:R-:W-:Y:S02]  /*2940*/  IADD3 R136, R4, R234, RZ ;  /* 0x000000ea04887210 */ /* 0x000fe40007ffe0ff */
[----:B------:R-:W-:Y:S04]  /*2950*/  IMNMX R137, R235, R137, PT ;  /* 0x00000089eb897217 */ /* 0x000fe80003800200 */
[----:B------:R5:W1:Y:S10]  /*2960*/  MUFU.TANH R211, R8 ;  /* 0x0000000800d37308 */ /* 0x000a740000002400 */
        /* <DEDUP_REMOVED lines=10> */
[----:B------:R5:W1:Y:S01]  /*2a10*/  MUFU.TANH R200, R19 ;  /* 0x0000001300c87308 */ /* 0x000a620000002400 */
[----:B------:R-:W-:-:S05]  /*2a20*/  @P0 BRA `(.L_x_154) ;  /* 0x000001a000000947 */ /* 0x000fca0003800000 */
[----:B--2345:R-:W-:Y:S01]  /*2a30*/  IMAD.MOV.U32 R5, RZ, RZ, c[0x0][0x168] ;  /* 0x00005a00ff057624 */ /* 0x03cfe200078e00ff */
[----:B------:R-:W-:Y:S04]  /*2a40*/  BSSY B0, `(.L_x_155) ;  /* 0x0000012000007945 */ /* 0x000fe80003800000 */
[----:B------:R-:W-:Y:S04]  /*2a50*/  IADD3 R5, R4, c[0x0][0x198], -R5 ;  /* 0x0000660004057a10 */ /* 0x000fe80007ffe805 */
[----:B------:R-:W-:Y:S11]  /*2a60*/  ISETP.GT.AND P0, PT, R5, -0x1, PT ;  /* 0xffffffff0500780c */ /* 0x000ff60003f04270 */
[----:B------:R-:W-:Y:S02]  /*2a70*/  @!UPT UIADD3 URZ, URZ, URZ, URZ ;  /* 0x0000003f3f3ff290 */ /* 0x000fe4000fffe03f */
[----:B------:R-:W-:-:S05]  /*2a80*/  @P0 BRA `(.L_x_156) ;  /* 0x0000008000000947 */ /* 0x000fca0003800000 */
[----:B------:R-:W-:Y:S01]  /*2a90*/  LOP3.LUT R5, RZ, R5, RZ, 0x33, !PT ;  /* 0x00000005ff057212 */ /* 0x000fe200078e33ff */
[----:B------:R-:W-:Y:S05]  /*2aa0*/  IMAD.MOV.U32 R6, RZ, RZ, 0x1 ;  /* 0x00000001ff067424 */ /* 0x000fea00078e00ff */
[----:B------:R-:W-:Y:S11]  /*2ab0*/  ISETP.NE.AND P0, PT, R6, c[0x0][0x2a8], PT ;  /* 0x0000aa0006007a0c */ /* 0x000ff60003f05270 */
[----:B------:R-:W-:Y:S02]  /*2ac0*/  @!UPT UIADD3 URZ, URZ, URZ, URZ ;  /* 0x0000003f3f3ff290 */ /* 0x000fe4000fffe03f */
[----:B------:R-:W-:Y:S05]  /*2ad0*/  @P0 IMAD.HI.U32 R6, R5, c[0x0][0x2ac], RZ ;  /* 0x0000ab0005060a27 */ /* 0x000fea00078e00ff */
[----:B------:R-:W-:Y:S04]  /*2ae0*/  @P0 SHF.R.U32.HI R5, RZ, c[0x0][0x2b0], R6 ;  /* 0x0000ac00ff050a19 */ /* 0x000fe80000011606 */
[----:B------:R-:W-:Y:S01]  /*2af0*/  LOP3.LUT R5, RZ, R5, RZ, 0x33, !PT ;  /* 0x00000005ff057212 */ /* 0x000fe200078e33ff */
[----:B------:R-:W-:-:S05]  /*2b00*/  BRA `(.L_x_157) ;  /* 0x0000005000007947 */ /* 0x000fca0003800000 */
.L_x_156:
[----:B------:R-:W-:Y:S04]  /*2b10*/  MOV R6, 0x1 ;  /* 0x0000000100067802 */ /* 0x000fe80000000f00 */
[----:B------:R-:W-:Y:S11]  /*2b20*/  ISETP.NE.AND P0, PT, R6, c[0x0][0x2a8], PT ;  /* 0x0000aa0006007a0c */ /* 0x000ff60003f05270 */
[----:B------:R-:W-:Y:S02]  /*2b30*/  @!UPT UIADD3 URZ, URZ, URZ, URZ ;  /* 0x0000003f3f3ff290 */ /* 0x000fe4000fffe03f */
[----:B------:R-:W-:Y:S05]  /*2b40*/  @P0 IMAD.HI.U32 R6, R5, c[0x0][0x2ac], RZ ;  /* 0x0000ab0005060a27 */ /* 0x000fea00078e00ff */
[----:B------:R-:W-:Y:S02]  /*2b50*/  @P0 SHF.R.U32.HI R5, RZ, c[0x0][0x2b0], R6 ;  /* 0x0000ac00ff050a19 */ /* 0x000fe40000011606 */
.L_x_157:
[----:B------:R-:W-:Y:S05]  /*2b60*/  BSYNC B0 ;  /* 0x0000000000007941 */ /* 0x000fea0003800000 */
.L_x_155:
[----:B------:R-:W-:Y:S04]  /*2b70*/  IMAD.MOV.U32 R6, RZ, RZ, c[0x0][0x2a8] ;  /* 0x0000aa00ff067624 */ /* 0x000fe800078e00ff */
[----:B------:R-:W-:Y:S04]  /*2b80*/  IMAD R5, R5, R6, -UR16 ;  /* 0x8000001005057e24 */ /* 0x000fe8000f8e0206 */
[----:B------:R-:W-:Y:S05]  /*2b90*/  IMAD.IADD R5, R5, 0x1, -R233 ;  /* 0x0000000105057824 */ /* 0x000fea00078e0ae9 */
[----:B------:R-:W-:Y:S02]  /*2ba0*/  IADD3 R6, R5, c[0x0][0x2a8], RZ ;  /* 0x0000aa0005067a10 */ /* 0x000fe40007ffe0ff */
[----:B------:R-:W-:Y:S02]  /*2bb0*/  IMNMX R136, R136, R5, !PT ;  /* 0x0000000588887217 */ /* 0x000fe40007800200 */
[----:B------:R-:W-:Y:S02]  /*2bc0*/  IMNMX R137, R137, R6, PT ;  /* 0x0000000689897217 */ /* 0x000fe40003800200 */
.L_x_154:
[----:B--234-:R-:W-:Y:S02]  /*2bd0*/  PLOP3.LUT P0, PT, PT, PT, UP1, 0x40, 0x0 ;  /* 0x000000000000781c */ /* 0x01cfe40003f0e818 */
[----:B-----5:R-:W-:Y:S05]  /*2be0*/  IADD3 R5, R4, 0x8, RZ ;  /* 0x0000000804057810 */ /* 0x020fea0007ffe0ff */
[--C-:B------:R-:W-:Y:S02]  /*2bf0*/  IMAD.IADD R139, R232, 0x1, R5.reuse ;  /* 0x00000001e88b7824 */ /* 0x100fe400078e0205 */
[----:B------:R-:W-:Y:S03]  /*2c00*/  IMAD.IADD R138, R234, 0x1, R5 ;  /* 0x00000001ea8a7824 */ /* 0x000fe600078e0205 */
[----:B------:R-:W-:Y:S01]  /*2c10*/  IMNMX R139, R235, R139, PT ;  /* 0x0000008beb8b7217 */ /* 0x000fe20003800200 */
[----:B------:R-:W-:-:S05]  /*2c20*/  @P0 BRA `(.L_x_158) ;  /* 0x000001a000000947 */ /* 0x000fca0003800000 */
[----:B------:R-:W-:Y:S01]  /*2c30*/  IMAD.MOV.U32 R6, RZ, RZ, c[0x0][0x168] ;  /* 0x00005a00ff067624 */ /* 0x000fe200078e00ff */
        /* <DEDUP_REMOVED lines=13> */
.L_x_160:
[----:B------:R-:W-:Y:S04]  /*2d10*/  MOV R6, 0x1 ;  /* 0x0000000100067802 */ /* 0x000fe80000000f00 */
[----:B------:R-:W-:Y:S11]  /*2d20*/  ISETP.NE.AND P0, PT, R6, c[0x0][0x2a8], PT ;  /* 0x0000aa0006007a0c */ /* 0x000ff60003f05270 */
[----:B------:R-:W-:Y:S02]  /*2d30*/  @!UPT UIADD3 URZ, URZ, URZ, URZ ;  /* 0x0000003f3f3ff290 */ /* 0x000fe4000fffe03f */
[----:B------:R-:W-:Y:S05]  /*2d40*/  @P0 IMAD.HI.U32 R6, R5, c[0x0][0x2ac], RZ ;  /* 0x0000ab0005060a27 */ /* 0x000fea00078e00ff */
[----:B------:R-:W-:Y:S02]  /*2d50*/  @P0 SHF.R.U32.HI R5, RZ, c[0x0][0x2b0], R6 ;  /* 0x0000ac00ff050a19 */ /* 0x000fe40000011606 */
.L_x_161:
[----:B------:R-:W-:Y:S05]  /*2d60*/  BSYNC B0 ;  /* 0x0000000000007941 */ /* 0x000fea0003800000 */
.L_x_159:
[----:B------:R-:W-:Y:S04]  /*2d70*/  IMAD.MOV.U32 R6, RZ, RZ, c[0x0][0x2a8] ;  /* 0x0000aa00ff067624 */ /* 0x000fe800078e00ff */
[----:B------:R-:W-:Y:S04]  /*2d80*/  IMAD R5, R5, R6, -UR16 ;  /* 0x8000001005057e24 */ /* 0x000fe8000f8e0206 */
[----:B------:R-:W-:Y:S05]  /*2d90*/  IMAD.IADD R5, R5, 0x1, -R233 ;  /* 0x0000000105057824 */ /* 0x000fea00078e0ae9 */
[----:B------:R-:W-:Y:S02]  /*2da0*/  IADD3 R6, R5, c[0x0][0x2a8], RZ ;  /* 0x0000aa0005067a10 */ /* 0x000fe40007ffe0ff */
[----:B------:R-:W-:Y:S02]  /*2db0*/  IMNMX R138, R138, R5, !PT ;  /* 0x000000058a8a7217 */ /* 0x000fe40007800200 */
[----:B------:R-:W-:Y:S02]  /*2dc0*/  IMNMX R139, R139, R6, PT ;  /* 0x000000068b8b7217 */ /* 0x000fe40003800200 */
.L_x_158:
[----:B------:R-:W-:Y:S02]  /*2dd0*/  PLOP3.LUT P0, PT, PT, PT, UP1, 0x40, 0x0 ;  /* 0x000000000000781c */ /* 0x000fe40003f0e818 */
[----:B------:R-:W-:Y:S05]  /*2de0*/  IADD3 R5, R4, 0x20, RZ ;  /* 0x0000002004057810 */ /* 0x000fea0007ffe0ff */
        /* <DEDUP_REMOVED lines=18> */
.L_x_164:
[----:B------:R-:W-:Y:S04]  /*2f10*/  MOV R6, 0x1 ;  /* 0x0000000100067802 */ /* 0x000fe80000000f00 */
[----:B------:R-:W-:Y:S11]  /*2f20*/  ISETP.NE.AND P0, PT, R6, c[0x0][0x2a8], PT ;  /* 0x0000aa0006007a0c */ /* 0x000ff60003f05270 */
[----:B------:R-:W-:Y:S02]  /*2f30*/  @!UPT UIADD3 URZ, URZ, URZ, URZ ;  /* 0x0000003f3f3ff290 */ /* 0x000fe4000fffe03f */
[----:B------:R-:W-:Y:S05]  /*2f40*/  @P0 IMAD.HI.U32 R6, R5, c[0x0][0x2ac], RZ ;  /* 0x0000ab0005060a27 */ /* 0x000fea00078e00ff */
[----:B------:R-:W-:Y:S02]  /*2f50*/  @P0 SHF.R.U32.HI R5, RZ, c[0x0][0x2b0], R6 ;  /* 0x0000ac00ff050a19 */ /* 0x000fe40000011606 */
.L_x_165:
[----:B------:R-:W-:Y:S05]  /*2f60*/  BSYNC B0 ;  /* 0x0000000000007941 */ /* 0x000fea0003800000 */
.L_x_163:
[----:B------:R-:W-:Y:S04]  /*2f70*/  IMAD.MOV.U32 R6, RZ, RZ, c[0x0][0x2a8] ;  /* 0x0000aa00ff067624 */ /* 0x000fe800078e00ff */
[----:B------:R-:W-:Y:S04]  /*2f80*/  IMAD R5, R5, R6, -UR16 ;  /* 0x8000001005057e24 */ /* 0x000fe8000f8e0206 */
[----:B------:R-:W-:Y:S05]  /*2f90*/  IMAD.IADD R5, R5, 0x1, -R233 ;  /* 0x0000000105057824 */ /* 0x000fea00078e0ae9 */
[----:B------:R-:W-:Y:S02]  /*2fa0*/  IADD3 R6, R5, c[0x0][0x2a8], RZ ;  /* 0x0000aa0005067a10 */ /* 0x000fe40007ffe0ff */
[----:B------:R-:W-:Y:S02]  /*2fb0*/  IMNMX R140, R140, R5, !PT ;  /* 0x000000058c8c7217 */ /* 0x000fe40007800200 */
[----:B------:R-:W-:Y:S02]  /*2fc0*/  IMNMX R143, R143, R6, PT ;  /* 0x000000068f8f7217 */ /* 0x000fe40003800200 */
.L_x_162:
        /* <DEDUP_REMOVED lines=20> */
.L_x_168:
[----:B------:R-:W-:Y:S04]  /*3110*/  MOV R5, 0x1 ;  /* 0x0000000100057802 */ /* 0x000fe80000000f00 */
[----:B------:R-:W-:Y:S11]  /*3120*/  ISETP.NE.AND P0, PT, R5, c[0x0][0x2a8], PT ;  /* 0x0000aa0005007a0c */ /* 0x000ff60003f05270 */
[----:B------:R-:W-:Y:S02]  /*3130*/  @!UPT UIADD3 URZ, URZ, URZ, URZ ;  /* 0x0000003f3f3ff290 */ /* 0x000fe4000fffe03f */
[----:B------:R-:W-:Y:S05]  /*3140*/  @P0 IMAD.HI.U32 R5, R4, c[0x0][0x2ac], RZ ;  /* 0x0000ab0004050a27 */ /* 0x000fea00078e00ff */
[----:B------:R-:W-:Y:S02]  /*3150*/  @P0 SHF.R.U32.HI R4, RZ, c[0x0][0x2b0], R5 ;  /* 0x0000ac00ff040a19 */ /* 0x000fe40000011605 */
.L_x_169:
[----:B------:R-:W-:Y:S05]  /*3160*/  BSYNC B0 ;  /* 0x0000000000007941 */ /* 0x000fea0003800000 */
.L_x_167:
[----:B------:R-:W-:Y:S04]  /*3170*/  IMAD.MOV.U32 R5, RZ, RZ, c[0x0][0x2a8] ;  /* 0x0000aa00ff057624 */ /* 0x000fe800078e00ff */
[----:B------:R-:W-:Y:S04]  /*3180*/  IMAD R4, R4, R5, -UR16 ;  /* 0x8000001004047e24 */ /* 0x000fe8000f8e0205 */
[----:B------:R-:W-:Y:S05]  /*3190*/  IMAD.IADD R4, R4, 0x1, -R233 ;  /* 0x0000000104047824 */ /* 0x000fea00078e0ae9 */
[----:B------:R-:W-:Y:S02]  /*31a0*/  IADD3 R5, R4, c[0x0][0x2a8], RZ ;  /* 0x0000aa0004057a10 */ /* 0x000fe40007ffe0ff */
[----:B------:R-:W-:Y:S02]  /*31b0*/  IMNMX R141, R141, R4, !PT ;  /* 0x000000048d8d7217 */ /* 0x000fe40007800200 */
[----:B------:R-:W-:Y:S02]  /*31c0*/  IMNMX R142, R142, R5, PT ;  /* 0x000000058e8e7217 */ /* 0x000fe40003800200 */
.L_x_166:
[----:B------:R-:W-:Y:S04]  /*31d0*/  DEPBAR.LE SB0, 0x0 ;  /* 0x000080000000791a */ /* 0x000fe80000000000 */
[----:B------:R-:W-:Y:S01]  /*31e0*/  BAR.SYNC.DEFER_BLOCKING 0x0 ;  /* 0x0000000000007b1d */ /* 0x000fe20000010000 */
[----:B------:R-:W-:Y:S01]  /*31f0*/  PLOP3.LUT P0, PT, PT, PT, UP2, 0x80, 0x0 ;  /* 0x000000000000781c */ /* 0x000fe20003f0f028 */
[----:B------:R-:W-:Y:S03]  /*3200*/  UIADD3 UR15, UR15, 0x1, URZ ;  /* 0x000000010f0f7890 */ /* 0x000fe6000fffe03f */
[----:B------:R-:W-:Y:S01]  /*3210*/  ISETP.GT.AND P4, PT, R138, 0x1, P0 ;  /* 0x000000018a00780c */ /* 0x000fe20000784270 */
[----:B------:R-:W-:Y:S01]  /*3220*/  UISETP.GE.AND UP0, UPT, UR15, UR17, UPT ;  /* 0x000000110f00728c */ /* 0x000fe2000bf06270 */
[----:B------:R-:W-:Y:S02]  /*3230*/  ISETP.GT.AND P6, PT, R140, RZ, P0 ;  /* 0x000000ff8c00720c */ /* 0x000fe400007c4270 */
[----:B------:R-:W-:Y:S02]  /*3240*/  ISETP.LT.OR P4, PT, R139, 0x2, P4 ;  /* 0x000000028b00780c */ /* 0x000fe40002781670 */
[----:B------:R-:W-:Y:S02]  /*3250*/  ISETP.LT.OR P6, PT, R143, 0x1, P6 ;  /* 0x000000018f00780c */ /* 0x000fe400037c1670 */
[C---:B------:R-:W-:Y:S02]  /*3260*/  ISETP.GT.AND P1, PT, R136.reuse, RZ, P0 ;  /* 0x000000ff8800720c */ /* 0x040fe40000724270 */
[----:B------:R-:W-:Y:S02]  /*3270*/  ISETP.GT.AND P2, PT, R136, 0x20, P0 ;  /* 0x000000208800780c */ /* 0x000fe40000744270 */
[C---:B------:R-:W-:Y:S02]  /*3280*/  ISETP.LT.OR P1, PT, R137.reuse, 0x1, P1 ;  /* 0x000000018900780c */ /* 0x040fe40000f21670 */
[----:B------:R-:W-:Y:S01]  /*3290*/  ISETP.LT.OR P2, PT, R137, 0x21, P2 ;  /* 0x000000218900780c */ /* 0x000fe20001741670 */
[----:B------:R-:W2:Y:S05]  /*32a0*/  LDSM.16.M88.4 R16, [R221+0xc080] ;  /* 0x00c08000dd10783b */ /* 0x000eaa0000000200 */
[----:B------:R-:W3:Y:S05]  /*32b0*/  LDSM.16.M88.4 R12, [R221+0xd080] ;  /* 0x00d08000dd0c783b */ /* 0x000eea0000000200 */
[----:B------:R-:W4:Y:S05]  /*32c0*/  LDSM.16.M88.4 R116, [R2+0xc080] ;  /* 0x00c080000274783b */ /* 0x000f2a0000000200 */
[----:B------:R-:W5:Y:S05]  /*32d0*/  LDSM.16.M88.4 R120, [R2+0xd080] ;  /* 0x00d080000278783b */ /* 0x000f6a0000000200 */
[----:B------:R-:W1:Y:S05]  /*32e0*/  LDSM.16.M88.4 R124, [R220+0xc080] ;  /* 0x00c08000dc7c783b */ /* 0x000e6a0000000200 */
[----:B------:R-:W1:Y:S05]  /*32f0*/  LDSM.16.M88.4 R128, [R220+0xd080] ;  /* 0x00d08000dc80783b */ /* 0x000e6a0000000200 */
[----:B------:R-:W-:Y:S01]  /*3300*/  LDSM.16.M88.4 R132, [R3+0xd080] ;  /* 0x00d080000384783b */ /* 0x000fe20000000200 */
[-C--:B--2---:R-:W-:Y:S08]  /*3310*/  HMMA.16816.F32.BF16 R4, R16, R148.reuse, RZ ;  /* 0x000000941004723c */ /* 0x084ff000000418ff */
[C---:B---3--:R-:W-:Y:S08]  /*3320*/  HMMA.16816.F32.BF16 R8, R12.reuse, R148, RZ ;  /* 0x000000940c08723c */ /* 0x048ff000000418ff */
[-C--:B------:R-:W-:Y:S08]  /*3330*/  HMMA.16816.F32.BF16 R12, R12, R150.reuse, RZ ;  /* 0x000000960c0c723c */ /* 0x080ff000000418ff */
[----:B------:R-:W-:Y:S08]  /*3340*/  HMMA.16816.F32.BF16 R16, R16, R150, RZ ;  /* 0x000000961010723c */ /* 0x000ff000000418ff */
[-C--:B----4-:R-:W-:Y:S08]  /*3350*/  HMMA.16816.F32.BF16 R4, R116, R152.reuse, R4 ;  /* 0x000000987404723c */ /* 0x090ff00000041804 */
[C---:B-----5:R-:W-:Y:S08]  /*3360*/  HMMA.16816.F32.BF16 R8, R120.reuse, R152, R8 ;  /* 0x000000987808723c */ /* 0x060ff00000041808 */
[-C--:B------:R-:W-:Y:S01]  /*3370*/  HMMA.16816.F32.BF16 R12, R120, R154.reuse, R12 ;  /* 0x0000009a780c723c */ /* 0x080fe2000004180c */
[----:B------:R-:W2:Y:S07]  /*3380*/  LDSM.16.M88.4 R120, [R3+0xc080] ;  /* 0x00c080000378783b */ /* 0x000eae0000000200 */
[----:B------:R-:W-:Y:S01]  /*3390*/  HMMA.16816.F32.BF16 R16, R116, R154, R16 ;  /* 0x0000009a7410723c */ /* 0x000fe20000041810 */
[----:B------:R-:W3:Y:S07]  /*33a0*/  LDSM.16.M88.4 R116, [R221+0xe080] ;  /* 0x00e08000dd74783b */ /* 0x000eee0000000200 */
[-C--:B-1----:R-:W-:Y:S08]  /*33b0*/  HMMA.16816.F32.BF16 R4, R124, R156.reuse, R4 ;  /* 0x0000009c7c04723c */ /* 0x082ff00000041804 */
[C---:B------:R-:W-:Y:S08]  /*33c0*/  HMMA.16816.F32.BF16 R8, R128.reuse, R156, R8 ;  /* 0x0000009c8008723c */ /* 0x040ff00000041808 */
[-C--:B------:R-:W-:Y:S01]  /*33d0*/  HMMA.16816.F32.BF16 R12, R128, R158.reuse, R12 ;  /* 0x0000009e800c723c */ /* 0x080fe2000004180c */
[----:B------:R-:W1:Y:S07]  /*33e0*/  LDSM.16.M88.4 R128, [R221+0xf080] ;  /* 0x00f08000dd80783b */ /* 0x000e6e0000000200 */
[----:B------:R-:W-:Y:S01]  /*33f0*/  HMMA.16816.F32.BF16 R16, R124, R158, R16 ;  /* 0x0000009e7c10723c */ /* 0x000fe20000041810 */
[----:B------:R-:W4:Y:S07]  /*3400*/  LDSM.16.M88.4 R124, [R2+0xe080] ;  /* 0x00e08000027c783b */ /* 0x000f2e0000000200 */
[-C--:B--2---:R-:W-:Y:S08]  /*3410*/  HMMA.16816.F32.BF16 R4, R120, R160.reuse, R4 ;  /* 0x000000a07804723c */ /* 0x084ff00000041804 */
[C---:B------:R-:W-:Y:S08]  /*3420*/  HMMA.16816.F32.BF16 R8, R132.reuse, R160, R8 ;  /* 0x000000a08408723c */ /* 0x040ff00000041808 */
        /* <DEDUP_REMOVED lines=13> */
[----:B------:R-:W2:Y:S07]  /*3500*/  LDSM.16.M88.4 R132, [R3+0xf080] ;  /* 0x00f080000384783b */ /* 0x000eae0000000200 */
[----:B------:R-:W-:Y:S01]  /*3510*/  HMMA.16816.F32.BF16 R16, R124, R170, R16 ;  /* 0x000000aa7c10723c */ /* 0x000fe20000041810 */
[----:B------:R-:W4:Y:S07]  /*3520*/  LDSM.16.M88.4 R124, [R221+0x10080] ;  /* 0x01008000dd7c783b */ /* 0x000f2e0000000200 */
[-C--:B-----5:R-:W-:Y:S08]  /*3530*/  HMMA.16816.F32.BF16 R4, R120, R172.reuse, R4 ;  /* 0x000000ac7804723c */ /* 0x0a0ff00000041804 */
[C---:B-1----:R-:W-:Y:S08]  /*3540*/  HMMA.16816.F32.BF16 R8, R128.reuse, R172, R8 ;  /* 0x000000ac8008723c */ /* 0x042ff00000041808 */
[-C--:B------:R-:W-:Y:S01]  /*3550*/  HMMA.16816.F32.BF16 R12, R128, R174.reuse, R12 ;  /* 0x000000ae800c723c */ /* 0x080fe2000004180c */
[----:B------:R-:W1:Y:S07]  /*3560*/  LDSM.16.M88.4 R128, [R221+0x11080] ;  /* 0x01108000dd80783b */ /* 0x000e6e0000000200 */
[----:B------:R-:W-:Y:S01]  /*3570*/  HMMA.16816.F32.BF16 R16, R120, R174, R16 ;  /* 0x000000ae7810723c */ /* 0x000fe20000041810 */
[----:B------:R-:W5:Y:S07]  /*3580*/  LDSM.16.M88.4 R120, [R2+0x10080] ;  /* 0x010080000278783b */ /* 0x000f6e0000000200 */
[-C--:B---3--:R-:W-:Y:S08]  /*3590*/  HMMA.16816.F32.BF16 R4, R116, R176.reuse, R4 ;  /* 0x000000b07404723c */ /* 0x088ff00000041804 */
[C---:B--2---:R-:W-:Y:S08]  /*35a0*/  HMMA.16816.F32.BF16 R8, R132.reuse, R176, R8 ;  /* 0x000000b08408723c */ /* 0x044ff00000041808 */
[-C--:B------:R-:W-:Y:S01]  /*35b0*/  HMMA.16816.F32.BF16 R12, R132, R178.reuse, R12 ;  /* 0x000000b2840c723c */ /* 0x080fe2000004180c */
[----:B------:R-:W2:Y:S07]  /*35c0*/  LDSM.16.M88.4 R132, [R2+0x11080] ;  /* 0x011080000284783b */ /* 0x000eae0000000200 */
[----:B------:R-:W-:Y:S01]  /*35d0*/  HMMA.16816.F32.BF16 R16, R116, R178, R16 ;  /* 0x000000b27410723c */ /* 0x000fe20000041810 */
[----:B------:R-:W3:Y:S07]  /*35e0*/  LDSM.16.M88.4 R116, [R220+0x10080] ;  /* 0x01008000dc74783b */ /* 0x000eee0000000200 */
[-C--:B----4-:R-:W-:Y:S08]  /*35f0*/  HMMA.16816.F32.BF16 R4, R124, R180.reuse, R4 ;  /* 0x000000b47c04723c */ /* 0x090ff00000041804 */
[C---:B-1----:R-:W-:Y:S08]  /*3600*/  HMMA.16816.F32.BF16 R8, R128.reuse, R180, R8 ;  /* 0x000000b48008723c */ /* 0x042ff00000041808 */
[-C--:B------:R-:W-:Y:S07]  /*3610*/  HMMA.16816.F32.BF16 R12, R128, R182.reuse, R12 ;  /* 0x000000b6800c723c */ /* 0x080fee000004180c */
[----:B------:R-:W-:Y:S01]  /*3620*/  FSEL R128, R203, -INF , !P1 ;  /* 0xff800000cb807808 */ /* 0x000fe20004800000 */
[----:B------:R-:W-:Y:S01]  /*3630*/  HMMA.16816.F32.BF16 R16, R124, R182, R16 ;  /* 0x000000b67c10723c */ /* 0x000fe20000041810 */
[----:B------:R-:W1:Y:S03]  /*3640*/  LDSM.16.M88.4 R124, [R220+0x11080] ;  /* 0x01108000dc7c783b */ /* 0x000e660000000200 */
[--C-:B------:R-:W-:Y:S01]  /*3650*/  FFMA.FTZ R128, R128, c[0x0][0x29c], -R144.reuse ;  /* 0x0000a70080807a23 */ /* 0x100fe20000010890 */
[C---:B------:R-:W-:Y:S03]  /*3660*/  ISETP.GT.AND P1, PT, R136.reuse, 0x1, P0 ;  /* 0x000000018800780c */ /* 0x040fe60000724270 */
[-C--:B-----5:R-:W-:Y:S01]  /*3670*/  HMMA.16816.F32.BF16 R4, R120, R184.reuse, R4 ;  /* 0x000000b87804723c */ /* 0x0a0fe20000041804 */
[----:B------:R4:W5:Y:S04]  /*3680*/  MUFU.EX2 R204, R128 ;  /* 0x0000008000cc7308 */ /* 0x0009680000000800 */
[----:B------:R-:W-:Y:S03]  /*3690*/  ISETP.LT.OR P1, PT, R137, 0x2, P1 ;  /* 0x000000028900780c */ /* 0x000fe60000f21670 */
[C---:B--2---:R-:W-:Y:S08]  /*36a0*/  HMMA.16816.F32.BF16 R8, R132.reuse, R184, R8 ;  /* 0x000000b88408723c */ /* 0x044ff00000041808 */
[-C--:B------:R-:W-:Y:S08]  /*36b0*/  HMMA.16816.F32.BF16 R12, R132, R186.reuse, R12 ;  /* 0x000000ba840c723c */ /* 0x080ff0000004180c */
[----:B------:R-:W-:Y:S01]  /*36c0*/  HMMA.16816.F32.BF16 R16, R120, R186, R16 ;  /* 0x000000ba7810723c */ /* 0x000fe20000041810 */
[----:B------:R-:W2:Y:S03]  /*36d0*/  LDSM.16.M88.4 R120, [R3+0x10080] ;  /* 0x010080000378783b */ /* 0x000ea60000000200 */
[----:B----4-:R-:W-:Y:S02]  /*36e0*/  FSEL R128, R201, -INF , !P1 ;  /* 0xff800000c9807808 */ /* 0x010fe40004800000 */
[----:B------:R-:W-:Y:S02]  /*36f0*/  ISETP.GT.AND P1, PT, R136, 0x21, P0 ;  /* 0x000000218800780c */ /* 0x000fe40000724270 */
[-C--:B---3--:R-:W-:Y:S05]  /*3700*/  HMMA.16816.F32.BF16 R4, R116, R188.reuse, R4 ;  /* 0x000000bc7404723c */ /* 0x088fea0000041804 */
[--C-:B------:R-:W-:Y:S01]  /*3710*/  FFMA.FTZ R128, R128, c[0x0][0x29c], -R144.reuse ;  /* 0x0000a70080807a23 */ /* 0x100fe20000010890 */
[----:B------:R-:W-:Y:S02]  /*3720*/  ISETP.LT.OR P1, PT, R137, 0x22, P1 ;  /* 0x000000228900780c */ /* 0x000fe40000f21670 */
[C---:B-1----:R-:W-:Y:S01]  /*3730*/  HMMA.16816.F32.BF16 R8, R124.reuse, R188, R8 ;  /* 0x000000bc7c08723c */ /* 0x042fe20000041808 */
[----:B------:R1:W3:Y:S03]  /*3740*/  MUFU.EX2 R197, R128 ;  /* 0x0000008000c57308 */ /* 0x0002e60000000800 */
[----:B------:R-:W-:Y:S02]  /*3750*/  FSEL R132, R199, -INF , !P1 ;  /* 0xff800000c7847808 */ /* 0x000fe40004800000 */
[----:B------:R-:W-:Y:S02]  /*3760*/  ISETP.GT.AND P1, PT, R138, RZ, P0 ;  /* 0x000000ff8a00720c */ /* 0x000fe40000724270 */
[-C--:B------:R-:W-:Y:S03]  /*3770*/  HMMA.16816.F32.BF16 R12, R124, R190.reuse, R12 ;  /* 0x000000be7c0c723c */ /* 0x080fe6000004180c */
[C---:B------:R-:W-:Y:S05]  /*3780*/  ISETP.LT.OR P1, PT, R139.reuse, 0x1, P1 ;  /* 0x000000018b00780c */ /* 0x040fea0000f21670 */
[----:B------:R-:W-:Y:S01]  /*3790*/  HMMA.16816.F32.BF16 R16, R116, R190, R16 ;  /* 0x000000be7410723c */ /* 0x000fe20000041810 */
[----:B------:R-:W4:Y:S07]  /*37a0*/  LDS R118, [R229.X4+0x12180] ;  /* 0x01218000e5767984 */ /* 0x000f2e0000004800 */
[-C--:B--2---:R-:W-:Y:S05]  /*37b0*/  HMMA.16816.F32.BF16 R4, R120, R192.reuse, R4 ;  /* 0x000000c07804723c */ /* 0x084fea0000041804 */
[----:B-1----:R-:W-:Y:S02]  /*37c0*/  FSEL R128, R198, -INF , !P2 ;  /* 0xff800000c6807808 */ /* 0x002fe40005000000 */
[----:B------:R-:W-:Y:S04]  /*37d0*/  ISETP.GT.AND P2, PT, R138, 0x20, P0 ;  /* 0x000000208a00780c */ /* 0x000fe80000744270 */
[----:B------:R-:W-:Y:S01]  /*37e0*/  ISETP.LT.OR P2, PT, R139, 0x21, P2 ;  /* 0x000000218b00780c */ /* 0x000fe20001741670 */
[--C-:B------:R-:W-:Y:S02]  /*37f0*/  FFMA.FTZ R128, R128, c[0x0][0x29c], -R144.reuse ;  /* 0x0000a70080807a23 */ /* 0x100fe40000010890 */
[----:B------:R-:W-:Y:S01]  /*3800*/  FFMA.FTZ R144, R132, c[0x0][0x29c], -R144 ;  /* 0x0000a70084907a23 */ /* 0x000fe20000010890 */
[----:B------:R-:W-:Y:S01]  /*3810*/  FSEL R132, R205, -INF , !P1 ;  /* 0xff800000cd847808 */ /* 0x000fe20004800000 */
[----:B------:R1:W-:Y:S01]  /*3820*/  MUFU.EX2 R196, R128 ;  /* 0x0000008000c47308 */ /* 0x0003e20000000800 */
[----:B------:R-:W-:Y:S02]  /*3830*/  ISETP.GT.AND P1, PT, R138, 0x21, P0 ;  /* 0x000000218a00780c */ /* 0x000fe40000724270 */
[----:B------:R-:W-:Y:S01]  /*3840*/  FSEL R119, R202, -INF , !P2 ;  /* 0xff800000ca777808 */ /* 0x000fe20005000000 */
[--C-:B------:R-:W-:Y:S01]  /*3850*/  FFMA.FTZ R124, R132, c[0x0][0x29c], -R145.reuse ;  /* 0x0000a700847c7a23 */ /* 0x100fe20000010891 */
[----:B------:R-:W-:Y:S02]  /*3860*/  ISETP.LT.OR P1, PT, R139, 0x22, P1 ;  /* 0x000000228b00780c */ /* 0x000fe40000f21670 */
[----:B------:R-:W-:Y:S02]  /*3870*/  ISETP.GT.AND P2, PT, R140, 0x20, P0 ;  /* 0x000000208c00780c */ /* 0x000fe40000744270 */
[----:B------:R-:W-:Y:S01]  /*3880*/  FSEL R117, R200, -INF , !P1 ;  /* 0xff800000c8757808 */ /* 0x000fe20004800000 */
[----:B------:R2:W2:Y:S01]  /*3890*/  MUFU.EX2 R137, R124 ;  /* 0x0000007c00897308 */ /* 0x0004a20000000800 */
[----:B------:R-:W-:Y:S02]  /*38a0*/  ISETP.LT.OR P2, PT, R143, 0x21, P2 ;  /* 0x000000218f00780c */ /* 0x000fe40001741670 */
[----:B------:R-:W-:Y:S01]  /*38b0*/  ISETP.GT.AND P1, PT, R140, 0x21, P0 ;  /* 0x000000218c00780c */ /* 0x000fe20000724270 */
[--C-:B------:R-:W-:Y:S01]  /*38c0*/  FFMA.FTZ R117, R117, c[0x0][0x29c], -R145.reuse ;  /* 0x0000a70075757a23 */ /* 0x100fe20000010891 */
[----:B------:R-:W-:Y:S01]  /*38d0*/  FSEL R126, R207, -INF , !P2 ;  /* 0xff800000cf7e7808 */ /* 0x000fe20005000000 */
[--C-:B----4-:R-:W-:Y:S01]  /*38e0*/  FADD.FTZ R4, R4, -R118.reuse ;  /* 0x8000007604047221 */ /* 0x110fe20000010000 */
[----:B------:R-:W-:Y:S01]  /*38f0*/  ISETP.LT.OR P1, PT, R143, 0x22, P1 ;  /* 0x000000228f00780c */ /* 0x000fe20000f21670 */
[----:B------:R-:W-:Y:S01]  /*3900*/  FADD.FTZ R5, R5, -R118 ;  /* 0x8000007605057221 */ /* 0x000fe20000010000 */
[----:B------:R-:W-:Y:S01]  /*3910*/  ISETP.GT.AND P2, PT, R141, 0x20, P0 ;  /* 0x000000208d00780c */ /* 0x000fe20000744270 */
[----:B------:R4:W-:Y:S01]  /*3920*/  MUFU.EX2 R134, R117 ;  /* 0x0000007500867308 */ /* 0x0009e20000000800 */
[--C-:B------:R-:W-:Y:S02]  /*3930*/  FFMA.FTZ R126, R126, c[0x0][0x29c], -R146.reuse ;  /* 0x0000a7007e7e7a23 */ /* 0x100fe40000010892 */
[----:B-----5:R-:W-:Y:S01]  /*3940*/  FMUL.FTZ R4, R204, R4 ;  /* 0x00000004cc047220 */ /* 0x020fe20000410000 */
[----:B-1----:R-:W1:Y:S01]  /*3950*/  LDSM.16.M88.4 R128, [R3+0x11080] ;  /* 0x011080000380783b */ /* 0x002e620000000200 */
[----:B------:R-:W-:Y:S01]  /*3960*/  ISETP.LT.OR P2, PT, R142, 0x21, P2 ;  /* 0x000000218e00780c */ /* 0x000fe20001741670 */
[----:B---3--:R-:W-:Y:S04]  /*3970*/  FMUL.FTZ R5, R197, R5 ;  /* 0x00000005c5057220 */ /* 0x008fe80000410000 */
[----:B------:R-:W-:Y:S01]  /*3980*/  MUFU.EX2 R144, R144 ;  /* 0x0000009000907308 */ /* 0x000fe20000000800 */
[----:B--2---:R-:W-:Y:S02]  /*3990*/  FSEL R124, R208, -INF , !P4 ;  /* 0xff800000d07c7808 */ /* 0x004fe40006000000 */
[----:B------:R-:W-:Y:S03]  /*39a0*/  ISETP.GT.AND P4, PT, R140, 0x1, P0 ;  /* 0x000000018c00780c */ /* 0x000fe60000784270 */
[----:B------:R-:W-:Y:S01]  /*39b0*/  FFMA.FTZ R116, R124, c[0x0][0x29c], -R145 ;  /* 0x0000a7007c747a23 */ /* 0x000fe20000010891 */
[----:B------:R-:W-:Y:S02]  /*39c0*/  ISETP.LT.OR P4, PT, R143, 0x2, P4 ;  /* 0x000000028f00780c */ /* 0x000fe40002781670 */
[----:B------:R-:W-:Y:S01]  /*39d0*/  FSEL R124, R211, -INF , !P6 ;  /* 0xff800000d37c7808 */ /* 0x000fe20007000000 */
[----:B------:R2:W3:Y:S01]  /*39e0*/  MUFU.EX2 R136, R116 ;  /* 0x0000007400887308 */ /* 0x0004e20000000800 */
[----:B----4-:R-:W4:Y:S01]  /*39f0*/  LDS R117, [R229.X4+0x121a0] ;  /* 0x0121a000e5757984 */ /* 0x010f220000004800 */
[----:B------:R-:W-:Y:S02]  /*3a00*/  ISETP.GT.AND P6, PT, R141, RZ, P0 ;  /* 0x000000ff8d00720c */ /* 0x000fe400007c4270 */
[--C-:B------:R-:W-:Y:S02]  /*3a10*/  FFMA.FTZ R124, R124, c[0x0][0x29c], -R146.reuse ;  /* 0x0000a7007c7c7a23 */ /* 0x100fe40000010892 */
[----:B------:R-:W-:Y:S04]  /*3a20*/  ISETP.LT.OR P6, PT, R142, 0x1, P6 ;  /* 0x000000018e00780c */ /* 0x000fe800037c1670 */
[----:B------:R5:W-:Y:S01]  /*3a30*/  MUFU.EX2 R133, R124 ;  /* 0x0000007c00857308 */ /* 0x000be20000000800 */
[----:B------:R-:W-:Y:S05]  /*3a40*/  FSEL R125, R214, -INF , !P6 ;  /* 0xff800000d67d7808 */ /* 0x000fea0007000000 */
[----:B------:R-:W-:Y:S01]  /*3a50*/  FFMA.FTZ R125, R125, c[0x0][0x29c], -R147 ;  /* 0x0000a7007d7d7a23 */ /* 0x000fe20000010893 */
[C---:B-1----:R-:W-:Y:S04]  /*3a60*/  HMMA.16816.F32.BF16 R8, R128.reuse, R192, R8 ;  /* 0x000000c08008723c */ /* 0x042fe80000041808 */
[----:B--2---:R-:W-:Y:S01]  /*3a70*/  FFMA.FTZ R116, R119, c[0x0][0x29c], -R145 ;  /* 0x0000a70077747a23 */ /* 0x004fe20000010891 */
[----:B------:R-:W-:Y:S02]  /*3a80*/  FSEL R119, R209, -INF , !P4 ;  /* 0xff800000d1777808 */ /* 0x000fe40006000000 */
[----:B------:R-:W-:Y:S01]  /*3a90*/  ISETP.GT.AND P4, PT, R141, 0x1, P0 ;  /* 0x000000018d00780c */ /* 0x000fe20000784270 */
[-C--:B------:R-:W-:Y:S01]  /*3aa0*/  HMMA.16816.F32.BF16 R12, R128, R194.reuse, R12 ;  /* 0x000000c2800c723c */ /* 0x080fe2000004180c */
[----:B------:R1:W2:Y:S02]  /*3ab0*/  MUFU.EX2 R135, R116 ;  /* 0x0000007400877308 */ /* 0x0002a40000000800 */
[----:B------:R-:W-:Y:S01]  /*3ac0*/  ISETP.LT.OR P4, PT, R142, 0x2, P4 ;  /* 0x000000028e00780c */ /* 0x000fe20002781670 */
[--C-:B------:R-:W-:Y:S01]  /*3ad0*/  FFMA.FTZ R119, R119, c[0x0][0x29c], -R146.reuse ;  /* 0x0000a70077777a23 */ /* 0x100fe20000010892 */
[----:B------:R-:W-:Y:S02]  /*3ae0*/  ISETP.GT.AND P0, PT, R141, 0x21, P0 ;  /* 0x000000218d00780c */ /* 0x000fe40000704270 */
[----:B-----5:R-:W-:Y:S01]  /*3af0*/  FSEL R124, R213, -INF , !P4 ;  /* 0xff800000d57c7808 */ /* 0x020fe20006000000 */
[----:B------:R-:W-:Y:S03]  /*3b00*/  HMMA.16816.F32.BF16 R16, R120, R194, R16 ;  /* 0x000000c27810723c */ /* 0x000fe60000041810 */
[----:B------:R5:W-:Y:S01]  /*3b10*/  MUFU.EX2 R130, R126 ;  /* 0x0000007e00827308 */ /* 0x000be20000000800 */
[----:B----4-:R-:W-:Y:S01]  /*3b20*/  FADD.FTZ R6, R6, -R117 ;  /* 0x8000007506067221 */ /* 0x010fe20000010000 */
[----:B------:R-:W-:Y:S01]  /*3b30*/  ISETP.LT.OR P0, PT, R142, 0x22, P0 ;  /* 0x000000228e00780c */ /* 0x000fe20000701670 */
[--C-:B------:R-:W-:Y:S01]  /*3b40*/  FFMA.FTZ R124, R124, c[0x0][0x29c], -R147.reuse ;  /* 0x0000a7007c7c7a23 */ /* 0x100fe20000010893 */
[----:B------:R-:W-:Y:S01]  /*3b50*/  FSEL R123, R212, -INF , !P2 ;  /* 0xff800000d47b7808 */ /* 0x000fe20005000000 */
[----:B------:R-:W-:Y:S01]  /*3b60*/  FFMA.FTZ R121, -R203, R203, 1 ;  /* 0x3f800000cb797423 */ /* 0x000fe200000101cb */
[----:B------:R-:W-:Y:S02]  /*3b70*/  FSEL R122, R210, -INF , !P0 ;  /* 0xff800000d27a7808 */ /* 0x000fe40004000000 */
[----:B------:R-:W-:Y:S01]  /*3b80*/  PLOP3.LUT P0, PT, PT, PT, UP0, 0x80, 0x0 ;  /* 0x000000000000781c */ /* 0x000fe20003f0f008 */
[----:B------:R-:W-:Y:S01]  /*3b90*/  FMUL.FTZ R121, R4, R121 ;  /* 0x0000007904797220 */ /* 0x000fe20000410000 */
[----:B------:R4:W2:Y:S01]  /*3ba0*/  MUFU.EX2 R132, R119 ;  /* 0x0000007700847308 */ /* 0x0008a20000000800 */
[----:B------:R-:W-:Y:S02]  /*3bb0*/  FFMA.FTZ R4, -R198, R198, 1 ;  /* 0x3f800000c6047423 */ /* 0x000fe400000101c6 */
[----:B------:R-:W-:Y:S01]  /*3bc0*/  FMUL.FTZ R6, R137, R6 ;  /* 0x0000000689067220 */ /* 0x000fe20000410000 */
[----:B-1----:R-:W-:Y:S01]  /*3bd0*/  FSEL R116, R206, -INF , !P1 ;  /* 0xff800000ce747808 */ /* 0x002fe20004800000 */
[----:B------:R-:W-:Y:S02]  /*3be0*/  FFMA.FTZ R120, -R201, R201, 1 ;  /* 0x3f800000c9787423 */ /* 0x000fe400000101c9 */
[--C-:B------:R-:W-:Y:S02]  /*3bf0*/  FFMA.FTZ R123, R123, c[0x0][0x29c], -R147.reuse ;  /* 0x0000a7007b7b7a23 */ /* 0x100fe40000010893 */
[----:B------:R-:W-:Y:S01]  /*3c00*/  FFMA.FTZ R127, R116, c[0x0][0x29c], -R146 ;  /* 0x0000a700747f7a23 */ /* 0x000fe20000010892 */
[----:B------:R-:W-:Y:S01]  /*3c10*/  MUFU.EX2 R131, R125 ;  /* 0x0000007d00837308 */ /* 0x000fe20000000800 */
[--C-:B------:R-:W-:Y:S01]  /*3c20*/  FADD.FTZ R16, R16, -R118.reuse ;  /* 0x8000007610107221 */ /* 0x100fe20000010000 */
[----:B------:R-:W1:Y:S01]  /*3c30*/  LDS R116, [R229.X4+0x12200] ;  /* 0x01220000e5747984 */ /* 0x000e620000004800 */
[----:B------:R-:W-:Y:S01]  /*3c40*/  FMUL.FTZ R120, R5, R120 ;  /* 0x0000007805787220 */ /* 0x000fe20000410000 */
[----:B------:R-:W-:Y:S01]  /*3c50*/  F2FP.BF16.PACK_AB R5, R197, R204 ;  /* 0x000000ccc505723e */ /* 0x000fe200000010ff */
[----:B------:R-:W-:Y:S02]  /*3c60*/  FMUL.FTZ R16, R196, R16 ;  /* 0x00000010c4107220 */ /* 0x000fe40000410000 */
[----:B------:R-:W-:Y:S01]  /*3c70*/  FFMA.FTZ R122, R122, c[0x0][0x29c], -R147 ;  /* 0x0000a7007a7a7a23 */ /* 0x000fe20000010893 */
[----:B------:R-:W-:Y:S01]  /*3c80*/  F2FP.BF16.PACK_AB R120, R120, R121 ;  /* 0x000000797878723e */ /* 0x000fe200000010ff */
[----:B------:R-:W-:Y:S01]  /*3c90*/  FMUL.FTZ R129, R16, R4 ;  /* 0x0000000410817220 */ /* 0x000fe20000410000 */
[----:B------:R2:W-:Y:S01]  /*3ca0*/  MUFU.EX2 R128, R127 ;  /* 0x0000007f00807308 */ /* 0x0005e20000000800 */
[----:B------:R-:W-:Y:S02]  /*3cb0*/  FFMA.FTZ R4, -R205, R205, 1 ;  /* 0x3f800000cd047423 */ /* 0x000fe400000101cd */
[----:B------:R-:W-:Y:S01]  /*3cc0*/  FADD.FTZ R17, R17, -R118 ;  /* 0x8000007611117221 */ /* 0x000fe20000010000 */
[----:B---3--:R-:W-:Y:S01]  /*3cd0*/  F2FP.BF16.PACK_AB R118, R136, R137 ;  /* 0x000000898876723e */ /* 0x008fe200000010ff */
[----:B-----5:R-:W-:Y:S01]  /*3ce0*/  FMUL.FTZ R126, R6, R4 ;  /* 0x00000004067e7220 */ /* 0x020fe20000410000 */
[C---:B----4-:R-:W-:Y:S01]  /*3cf0*/  F2FP.BF16.PACK_AB R119, R144.reuse, R196 ;  /* 0x000000c49077723e */ /* 0x050fe200000010ff */
[----:B------:R-:W3:Y:S01]  /*3d00*/  LDS R4, [R229.X4+0x12220] ;  /* 0x01222000e5047984 */ /* 0x000ee20000004800 */
[----:B------:R-:W-:Y:S02]  /*3d10*/  FMUL.FTZ R17, R144, R17 ;  /* 0x0000001190117220 */ /* 0x000fe40000410000 */
[----:B------:R-:W4:Y:S01]  /*3d20*/  MUFU.EX2 R124, R124 ;  /* 0x0000007c007c7308 */ /* 0x000f220000000800 */
[----:B------:R-:W-:Y:S01]  /*3d30*/  FFMA.FTZ R16, -R199, R199, 1 ;  /* 0x3f800000c7107423 */ /* 0x000fe200000101c7 */
[----:B------:R4:W-:Y:S01]  /*3d40*/  STS [R230], R5 ;  /* 0x00000005e6007388 */ /* 0x0009e20000000800 */
[--C-:B------:R-:W-:Y:S02]  /*3d50*/  FADD.FTZ R19, R19, -R117.reuse ;  /* 0x8000007513137221 */ /* 0x100fe40000010000 */
[----:B------:R-:W-:Y:S02]  /*3d60*/  FFMA.FTZ R6, -R200, R200, 1 ;  /* 0x3f800000c8067423 */ /* 0x000fe400000101c8 */
[----:B------:R-:W-:Y:S01]  /*3d70*/  STS [R230+0x400], R118 ;  /* 0x00040076e6007388 */ /* 0x000fe20000000800 */
[----:B------:R-:W-:Y:S02]  /*3d80*/  FMUL.FTZ R19, R134, R19 ;  /* 0x0000001386137220 */ /* 0x000fe40000410000 */
[----:B------:R-:W-:Y:S01]  /*3d90*/  MUFU.EX2 R123, R123 ;  /* 0x0000007b007b7308 */ /* 0x000fe20000000800 */
[--C-:B------:R-:W-:Y:S01]  /*3da0*/  FADD.FTZ R7, R7, -R117.reuse ;  /* 0x8000007507077221 */ /* 0x100fe20000010000 */
[----:B------:R-:W-:Y:S01]  /*3db0*/  STS [R231], R119 ;  /* 0x00000077e7007388 */ /* 0x000fe20000000800 */
[----:B------:R-:W-:Y:S02]  /*3dc0*/  FADD.FTZ R18, R18, -R117 ;  /* 0x8000007512127221 */ /* 0x000fe40000010000 */
[----:B--2---:R-:W-:Y:S01]  /*3dd0*/  FMUL.FTZ R127, R17, R16 ;  /* 0x00000010117f7220 */ /* 0x004fe20000410000 */
[----:B------:R-:W-:Y:S01]  /*3de0*/  F2FP.BF16.PACK_AB R17, R134, R135 ;  /* 0x000000878611723e */ /* 0x000fe200000010ff */
[----:B------:R-:W-:Y:S01]  /*3df0*/  FMUL.FTZ R117, R19, R6 ;  /* 0x0000000613757220 */ /* 0x000fe20000410000 */
[----:B------:R-:W-:Y:S01]  /*3e00*/  F2FP.BF16.PACK_AB R6, R132, R133 ;  /* 0x000000858406723e */ /* 0x000fe200000010ff */
[----:B------:R-:W-:Y:S01]  /*3e10*/  FMUL.FTZ R121, R136, R7 ;  /* 0x0000000788797220 */ /* 0x000fe20000410000 */
[----:B------:R-:W2:Y:S01]  /*3e20*/  MUFU.EX2 R122, R122 ;  /* 0x0000007a007a7308 */ /* 0x000ea20000000800 */
[----:B------:R5:W-:Y:S01]  /*3e30*/  STS [R231+0x400], R17 ;  /* 0x00040011e7007388 */ /* 0x000be20000000800 */
[----:B------:R-:W-:Y:S02]  /*3e40*/  FMUL.FTZ R18, R135, R18 ;  /* 0x0000001287127220 */ /* 0x000fe40000410000 */
[----:B------:R-:W-:Y:S02]  /*3e50*/  FFMA.FTZ R7, -R202, R202, 1 ;  /* 0x3f800000ca077423 */ /* 0x000fe400000101ca */
[----:B------:R-:W-:Y:S01]  /*3e60*/  FFMA.FTZ R16, -R208, R208, 1 ;  /* 0x3f800000d0107423 */ /* 0x000fe200000101d0 */
[----:B----4-:R-:W-:Y:S01]  /*3e70*/  F2FP.BF16.PACK_AB R5, R124, R131 ;  /* 0x000000837c05723e */ /* 0x010fe200000010ff */
[----:B------:R4:W-:Y:S01]  /*3e80*/  STS [R230+0x1000], R6 ;  /* 0x00100006e6007388 */ /* 0x0009e20000000800 */
[--C-:B-1----:R-:W-:Y:S02]  /*3e90*/  FADD.FTZ R8, R8, -R116.reuse ;  /* 0x8000007408087221 */ /* 0x102fe40000010000 */
[----:B------:R-:W-:Y:S02]  /*3ea0*/  FMUL.FTZ R125, R121, R16 ;  /* 0x00000010797d7220 */ /* 0x000fe40000410000 */
[----:B------:R1:W-:Y:S01]  /*3eb0*/  STS [R230+0x1400], R5 ;  /* 0x00140005e6007388 */ /* 0x0003e20000000800 */
[----:B------:R-:W-:Y:S01]  /*3ec0*/  FMUL.FTZ R121, R18, R7 ;  /* 0x0000000712797220 */ /* 0x000fe20000410000 */
[----:B------:R-:W-:Y:S01]  /*3ed0*/  F2FP.BF16.PACK_AB R7, R128, R130 ;  /* 0x000000828007723e */ /* 0x000fe200000010ff */
[----:B------:R-:W-:Y:S02]  /*3ee0*/  FADD.FTZ R9, R9, -R116 ;  /* 0x8000007409097221 */ /* 0x000fe40000010000 */
[--C-:B---3--:R-:W-:Y:S02]  /*3ef0*/  FADD.FTZ R10, R10, -R4.reuse ;  /* 0x800000040a0a7221 */ /* 0x108fe40000010000 */
[--C-:B------:R-:W-:Y:S01]  /*3f00*/  FADD.FTZ R11, R11, -R4.reuse ;  /* 0x800000040b0b7221 */ /* 0x100fe20000010000 */
[----:B------:R-:W-:Y:S01]  /*3f10*/  STS [R231+0x1000], R7 ;  /* 0x00100007e7007388 */ /* 0x000fe20000000800 */
[--C-:B------:R-:W-:Y:S02]  /*3f20*/  FADD.FTZ R14, R14, -R4.reuse ;  /* 0x800000040e0e7221 */ /* 0x100fe40000010000 */
[----:B------:R-:W-:Y:S01]  /*3f30*/  FADD.FTZ R15, R15, -R4 ;  /* 0x800000040f0f7221 */ /* 0x000fe20000010000 */
[----:B--2---:R-:W-:Y:S01]  /*3f40*/  F2FP.BF16.PACK_AB R4, R122, R123 ;  /* 0x0000007b7a04723e */ /* 0x004fe200000010ff */
[--C-:B------:R-:W-:Y:S02]  /*3f50*/  FADD.FTZ R12, R12, -R116.reuse ;  /* 0x800000740c0c7221 */ /* 0x100fe40000010000 */
[----:B------:R-:W-:Y:S02]  /*3f60*/  FADD.FTZ R13, R13, -R116 ;  /* 0x800000740d0d7221 */ /* 0x000fe40000010000 */
[----:B------:R2:W-:Y:S01]  /*3f70*/  STS [R231+0x1400], R4 ;  /* 0x00140004e7007388 */ /* 0x0005e20000000800 */
[----:B------:R-:W-:Y:S02]  /*3f80*/  FMUL.FTZ R19, R133, R8 ;  /* 0x0000000885137220 */ /* 0x000fe40000410000 */
[----:B------:R-:W-:Y:S02]  /*3f90*/  FFMA.FTZ R8, -R211, R211, 1 ;  /* 0x3f800000d3087423 */ /* 0x000fe400000101d3 */
[----:B------:R-:W-:Y:S01]  /*3fa0*/  BAR.SYNC.DEFER_BLOCKING 0x0 ;  /* 0x0000000000007b1d */ /* 0x000fe20000010000 */
[----:B------:R-:W-:Y:S02]  /*3fb0*/  FMUL.FTZ R16, R132, R9 ;  /* 0x0000000984107220 */ /* 0x000fe40000410000 */
[----:B------:R-:W-:Y:S02]  /*3fc0*/  FMUL.FTZ R18, R130, R12 ;  /* 0x0000000c82127220 */ /* 0x000fe40000410000 */
[----:B------:R-:W-:Y:S02]  /*3fd0*/  FMUL.FTZ R13, R128, R13 ;  /* 0x0000000d800d7220 */ /* 0x000fe40000410000 */
[----:B------:R-:W-:Y:S02]  /*3fe0*/  FMUL.FTZ R19, R19, R8 ;  /* 0x0000000813137220 */ /* 0x000fe40000410000 */
[----:B------:R-:W-:Y:S02]  /*3ff0*/  FFMA.FTZ R9, -R207, R207, 1 ;  /* 0x3f800000cf097423 */ /* 0x000fe400000101cf */
[----:B------:R-:W-:Y:S02]  /*4000*/  FFMA.FTZ R8, -R206, R206, 1 ;  /* 0x3f800000ce087423 */ /* 0x000fe400000101ce */
[----:B------:R-:W-:Y:S02]  /*4010*/  FMUL.FTZ R18, R18, R9 ;  /* 0x0000000912127220 */ /* 0x000fe40000410000 */
[----:B------:R-:W-:Y:S01]  /*4020*/  FMUL.FTZ R9, R13, R8 ;  /* 0x000000080d097220 */ /* 0x000fe20000410000 */
[----:B------:R-:W-:Y:S01]  /*4030*/  F2FP.BF16.PACK_AB R8, R125, R126 ;  /* 0x0000007e7d08723e */ /* 0x000fe200000010ff */
[----:B-----5:R-:W-:Y:S01]  /*4040*/  FMUL.FTZ R17, R131, R10 ;  /* 0x0000000a83117220 */ /* 0x020fe20000410000 */
[----:B------:R-:W-:Y:S01]  /*4050*/  F2FP.BF16.PACK_AB R13, R127, R129 ;  /* 0x000000817f0d723e */ /* 0x000fe200000010ff */
[----:B------:R-:W-:Y:S01]  /*4060*/  FMUL.FTZ R10, R124, R11 ;  /* 0x0000000b7c0a7220 */ /* 0x000fe20000410000 */
[----:B------:R-:W-:Y:S01]  /*4070*/  F2FP.BF16.PACK_AB R9, R9, R18 ;  /* 0x000000120909723e */ /* 0x000fe200000010ff */
[----:B------:R-:W-:Y:S02]  /*4080*/  FFMA.FTZ R12, -R209, R209, 1 ;  /* 0x3f800000d10c7423 */ /* 0x000fe400000101d1 */
[----:B----4-:R-:W-:Y:S01]  /*4090*/  FFMA.FTZ R6, -R214, R214, 1 ;  /* 0x3f800000d6067423 */ /* 0x010fe200000101d6 */
[----:B------:R-:W-:Y:S01]  /*40a0*/  STS [R230+0x2000], R120 ;  /* 0x00200078e6007388 */ /* 0x000fe20000000800 */
[----:B-1----:R-:W-:Y:S02]  /*40b0*/  FFMA.FTZ R5, -R213, R213, 1 ;  /* 0x3f800000d5057423 */ /* 0x002fe400000101d5 */
[----:B------:R-:W-:Y:S02]  /*40c0*/  FMUL.FTZ R11, R17, R6 ;  /* 0x00000006110b7220 */ /* 0x000fe40000410000 */
[----:B------:R-:W-:Y:S01]  /*40d0*/  STS [R230+0x2400], R8 ;  /* 0x00240008e6007388 */ /* 0x000fe20000000800 */
[----:B------:R-:W-:Y:S02]  /*40e0*/  FMUL.FTZ R10, R10, R5 ;  /* 0x000000050a0a7220 */ /* 0x000fe40000410000 */
[----:B------:R-:W-:Y:S01]  /*40f0*/  FMUL.FTZ R16, R16, R12 ;  /* 0x0000000c10107220 */ /* 0x000fe20000410000 */
[----:B------:R-:W-:Y:S01]  /*4100*/  F2FP.BF16.PACK_AB R12, R117, R121 ;  /* 0x00000079750c723e */ /* 0x000fe200000010ff */
[----:B------:R-:W-:Y:S01]  /*4110*/  FMUL.FTZ R14, R123, R14 ;  /* 0x0000000e7b0e7220 */ /* 0x000fe20000410000 */
[----:B------:R-:W-:Y:S01]  /*4120*/  STS [R231+0x2000], R13 ;  /* 0x0020000de7007388 */ /* 0x000fe20000000800 */
[----:B------:R-:W-:Y:S01]  /*4130*/  FMUL.FTZ R15, R122, R15 ;  /* 0x0000000f7a0f7220 */ /* 0x000fe20000410000 */
[----:B------:R-:W-:Y:S01]  /*4140*/  F2FP.BF16.PACK_AB R16, R16, R19 ;  /* 0x000000131010723e */ /* 0x000fe200000010ff */
[----:B------:R-:W-:Y:S02]  /*4150*/  FFMA.FTZ R6, -R212, R212, 1 ;  /* 0x3f800000d4067423 */ /* 0x000fe400000101d4 */
[----:B------:R-:W-:Y:S01]  /*4160*/  FFMA.FTZ R5, -R210, R210, 1 ;  /* 0x3f800000d2057423 */ /* 0x000fe200000101d2 */
[----:B------:R-:W-:Y:S01]  /*4170*/  STS [R231+0x2400], R12 ;  /* 0x0024000ce7007388 */ /* 0x000fe20000000800 */
[----:B------:R-:W-:Y:S02]  /*4180*/  FMUL.FTZ R6, R14, R6 ;  /* 0x000000060e067220 */ /* 0x000fe40000410000 */
[----:B--2---:R-:W-:Y:S01]  /*4190*/  FMUL.FTZ R4, R15, R5 ;  /* 0x000000050f047220 */ /* 0x004fe20000410000 */
[----:B------:R-:W-:Y:S01]  /*41a0*/  F2FP.BF16.PACK_AB R5, R10, R11 ;  /* 0x0000000b0a05723e */ /* 0x000fe200000010ff */
[----:B------:R-:W-:Y:S03]  /*41b0*/  STS [R230+0x3000], R16 ;  /* 0x00300010e6007388 */ /* 0x000fe60000000800 */
[----:B------:R-:W-:Y:S02]  /*41c0*/  F2FP.BF16.PACK_AB R4, R4, R6 ;  /* 0x000000060404723e */ /* 0x000fe400000010ff */
[----:B------:R-:W-:Y:S05]  /*41d0*/  STS [R230+0x3400], R5 ;  /* 0x00340005e6007388 */ /* 0x000fea0000000800 */
[----:B------:R-:W-:Y:S05]  /*41e0*/  STS [R231+0x3000], R9 ;  /* 0x00300009e7007388 */ /* 0x000fea0000000800 */
[----:B------:R-:W-:Y:S05]  /*41f0*/  STS [R231+0x3400], R4 ;  /* 0x00340004e7007388 */ /* 0x000fea0000000800 */
[----:B------:R-:W-:Y:S05]  /*4200*/  LDSM.16.MT88.4 R4, [R223+0x12280] ;  /* 0x01228000df04783b */ /* 0x000fea0000004200 */
[----:B------:R-:W1:Y:S05]  /*4210*/  LDSM.16.MT88.4 R8, [R0+0xc080] ;  /* 0x00c080000008783b */ /* 0x000e6a0000004200 */
[----:B------:R-:W2:Y:S05]  /*4220*/  LDSM.16.MT88.4 R12, [R222+0x12280] ;  /* 0x01228000de0c783b */ /* 0x000eaa0000004200 */
[----:B------:R-:W3:Y:S05]  /*4230*/  LDSM.16.MT88.4 R16, [R0+0xe080] ;  /* 0x00e080000010783b */ /* 0x000eea0000004200 */
[----:B------:R-:W4:Y:S05]  /*4240*/  LDSM.16.MT88.4 R116, [R0+0x10080] ;  /* 0x010080000074783b */ /* 0x000f2a0000004200 */
[----:B------:R-:W-:Y:S05]  /*4250*/  LDSM.16.MT88.4 R120, [R223+0x12a80] ;  /* 0x012a8000df78783b */ /* 0x000fea0000004200 */
[----:B------:R-:W5:Y:S05]  /*4260*/  LDSM.16.MT88.4 R124, [R0+0xc880] ;  /* 0x00c88000007c783b */ /* 0x000f6a0000004200 */
[----:B------:R-:W3:Y:S05]  /*4270*/  LDSM.16.MT88.4 R128, [R222+0x12a80] ;  /* 0x012a8000de80783b */ /* 0x000eea0000004200 */
[----:B------:R-:W4:Y:S01]  /*4280*/  LDSM.16.MT88.4 R132, [R0+0xe880] ;  /* 0x00e880000084783b */ /* 0x000f220000004200 */
[-C--:B-1----:R-:W-:Y:S04]  /*4290*/  HMMA.16816.F32.BF16 R20, R4, R8.reuse, R20 ;  /* 0x000000080414723c */ /* 0x082fe80000041814 */
[----:B------:R-:W-:Y:S05]  /*42a0*/  LDSM.16.MT88.4 R136, [R223+0x13a80] ;  /* 0x013a8000df88783b */ /* 0x000fea0000004200 */
[----:B------:R-:W-:Y:S01]  /*42b0*/  LDSM.16.MT88.4 R140, [R0+0xd880] ;  /* 0x00d88000008c783b */ /* 0x000fe20000004200 */
[C---:B--2---:R-:W-:Y:S08]  /*42c0*/  HMMA.16816.F32.BF16 R24, R12.reuse, R8, R24 ;  /* 0x000000080c18723c */ /* 0x044ff00000041818 */
[-C--:B------:R-:W-:Y:S08]  /*42d0*/  HMMA.16816.F32.BF16 R28, R12, R10.reuse, R28 ;  /* 0x0000000a0c1c723c */ /* 0x080ff0000004181c */
[C---:B------:R-:W-:Y:S01]  /*42e0*/  HMMA.16816.F32.BF16 R32, R4.reuse, R10, R32 ;  /* 0x0000000a0420723c */ /* 0x040fe20000041820 */
[----:B------:R-:W1:Y:S07]  /*42f0*/  LDSM.16.MT88.4 R8, [R0+0x10880] ;  /* 0x010880000008783b */ /* 0x000e6e0000004200 */
        /* <DEDUP_REMOVED lines=8> */
[----:B------:R-:W2:Y:S07]  /*4380*/  LDSM.16.MT88.4 R12, [R223+0x13280] ;  /* 0x01328000df0c783b */ /* 0x000eae0000004200 */
[----:B------:R-:W-:Y:S01]  /*4390*/  HMMA.16816.F32.BF16 R64, R4, R118, R64 ;  /* 0x000000760440723c */ /* 0x000fe20000041840 */
[----:B------:R-:W3:Y:S05]  /*43a0*/  LDSM.16.MT88.4 R4, [R222+0x13280] ;  /* 0x01328000de04783b */ /* 0x000eea0000004200 */
[----:B------:R-:W4:Y:S02]  /*43b0*/  LDSM.16.MT88.4 R116, [R0+0xf080] ;  /* 0x00f080000074783b */ /* 0x000f240000004200 */
[-C--:B-----5:R-:W-:Y:S08]  /*43c0*/  HMMA.16816.F32.BF16 R20, R120, R124.reuse, R20 ;  /* 0x0000007c7814723c */ /* 0x0a0ff00000041814 */
[C---:B------:R-:W-:Y:S08]  /*43d0*/  HMMA.16816.F32.BF16 R24, R128.reuse, R124, R24 ;  /* 0x0000007c8018723c */ /* 0x040ff00000041818 */
[-C--:B------:R-:W-:Y:S08]  /*43e0*/  HMMA.16816.F32.BF16 R28, R128, R126.reuse, R28 ;  /* 0x0000007e801c723c */ /* 0x080ff0000004181c */
[C---:B------:R-:W-:Y:S01]  /*43f0*/  HMMA.16816.F32.BF16 R32, R120.reuse, R126, R32 ;  /* 0x0000007e7820723c */ /* 0x040fe20000041820 */
[----:B------:R-:W5:Y:S07]  /*4400*/  LDSM.16.MT88.4 R124, [R0+0x11080] ;  /* 0x01108000007c783b */ /* 0x000f6e0000004200 */
[-C--:B------:R-:W-:Y:S08]  /*4410*/  HMMA.16816.F32.BF16 R36, R120, R132.reuse, R36 ;  /* 0x000000847824723c */ /* 0x080ff00000041824 */
[C---:B------:R-:W-:Y:S08]  /*4420*/  HMMA.16816.F32.BF16 R40, R128.reuse, R132, R40 ;  /* 0x000000848028723c */ /* 0x040ff00000041828 */
[-C--:B------:R-:W-:Y:S08]  /*4430*/  HMMA.16816.F32.BF16 R44, R128, R134.reuse, R44 ;  /* 0x00000086802c723c */ /* 0x080ff0000004182c */
[C---:B------:R-:W-:Y:S01]  /*4440*/  HMMA.16816.F32.BF16 R48, R120.reuse, R134, R48 ;  /* 0x000000867830723c */ /* 0x040fe20000041830 */
[----:B------:R-:W3:Y:S07]  /*4450*/  LDSM.16.MT88.4 R132, [R222+0x13a80] ;  /* 0x013a8000de84783b */ /* 0x000eee0000004200 */
[-C--:B-1----:R-:W-:Y:S08]  /*4460*/  HMMA.16816.F32.BF16 R52, R120, R8.reuse, R52 ;  /* 0x000000087834723c */ /* 0x082ff00000041834 */
[C---:B------:R-:W-:Y:S08]  /*4470*/  HMMA.16816.F32.BF16 R56, R128.reuse, R8, R56 ;  /* 0x000000088038723c */ /* 0x040ff00000041838 */
[-C--:B------:R-:W-:Y:S08]  /*4480*/  HMMA.16816.F32.BF16 R60, R128, R10.reuse, R60 ;  /* 0x0000000a803c723c */ /* 0x080ff0000004183c */
[----:B------:R-:W-:Y:S01]  /*4490*/  HMMA.16816.F32.BF16 R64, R120, R10, R64 ;  /* 0x0000000a7840723c */ /* 0x000fe20000041840 */
[----:B------:R-:W1:Y:S07]  /*44a0*/  LDSM.16.MT88.4 R8, [R0+0xf880] ;  /* 0x00f880000008783b */ /* 0x000e6e0000004200 */
[-C--:B--2---:R-:W-:Y:S08]  /*44b0*/  HMMA.16816.F32.BF16 R20, R12, R16.reuse, R20 ;  /* 0x000000100c14723c */ /* 0x084ff00000041814 */
[C---:B---3--:R-:W-:Y:S08]  /*44c0*/  HMMA.16816.F32.BF16 R24, R4.reuse, R16, R24 ;  /* 0x000000100418723c */ /* 0x048ff00000041818 */
[-C--:B------:R-:W-:Y:S08]  /*44d0*/  HMMA.16816.F32.BF16 R28, R4, R18.reuse, R28 ;  /* 0x00000012041c723c */ /* 0x080ff0000004181c */
[C---:B------:R-:W-:Y:S01]  /*44e0*/  HMMA.16816.F32.BF16 R32, R12.reuse, R18, R32 ;  /* 0x000000120c20723c */ /* 0x040fe20000041820 */
[----:B------:R-:W2:Y:S05]  /*44f0*/  LDSM.16.MT88.4 R16, [R0+0x11880] ;  /* 0x011880000010783b */ /* 0x000eaa0000004200 */
[----:B------:R-:W-:Y:S02]  /*4500*/  BAR.SYNC.DEFER_BLOCKING 0x0 ;  /* 0x0000000000007b1d */ /* 0x000fe40000010000 */
[-C--:B----4-:R-:W-:Y:S08]  /*4510*/  HMMA.16816.F32.BF16 R36, R12, R116.reuse, R36 ;  /* 0x000000740c24723c */ /* 0x090ff00000041824 */
[C---:B------:R-:W-:Y:S08]  /*4520*/  HMMA.16816.F32.BF16 R40, R4.reuse, R116, R40 ;  /* 0x000000740428723c */ /* 0x040ff00000041828 */
[-C--:B------:R-:W-:Y:S08]  /*4530*/  HMMA.16816.F32.BF16 R44, R4, R118.reuse, R44 ;  /* 0x00000076042c723c */ /* 0x080ff0000004182c */
[C---:B------:R-:W-:Y:S08]  /*4540*/  HMMA.16816.F32.BF16 R48, R12.reuse, R118, R48 ;  /* 0x000000760c30723c */ /* 0x040ff00000041830 */
[-C--:B-----5:R-:W-:Y:S08]  /*4550*/  HMMA.16816.F32.BF16 R52, R12, R124.reuse, R52 ;  /* 0x0000007c0c34723c */ /* 0x0a0ff00000041834 */
[C---:B------:R-:W-:Y:S01]  /*4560*/  HMMA.16816.F32.BF16 R56, R4.reuse, R124, R56 ;  /* 0x0000007c0438723c */ /* 0x040fe20000041838 */
[----:B------:R3:W4:Y:S05]  /*4570*/  LDSM.16.MT88.4 R116, [R222+0x14280] ;  /* 0x01428000de74783b */ /* 0x00072a0000004200 */
[----:B------:R3:W5:Y:S02]  /*4580*/  LDSM.16.MT88.4 R120, [R0+0x8080] ;  /* 0x008080000078783b */ /* 0x0007640000004200 */
[-C--:B------:R-:W-:Y:S03]  /*4590*/  HMMA.16816.F32.BF16 R60, R4, R126.reuse, R60 ;  /* 0x0000007e043c723c */ /* 0x080fe6000004183c */
[----:B------:R3:W1:Y:S05]  /*45a0*/  LDSM.16.MT88.4 R4, [R223+0x14280] ;  /* 0x01428000df04783b */ /* 0x00066a0000004200 */
[----:B------:R-:W-:Y:S01]  /*45b0*/  HMMA.16816.F32.BF16 R64, R12, R126, R64 ;  /* 0x0000007e0c40723c */ /* 0x000fe20000041840 */
[----:B------:R3:W2:Y:S05]  /*45c0*/  LDSM.16.MT88.4 R12, [R0+0x6080] ;  /* 0x00608000000c783b */ /* 0x0006aa0000004200 */
[----:B------:R3:W2:Y:S02]  /*45d0*/  LDSM.16.MT88.4 R124, [R0+0xa080] ;  /* 0x00a08000007c783b */ /* 0x0006a40000004200 */
[-C--:B------:R-:W-:Y:S03]  /*45e0*/  HMMA.16816.F32.BF16 R20, R136, R140.reuse, R20 ;  /* 0x0000008c8814723c */ /* 0x080fe60000041814 */
[----:B------:R3:W2:Y:S05]  /*45f0*/  LDSM.16.MT88.4 R128, [R223+0x14a80] ;  /* 0x014a8000df80783b */ /* 0x0006aa0000004200 */
[C---:B------:R-:W-:Y:S01]  /*4600*/  HMMA.16816.F32.BF16 R24, R132.reuse, R140, R24 ;  /* 0x0000008c8418723c */ /* 0x040fe20000041818 */
[----:B------:R3:W2:Y:S05]  /*4610*/  LDSM.16.MT88.4 R196, [R222+0x14a80] ;  /* 0x014a8000dec4783b */ /* 0x0006aa0000004200 */
[----:B------:R3:W2:Y:S02]  /*4620*/  LDSM.16.MT88.4 R144, [R0+0x6880] ;  /* 0x006880000090783b */ /* 0x0006a40000004200 */
[-C--:B------:R-:W-:Y:S03]  /*4630*/  HMMA.16816.F32.BF16 R28, R132, R142.reuse, R28 ;  /* 0x0000008e841c723c */ /* 0x080fe6000004181c */
[----:B------:R3:W2:Y:S05]  /*4640*/  LDSM.16.MT88.4 R200, [R0+0x8880] ;  /* 0x0088800000c8783b */ /* 0x0006aa0000004200 */
[C---:B------:R-:W-:Y:S01]  /*4650*/  HMMA.16816.F32.BF16 R32, R136.reuse, R142, R32 ;  /* 0x0000008e8820723c */ /* 0x040fe20000041820 */
[----:B------:R3:W3:Y:S07]  /*4660*/  LDSM.16.MT88.4 R204, [R0+0xa880] ;  /* 0x00a8800000cc783b */ /* 0x0006ee0000004200 */
[-C--:B-1----:R-:W-:Y:S08]  /*4670*/  HMMA.16816.F32.BF16 R36, R136, R8.reuse, R36 ;  /* 0x000000088824723c */ /* 0x082ff00000041824 */
[C---:B------:R-:W-:Y:S08]  /*4680*/  HMMA.16816.F32.BF16 R40, R132.reuse, R8, R40 ;  /* 0x000000088428723c */ /* 0x040ff00000041828 */
[-C--:B------:R-:W-:Y:S08]  /*4690*/  HMMA.16816.F32.BF16 R44, R132, R10.reuse, R44 ;  /* 0x0000000a842c723c */ /* 0x080ff0000004182c */
[C---:B------:R-:W-:Y:S08]  /*46a0*/  HMMA.16816.F32.BF16 R48, R136.reuse, R10, R48 ;  /* 0x0000000a8830723c */ /* 0x040ff00000041830 */
[-C--:B--2---:R-:W-:Y:S08]  /*46b0*/  HMMA.16816.F32.BF16 R52, R136, R16.reuse, R52 ;  /* 0x000000108834723c */ /* 0x084ff00000041834 */
[C---:B------:R-:W-:Y:S08]  /*46c0*/  HMMA.16816.F32.BF16 R56, R132.reuse, R16, R56 ;  /* 0x000000108438723c */ /* 0x040ff00000041838 */
[-C--:B------:R-:W-:Y:S08]  /*46d0*/  HMMA.16816.F32.BF16 R60, R132, R18.reuse, R60 ;  /* 0x00000012843c723c */ /* 0x080ff0000004183c */
[----:B------:R-:W-:Y:S01]  /*46e0*/  HMMA.16816.F32.BF16 R64, R136, R18, R64 ;  /* 0x000000128840723c */ /* 0x000fe20000041840 */
[----:B------:R-:W-:-:S07]  /*46f0*/  @P0 BRA `(.L_x_170) ;  /* 0x0000038000000947 */ /* 0x000fce0003800000 */
[----:B---345:R-:W-:Y:S01]  /*4700*/  LOP3.LUT P4, RZ, R238, 0x1, RZ, 0xc0, !PT ;  /* 0x00000001eeff7812 */ /* 0x038fe2000788c0ff */
[----:B------:R-:W1:Y:S01]  /*4710*/  S2R R11, SR_CTAID.Y ;  /* 0x00000000000b7919 */ /* 0x000e620000002600 */
[----:B------:R-:W-:Y:S01]  /*4720*/  ULDC.64 UR4, c[0x0][0x208] ;  /* 0x0000820000047ab9 */ /* 0x000fe20000000a00 */
[----:B------:R-:W-:Y:S01]  /*4730*/  IMAD.U32 R132, RZ, RZ, UR7 ;  /* 0x00000007ff847e24 */ /* 0x000fe2000f8e00ff */
[----:B------:R-:W-:Y:S01]  /*4740*/  USHF.L.U32 UR14, UR15, 0x6, URZ ;  /* 0x000000060f0e7899 */ /* 0x000fe2000800063f */
[----:B------:R-:W-:Y:S01]  /*4750*/  IMAD.MOV.U32 R8, RZ, RZ, R242 ;  /* 0x000000ffff087224 */ /* 0x000fe200078e00f2 */
[----:B------:R-:W-:Y:S01]  /*4760*/  UIMAD.WIDE.U32 UR24, UR15, UR4, URZ ;  /* 0x000000040f1872a5 */ /* 0x000fe2000f8e003f */
[----:B------:R-:W-:Y:S01]  /*4770*/  IMAD.MOV.U32 R9, RZ, RZ, R243 ;  /* 0x000000ffff097224 */ /* 0x000fe200078e00f3 */
[----:B------:R-:W-:Y:S02]  /*4780*/  USHF.R.S32.HI UR12, URZ, 0x1f, UR14 ;  /* 0x0000001f3f0c7899 */ /* 0x000fe4000801140e */
[----:B------:R-:W-:Y:S01]  /*4790*/  IMAD.U32 R19, RZ, RZ, UR14 ;  /* 0x0000000eff137e24 */ /* 0x000fe2000f8e00ff */
[----:B------:R-:W-:Y:S03]  /*47a0*/  USHF.R.S32.HI UR11, URZ, 0x1f, UR15 ;  /* 0x0000001f3f0b7899 */ /* 0x000fe6000801140f */
[----:B------:R-:W-:Y:S01]  /*47b0*/  IMAD.U32 R133, RZ, RZ, UR12 ;  /* 0x0000000cff857e24 */ /* 0x000fe2000f8e00ff */
[----:B------:R-:W-:Y:S02]  /*47c0*/  UIMAD UR11, UR11, UR4, URZ ;  /* 0x000000040b0b72a4 */ /* 0x000fe4000f8e023f */
[----:B------:R-:W-:Y:S02]  /*47d0*/  USHF.L.U32 UR4, UR24, 0x6, URZ ;  /* 0x0000000618047899 */ /* 0x000fe4000800063f */
[----:B------:R-:W-:Y:S04]  /*47e0*/  UIMAD UR11, UR15, UR5, UR11 ;  /* 0x000000050f0b72a4 */ /* 0x000fe8000f8e020b */
[----:B------:R-:W-:Y:S01]  /*47f0*/  UIADD3 UR11, UR25, UR11, URZ ;  /* 0x0000000b190b7290 */ /* 0x000fe2000fffe03f */
[----:B-1----:R-:W-:Y:S01]  /*4800*/  SHF.R.S32.HI R10, RZ, 0x1f, R11 ;  /* 0x0000001fff0a7819 */ /* 0x002fe2000001140b */
[----:B------:R-:W-:Y:S02]  /*4810*/  IMAD.WIDE.U32 R8, R11, c[0x0][0x288], R8 ;  /* 0x0000a2000b087a25 */ /* 0x000fe400078e0008 */
[----:B------:R-:W-:Y:S02]  /*4820*/  USHF.L.U64.HI UR11, UR24, 0x6, UR11 ;  /* 0x00000006180b7899 */ /* 0x000fe4000801020b */
[----:B------:R-:W-:Y:S01]  /*4830*/  IMAD R10, R10, c[0x0][0x288], RZ ;  /* 0x0000a2000a0a7a24 */ /* 0x000fe200078e02ff */
[----:B------:R-:W-:Y:S03]  /*4840*/  IADD3 R19, P1, P0, R19, UR18, R8 ;  /* 0x0000001213137c10 */ /* 0x000fe6000f83e008 */
[----:B------:R-:W-:Y:S02]  /*4850*/  IMAD R10, R11, c[0x0][0x28c], R10 ;  /* 0x0000a3000b0a7a24 */ /* 0x000fe400078e020a */
[----:B------:R-:W-:Y:S02]  /*4860*/  IMAD.U32 R11, RZ, RZ, UR6 ;  /* 0x00000006ff0b7e24 */ /* 0x000fe4000f8e00ff */
[----:B------:R-:W-:Y:S01]  /*4870*/  IMAD.IADD R8, R9, 0x1, R10 ;  /* 0x0000000109087824 */ /* 0x000fe200078e020a */
[C---:B------:R-:W-:Y:S04]  /*4880*/  IADD3 R9, P2, R244.reuse, UR4, RZ ;  /* 0x00000004f4097c10 */ /* 0x040fe8000ff5e0ff */
[----:B------:R-:W-:Y:S01]  /*4890*/  IADD3.X R133, R133, UR9, R8, P1, P0 ;  /* 0x0000000985857c10 */ /* 0x000fe20008fe0408 */
[----:B------:R-:W-:Y:S01]  /*48a0*/  IMAD.U32 R8, RZ, RZ, UR14 ;  /* 0x0000000eff087e24 */ /* 0x000fe2000f8e00ff */
[----:B------:R-:W-:Y:S02]  /*48b0*/  IADD3 R11, P1, P0, R244, UR4, R11 ;  /* 0x00000004f40b7c10 */ /* 0x000fe4000f83e00b */
[----:B------:R-:W-:Y:S02]  /*48c0*/  IADD3.X R17, R248, UR11, RZ, P2, !PT ;  /* 0x0000000bf8117c10 */ /* 0x000fe400097fe4ff */
[----:B------:R-:W-:Y:S02]  /*48d0*/  IADD3 R8, -R240, c[0x0][0x168], -R8 ;  /* 0x00005a00f0087a10 */ /* 0x000fe40007ffe908 */
[C---:B------:R-:W-:Y:S02]  /*48e0*/  LEA R16, P2, R9.reuse, c[0x0][0x1f0], 0x1 ;  /* 0x00007c0009107a11 */ /* 0x040fe400078408ff */
[----:B------:R-:W-:Y:S02]  /*48f0*/  ISETP.LT.OR P6, PT, R8, 0x1, !P4 ;  /* 0x000000010800780c */ /* 0x000fe400067c1670 */
[----:B------:R-:W-:Y:S02]  /*4900*/  LEA.HI.X R17, R9, c[0x0][0x1f4], R17, 0x1, P2 ;  /* 0x00007d0009117a11 */ /* 0x000fe400010f0c11 */
[----:B------:R-:W-:Y:S02]  /*4910*/  IADD3.X R132, R248, UR11, R132, P1, P0 ;  /* 0x0000000bf8847c10 */ /* 0x000fe40008fe0484 */
[----:B------:R-:W-:Y:S02]  /*4920*/  LEA R10, P1, R11, c[0x0][0x1f0], 0x1 ;  /* 0x00007c000b0a7a11 */ /* 0x000fe400078208ff */
[----:B------:R-:W-:Y:S02]  /*4930*/  LEA R18, P0, R19, c[0x0][0x280], 0x2 ;  /* 0x0000a00013127a11 */ /* 0x000fe400078010ff */
[----:B------:R-:W-:Y:S02]  /*4940*/  LOP3.LUT P2, RZ, R238, 0x2, RZ, 0xc0, !PT ;  /* 0x00000002eeff7812 */ /* 0x000fe4000784c0ff */
[----:B------:R-:W-:Y:S01]  /*4950*/  LEA.HI.X R11, R11, c[0x0][0x1f4], R132, 0x1, P1 ;  /* 0x00007d000b0b7a11 */ /* 0x000fe200008f0c84 */
[----:B------:R-:W-:Y:S01]  /*4960*/  @!PT LDS RZ, [RZ] ;  /* 0x00000000fffff984 */ /* 0x000fe20000000800 */
[----:B------:R-:W-:Y:S01]  /*4970*/  @!PT LDS RZ, [RZ] ;  /* 0x00000000fffff984 */ /* 0x000fe20000000800 */
[----:B------:R-:W-:Y:S01]  /*4980*/  @!PT LDS RZ, [RZ] ;  /* 0x00000000fffff984 */ /* 0x000fe20000000800 */
[----:B------:R1:W-:Y:S01]  /*4990*/  LDGSTS.E.BYPASS.LTC128B.128 [R228+0xc080], [R16.64], !P6 ;  /* 0x0c08000010e47fae */ /* 0x0003e2000f101d56 */
[----:B------:R-:W-:Y:S02]  /*49a0*/  LEA.HI.X R19, R19, c[0x0][0x284], R133, 0x2, P0 ;  /* 0x0000a10013137a11 */ /* 0x000fe400000f1485 */
[----:B------:R-:W-:Y:S02]  /*49b0*/  ISETP.LT.OR P1, PT, R8, 0x1, !P2 ;  /* 0x000000010800780c */ /* 0x000fe40005721670 */
[----:B------:R-:W-:Y:S02]  /*49c0*/  LOP3.LUT P0, RZ, R238, 0x4, RZ, 0xc0, !PT ;  /* 0x00000004eeff7812 */ /* 0x000fe4000780c0ff */
[C---:B------:R-:W-:Y:S02]  /*49d0*/  ISETP.LT.OR P4, PT, R8.reuse, 0x21, !P4 ;  /* 0x000000210800780c */ /* 0x040fe40006781670 */
[C---:B------:R-:W-:Y:S02]  /*49e0*/  ISETP.LT.OR P6, PT, R8.reuse, 0x1, !P0 ;  /* 0x000000010800780c */ /* 0x040fe400047c1670 */
[C---:B------:R-:W-:Y:S02]  /*49f0*/  ISETP.LT.OR P2, PT, R8.reuse, 0x21, !P2 ;  /* 0x000000210800780c */ /* 0x040fe40005741670 */
[----:B------:R-:W-:Y:S01]  /*4a00*/  ISETP.LT.OR P0, PT, R8, 0x21, !P0 ;  /* 0x000000210800780c */ /* 0x000fe20004701670 */
[----:B------:R-:W-:Y:S02]  /*4a10*/  @!P3 IMAD.SHL.U32 R8, R236, 0x10, RZ ;  /* 0x00000010ec08b824 */ /* 0x000fe400078e00ff */
[----:B------:R1:W-:Y:S06]  /*4a20*/  LDGSTS.E.BYPASS.LTC128B.128 [R228+0xe080], [R16.64+0x80], !P1 ;  /* 0x0e08008010e47fae */ /* 0x0003ec000c901d56 */
[----:B------:R1:W-:Y:S04]  /*4a30*/  LDGSTS.E.BYPASS.LTC128B.128 [R228+0x10080], [R16.64+0x100], !P6 ;  /* 0x1008010010e47fae */ /* 0x0003e8000f101d56 */
[----:B------:R1:W-:Y:S04]  /*4a40*/  LDGSTS.E.BYPASS.LTC128B.128 [R228+0xd080], [R10.64], !P4 ;  /* 0x0d0800000ae47fae */ /* 0x0003e8000e101d56 */
[----:B------:R1:W-:Y:S04]  /*4a50*/  LDGSTS.E.BYPASS.LTC128B.128 [R228+0xf080], [R10.64+0x80], !P2 ;  /* 0x0f0800800ae47fae */ /* 0x0003e8000d101d56 */
[----:B------:R1:W-:Y:S04]  /*4a60*/  LDGSTS.E.BYPASS.LTC128B.128 [R228+0x11080], [R10.64+0x100], !P0 ;  /* 0x110801000ae47fae */ /* 0x0003e8000c101d56 */
[----:B------:R1:W-:Y:S02]  /*4a70*/  @!P3 LDGSTS.E.BYPASS.LTC128B.128 [R8+0x12180], [R18.64] ;  /* 0x121800001208bfae */ /* 0x0003e4000b901d56 */
.L_x_170:
[-C--:B---345:R-:W-:Y:S01]  /*4a80*/  HMMA.16816.F32.BF16 R68, R4, R12.reuse, R68 ;  /* 0x0000000c0444723c */ /* 0x0b8fe20000041844 */
[----:B-1----:R-:W-:Y:S01]  /*4a90*/  LDSM.16.MT88.4 R8, [R223+0x15280] ;  /* 0x01528000df08783b */ /* 0x002fe20000004200 */
        /* <DEDUP_REMOVED lines=43> */
[----:B------:R2:W5:Y:S07]  /*4d50*/  LDSM.16.M88.4 R144, [R221+0x14280] ;  /* 0x01428000dd90783b */ /* 0x00056e0000000200 */
        /* <DEDUP_REMOVED lines=27> */
[----:B------:R-:W1:Y:S01]  /*4f10*/  S2R R7, SR_CTAID.Y ;  /* 0x0000000000077919 */ /* 0x000e620000002600 */
[----:B------:R-:W-:Y:S01]  /*4f20*/  ULDC.64 UR4, c[0x0][0x178] ;  /* 0x00005e0000047ab9 */ /* 0x000fe20000000a00 */
[----:B------:R-:W-:Y:S01]  /*4f30*/  IMAD.MOV.U32 R4, RZ, RZ, R242 ;  /* 0x000000ffff047224 */ /* 0x000fe200078e00f2 */
[----:B------:R-:W-:Y:S01]  /*4f40*/  USHF.L.U32 UR12, UR15, 0x6, URZ ;  /* 0x000000060f0c7899 */ /* 0x000fe2000800063f */
[----:B------:R-:W-:Y:S01]  /*4f50*/  IMAD.MOV.U32 R5, RZ, RZ, R243 ;  /* 0x000000ffff057224 */ /* 0x000fe200078e00f3 */
[----:B------:R-:W-:Y:S02]  /*4f60*/  UIMAD.WIDE.U32 UR26, UR15, UR4, URZ ;  /* 0x000000040f1a72a5 */ /* 0x000fe4000f8e003f */
[----:B------:R-:W-:Y:S02]  /*4f70*/  USHF.R.S32.HI UR11, URZ, 0x1f, UR12 ;  /* 0x0000001f3f0b7899 */ /* 0x000fe4000801140c */
[----:B------:R-:W-:Y:S01]  /*4f80*/  IMAD.U32 R11, RZ, RZ, UR12 ;  /* 0x0000000cff0b7e24 */ /* 0x000fe2000f8e00ff */
[----:B------:R-:W-:Y:S02]  /*4f90*/  USHF.L.U32 UR24, UR26, 0x6, URZ ;  /* 0x000000061a187899 */ /* 0x000fe4000800063f */
[----:B------:R-:W-:Y:S01]  /*4fa0*/  USHF.R.S32.HI UR14, URZ, 0x1f, UR15 ;  /* 0x0000001f3f0e7899 */ /* 0x000fe2000801140f */
[----:B------:R-:W-:Y:S03]  /*4fb0*/  IMAD.U32 R12, RZ, RZ, UR11 ;  /* 0x0000000bff0c7e24 */ /* 0x000fe6000f8e00ff */
[----:B------:R-:W-:Y:S04]  /*4fc0*/  UIMAD UR14, UR14, UR4, URZ ;  /* 0x000000040e0e72a4 */ /* 0x000fe8000f8e023f */
[----:B------:R-:W-:Y:S01]  /*4fd0*/  UIMAD UR14, UR15, UR5, UR14 ;  /* 0x000000050f0e72a4 */ /* 0x000fe2000f8e020e */
[----:B-1----:R-:W-:Y:S01]  /*4fe0*/  SHF.R.S32.HI R6, RZ, 0x1f, R7 ;  /* 0x0000001fff067819 */ /* 0x002fe20000011407 */
[----:B------:R-:W-:Y:S02]  /*4ff0*/  IMAD.WIDE.U32 R4, R7, c[0x0][0x270], R4 ;  /* 0x00009c0007047a25 */ /* 0x000fe400078e0004 */
[----:B------:R-:W-:Y:S02]  /*5000*/  UIADD3 UR14, UR27, UR14, URZ ;  /* 0x0000000e1b0e7290 */ /* 0x000fe4000fffe03f */
[----:B------:R-:W-:Y:S01]  /*5010*/  IMAD R6, R6, c[0x0][0x270], RZ ;  /* 0x00009c0006067a24 */ /* 0x000fe200078e02ff */
[----:B------:R-:W-:Y:S01]  /*5020*/  IADD3 R11, P2, P0, R11, UR20, R4 ;  /* 0x000000140b0b7c10 */ /* 0x000fe2000f85e004 */
[----:B------:R-:W-:Y:S02]  /*5030*/  USHF.L.U64.HI UR14, UR26, 0x6, UR14 ;  /* 0x000000061a0e7899 */ /* 0x000fe4000801020e */
[----:B------:R-:W-:Y:S04]  /*5040*/  IMAD R6, R7, c[0x0][0x274], R6 ;  /* 0x00009d0007067a24 */ /* 0x000fe800078e0206 */
[----:B------:R-:W-:Y:S01]  /*5050*/  IMAD.IADD R4, R5, 0x1, R6 ;  /* 0x0000000105047824 */ /* 0x000fe200078e0206 */
[----:B------:R-:W-:Y:S01]  /*5060*/  IADD3 R5, P1, R246, UR24, RZ ;  /* 0x00000018f6057c10 */ /* 0x000fe2000ff3e0ff */
[----:B------:R-:W-:Y:S03]  /*5070*/  ULEA UR24, UP0, UR4, UR24, 0x5 ;  /* 0x0000001804187291 */ /* 0x000fe6000f80283f */
[----:B------:R-:W-:Y:S01]  /*5080*/  IADD3.X R12, R12, UR8, R4, P2, P0 ;  /* 0x000000080c0c7c10 */ /* 0x000fe200097e0404 */
[----:B------:R-:W-:Y:S01]  /*5090*/  IMAD.U32 R4, RZ, RZ, UR12 ;  /* 0x0000000cff047e24 */ /* 0x000fe2000f8e00ff */
[----:B------:R-:W-:Y:S01]  /*50a0*/  LEA R8, P0, R5, c[0x0][0x160], 0x1 ;  /* 0x0000580005087a11 */ /* 0x000fe200078008ff */
[----:B------:R-:W-:Y:S01]  /*50b0*/  ULEA.HI.X UR4, UR4, UR14, UR5, 0x5, UP0 ;  /* 0x0000000e04047291 */ /* 0x000fe200080f2c05 */
[----:B------:R-:W-:Y:S02]  /*50c0*/  IADD3.X R6, R249, UR14, RZ, P1, !PT ;  /* 0x0000000ef9067c10 */ /* 0x000fe40008ffe4ff */
[----:B------:R-:W-:Y:S02]  /*50d0*/  IADD3 R4, -R240, c[0x0][0x168], -R4 ;  /* 0x00005a00f0047a10 */ /* 0x000fe40007ffe904 */
[----:B------:R-:W-:Y:S02]  /*50e0*/  IADD3 R7, P2, R246, UR24, RZ ;  /* 0x00000018f6077c10 */ /* 0x000fe4000ff5e0ff */
[----:B------:R-:W-:Y:S02]  /*50f0*/  LEA.HI.X R9, R5, c[0x0][0x164], R6, 0x1, P0 ;  /* 0x0000590005097a11 */ /* 0x000fe400000f0c06 */
[C---:B------:R-:W-:Y:S02]  /*5100*/  ISETP.LT.OR P6, PT, R4.reuse, 0x1, !P4 ;  /* 0x000000010400780c */ /* 0x040fe400067c1670 */
[----:B------:R-:W-:Y:S02]  /*5110*/  LEA R6, P1, R7, c[0x0][0x160], 0x1 ;  /* 0x0000580007067a11 */ /* 0x000fe400078208ff */
[----:B------:R-:W-:Y:S02]  /*5120*/  IADD3.X R5, R249, UR4, RZ, P2, !PT ;  /* 0x00000004f9057c10 */ /* 0x000fe400097fe4ff */
[----:B------:R-:W-:Y:S02]  /*5130*/  LOP3.LUT P2, RZ, R239, 0x2, RZ, 0xc0, !PT ;  /* 0x00000002efff7812 */ /* 0x000fe4000784c0ff */
[----:B------:R-:W-:Y:S02]  /*5140*/  LEA R10, P0, R11, c[0x0][0x258], 0x2 ;  /* 0x000096000b0a7a11 */ /* 0x000fe400078010ff */
[----:B------:R-:W-:Y:S02]  /*5150*/  LEA.HI.X R7, R7, c[0x0][0x164], R5, 0x1, P1 ;  /* 0x0000590007077a11 */ /* 0x000fe400008f0c05 */
[C---:B------:R-:W-:Y:S01]  /*5160*/  ISETP.LT.OR P1, PT, R4.reuse, 0x1, !P2 ;  /* 0x000000010400780c */ /* 0x040fe20005721670 */
[----:B------:R-:W-:Y:S01]  /*5170*/  @!PT LDS RZ, [RZ] ;  /* 0x00000000fffff984 */ /* 0x000fe20000000800 */
[----:B------:R-:W-:Y:S01]  /*5180*/  @!PT LDS RZ, [RZ] ;  /* 0x00000000fffff984 */ /* 0x000fe20000000800 */
[----:B------:R-:W-:Y:S01]  /*5190*/  @!PT LDS RZ, [RZ] ;  /* 0x00000000fffff984 */ /* 0x000fe20000000800 */
[----:B------:R1:W-:Y:S01]  /*51a0*/  LDGSTS.E.BYPASS.LTC128B.128 [R228+0x6080], [R8.64], !P6 ;  /* 0x0608000008e47fae */ /* 0x0003e2000f101d56 */
[----:B------:R-:W-:Y:S02]  /*51b0*/  LEA.HI.X R11, R11, c[0x0][0x25c], R12, 0x2, P0 ;  /* 0x000097000b0b7a11 */ /* 0x000fe400000f140c */
[C---:B------:R-:W-:Y:S02]  /*51c0*/  ISETP.LT.OR P0, PT, R4.reuse, 0x1, P5 ;  /* 0x000000010400780c */ /* 0x040fe40002f01670 */
[C---:B------:R-:W-:Y:S02]  /*51d0*/  ISETP.LT.OR P4, PT, R4.reuse, 0x21, !P4 ;  /* 0x000000210400780c */ /* 0x040fe40006781670 */
[C---:B------:R-:W-:Y:S02]  /*51e0*/  ISETP.LT.OR P2, PT, R4.reuse, 0x21, !P2 ;  /* 0x000000210400780c */ /* 0x040fe40005741670 */
[----:B------:R-:W-:Y:S01]  /*51f0*/  ISETP.LT.OR P6, PT, R4, 0x21, P5 ;  /* 0x000000210400780c */ /* 0x000fe20002fc1670 */
[----:B------:R-:W-:Y:S02]  /*5200*/  @!P3 IMAD.SHL.U32 R4, R236, 0x10, RZ ;  /* 0x00000010ec04b824 */ /* 0x000fe400078e00ff */
[----:B------:R1:W-:Y:S04]  /*5210*/  LDGSTS.E.BYPASS.LTC128B.128 [R228+0x8080], [R8.64+0x80], !P1 ;  /* 0x0808008008e47fae */ /* 0x0003e8000c901d56 */
[----:B------:R1:W-:Y:S04]  /*5220*/  LDGSTS.E.BYPASS.LTC128B.128 [R228+0xa080], [R8.64+0x100], !P0 ;  /* 0x0a08010008e47fae */ /* 0x0003e8000c101d56 */
[----:B------:R1:W-:Y:S04]  /*5230*/  LDGSTS.E.BYPASS.LTC128B.128 [R228+0x7080], [R6.64], !P4 ;  /* 0x0708000006e47fae */ /* 0x0003e8000e101d56 */
[----:B------:R1:W-:Y:S04]  /*5240*/  LDGSTS.E.BYPASS.LTC128B.128 [R228+0x9080], [R6.64+0x80], !P2 ;  /* 0x0908008006e47fae */ /* 0x0003e8000d101d56 */
[----:B------:R1:W-:Y:S04]  /*5250*/  LDGSTS.E.BYPASS.LTC128B.128 [R228+0xb080], [R6.64+0x100], !P6 ;  /* 0x0b08010006e47fae */ /* 0x0003e8000f101d56 */
[----:B------:R1:W-:Y:S02]  /*5260*/  @!P3 LDGSTS.E.BYPASS.LTC128B.128 [R4+0x12080], [R10.64] ;  /* 0x120800000a04bfae */ /* 0x0003e4000b901d56 */
.L_x_171:
[-C--:B-12345:R-:W-:Y:S01]  /*5270*/  HMMA.16816.F32.BF16 R4, R144, R16.reuse, RZ ;  /* 0x000000109004723c */ /* 0x0befe200000418ff */
[----:B------:R-:W0:Y:S01]  /*5280*/  LDGDEPBAR ;  /* 0x00000000000079af */ /* 0x000e220000000000 */
[----:B------:R-:W-:Y:S02]  /*5290*/  UIMAD UR10, UR10, 0x3000, URZ ;  /* 0x000030000a0a78a4 */ /* 0x000fe4000f8e023f */
[----:B------:R-:W-:Y:S04]  /*52a0*/  UISETP.GE.AND UP0, UPT, UR15, UR17, UPT ;  /* 0x000000110f00728c */ /* 0x000fe8000bf06270 */
        /* <DEDUP_REMOVED lines=40> */
[C---:B------:R-:W-:Y:S07]  /*5530*/  HMMA.16816.F32.BF16 R136, R208.reuse, R200, R136 ;  /* 0x000000c8d088723c */ /* 0x040fee0000041888 */
[----:B------:R-:W-:Y:S01]  /*5540*/  IADD3 R201, P0, R250, UR10, RZ ;  /* 0x0000000afac97c10 */ /* 0x000fe2000ff1e0ff */
[-C--:B------:R-:W-:Y:S01]  /*5550*/  HMMA.16816.F32.BF16 R140, R208, R202.reuse, R140 ;  /* 0x000000cad08c723c */ /* 0x080fe2000004188c */
[----:B------:R-:W2:Y:S07]  /*5560*/  LDSM.16.MT88.4 R208, [R0+0x3880] ;  /* 0x0038800000d0783b */ /* 0x000eae0000004200 */
[----:B------:R-:W-:Y:S01]  /*5570*/  HMMA.16816.F32.BF16 R144, R196, R202, R144 ;  /* 0x000000cac490723c */ /* 0x000fe20000041890 */
[----:B------:R-:W3:Y:S06]  /*5580*/  LDSM.16.MT88.4 R196, [R0+0x5880] ;  /* 0x0058800000c4783b */ /* 0x000eec0000004200 */
[----:B------:R-:W-:Y:S01]  /*5590*/  IMAD.U32 R202, RZ, RZ, UR10 ;  /* 0x0000000affca7e24 */ /* 0x000fe2000f8e00ff */
[-C--:B-1----:R-:W-:Y:S05]  /*55a0*/  HMMA.16816.F32.BF16 R4, R204, R212.reuse, R4 ;  /* 0x000000d4cc04723c */ /* 0x082fea0000041804 */
[----:B------:R-:W-:Y:S02]  /*55b0*/  LEA.HI.X.SX32 R202, R202, R252, 0x1, P0 ;  /* 0x000000fccaca7211 */ /* 0x000fe400000f0eff */
[C---:B------:R-:W-:Y:S01]  /*55c0*/  LEA R200, P0, R201.reuse, c[0x0][0x220], 0x2 ;  /* 0x00008800c9c87a11 */ /* 0x040fe200078010ff */
[C---:B------:R-:W-:Y:S04]  /*55d0*/  HMMA.16816.F32.BF16 R8, R216.reuse, R212, R8 ;  /* 0x000000d4d808723c */ /* 0x040fe80000041808 */
[----:B------:R-:W-:Y:S02]  /*55e0*/  LEA.HI.X R201, R201, c[0x0][0x224], R202, 0x2, P0 ;  /* 0x00008900c9c97a11 */ /* 0x000fe400000f14ca */
[----:B------:R-:W-:Y:S02]  /*55f0*/  PLOP3.LUT P0, PT, PT, PT, UP0, 0x80, 0x0 ;  /* 0x000000000000781c */ /* 0x000fe40003f0f008 */
        /* <DEDUP_REMOVED lines=81> */
[----:B-1----:R-:W-:Y:S02]  /*5b10*/  FMUL.FTZ R19, R89, c[0x0][0x298] ;  /* 0x0000a60059137a20 */ /* 0x002fe40000410000 */
        /* <DEDUP_REMOVED lines=26> */
.L_x_153:
[----:B------:R-:W-:Y:S05]  /*5cc0*/  @P1 BRA `(.L_x_173) ;  /* 0x00000ff000001947 */ /* 0x000fea0003800000 */
[----:B------:R-:W-:Y:S01]  /*5cd0*/  SHF.R.S32.HI R7, RZ, 0x1f, R236 ;  /* 0x0000001fff077819 */ /* 0x000fe200000114ec */
[----:B------:R-:W-:Y:S01]  /*5ce0*/  BAR.SYNC.DEFER_BLOCKING 0x1, 0x100 ;  /* 0x0044000000007b1d */ /* 0x000fe20000010000 */
[----:B------:R-:W-:Y:S02]  /*5cf0*/  F2FP.BF16.PACK_AB R31, R31, R30 ;  /* 0x0000001e1f1f723e */ /* 0x000fe400000010ff */
[----:B------:R-:W-:-:S02]  /*5d00*/  LEA.HI R3, R7, R236, RZ, 0x2 ;  /* 0x000000ec07037211 */ /* 0x000fc400078f10ff */
[----:B------:R-:W-:Y:S01]  /*5d10*/  LEA.HI R0, R7, R236, RZ, 0x5 ;  /* 0x000000ec07007211 */ /* 0x000fe200078f28ff */
[----:B------:R-:W-:Y:S01]  /*5d20*/  ULDC UR4, c[0x0][0x2f0] ;  /* 0x0000bc0000047ab9 */ /* 0x000fe20000000800 */
[--C-:B------:R-:W-:Y:S01]  /*5d30*/  SHF.R.S32.HI R5, RZ, 0x2, R3.reuse ;  /* 0x00000002ff057819 */ /* 0x100fe20000011403 */
[----:B------:R-:W-:Y:S01]  /*5d40*/  UIADD3 UR4, -UR16, UR4, URZ ;  /* 0x0000000410047290 */ /* 0x000fe2000fffe13f */
[----:B------:R-:W-:Y:S01]  /*5d50*/  SHF.R.S32.HI R2, RZ, 0x1f, R3 ;  /* 0x0000001fff027819 */ /* 0x000fe20000011403 */
[----:B------:R-:W-:Y:S01]  /*5d60*/  BSSY B0, `(.L_x_174) ;  /* 0x00000b3000007945 */ /* 0x000fe20003800000 */
[----:B------:R-:W-:Y:S01]  /*5d70*/  SHF.R.S32.HI R4, RZ, 0x5, R0 ;  /* 0x00000005ff047819 */ /* 0x000fe20000011400 */
[----:B------:R-:W-:Y:S01]  /*5d80*/  UISETP.LT.AND UP0, UPT, UR4, 0x40, UPT ;  /* 0x000000400400788c */ /* 0x000fe2000bf01270 */
[----:B------:R-:W-:Y:S02]  /*5d90*/  LEA.HI R2, R2, R5, RZ, 0x3 ;  /* 0x0000000502027211 */ /* 0x000fe400078f18ff */
[----:B------:R-:W-:Y:S01]  /*5da0*/  LEA.HI R0, R0, R4, RZ, 0x1 ;  /* 0x0000000400007211 */ /* 0x000fe200078f08ff */
[----:B------:R-:W-:Y:S01]  /*5db0*/  USEL UR4, UR4, 0x40, UP0 ;  /* 0x0000004004047887 */ /* 0x000fe20008000000 */
[----:B------:R-:W-:-:S02]  /*5dc0*/  LOP3.LUT R6, R2, 0xfffffff8, RZ, 0xc0, !PT ;  /* 0xfffffff802067812 */ /* 0x000fc400078ec0ff */
[----:B------:R-:W-:Y:S02]  /*5dd0*/  LOP3.LUT R2, R0, 0x1ffffe, RZ, 0xc0, !PT ;  /* 0x001ffffe00027812 */ /* 0x000fe400078ec0ff */
[-C--:B------:R-:W-:Y:S01]  /*5de0*/  LEA.HI R0, R7, R236.reuse, RZ, 0x6 ;  /* 0x000000ec07007211 */ /* 0x080fe200078f30ff */
[----:B------:R-:W-:Y:S01]  /*5df0*/  IMAD.IADD R6, R5, 0x1, -R6 ;  /* 0x0000000105067824 */ /* 0x000fe200078e0a06 */
[----:B------:R-:W-:Y:S01]  /*5e00*/  LOP3.LUT R3, R3, 0x3ffffffc, RZ, 0xc0, !PT ;  /* 0x3ffffffc03037812 */ /* 0x000fe200078ec0ff */
[----:B------:R-:W-:Y:S01]  /*5e10*/  IMAD.IADD R5, R4, 0x1, -R2 ;  /* 0x0000000104057824 */ /* 0x000fe200078e0a02 */
[----:B------:R-:W-:Y:S01]  /*5e20*/  SHF.R.S32.HI R10, RZ, 0x6, R0 ;  /* 0x00000006ff0a7819 */ /* 0x000fe20000011400 */
[----:B------:R-:W-:Y:S01]  /*5e30*/  IMAD.SHL.U32 R2, R6, 0x40, RZ ;  /* 0x0000004006027824 */ /* 0x000fe200078e00ff */
[----:B------:R-:W-:Y:S01]  /*5e40*/  LEA.HI R0, R7, R236, RZ, 0x3 ;  /* 0x000000ec07007211 */ /* 0x000fe200078f18ff */
[----:B------:R-:W-:Y:S01]  /*5e50*/  IMAD.IADD R3, R236, 0x1, -R3 ;  /* 0x00000001ec037824 */ /* 0x000fe200078e0a03 */
[----:B------:R-:W-:Y:S01]  /*5e60*/  LOP3.LUT P0, RZ, R6, 0x4, RZ, 0xc0, !PT ;  /* 0x0000000406ff7812 */ /* 0x000fe2000780c0ff */
[----:B------:R-:W-:Y:S01]  /*5e70*/  IMAD.SHL.U32 R4, R10, 0x8, RZ ;  /* 0x000000080a047824 */ /* 0x000fe200078e00ff */
[----:B------:R-:W-:Y:S01]  /*5e80*/  LOP3.LUT R2, R2, 0x1c0, RZ, 0xc0, !PT ;  /* 0x000001c002027812 */ /* 0x000fe200078ec0ff */
[----:B------:R-:W-:Y:S01]  /*5e90*/  IMAD R3, R5, 0x200, R3 ;  /* 0x0000020005037824 */ /* 0x000fe200078e0203 */
[----:B------:R-:W-:-:S02]  /*5ea0*/  LOP3.LUT R8, R0, 0x1ffffff8, RZ, 0xc0, !PT ;  /* 0x1ffffff800087812 */ /* 0x000fc400078ec0ff */
[----:B------:R-:W-:Y:S02]  /*5eb0*/  SHF.R.S32.HI R14, RZ, 0x3, R0 ;  /* 0x00000003ff0e7819 */ /* 0x000fe40000011400 */
[----:B------:R-:W-:Y:S01]  /*5ec0*/  LOP3.LUT R4, R2, 0x18, R4, 0xf8, !PT ;  /* 0x0000001802047812 */ /* 0x000fe200078ef804 */
[----:B------:R-:W-:Y:S01]  /*5ed0*/  IMAD.IADD R8, R236, 0x1, -R8 ;  /* 0x00000001ec087824 */ /* 0x000fe200078e0a08 */
[----:B------:R-:W-:Y:S01]  /*5ee0*/  SHF.R.U32.HI R0, RZ, 0x3, R2 ;  /* 0x00000003ff007819 */ /* 0x000fe20000011602 */
[----:B------:R-:W-:Y:S01]  /*5ef0*/  IMAD.SHL.U32 R2, R14, 0x40, RZ ;  /* 0x000000400e027824 */ /* 0x000fe200078e00ff */
[----:B------:R-:W-:Y:S01]  /*5f00*/  F2FP.BF16.PACK_AB R95, R21, R20 ;  /* 0x00000014155f723e */ /* 0x000fe200000010ff */
[----:B------:R-:W-:Y:S01]  /*5f10*/  IMAD.SHL.U32 R8, R8, 0x8, RZ ;  /* 0x0000000808087824 */ /* 0x000fe200078e00ff */
[----:B------:R-:W-:Y:S02]  /*5f20*/  LOP3.LUT R0, R4, R0, RZ, 0x3c, !PT ;  /* 0x0000000004007212 */ /* 0x000fe400078e3cff */
[----:B------:R-:W-:-:S02]  /*5f30*/  LOP3.LUT R2, R2, 0x1c0, RZ, 0xc0, !PT ;  /* 0x000001c002027812 */ /* 0x000fc400078ec0ff */
[----:B------:R-:W-:Y:S01]  /*5f40*/  F2FP.BF16.PACK_AB R93, R23, R22 ;  /* 0x00000016175d723e */ /* 0x000fe200000010ff */
[----:B------:R-:W-:Y:S01]  /*5f50*/  IMAD.U32 R0, R3, 0x2, R0 ;  /* 0x0000000203007824 */ /* 0x000fe200078e0000 */
[----:B------:R-:W-:Y:S02]  /*5f60*/  LOP3.LUT R5, R2, 0x38, R8, 0xf8, !PT ;  /* 0x0000003802057812 */ /* 0x000fe400078ef808 */
[----:B------:R-:W-:Y:S01]  /*5f70*/  SHF.R.U32.HI R30, RZ, 0x3, R2 ;  /* 0x00000003ff1e7819 */ /* 0x000fe20000011602 */
[----:B------:R-:W-:Y:S01]  /*5f80*/  IMAD.SHL.U32 R0, R0, 0x2, RZ ;  /* 0x0000000200007824 */ /* 0x000fe200078e00ff */
[----:B------:R-:W-:Y:S02]  /*5f90*/  F2FP.BF16.PACK_AB R33, R33, R32 ;  /* 0x000000202121723e */ /* 0x000fe400000010ff */
[----:B------:R-:W-:Y:S02]  /*5fa0*/  F2FP.BF16.PACK_AB R34, R35, R34 ;  /* 0x000000222322723e */ /* 0x000fe400000010ff */
[C---:B------:R-:W-:Y:S01]  /*5fb0*/  IADD3 R2, R0.reuse, 0x40, RZ ;  /* 0x0000004000027810 */ /* 0x040fe20007ffe0ff */
[----:B------:R-:W-:Y:S01]  /*5fc0*/  STS [R0+0x6080], R95 ;  /* 0x0060805f00007388 */ /* 0x000fe20000000800 */
[----:B------:R-:W-:-:S02]  /*5fd0*/  @P0 IADD3 R2, R0, -0x40, RZ ;  /* 0xffffffc000020810 */ /* 0x000fc40007ffe0ff */
        /* <DEDUP_REMOVED lines=62> */
[----:B------:R-:W-:-:S02]  /*63c0*/  LOP3.LUT R30, R5, R30, RZ, 0x3c, !PT ;  /* 0x0000001e051e7212 */ /* 0x000fc400078e3cff */
[----:B------:R-:W-:Y:S01]  /*63d0*/  F2FP.BF16.PACK_AB R6, R109, R108 ;  /* 0x0000006c6d06723e */ /* 0x000fe200000010ff */
[----:B------:R-:W-:Y:S01]  /*63e0*/  STS [R2+0xb080], R60 ;  /* 0x00b0803c02007388 */ /* 0x000fe20000000800 */
[----:B------:R-:W-:Y:S01]  /*63f0*/  F2FP.BF16.PACK_AB R5, R111, R110 ;  /* 0x0000006e6f05723e */ /* 0x000fe200000010ff */
[----:B------:R-:W-:Y:S01]  /*6400*/  IMAD R10, R10, 0x200, R30 ;  /* 0x000002000a0a7824 */ /* 0x000fe200078e021e */
[----:B------:R-:W-:Y:S01]  /*6410*/  ISETP.GE.AND P5, PT, R14, UR4, PT ;  /* 0x000000040e007c0c */ /* 0x000fe2000bfa6270 */
[----:B------:R-:W-:Y:S04]  /*6420*/  STS [R2+0xb480], R62 ;  /* 0x00b4803e02007388 */ /* 0x000fe80000000800 */
[----:B------:R-:W-:Y:S04]  /*6430*/  STS [R0+0x80], R29 ;  /* 0x0000801d00007388 */ /* 0x000fe80000000800 */
[----:B------:R1:W-:Y:S04]  /*6440*/  STS [R0+0x480], R28 ;  /* 0x0004801c00007388 */ /* 0x0003e80000000800 */
[----:B------:R-:W-:Y:S04]  /*6450*/  STS [R2+0x80], R25 ;  /* 0x0000801902007388 */ /* 0x000fe80000000800 */
[----:B------:R-:W-:Y:S04]  /*6460*/  STS [R2+0x480], R24 ;  /* 0x0004801802007388 */ /* 0x000fe80000000800 */
[----:B------:R-:W-:Y:S04]  /*6470*/  STS [R0+0x1080], R27 ;  /* 0x0010801b00007388 */ /* 0x000fe80000000800 */
[----:B------:R-:W-:Y:S04]  /*6480*/  STS [R0+0x1480], R26 ;  /* 0x0014801a00007388 */ /* 0x000fe80000000800 */
[----:B------:R-:W-:Y:S04]  /*6490*/  STS [R2+0x1080], R23 ;  /* 0x0010801702007388 */ /* 0x000fe80000000800 */
[----:B------:R-:W-:Y:S01]  /*64a0*/  STS [R2+0x1480], R22 ;  /* 0x0014801602007388 */ /* 0x000fe20000000800 */
[----:B-1----:R-:W-:-:S03]  /*64b0*/  IADD3 R28, R8, 0x40, RZ ;  /* 0x00000040081c7810 */ /* 0x002fc60007ffe0ff */
        /* <DEDUP_REMOVED lines=12> */
[----:B------:R2:W-:Y:S01]  /*6580*/  STS [R0+0x5080], R9 ;  /* 0x0050800900007388 */ /* 0x0005e20000000800 */
[----:B-1----:R-:W-:-:S03]  /*6590*/  SHF.R.S32.HI R15, RZ, 0x1f, R14 ;  /* 0x0000001fff0f7819 */ /* 0x002fc6000001140e */
[----:B------:R1:W-:Y:S04]  /*65a0*/  STS [R0+0x5480], R7 ;  /* 0x0054800700007388 */ /* 0x0003e80000000800 */
[----:B------:R3:W-:Y:S04]  /*65b0*/  STS [R2+0x5080], R6 ;  /* 0x0050800602007388 */ /* 0x0007e80000000800 */
[----:B------:R4:W-:Y:S04]  /*65c0*/  STS [R2+0x5480], R5 ;  /* 0x0054800502007388 */ /* 0x0009e80000000800 */
[----:B------:R-:W5:Y:S04]  /*65d0*/  S2R R30, SR_CTAID.Y ;  /* 0x00000000001e7919 */ /* 0x000f680000002600 */
[----:B------:R-:W4:Y:S01]  /*65e0*/  S2R R29, SR_CTAID.Z ;  /* 0x00000000001d7919 */ /* 0x000f220000002700 */
[----:B--2---:R-:W-:Y:S01]  /*65f0*/  SHF.R.S32.HI R9, RZ, 0x1f, R8 ;  /* 0x0000001fff097819 */ /* 0x004fe20000011408 */
[----:B-1----:R-:W-:-:S02]  /*6600*/  IMAD.SHL.U32 R0, R10, 0x2, RZ ;  /* 0x000000020a007824 */ /* 0x002fc400078e00ff */
[----:B------:R-:W-:Y:S01]  /*6610*/  BAR.SYNC.DEFER_BLOCKING 0x1, 0x100 ;  /* 0x0044000000007b1d */ /* 0x000fe20000010000 */
[----:B---3--:R-:W-:-:S04]  /*6620*/  IMAD.U32 R6, RZ, RZ, UR13 ;  /* 0x0000000dff067e24 */ /* 0x008fc8000f8e00ff */
[----:B------:R-:W-:Y:S01]  /*6630*/  IMAD.WIDE R6, R6, 0x40, R14 ;  /* 0x0000004006067825 */ /* 0x000fe200078e020e */
[----:B-----5:R-:W-:-:S03]  /*6640*/  SHF.R.S32.HI R31, RZ, 0x1f, R30 ;  /* 0x0000001fff1f7819 */ /* 0x020fc6000001141e */
[----:B----4-:R-:W-:Y:S01]  /*6650*/  IMAD.WIDE.U32 R2, R30, c[0x0][0x338], R8 ;  /* 0x0000ce001e027a25 */ /* 0x010fe200078e0008 */
[----:B------:R-:W-:-:S03]  /*6660*/  SHF.R.S32.HI R68, RZ, 0x1f, R29 ;  /* 0x0000001fff447819 */ /* 0x000fc6000001141d */
[----:B------:R-:W-:-:S04]  /*6670*/  IMAD R4, R31, c[0x0][0x338], RZ ;  /* 0x0000ce001f047a24 */ /* 0x000fc800078e02ff */
[----:B------:R-:W-:-:S04]  /*6680*/  IMAD R4, R30, c[0x0][0x33c], R4 ;  /* 0x0000cf001e047a24 */ /* 0x000fc800078e0204 */
[----:B------:R-:W-:Y:S01]  /*6690*/  IMAD.IADD R3, R3, 0x1, R4 ;  /* 0x0000000103037824 */ /* 0x000fe200078e0204 */
[----:B------:R1:W2:Y:S01]  /*66a0*/  LDS.128 R40, [R0+0x7080] ;  /* 0x0070800000287984 */ /* 0x0002a20000000c00 */
[----:B------:R-:W-:Y:S02]  /*66b0*/  IMAD R4, R68, c[0x0][0x340], RZ ;  /* 0x0000d00044047a24 */ /* 0x000fe400078e02ff */
[C---:B------:R-:W-:Y:S01]  /*66c0*/  IMAD.WIDE.U32 R12, R29.reuse, c[0x0][0x340], R2 ;  /* 0x0000d0001d0c7a25 */ /* 0x040fe200078e0002 */
[----:B------:R1:W3:Y:S03]  /*66d0*/  LDS.128 R36, [R0+0x9080] ;  /* 0x0090800000247984 */ /* 0x0002e60000000c00 */
[----:B------:R-:W-:Y:S01]  /*66e0*/  IMAD R4, R29, c[0x0][0x344], R4 ;  /* 0x0000d1001d047a24 */ /* 0x000fe200078e0204 */
[----:B------:R1:W4:Y:S03]  /*66f0*/  LDS.128 R32, [R0+0xb080] ;  /* 0x00b0800000207984 */ /* 0x0003260000000c00 */
[----:B------:R-:W-:Y:S01]  /*6700*/  IMAD.IADD R5, R13, 0x1, R4 ;  /* 0x000000010d057824 */ /* 0x000fe200078e0204 */
[----:B------:R1:W5:Y:S04]  /*6710*/  LDS.128 R52, [R0+0x80] ;  /* 0x0000800000347984 */ /* 0x0003680000000c00 */
        /* <DEDUP_REMOVED lines=23> */
.L_x_175:
[----:B------:R-:W-:Y:S05]  /*6890*/  BSYNC B0 ;  /* 0x0000000000007941 */ /* 0x000fea0003800000 */
.L_x_174:
[----:B-1----:R-:W-:Y:S01]  /*68a0*/  IADD3 R0, R14, 0x20, RZ ;  /* 0x000000200e007810 */ /* 0x002fe20007ffe0ff */
[----:B------:R-:W-:Y:S03]  /*68b0*/  BSSY B0, `(.L_x_176) ;  /* 0x0000014000007945 */ /* 0x000fe60003800000 */
[----:B------:R-:W-:-:S13]  /*68c0*/  ISETP.GE.AND P4, PT, R0, UR4, PT ;  /* 0x0000000400007c0c */ /* 0x000fda000bf86270 */
[----:B------:R-:W-:Y:S05]  /*68d0*/  @P4 BRA `(.L_x_177) ;  /* 0x0000011000004947 */ /* 0x000fea0003800000 */
[----:B------:R-:W-:Y:S01]  /*68e0*/  IADD3 R0, P0, R6, 0x20, RZ ;  /* 0x0000002006007810 */ /* 0x000fe20007f1e0ff */
        /* <DEDUP_REMOVED lines=16> */
.L_x_177:
[----:B------:R-:W-:Y:S05]  /*69f0*/  BSYNC B0 ;  /* 0x0000000000007941 */ /* 0x000fea0003800000 */
.L_x_176:
        /* <DEDUP_REMOVED lines=21> */
[----:B-----5:R1:W-:Y:S04]  /*6b50*/  @!P3 STG.E.128 [R4.64], R52 ;  /* 0x000000340400b986 */ /* 0x0203e8000c101d16 */
[----:B------:R1:W-:Y:S04]  /*6b60*/  @!P2 STG.E.128 [R4.64+0x80], R48 ;  /* 0x000080300400a986 */ /* 0x0003e8000c101d16 */
[----:B------:R1:W-:Y:S02]  /*6b70*/  @!P1 STG.E.128 [R4.64+0x100], R44 ;  /* 0x0001002c04009986 */ /* 0x0003e4000c101d16 */
.L_x_179:
[----:B------:R-:W-:Y:S05]  /*6b80*/  BSYNC B0 ;  /* 0x0000000000007941 */ /* 0x000fea0003800000 */
.L_x_178:
        /* <DEDUP_REMOVED lines=11> */
[----:B------:R-:W-:Y:S02]  /*6c40*/  LEA.HI.X R3, R4, c[0x0][0x2ec], R0, 0x1, P2 ;  /* 0x0000bb0004037a11 */ /* 0x000fe400010f0c00 */
[----:B------:R-:W-:-:S03]  /*6c50*/  IADD3 R0, R8, 0x80, RZ ;  /* 0x0000008008007810 */ /* 0x000fc60007ffe0ff */
[----:B------:R1:W-:Y:S01]  /*6c60*/  @!P0 STG.E.128 [R2.64+0x80], R56 ;  /* 0x0000803802008986 */ /* 0x0003e2000c101d16 */
[----:B------:R-:W-:-:S03]  /*6c70*/  ISETP.GE.AND P0, PT, R0, c[0x0][0x2f4], PT ;  /* 0x0000bd0000007a0c */ /* 0x000fc60003f06270 */
[----:B------:R1:W-:Y:S10]  /*6c80*/  @!P1 STG.E.128 [R2.64], R60 ;  /* 0x0000003c02009986 */ /* 0x0003f4000c101d16 */
[----:B------:R-:W-:Y:S05]  /*6c90*/  @P0 EXIT ;  /* 0x000000000000094d */ /* 0x000fea0003800000 */
[----:B------:R-:W-:Y:S01]  /*6ca0*/  STG.E.128 [R2.64+0x100], R64 ;  /* 0x0001004002007986 */ /* 0x000fe2000c101d16 */
[----:B------:R-:W-:Y:S05]  /*6cb0*/  EXIT ;  /* 0x000000000000794d */ /* 0x000fea0003800000 */
.L_x_173:
[----:B------:R-:W1:Y:S01]  /*6cc0*/  S2R R18, SR_CTAID.Y ;  /* 0x0000000000127919 */ /* 0x000e620000002600 */
[----:B------:R-:W-:Y:S01]  /*6cd0*/  SHF.R.S32.HI R0, RZ, 0x1f, R236 ;  /* 0x0000001fff007819 */ /* 0x000fe200000114ec */
[----:B------:R-:W-:Y:S01]  /*6ce0*/  ULDC UR4, c[0x0][0x2f0] ;  /* 0x0000bc0000047ab9 */ /* 0x000fe20000000800 */
[----:B------:R-:W-:Y:S01]  /*6cf0*/  IMAD.U32 R6, RZ, RZ, UR13 ;  /* 0x0000000dff067e24 */ /* 0x000fe2000f8e00ff */
[----:B------:R-:W2:Y:S01]  /*6d00*/  S2R R19, SR_CTAID.Z ;  /* 0x0000000000137919 */ /* 0x000ea20000002700 */
[----:B------:R-:W-:Y:S01]  /*6d10*/  LEA.HI R8, R0, R236, RZ, 0x3 ;  /* 0x000000ec00087211 */ /* 0x000fe200078f18ff */
[----:B------:R-:W-:Y:S01]  /*6d20*/  UIADD3 UR4, -UR16, UR4, URZ ;  /* 0x0000000410047290 */ /* 0x000fe2000fffe13f */
[----:B------:R-:W-:Y:S02]  /*6d30*/  BSSY B0, `(.L_x_180) ;  /* 0x0000023000007945 */ /* 0x000fe40003800000 */
[----:B------:R-:W-:-:S02]  /*6d40*/  LOP3.LUT R0, R8, 0x1ffffff8, RZ, 0xc0, !PT ;  /* 0x1ffffff808007812 */ /* 0x000fc400078ec0ff */
[----:B------:R-:W-:-:S03]  /*6d50*/  SHF.R.S32.HI R8, RZ, 0x3, R8 ;  /* 0x00000003ff087819 */ /* 0x000fc60000011408 */
[----:B------:R-:W-:Y:S01]  /*6d60*/  IMAD.IADD R0, R236, 0x1, -R0 ;  /* 0x00000001ec007824 */ /* 0x000fe200078e0a00 */
[----:B------:R-:W-:Y:S02]  /*6d70*/  ISETP.GE.AND P5, PT, R8, UR4, PT ;  /* 0x0000000408007c0c */ /* 0x000fe4000bfa6270 */
[----:B------:R-:W-:Y:S01]  /*6d80*/  SHF.R.S32.HI R9, RZ, 0x1f, R8 ;  /* 0x0000001fff097819 */ /* 0x000fe20000011408 */
[----:B------:R-:W-:-:S04]  /*6d90*/  IMAD.SHL.U32 R12, R0, 0x8, RZ ;  /* 0x00000008000c7824 */ /* 0x000fc800078e00ff */
[----:B------:R-:W-:Y:S01]  /*6da0*/  IMAD.WIDE R6, R6, 0x40, R8 ;  /* 0x0000004006067825 */ /* 0x000fe200078e0208 */
[----:B------:R-:W-:Y:S02]  /*6db0*/  SHF.R.S32.HI R13, RZ, 0x1f, R12 ;  /* 0x0000001fff0d7819 */ /* 0x000fe4000001140c */
[----:B-1----:R-:W-:Y:S02]  /*6dc0*/  SHF.R.S32.HI R20, RZ, 0x1f, R18 ;  /* 0x0000001fff147819 */ /* 0x002fe40000011412 */
[----:B------:R-:W-:Y:S01]  /*6dd0*/  IADD3 R16, R12, 0x40, RZ ;  /* 0x000000400c107810 */ /* 0x000fe20007ffe0ff */
[----:B------:R-:W-:Y:S01]  /*6de0*/  IMAD.WIDE.U32 R2, R18, c[0x0][0x308], R12 ;  /* 0x0000c20012027a25 */ /* 0x000fe200078e000c */
[----:B--2---:R-:W-:Y:S02]  /*6df0*/  SHF.R.S32.HI R21, RZ, 0x1f, R19 ;  /* 0x0000001fff157819 */ /* 0x004fe40000011413 */
[----:B------:R-:W-:Y:S01]  /*6e00*/  IADD3 R17, R12, 0x80, RZ ;  /* 0x000000800c117810 */ /* 0x000fe20007ffe0ff */
[----:B------:R-:W-:-:S04]  /*6e10*/  IMAD R0, R20, c[0x0][0x308], RZ ;  /* 0x0000c20014007a24 */ /* 0x000fc800078e02ff */
[----:B------:R-:W-:-:S05]  /*6e20*/  IMAD R0, R18, c[0x0][0x30c], R0 ;  /* 0x0000c30012007a24 */ /* 0x000fca00078e0200 */
[----:B------:R-:W-:Y:S01]  /*6e30*/  IADD3 R3, R3, R0, RZ ;  /* 0x0000000003037210 */ /* 0x000fe20007ffe0ff */
[----:B------:R-:W-:-:S04]  /*6e40*/  IMAD R0, R21, c[0x0][0x310], RZ ;  /* 0x0000c40015007a24 */ /* 0x000fc800078e02ff */
[C---:B------:R-:W-:Y:S02]  /*6e50*/  IMAD R0, R19.reuse, c[0x0][0x314], R0 ;  /* 0x0000c50013007a24 */ /* 0x040fe400078e0200 */
[----:B------:R-:W-:-:S05]  /*6e60*/  IMAD.WIDE.U32 R14, R19, c[0x0][0x310], R2 ;  /* 0x0000c400130e7a25 */ /* 0x000fca00078e0002 */
[----:B------:R-:W-:Y:S01]  /*6e70*/  IADD3 R3, R15, R0, RZ ;  /* 0x000000000f037210 */ /* 0x000fe20007ffe0ff */
[----:B------:R-:W-:Y:S05]  /*6e80*/  @P5 BRA `(.L_x_181) ;  /* 0x000000d000005947 */ /* 0x000fea0003800000 */
[----:B------:R-:W-:Y:S01]  /*6e90*/  IMAD R0, R7, c[0x0][0x300], RZ ;  /* 0x0000c00007007a24 */ /* 0x000fe200078e02ff */
[----:B------:R-:W-:Y:S01]  /*6ea0*/  ISETP.GE.AND P3, PT, R12, c[0x0][0x2f4], PT ;  /* 0x0000bd000c007a0c */ /* 0x000fe20003f66270 */
[----:B------:R-:W-:Y:S01]  /*6eb0*/  IMAD.MOV.U32 R2, RZ, RZ, R14 ;  /* 0x000000ffff027224 */ /* 0x000fe200078e000e */
[----:B------:R-:W-:Y:S01]  /*6ec0*/  ISETP.GE.AND P1, PT, R16, c[0x0][0x2f4], PT ;  /* 0x0000bd0010007a0c */ /* 0x000fe20003f26270 */
[C---:B------:R-:W-:Y:S01]  /*6ed0*/  IMAD R0, R6.reuse, c[0x0][0x304], R0 ;  /* 0x0000c10006007a24 */ /* 0x040fe200078e0200 */
        /* <DEDUP_REMOVED lines=8> */
.L_x_181:
[----:B------:R-:W-:Y:S05]  /*6f60*/  BSYNC B0 ;  /* 0x0000000000007941 */ /* 0x000fea0003800000 */
.L_x_180:
        /* <DEDUP_REMOVED lines=19> */
.L_x_183:
[----:B------:R-:W-:Y:S05]  /*70a0*/  BSYNC B0 ;  /* 0x0000000000007941 */ /* 0x000fea0003800000 */
.L_x_182:
        /* <DEDUP_REMOVED lines=23> */
.L_x_185:
[----:B------:R-:W-:Y:S05]  /*7220*/  BSYNC B0 ;  /* 0x0000000000007941 */ /* 0x000fea0003800000 */
.L_x_184:
        /* <DEDUP_REMOVED lines=18> */
.L_x_186:
        /* <DEDUP_REMOVED lines=11> */
.L_x_1381:


//--------------------- .text._ZN7cutlass13device_kernelIN5flash19enable_sm80_to_sm89INS1_16FlashAttnBwdSm80INS1_25CollectiveMainloopBwdSm80ILi1ELi1EN4cute5tupleIJNS5_1CILi64EEES8_NS7_ILi192EEEEEENS_10bfloat16_tEfNS_4arch4Sm80ELb0ELb1ELb1ELb0ELb1ELb0ELb0ELb0ELi2ELi2ELi2ELi2ELb1EEENS1_21CollectiveEpilogueBwdISA_SB_SD_Li256ELb0ELb0ELi4EEENS1_19SingleTileSchedulerILb0ELb0ELb0ELi64EEEEEEEEEvNT_6ParamsE --------------------------
	.section	.text._ZN7cutlass13device_kernelIN5flash19enable_sm80_to_sm89INS1_16FlashAttnBwdSm80INS1_25CollectiveMainloopBwdSm80ILi1ELi1EN4cute5tupleIJNS5_1CILi64EEES8_NS7_ILi192EEEEEENS_10bfloat16_tEfNS_4arch4Sm80ELb0ELb1ELb1ELb0ELb1ELb0ELb0ELb0ELi2ELi2ELi2ELi2ELb1EEENS1_21CollectiveEpilogueBwdISA_SB_SD_Li256ELb0ELb0ELi4EEENS1_19SingleTileSchedulerILb0ELb0ELb0ELi64EEEEEEEEEvNT_6ParamsE,"ax",@progbits
	.sectioninfo	@"SHI_REGISTERS=255"
	.align	128
.text._ZN7cutlass13device_kernelIN5flash19enable_sm80_to_sm89INS1_16FlashAttnBwdSm80INS1_25CollectiveMainloopBwdSm80ILi1ELi1EN4cute5tupleIJNS5_1CILi64EEES8_NS7_ILi192EEEEEENS_10bfloat16_tEfNS_4arch4Sm80ELb0ELb1ELb1ELb0ELb1ELb0ELb0ELb0ELi2ELi2ELi2ELi2ELb1EEENS1_21CollectiveEpilogueBwdISA_SB_SD_Li256ELb0ELb0ELi4EEENS1_19SingleTileSchedulerILb0ELb0ELb0ELi64EEEEEEEEEvNT_6ParamsE:
        .type           _ZN7cutlass13device_kernelIN5flash19enable_sm80_to_sm89INS1_16FlashAttnBwdSm80INS1_25CollectiveMainloopBwdSm80ILi1ELi1EN4cute5tupleIJNS5_1CILi64EEES8_NS7_ILi192EEEEEENS_10bfloat16_tEfNS_4arch4Sm80ELb0ELb1ELb1ELb0ELb1ELb0ELb0ELb0ELi2ELi2ELi2ELi2ELb1EEENS1_21CollectiveEpilogueBwdISA_SB_SD_Li256ELb0ELb0ELi4EEENS1_19SingleTileSchedulerILb0ELb0ELb0ELi64EEEEEEEEEvNT_6ParamsE,@function
        .size           _ZN7cutlass13device_kernelIN5flash19enable_sm80_to_sm89INS1_16FlashAttnBwdSm80INS1_25CollectiveMainloopBwdSm80ILi1ELi1EN4cute5tupleIJNS5_1CILi64EEES8_NS7_ILi192EEEEEENS_10bfloat16_tEfNS_4arch4Sm80ELb0ELb1ELb1ELb0ELb1ELb0ELb0ELb0ELi2ELi2ELi2ELi2ELb1EEENS1_21CollectiveEpilogueBwdISA_SB_SD_Li256ELb0ELb0ELi4EEENS1_19SingleTileSchedulerILb0ELb0ELb0ELi64EEEEEEEEEvNT_6ParamsE,(.L_x_1382 - _ZN7cutlass13device_kernelIN5flash19enable_sm80_to_sm89INS1_16FlashAttnBwdSm80INS1_25CollectiveMainloopBwdSm80ILi1ELi1EN4cute5tupleIJNS5_1CILi64EEES8_NS7_ILi192EEEEEENS_10bfloat16_tEfNS_4arch4Sm80ELb0ELb1ELb1ELb0ELb1ELb0ELb0ELb0ELi2ELi2ELi2ELi2ELb1EEENS1_21CollectiveEpilogueBwdISA_SB_SD_Li256ELb0ELb0ELi4EEENS1_19SingleTileSchedulerILb0ELb0ELb0ELi64EEEEEEEEEvNT_6ParamsE)
        .other          _ZN7cutlass13device_kernelIN5flash19enable_sm80_to_sm89INS1_16FlashAttnBwdSm80INS1_25CollectiveMainloopBwdSm80ILi1ELi1EN4cute5tupleIJNS5_1CILi64EEES8_NS7_ILi192EEEEEENS_10bfloat16_tEfNS_4arch4Sm80ELb0ELb1ELb1ELb0ELb1ELb0ELb0ELb0ELi2ELi2ELi2ELi2ELb1EEENS1_21CollectiveEpilogueBwdISA_SB_SD_Li256ELb0ELb0ELi4EEENS1_19SingleTileSchedulerILb0ELb0ELb0ELi64EEEEEEEEEvNT_6ParamsE,@"STO_CUDA_ENTRY STV_DEFAULT"
_ZN7cutlass13device_kernelIN5flash19enable_sm80_to_sm89INS1_16FlashAttnBwdSm80INS1_25CollectiveMainloopBwdSm80ILi1ELi1EN4cute5tupleIJNS5_1CILi64EEES8_NS7_ILi192EEEEEENS_10bfloat16_tEfNS_4arch4Sm80ELb0ELb1ELb1ELb0ELb1ELb0ELb0ELb0ELi2ELi2ELi2ELi2ELb1EEENS1_21CollectiveEpilogueBwdISA_SB_SD_Li256ELb0ELb0ELi4EEENS1_19SingleTileSchedulerILb0ELb0ELb0ELi64EEEEEEEEEvNT_6ParamsE:
        /* <DEDUP_REMOVED lines=26> */
.L_x_187:
        /* <DEDUP_REMOVED lines=519> */
.L_x_207:
        /* <DEDUP_REMOVED lines=144> */
.L_x_191:
[----:B------:R-:W-:Y:S04]  /*2b10*/  MOV R6, 0x1 ;  /* 0x0000000100067802 */ /* 0x000fe80000000f00 */
[----:B------:R-:W-:Y:S11]  /*2b20*/  ISETP.NE.AND P0, PT, R6, c[0x0][0x2a8], PT ;  /* 0x0000aa0006007a0c */ /* 0x000ff60003f05270 */
[----:B------:R-:W-:Y:S02]  /*2b30*/  @!UPT UIADD3 URZ, URZ, URZ, URZ ;  /* 0x0000003f3f3ff290 */ /* 0x000fe4000fffe03f */
[----:B------:R-:W-:Y:S05]  /*2b40*/  @P0 IMAD.HI.U32 R6, R5, c[0x0][0x2ac], RZ ;  /* 0x0000ab0005060a27 */ /* 0x000fea00078e00ff */
[----:B------:R-:W-:Y:S02]  /*2b50*/  @P0 SHF.R.U32.HI R5, RZ, c[0x0][0x2b0], R6 ;  /* 0x0000ac00ff050a19 */ /* 0x000fe40000011606 */
.L_x_192:
[----:B------:R-:W-:Y:S05]  /*2b60*/  BSYNC B0 ;  /* 0x0000000000007941 */ /* 0x000fea0003800000 */
.L_x_190:
[----:B------:R-:W-:Y:S04]  /*2b70*/  IMAD.MOV.U32 R6, RZ, RZ, c[0x0][0x2a8] ;  /* 0x0000aa00ff067624 */ /* 0x000fe800078e00ff */
[----:B------:R-:W-:Y:S04]  /*2b80*/  IMAD R5, R5, R6, -UR16 ;  /* 0x8000001005057e24 */ /* 0x000fe8000f8e0206 */
[----:B------:R-:W-:Y:S05]  /*2b90*/  IMAD.IADD R5, R5, 0x1, -R233 ;  /* 0x0000000105057824 */ /* 0x000fea00078e0ae9 */
[----:B------:R-:W-:Y:S02]  /*2ba0*/  IADD3 R6, R5, c[0x0][0x2a8], RZ ;  /* 0x0000aa0005067a10 */ /* 0x000fe40007ffe0ff */
[----:B------:R-:W-:Y:S02]  /*2bb0*/  IMNMX R136, R136, R5, !PT ;  /* 0x0000000588887217 */ /* 0x000fe40007800200 */
[----:B------:R-:W-:Y:S02]  /*2bc0*/  IMNMX R137, R137, R6, PT ;  /* 0x0000000689897217 */ /* 0x000fe40003800200 */
.L_x_189:
        /* <DEDUP_REMOVED lines=20> */
.L_x_195:
[----:B------:R-:W-:Y:S04]  /*2d10*/  MOV R6, 0x1 ;  /* 0x0000000100067802 */ /* 0x000fe80000000f00 */
[----:B------:R-:W-:Y:S11]  /*2d20*/  ISETP.NE.AND P0, PT, R6, c[0x0][0x2a8], PT ;  /* 0x0000aa0006007a0c */ /* 0x000ff60003f05270 */
[----:B------:R-:W-:Y:S02]  /*2d30*/  @!UPT UIADD3 URZ, URZ, URZ, URZ ;  /* 0x0000003f3f3ff290 */ /* 0x000fe4000fffe03f */
[----:B------:R-:W-:Y:S05]  /*2d40*/  @P0 IMAD.HI.U32 R6, R5, c[0x0][0x2ac], RZ ;  /* 0x0000ab0005060a27 */ /* 0x000fea00078e00ff */
[----:B------:R-:W-:Y:S02]  /*2d50*/  @P0 SHF.R.U32.HI R5, RZ, c[0x0][0x2b0], R6 ;  /* 0x0000ac00ff050a19 */ /* 0x000fe40000011606 */
.L_x_196:
[----:B------:R-:W-:Y:S05]  /*2d60*/  BSYNC B0 ;  /* 0x0000000000007941 */ /* 0x000fea0003800000 */
.L_x_194:
[----:B------:R-:W-:Y:S04]  /*2d70*/  IMAD.MOV.U32 R6, RZ, RZ, c[0x0][0x2a8] ;  /* 0x0000aa00ff067624 */ /* 0x000fe800078e00ff */
[----:B------:R-:W-:Y:S04]  /*2d80*/  IMAD R5, R5, R6, -UR16 ;  /* 0x8000001005057e24 */ /* 0x000fe8000f8e0206 */
[----:B------:R-:W-:Y:S05]  /*2d90*/  IMAD.IADD R5, R5, 0x1, -R233 ;  /* 0x0000000105057824 */ /* 0x000fea00078e0ae9 */
[----:B------:R-:W-:Y:S02]  /*2da0*/  IADD3 R6, R5, c[0x0][0x2a8], RZ ;  /* 0x0000aa0005067a10 */ /* 0x000fe40007ffe0ff */
[----:B------:R-:W-:Y:S02]  /*2db0*/  IMNMX R138, R138, R5, !PT ;  /* 0x000000058a8a7217 */ /* 0x000fe40007800200 */
[----:B------:R-:W-:Y:S02]  /*2dc0*/  IMNMX R139, R139, R6, PT ;  /* 0x000000068b8b7217 */ /* 0x000fe40003800200 */
.L_x_193:
        /* <DEDUP_REMOVED lines=20> */
.L_x_199:
[----:B------:R-:W-:Y:S04]  /*2f10*/  MOV R6, 0x1 ;  /* 0x0000000100067802 */ /* 0x000fe80000000f00 */
[----:B------:R-:W-:Y:S11]  /*2f20*/  ISETP.NE.AND P0, PT, R6, c[0x0][0x2a8], PT ;  /* 0x0000aa0006007a0c */ /* 0x000ff60003f05270 */
[----:B------:R-:W-:Y:S02]  /*2f30*/  @!UPT UIADD3 URZ, URZ, URZ, URZ ;  /* 0x0000003f3f3ff290 */ /* 0x000fe4000fffe03f */
[----:B------:R-:W-:Y:S05]  /*2f40*/  @P0 IMAD.HI.U32 R6, R5, c[0x0][0x2ac], RZ ;  /* 0x0000ab0005060a27 */ /* 0x000fea00078e00ff */
[----:B------:R-:W-:Y:S02]  /*2f50*/  @P0 SHF.R.U32.HI R5, RZ, c[0x0][0x2b0], R6 ;  /* 0x0000ac00ff050a19 */ /* 0x000fe40000011606 */
.L_x_200:
[----:B------:R-:W-:Y:S05]  /*2f60*/  BSYNC B0 ;  /* 0x0000000000007941 */ /* 0x000fea0003800000 */
.L_x_198:
[----:B------:R-:W-:Y:S04]  /*2f70*/  IMAD.MOV.U32 R6, RZ, RZ, c[0x0][0x2a8] ;  /* 0x0000aa00ff067624 */ /* 0x000fe800078e00ff */
[----:B------:R-:W-:Y:S04]  /*2f80*/  IMAD R5, R5, R6, -UR16 ;  /* 0x8000001005057e24 */ /* 0x000fe8000f8e0206 */
[----:B------:R-:W-:Y:S05]  /*2f90*/  IMAD.IADD R5, R5, 0x1, -R233 ;  /* 0x0000000105057824 */ /* 0x000fea00078e0ae9 */
[----:B------:R-:W-:Y:S02]  /*2fa0*/  IADD3 R6, R5, c[0x0][0x2a8], RZ ;  /* 0x0000aa0005067a10 */ /* 0x000fe40007ffe0ff */
[----:B------:R-:W-:Y:S02]  /*2fb0*/  IMNMX R140, R140, R5, !PT ;  /* 0x000000058c8c7217 */ /* 0x000fe40007800200 */
[----:B------:R-:W-:Y:S02]  /*2fc0*/  IMNMX R143, R143, R6, PT ;  /* 0x000000068f8f7217 */ /* 0x000fe40003800200 */
.L_x_197:
        /* <DEDUP_REMOVED lines=20> */
.L_x_203:
[----:B------:R-:W-:Y:S04]  /*3110*/  MOV R5, 0x1 ;  /* 0x0000000100057802 */ /* 0x000fe80000000f00 */
[----:B------:R-:W-:Y:S11]  /*3120*/  ISETP.NE.AND P0, PT, R5, c[0x0][0x2a8], PT ;  /* 0x0000aa0005007a0c */ /* 0x000ff60003f05270 */
[----:B------:R-:W-:Y:S02]  /*3130*/  @!UPT UIADD3 URZ, URZ, URZ, URZ ;  /* 0x0000003f3f3ff290 */ /* 0x000fe4000fffe03f */
[----:B------:R-:W-:Y:S05]  /*3140*/  @P0 IMAD.HI.U32 R5, R4, c[0x0][0x2ac], RZ ;  /* 0x0000ab0004050a27 */ /* 0x000fea00078e00ff */
[----:B------:R-:W-:Y:S02]  /*3150*/  @P0 SHF.R.U32.HI R4, RZ, c[0x0][0x2b0], R5 ;  /* 0x0000ac00ff040a19 */ /* 0x000fe40000011605 */
.L_x_204:
[----:B------:R-:W-:Y:S05]  /*3160*/  BSYNC B0 ;  /* 0x0000000000007941 */ /* 0x000fea0003800000 */
.L_x_202:
[----:B------:R-:W-:Y:S04]  /*3170*/  IMAD.MOV.U32 R5, RZ, RZ, c[0x0][0x2a8] ;  /* 0x0000aa00ff057624 */ /* 0x000fe800078e00ff */
[----:B------:R-:W-:Y:S04]  /*3180*/  IMAD R4, R4, R5, -UR16 ;  /* 0x8000001004047e24 */ /* 0x000fe8000f8e0205 */
[----:B------:R-:W-:Y:S05]  /*3190*/  IMAD.IADD R4, R4, 0x1, -R233 ;  /* 0x0000000104047824 */ /* 0x000fea00078e0ae9 */
[----:B------:R-:W-:Y:S02]  /*31a0*/  IADD3 R5, R4, c[0x0][0x2a8], RZ ;  /* 0x0000aa0004057a10 */ /* 0x000fe40007ffe0ff */
[----:B------:R-:W-:Y:S02]  /*31b0*/  IMNMX R141, R141, R4, !PT ;  /* 0x000000048d8d7217 */ /* 0x000fe40007800200 */
[----:B------:R-:W-:Y:S02]  /*31c0*/  IMNMX R142, R142, R5, PT ;  /* 0x000000058e8e7217 */ /* 0x000fe40003800200 */
.L_x_201:
        /* <DEDUP_REMOVED lines=395> */
.L_x_205:
        /* <DEDUP_REMOVED lines=127> */
.L_x_206:
        /* <DEDUP_REMOVED lines=165> */
.L_x_188:
        /* <DEDUP_REMOVED lines=189> */
.L_x_210:
[----:B------:R-:W-:Y:S05]  /*6890*/  BSYNC B0 ;  /* 0x0000000000007941 */ /* 0x000fea0003800000 */
.L_x_209:
        /* <DEDUP_REMOVED lines=21> */
.L_x_212:
[----:B------:R-:W-:Y:S05]  /*69f0*/  BSYNC B0 ;  /* 0x0000000000007941 */ /* 0x000fea0003800000 */
.L_x_211:
        /* <DEDUP_REMOVED lines=24> */
.L_x_214:
[----:B------:R-:W-:Y:S05]  /*6b80*/  BSYNC B0 ;  /* 0x0000000000007941 */ /* 0x000fea0003800000 */
.L_x_213:
        /* <DEDUP_REMOVED lines=19> */
.L_x_208:
        /* <DEDUP_REMOVED lines=42> */
.L_x_216:
[----:B------:R-:W-:Y:S05]  /*6f60*/  BSYNC B0 ;  /* 0x0000000000007941 */ /* 0x000fea0003800000 */
.L_x_215:
        /* <DEDUP_REMOVED lines=19> */
.L_x_218:
[----:B------:R-:W-:Y:S05]  /*70a0*/  BSYNC B0 ;  /* 0x0000000000007941 */ /* 0x000fea0003800000 */
.L_x_217:
        /* <DEDUP_REMOVED lines=23> */
.L_x_220:
[----:B------:R-:W-:Y:S05]  /*7220*/  BSYNC B0 ;  /* 0x0000000000007941 */ /* 0x000fea0003800000 */
.L_x_219:
        /* <DEDUP_REMOVED lines=18> */
.L_x_221:
        /* <DEDUP_REMOVED lines=11> */
.L_x_1382:


//--------------------- .text._ZN7cutlass13device_kernelIN5flash19enable_sm80_to_sm89INS1_16FlashAttnBwdSm80INS1_25CollectiveMainloopBwdSm80ILi1ELi1EN4cute5tupleIJNS5_1CILi64EEES8_NS7_ILi192EEEEEENS_10bfloat16_tEfNS_4arch4Sm80ELb0ELb1ELb1ELb0ELb0ELb0ELb0ELb0ELi2ELi2ELi2ELi2ELb1EEENS1_24CollectiveEpilogueBwdGQAISA_fSD_Li256ELb0ELb0EEENS1_19SingleTileSchedulerILb0ELb0ELb0ELi64EEEEEEEEEvNT_6ParamsE --------------------------
	.section	.text._ZN7cutlass13device_kernelIN5flash19enable_sm80_to_sm89INS1_16FlashAttnBwdSm80INS1_25CollectiveMainloopBwdSm80ILi1ELi1EN4cute5tupleIJNS5_1CILi64EEES8_NS7_ILi192EEEEEENS_10bfloat16_tEfNS_4arch4Sm80ELb0ELb1ELb1ELb0ELb0ELb0ELb0ELb0ELi2ELi2ELi2ELi2ELb1EEENS1_24CollectiveEpilogueBwdGQAISA_fSD_Li256ELb0ELb0EEENS1_19SingleTileSchedulerILb0ELb0ELb0ELi64EEEEEEEEEvNT_6ParamsE,"ax",@progbits
	.sectioninfo	@"SHI_REGISTERS=255"
	.align	128
.text._ZN7cutlass13device_kernelIN5flash19enable_sm80_to_sm89INS1_16FlashAttnBwdSm80INS1_25CollectiveMainloopBwdSm80ILi1ELi1EN4cute5tupleIJNS5_1CILi64EEES8_NS7_ILi192EEEEEENS_10bfloat16_tEfNS_4arch4Sm80ELb0ELb1ELb1ELb0ELb0ELb0ELb0ELb0ELi2ELi2ELi2ELi2ELb1EEENS1_24CollectiveEpilogueBwdGQAISA_fSD_Li256ELb0ELb0EEENS1_19SingleTileSchedulerILb0ELb0ELb0ELi64EEEEEEEEEvNT_6ParamsE:
        .type           _ZN7cutlass13device_kernelIN5flash19enable_sm80_to_sm89INS1_16FlashAttnBwdSm80INS1_25CollectiveMainloopBwdSm80ILi1ELi1EN4cute5tupleIJNS5_1CILi64EEES8_NS7_ILi192EEEEEENS_10bfloat16_tEfNS_4arch4Sm80ELb0ELb1ELb1ELb0ELb0ELb0ELb0ELb0ELi2ELi2ELi2ELi2ELb1EEENS1_24CollectiveEpilogueBwdGQAISA_fSD_Li256ELb0ELb0EEENS1_19SingleTileSchedulerILb0ELb0ELb0ELi64EEEEEEEEEvNT_6ParamsE,@function
        .size           _ZN7cutlass13device_kernelIN5flash19enable_sm80_to_sm89INS1_16FlashAttnBwdSm80INS1_25CollectiveMainloopBwdSm80ILi1ELi1EN4cute5tupleIJNS5_1CILi64EEES8_NS7_ILi192EEEEEENS_10bfloat16_tEfNS_4arch4Sm80ELb0ELb1ELb1ELb0ELb0ELb0ELb0ELb0ELi2ELi2ELi2ELi2ELb1EEENS1_24CollectiveEpilogueBwdGQAISA_fSD_Li256ELb0ELb0EEENS1_19SingleTileSchedulerILb0ELb0ELb0ELi64EEEEEEEEEvNT_6ParamsE,(.L_x_1383 - _ZN7cutlass13device_kernelIN5flash19enable_sm80_to_sm89INS1_16FlashAttnBwdSm80INS1_25CollectiveMainloopBwdSm80ILi1ELi1EN4cute5tupleIJNS5_1CILi64EEES8_NS7_ILi192EEEEEENS_10bfloat16_tEfNS_4arch4Sm80ELb0ELb1ELb1ELb0ELb0ELb0ELb0ELb0ELi2ELi2ELi2ELi2ELb1EEENS1_24CollectiveEpilogueBwdGQAISA_fSD_Li256ELb0ELb0EEENS1_19SingleTileSchedulerILb0ELb0ELb0ELi64EEEEEEEEEvNT_6ParamsE)
        .other          _ZN7cutlass13device_kernelIN5flash19enable_sm80_to_sm89INS1_16FlashAttnBwdSm80INS1_25CollectiveMainloopBwdSm80ILi1ELi1EN4cute5tupleIJNS5_1CILi64EEES8_NS7_ILi192EEEEEENS_10bfloat16_tEfNS_4arch4Sm80ELb0ELb1ELb1ELb0ELb0ELb0ELb0ELb0ELi2ELi2ELi2ELi2ELb1EEENS1_24CollectiveEpilogueBwdGQAISA_fSD_Li256ELb0ELb0EEENS1_19SingleTileSchedulerILb0ELb0ELb0ELi64EEEEEEEEEvNT_6ParamsE,@"STO_CUDA_ENTRY STV_DEFAULT"
_ZN7cutlass13device_kernelIN5flash19enable_sm80_to_sm89INS1_16FlashAttnBwdSm80INS1_25CollectiveMainloopBwdSm80ILi1ELi1EN4cute5tupleIJNS5_1CILi64EEES8_NS7_ILi192EEEEEENS_10bfloat16_tEfNS_4arch4Sm80ELb0ELb1ELb1ELb0ELb0ELb0ELb0ELb0ELi2ELi2ELi2ELi2ELb1EEENS1_24CollectiveEpilogueBwdGQAISA_fSD_Li256ELb0ELb0EEENS1_19SingleTileSchedulerILb0ELb0ELb0ELi64EEEEEEEEEvNT_6ParamsE:
        /* <DEDUP_REMOVED lines=26> */
.L_x_222:
        /* <DEDUP_REMOVED lines=13> */
[----:B------:R-:W-:Y:S01]  /*0270*/  CS2R R104, SRZ ;  /* 0x0000000000687805 */ /* 0x000fe2000001ff00 */
[----:B------:R-:W-:Y:S01]  /*0280*/  ULDC.64 UR22, c[0x0][0x118] ;  /* 0x0000460000167ab9 */ /* 0x000fe20000000a00 */
[----:B------:R-:W-:Y:S01]  /*0290*/  CS2R R102, SRZ ;  /* 0x0000000000667805 */ /* 0x000fe2000001ff00 */
[----:B------:R-:W-:Y:S01]  /*02a0*/  USHF.R.S32.HI UR4, URZ, 0x1f, UR5 ;  /* 0x0000001f3f047899 */ /* 0x000fe20008011405 */
[----:B------:R-:W-:Y:S01]  /*02b0*/  CS2R R100, SRZ ;  /* 0x0000000000647805 */ /* 0x000fe2000001ff00 */
[----:B------:R-:W-:Y:S01]  /*02c0*/  CS2R R94, SRZ ;  /* 0x00000000005e7805 */ /* 0x000fe2000001ff00 */
[----:B------:R-:W-:Y:S01]  /*02d0*/  CS2R R92, SRZ ;  /* 0x00000000005c7805 */ /* 0x000fe2000001ff00 */
[----:B------:R-:W-:Y:S01]  /*02e0*/  ULEA.HI UR4, UR4, UR5, URZ, 0x6 ;  /* 0x0000000504047291 */ /* 0x000fe2000f8f303f */
[----:B------:R-:W-:Y:S01]  /*02f0*/  CS2R R98, SRZ ;  /* 0x0000000000627805 */ /* 0x000fe2000001ff00 */
[----:B------:R-:W-:Y:S01]  /*0300*/  CS2R R96, SRZ ;  /* 0x0000000000607805 */ /* 0x000fe2000001ff00 */
[----:B------:R-:W-:Y:S01]  /*0310*/  CS2R R90, SRZ ;  /* 0x00000000005a7805 */ /* 0x000fe2000001ff00 */
[----:B------:R-:W-:Y:S01]  /*0320*/  USHF.R.S32.HI UR15, URZ, 0x6, UR4 ;  /* 0x000000063f0f7899 */ /* 0x000fe20008011404 */
[----:B------:R-:W-:Y:S01]  /*0330*/  CS2R R88, SRZ ;  /* 0x0000000000587805 */ /* 0x000fe2000001ff00 */
[----:B------:R-:W-:Y:S01]  /*0340*/  CS2R R86, SRZ ;  /* 0x0000000000567805 */ /* 0x000fe2000001ff00 */
[----:B------:R-:W-:Y:S01]  /*0350*/  CS2R R84, SRZ ;  /* 0x0000000000547805 */ /* 0x000fe2000001ff00 */
[----:B------:R-:W-:Y:S01]  /*0360*/  UISETP.LT.AND UP0, UPT, URZ, UR15, UPT ;  /* 0x0000000f3f00728c */ /* 0x000fe2000bf01270 */
[----:B------:R-:W-:Y:S01]  /*0370*/  CS2R R78, SRZ ;  /* 0x00000000004e7805 */ /* 0x000fe2000001ff00 */
[----:B------:R-:W-:Y:S01]  /*0380*/  CS2R R76, SRZ ;  /* 0x00000000004c7805 */ /* 0x000fe2000001ff00 */
[----:B------:R-:W-:Y:S01]  /*0390*/  CS2R R82, SRZ ;  /* 0x0000000000527805 */ /* 0x000fe2000001ff00 */
[----:B------:R-:W-:Y:S01]  /*03a0*/  USEL UR15, URZ, UR15, !UP0 ;  /* 0x0000000f3f0f7287 */ /* 0x000fe2000c000000 */
[----:B------:R-:W-:Y:S01]  /*03b0*/  CS2R R80, SRZ ;  /* 0x0000000000507805 */ /* 0x000fe2000001ff00 */
        /* <DEDUP_REMOVED lines=44> */
[C---:B------:R-:W-:Y:S01]  /*0680*/  IMAD.WIDE.U32 R2, R116.reuse, c[0x0][0x270], R242 ;  /* 0x00009c0074027a25 */ /* 0x040fe200078e00f2 */
[----:B------:R-:W-:Y:S01]  /*0690*/  ULDC.64 UR8, c[0x0][0x290] ;  /* 0x0000a40000087ab9 */ /* 0x000fe20000000a00 */
[----:B------:R-:W1:Y:S01]  /*06a0*/  S2R R250, SR_CTAID.Z ;  /* 0x0000000000fa7919 */ /* 0x000e620000002700 */
[-C--:B------:R-:W-:Y:S01]  /*06b0*/  LEA.HI R22, R21, R238.reuse, RZ, 0x3 ;  /* 0x000000ee15167211 */ /* 0x080fe200078f18ff */
[----:B------:R-:W-:Y:S01]  /*06c0*/  UIMAD.WIDE.U32 UR18, UR14, UR8, URZ ;  /* 0x000000080e1272a5 */ /* 0x000fe2000f8e003f */
[C---:B------:R-:W-:Y:S01]  /*06d0*/  @P0 IMAD.HI.U32 R0, R116.reuse, c[0x0][0x24c], RZ ;  /* 0x0000930074000a27 */ /* 0x040fe200078e00ff */
        /* <DEDUP_REMOVED lines=9> */
[C---:B------:R-:W-:Y:S01]  /*0770*/  IMAD R0, R116.reuse, c[0x0][0x274], R0 ;  /* 0x00009d0074007a24 */ /* 0x040fe200078e0200 */
        /* <DEDUP_REMOVED lines=99> */
[----:B------:R-:W-:Y:S01]  /*0db0*/  ISETP.LT.OR P0, PT, R0, 0x1, P4 ;  /* 0x000000010000780c */ /* 0x000fe20002701670 */
[----:B------:R-:W-:Y:S01]  /*0dc0*/  IMAD R2, R116, c[0x0][0x184], R2 ;  /* 0x0000610074027a24 */ /* 0x000fe200078e0202 */
        /* <DEDUP_REMOVED lines=119> */
[----:B------:R-:W-:Y:S01]  /*1540*/  IMAD.WIDE.U32 R4, R116, c[0x0][0x210], R4 ;  /* 0x0000840074047a25 */ /* 0x000fe200078e0004 */
        /* <DEDUP_REMOVED lines=30> */
[----:B------:R-:W-:Y:S01]  /*1730*/  UMOV UR12, 0x1 ;  /* 0x00000001000c7882 */ /* 0x000fe20000000000 */
[----:B------:R-:W-:Y:S01]  /*1740*/  CS2R R32, SRZ ;  /* 0x0000000000207805 */ /* 0x000fe2000001ff00 */
[----:B------:R1:W1:Y:S01]  /*1750*/  LDSM.16.M88.4 R172, [R227+0x8080] ;  /* 0x00808000e3ac783b */ /* 0x0002620000000200 */
[----:B------:R-:W-:-:S02]  /*1760*/  ULDC UR11, c[0x0][0x198] ;  /* 0x00006600000b7ab9 */ /* 0x000fc40000000800 */
[----:B------:R-:W-:Y:S01]  /*1770*/  UIADD3 UR11, -UR16, UR11, UR12 ;  /* 0x0000000b100b7290 */ /* 0x000fe2000fffe10c */
[----:B------:R1:W1:Y:S01]  /*1780*/  LDSM.16.M88.4 R180, [R224+0xa080] ;  /* 0x00a08000e0b4783b */ /* 0x0002620000000200 */
[----:B------:R-:W-:Y:S02]  /*1790*/  UIMAD UR14, UR14, UR5, UR4 ;  /* 0x000000050e0e72a4 */ /* 0x000fe4000f8e0204 */
[----:B------:R-:W-:Y:S01]  /*17a0*/  UISETP.GT.AND UP2, UPT, UR13, -0x1, UPT ;  /* 0xffffffff0d00788c */ /* 0x000fe2000bf44270 */
[----:B------:R1:W1:Y:S01]  /*17b0*/  LDSM.16.M88.4 R184, [R225+0xa080] ;  /* 0x00a08000e1b8783b */ /* 0x0002620000000200 */
[----:B------:R-:W-:Y:S01]  /*17c0*/  IMAD.U32 R234, RZ, RZ, UR11 ;  /* 0x0000000bffea7e24 */ /* 0x000fe2000f8e00ff */
[----:B------:R-:W-:Y:S02]  /*17d0*/  ULDC UR5, c[0x0][0x2a0] ;  /* 0x0000a80000057ab9 */ /* 0x000fe40000000800 */
[----:B------:R1:W1:Y:S01]  /*17e0*/  LDSM.16.M88.4 R188, [R227+0xa080] ;  /* 0x00a08000e3bc783b */ /* 0x0002620000000200 */
[----:B------:R-:W-:-:S02]  /*17f0*/  ULOP3.LUT UR5, URZ, UR5, URZ, 0x33, !UPT ;  /* 0x000000053f057292 */ /* 0x000fc4000f8e333f */
        /* <DEDUP_REMOVED lines=15> */
[----:B------:R-:W-:-:S03]  /*18f0*/  ISETP.LT.OR P2, PT, R3, 0x21, !P2 ;  /* 0x000000210300780c */ /* 0x000fc60005741670 */
        /* <DEDUP_REMOVED lines=139> */
.L_x_242:
        /* <DEDUP_REMOVED lines=144> */
.L_x_226:
[----:B------:R-:W-:Y:S04]  /*2ab0*/  MOV R6, 0x1 ;  /* 0x0000000100067802 */ /* 0x000fe80000000f00 */
[----:B------:R-:W-:Y:S11]  /*2ac0*/  ISETP.NE.AND P0, PT, R6, c[0x0][0x2a8], PT ;  /* 0x0000aa0006007a0c */ /* 0x000ff60003f05270 */
[----:B------:R-:W-:Y:S02]  /*2ad0*/  @!UPT UIADD3 URZ, URZ, URZ, URZ ;  /* 0x0000003f3f3ff290 */ /* 0x000fe4000fffe03f */
[----:B------:R-:W-:Y:S05]  /*2ae0*/  @P0 IMAD.HI.U32 R6, R5, c[0x0][0x2ac], RZ ;  /* 0x0000ab0005060a27 */ /* 0x000fea00078e00ff */
[----:B------:R-:W-:Y:S02]  /*2af0*/  @P0 SHF.R.U32.HI R5, RZ, c[0x0][0x2b0], R6 ;  /* 0x0000ac00ff050a19 */ /* 0x000fe40000011606 */
.L_x_227:
[----:B------:R-:W-:Y:S05]  /*2b00*/  BSYNC B0 ;  /* 0x0000000000007941 */ /* 0x000fea0003800000 */
.L_x_225:
[----:B------:R-:W-:Y:S04]  /*2b10*/  IMAD.MOV.U32 R6, RZ, RZ, c[0x0][0x2a8] ;  /* 0x0000aa00ff067624 */ /* 0x000fe800078e00ff */
[----:B------:R-:W-:Y:S04]  /*2b20*/  IMAD R5, R5, R6, -UR16 ;  /* 0x8000001005057e24 */ /* 0x000fe8000f8e0206 */
[----:B------:R-:W-:Y:S05]  /*2b30*/  IMAD.IADD R5, R5, 0x1, -R233 ;  /* 0x0000000105057824 */ /* 0x000fea00078e0ae9 */
[----:B------:R-:W-:Y:S02]  /*2b40*/  IADD3 R6, R5, c[0x0][0x2a8], RZ ;  /* 0x0000aa0005067a10 */ /* 0x000fe40007ffe0ff */
[----:B------:R-:W-:Y:S02]  /*2b50*/  IMNMX R136, R136, R5, !PT ;  /* 0x0000000588887217 */ /* 0x000fe40007800200 */
[----:B------:R-:W-:Y:S02]  /*2b60*/  IMNMX R137, R137, R6, PT ;  /* 0x0000000689897217 */ /* 0x000fe40003800200 */
.L_x_224:
        /* <DEDUP_REMOVED lines=20> */
.L_x_230:
[----:B------:R-:W-:Y:S04]  /*2cb0*/  MOV R6, 0x1 ;  /* 0x0000000100067802 */ /* 0x000fe80000000f00 */
[----:B------:R-:W-:Y:S11]  /*2cc0*/  ISETP.NE.AND P0, PT, R6, c[0x0][0x2a8], PT ;  /* 0x0000aa0006007a0c */ /* 0x000ff60003f05270 */
[----:B------:R-:W-:Y:S02]  /*2cd0*/  @!UPT UIADD3 URZ, URZ, URZ, URZ ;  /* 0x0000003f3f3ff290 */ /* 0x000fe4000fffe03f */
[----:B------:R-:W-:Y:S05]  /*2ce0*/  @P0 IMAD.HI.U32 R6, R5, c[0x0][0x2ac], RZ ;  /* 0x0000ab0005060a27 */ /* 0x000fea00078e00ff */
[----:B------:R-:W-:Y:S02]  /*2cf0*/  @P0 SHF.R.U32.HI R5, RZ, c[0x0][0x2b0], R6 ;  /* 0x0000ac00ff050a19 */ /* 0x000fe40000011606 */
.L_x_231:
[----:B------:R-:W-:Y:S05]  /*2d00*/  BSYNC B0 ;  /* 0x0000000000007941 */ /* 0x000fea0003800000 */
.L_x_229:
[----:B------:R-:W-:Y:S04]  /*2d10*/  IMAD.MOV.U32 R6, RZ, RZ, c[0x0][0x2a8] ;  /* 0x0000aa00ff067624 */ /* 0x000fe800078e00ff */
[----:B------:R-:W-:Y:S04]  /*2d20*/  IMAD R5, R5, R6, -UR16 ;  /* 0x8000001005057e24 */ /* 0x000fe8000f8e0206 */
[----:B------:R-:W-:Y:S05]  /*2d30*/  IMAD.IADD R5, R5, 0x1, -R233 ;  /* 0x0000000105057824 */ /* 0x000fea00078e0ae9 */
[----:B------:R-:W-:Y:S02]  /*2d40*/  IADD3 R6, R5, c[0x0][0x2a8], RZ ;  /* 0x0000aa0005067a10 */ /* 0x000fe40007ffe0ff */
[----:B------:R-:W-:Y:S02]  /*2d50*/  IMNMX R138, R138, R5, !PT ;  /* 0x000000058a8a7217 */ /* 0x000fe40007800200 */
[----:B------:R-:W-:Y:S02]  /*2d60*/  IMNMX R139, R139, R6, PT ;  /* 0x000000068b8b7217 */ /* 0x000fe40003800200 */
.L_x_228:
        /* <DEDUP_REMOVED lines=20> */
.L_x_234:
[----:B------:R-:W-:Y:S04]  /*2eb0*/  MOV R6, 0x1 ;  /* 0x0000000100067802 */ /* 0x000fe80000000f00 */
[----:B------:R-:W-:Y:S11]  /*2ec0*/  ISETP.NE.AND P0, PT, R6, c[0x0][0x2a8], PT ;  /* 0x0000aa0006007a0c */ /* 0x000ff60003f05270 */
[----:B------:R-:W-:Y:S02]  /*2ed0*/  @!UPT UIADD3 URZ, URZ, URZ, URZ ;  /* 0x0000003f3f3ff290 */ /* 0x000fe4000fffe03f */
[----:B------:R-:W-:Y:S05]  /*2ee0*/  @P0 IMAD.HI.U32 R6, R5, c[0x0][0x2ac], RZ ;  /* 0x0000ab0005060a27 */ /* 0x000fea00078e00ff */
[----:B------:R-:W-:Y:S02]  /*2ef0*/  @P0 SHF.R.U32.HI R5, RZ, c[0x0][0x2b0], R6 ;  /* 0x0000ac00ff050a19 */ /* 0x000fe40000011606 */
.L_x_235:
[----:B------:R-:W-:Y:S05]  /*2f00*/  BSYNC B0 ;  /* 0x0000000000007941 */ /* 0x000fea0003800000 */
.L_x_233:
[----:B------:R-:W-:Y:S04]  /*2f10*/  IMAD.MOV.U32 R6, RZ, RZ, c[0x0][0x2a8] ;  /* 0x0000aa00ff067624 */ /* 0x000fe800078e00ff */
[----:B------:R-:W-:Y:S04]  /*2f20*/  IMAD R5, R5, R6, -UR16 ;  /* 0x8000001005057e24 */ /* 0x000fe8000f8e0206 */
[----:B------:R-:W-:Y:S05]  /*2f30*/  IMAD.IADD R5, R5, 0x1, -R233 ;  /* 0x0000000105057824 */ /* 0x000fea00078e0ae9 */
[----:B------:R-:W-:Y:S02]  /*2f40*/  IADD3 R6, R5, c[0x0][0x2a8], RZ ;  /* 0x0000aa0005067a10 */ /* 0x000fe40007ffe0ff */
[----:B------:R-:W-:Y:S02]  /*2f50*/  IMNMX R140, R140, R5, !PT ;  /* 0x000000058c8c7217 */ /* 0x000fe40007800200 */
[----:B------:R-:W-:Y:S02]  /*2f60*/  IMNMX R143, R143, R6, PT ;  /* 0x000000068f8f7217 */ /* 0x000fe40003800200 */
.L_x_232:
        /* <DEDUP_REMOVED lines=20> */
.L_x_238:
[----:B------:R-:W-:Y:S04]  /*30b0*/  MOV R5, 0x1 ;  /* 0x0000000100057802 */ /* 0x000fe80000000f00 */
[----:B------:R-:W-:Y:S11]  /*30c0*/  ISETP.NE.AND P0, PT, R5, c[0x0][0x2a8], PT ;  /* 0x0000aa0005007a0c */ /* 0x000ff60003f05270 */
[----:B------:R-:W-:Y:S02]  /*30d0*/  @!UPT UIADD3 URZ, URZ, URZ, URZ ;  /* 0x0000003f3f3ff290 */ /* 0x000fe4000fffe03f */
[----:B------:R-:W-:Y:S05]  /*30e0*/  @P0 IMAD.HI.U32 R5, R4, c[0x0][0x2ac], RZ ;  /* 0x0000ab0004050a27 */ /* 0x000fea00078e00ff */
[----:B------:R-:W-:Y:S02]  /*30f0*/  @P0 SHF.R.U32.HI R4, RZ, c[0x0][0x2b0], R5 ;  /* 0x0000ac00ff040a19 */ /* 0x000fe40000011605 */
.L_x_239:
[----:B------:R-:W-:Y:S05]  /*3100*/  BSYNC B0 ;  /* 0x0000000000007941 */ /* 0x000fea0003800000 */
.L_x_237:
[----:B------:R-:W-:Y:S04]  /*3110*/  IMAD.MOV.U32 R5, RZ, RZ, c[0x0][0x2a8] ;  /* 0x0000aa00ff057624 */ /* 0x000fe800078e00ff */
[----:B------:R-:W-:Y:S04]  /*3120*/  IMAD R4, R4, R5, -UR16 ;  /* 0x8000001004047e24 */ /* 0x000fe8000f8e0205 */
[----:B------:R-:W-:Y:S05]  /*3130*/  IMAD.IADD R4, R4, 0x1, -R233 ;  /* 0x0000000104047824 */ /* 0x000fea00078e0ae9 */
[----:B------:R-:W-:Y:S02]  /*3140*/  IADD3 R5, R4, c[0x0][0x2a8], RZ ;  /* 0x0000aa0004057a10 */ /* 0x000fe40007ffe0ff */
[----:B------:R-:W-:Y:S02]  /*3150*/  IMNMX R141, R141, R4, !PT ;  /* 0x000000048d8d7217 */ /* 0x000fe40007800200 */
[----:B------:R-:W-:Y:S02]  /*3160*/  IMNMX R142, R142, R5, PT ;  /* 0x000000058e8e7217 */ /* 0x000fe40003800200 */
.L_x_236:
        /* <DEDUP_REMOVED lines=395> */
.L_x_240:
        /* <DEDUP_REMOVED lines=127> */
.L_x_241:
        /* <DEDUP_REMOVED lines=165> */
.L_x_223:
[----:B------:R-:W-:Y:S05]  /*5c60*/  @P1 EXIT ;  /* 0x000000000000194d */ /* 0x000fea0003800000 */
[----:B------:R-:W2:Y:S01]  /*5c70*/  S2R R0, SR_CTAID.Y ;  /* 0x0000000000007919 */ /* 0x000ea20000002600 */
[----:B------:R-:W-:Y:S01]  /*5c80*/  MOV R2, 0x1 ;  /* 0x0000000100027802 */ /* 0x000fe20000000f00 */
[----:B------:R-:W-:Y:S02]  /*5c90*/  UIMAD UR5, UR13, 0x3000, URZ ;  /* 0x000030000d0578a4 */ /* 0x000fe4000f8e023f */
[----:B-1----:R-:W1:Y:S04]  /*5ca0*/  S2R R11, SR_CTAID.Z ;  /* 0x00000000000b7919 */ /* 0x002e680000002700 */
[----:B------:R-:W-:Y:S01]  /*5cb0*/  BAR.SYNC.DEFER_BLOCKING 0x1, 0x100 ;  /* 0x0044000000007b1d */ /* 0x000fe20000010000 */
[----:B------:R-:W-:Y:S01]  /*5cc0*/  ISETP.NE.AND P1, PT, R2, c[0x0][0x338], PT ;  /* 0x0000ce0002007a0c */ /* 0x000fe20003f25270 */
[----:B------:R-:W-:Y:S01]  /*5cd0*/  USHF.R.S32.HI UR4, URZ, 0x1f, UR5 ;  /* 0x0000001f3f047899 */ /* 0x000fe20008011405 */
[----:B------:R-:W-:-:S11]  /*5ce0*/  IADD3 R2, P0, R238, UR5, RZ ;  /* 0x00000005ee027c10 */ /* 0x000fd6000ff1e0ff */
[----:B--2---:R-:W-:-:S05]  /*5cf0*/  @P1 IMAD.HI.U32 R3, R0, c[0x0][0x33c], RZ ;  /* 0x0000cf0000031a27 */ /* 0x004fca00078e00ff */
[----:B------:R-:W-:Y:S02]  /*5d00*/  @P1 SHF.R.U32.HI R0, RZ, c[0x0][0x340], R3 ;  /* 0x0000d000ff001a19 */ /* 0x000fe40000011603 */
[----:B------:R-:W-:Y:S02]  /*5d10*/  LEA.HI.X.SX32 R3, R238, UR4, 0x1, P0 ;  /* 0x00000004ee037c11 */ /* 0x000fe400080f0eff */
[----:B------:R-:W-:-:S05]  /*5d20*/  SHF.R.S32.HI R4, RZ, 0x1f, R0 ;  /* 0x0000001fff047819 */ /* 0x000fca0000011400 */
[C---:B------:R-:W-:Y:S02]  /*5d30*/  IMAD R6, R4.reuse, c[0x0][0x328], RZ ;  /* 0x0000ca0004067a24 */ /* 0x040fe400078e02ff */
[----:B------:R-:W-:Y:S02]  /*5d40*/  IMAD R7, R4, c[0x0][0x300], RZ ;  /* 0x0000c00004077a24 */ /* 0x000fe400078e02ff */
[----:B------:R-:W-:-:S04]  /*5d50*/  IMAD.WIDE.U32 R4, R0, c[0x0][0x328], R2 ;  /* 0x0000ca0000047a25 */ /* 0x000fc800078e0002 */
[----:B------:R-:W-:-:S04]  /*5d60*/  IMAD.WIDE.U32 R2, R0, c[0x0][0x300], R2 ;  /* 0x0000c00000027a25 */ /* 0x000fc800078e0002 */
[C---:B------:R-:W-:Y:S02]  /*5d70*/  IMAD R6, R0.reuse, c[0x0][0x32c], R6 ;  /* 0x0000cb0000067a24 */ /* 0x040fe400078e0206 */
[----:B------:R-:W-:Y:S01]  /*5d80*/  IMAD R0, R0, c[0x0][0x304], R7 ;  /* 0x0000c10000007a24 */ /* 0x000fe200078e0207 */
[----:B-1----:R-:W-:Y:S02]  /*5d90*/  SHF.R.S32.HI R7, RZ, 0x1f, R11 ;  /* 0x0000001fff077819 */ /* 0x002fe4000001140b */
[----:B------:R-:W-:Y:S02]  /*5da0*/  IADD3 R5, R5, R6, RZ ;  /* 0x0000000605057210 */ /* 0x000fe40007ffe0ff */
[----:B------:R-:W-:Y:S01]  /*5db0*/  IADD3 R3, R3, R0, RZ ;  /* 0x0000000003037210 */ /* 0x000fe20007ffe0ff */
[----:B------:R-:W-:Y:S02]  /*5dc0*/  IMAD R10, R7, c[0x0][0x330], RZ ;  /* 0x0000cc00070a7a24 */ /* 0x000fe400078e02ff */
[----:B------:R-:W-:-:S04]  /*5dd0*/  IMAD.WIDE.U32 R8, R11, c[0x0][0x330], R4 ;  /* 0x0000cc000b087a25 */ /* 0x000fc800078e0004 */
[----:B------:R-:W-:Y:S01]  /*5de0*/  IMAD R10, R11, c[0x0][0x334], R10 ;  /* 0x0000cd000b0a7a24 */ /* 0x000fe200078e020a */
[----:B------:R-:W-:Y:S01]  /*5df0*/  LEA R4, P1, R8, c[0x0][0x310], 0x2 ;  /* 0x0000c40008047a11 */ /* 0x000fe200078210ff */
[----:B------:R-:W-:Y:S02]  /*5e00*/  IMAD R0, R7, c[0x0][0x308], RZ ;  /* 0x0000c20007007a24 */ /* 0x000fe400078e02ff */
[----:B------:R-:W-:Y:S01]  /*5e10*/  IMAD.WIDE.U32 R6, R11, c[0x0][0x308], R2 ;  /* 0x0000c2000b067a25 */ /* 0x000fe200078e0002 */
[----:B------:R-:W-:-:S03]  /*5e20*/  IADD3 R10, R9, R10, RZ ;  /* 0x0000000a090a7210 */ /* 0x000fc60007ffe0ff */
[----:B------:R-:W-:Y:S01]  /*5e30*/  IMAD R0, R11, c[0x0][0x30c], R0 ;  /* 0x0000c3000b007a24 */ /* 0x000fe200078e0200 */
[----:B------:R-:W-:Y:S02]  /*5e40*/  LEA.HI.X R5, R8, c[0x0][0x314], R10, 0x2, P1 ;  /* 0x0000c50008057a11 */ /* 0x000fe400008f140a */
[C---:B------:R-:W-:Y:S02]  /*5e50*/  LEA R2, P0, R6.reuse, c[0x0][0x2e8], 0x2 ;  /* 0x0000ba0006027a11 */ /* 0x040fe400078010ff */
[----:B------:R-:W-:Y:S01]  /*5e60*/  IADD3 R0, R7, R0, RZ ;  /* 0x0000000007007210 */ /* 0x000fe20007ffe0ff */
[----:B------:R-:W-:Y:S03]  /*5e70*/  RED.E.ADD.F32.FTZ.RN.STRONG.GPU [R4.64], R20 ;  /* 0x000000140400798e */ /* 0x000fe6000c10e796 */
[----:B------:R-:W-:Y:S01]  /*5e80*/  LEA.HI.X R3, R6, c[0x0][0x2ec], R0, 0x2, P0 ;  /* 0x0000bb0006037a11 */ /* 0x000fe200000f1400 */
        /* <DEDUP_REMOVED lines=96> */
.L_x_243:
        /* <DEDUP_REMOVED lines=15> */
.L_x_1383:


//--------------------- .text._ZN7cutlass13device_kernelIN5flash19enable_sm80_to_sm89INS1_16FlashAttnBwdSm80INS1_25CollectiveMainloopBwdSm80ILi1ELi1EN4cute5tupleIJNS5_1CILi64EEES8_NS7_ILi192EEEEEENS_10bfloat16_tEfNS_4arch4Sm80ELb0ELb1ELb1ELb0ELb1ELb0ELb0ELb0ELi2ELi2ELi2ELi2ELb1EEENS1_24CollectiveEpilogueBwdGQAISA_fSD_Li256ELb0ELb1EEENS1_19SingleTileSchedulerILb0ELb0ELb0ELi64EEEEEEEEEvNT_6ParamsE --------------------------
	.section	.text._ZN7cutlass13device_kernelIN5flash19enable_sm80_to_sm89INS1_16FlashAttnBwdSm80INS1_25CollectiveMainloopBwdSm80ILi1ELi1EN4cute5tupleIJNS5_1CILi64EEES8_NS7_ILi192EEEEEENS_10bfloat16_tEfNS_4arch4Sm80ELb0ELb1ELb1ELb0ELb1ELb0ELb0ELb0ELi2ELi2ELi2ELi2ELb1EEENS1_24CollectiveEpilogueBwdGQAISA_fSD_Li256ELb0ELb1EEENS1_19SingleTileSchedulerILb0ELb0ELb0ELi64EEEEEEEEEvNT_6ParamsE,"ax",@progbits
	.sectioninfo	@"SHI_REGISTERS=255"
	.align	128
.text._ZN7cutlass13device_kernelIN5flash19enable_sm80_to_sm89INS1_16FlashAttnBwdSm80INS1_25CollectiveMainloopBwdSm80ILi1ELi1EN4cute5tupleIJNS5_1CILi64EEES8_NS7_ILi192EEEEEENS_10bfloat16_tEfNS_4arch4Sm80ELb0ELb1ELb1ELb0ELb1ELb0ELb0ELb0ELi2ELi2ELi2ELi2ELb1EEENS1_24CollectiveEpilogueBwdGQAISA_fSD_Li256ELb0ELb1EEENS1_19SingleTileSchedulerILb0ELb0ELb0ELi64EEEEEEEEEvNT_6ParamsE:
        .type           _ZN7cutlass13device_kernelIN5flash19enable_sm80_to_sm89INS1_16FlashAttnBwdSm80INS1_25CollectiveMainloopBwdSm80ILi1ELi1EN4cute5tupleIJNS5_1CILi64EEES8_NS7_ILi192EEEEEENS_10bfloat16_tEfNS_4arch4Sm80ELb0ELb1ELb1ELb0ELb1ELb0ELb0ELb0ELi2ELi2ELi2ELi2ELb1EEENS1_24CollectiveEpilogueBwdGQAISA_fSD_Li256ELb0ELb1EEENS1_19SingleTileSchedulerILb0ELb0ELb0ELi64EEEEEEEEEvNT_6ParamsE,@function
        .size           _ZN7cutlass13device_kernelIN5flash19enable_sm80_to_sm89INS1_16FlashAttnBwdSm80INS1_25CollectiveMainloopBwdSm80ILi1ELi1EN4cute5tupleIJNS5_1CILi64EEES8_NS7_ILi192EEEEEENS_10bfloat16_tEfNS_4arch4Sm80ELb0ELb1ELb1ELb0ELb1ELb0ELb0ELb0ELi2ELi2ELi2ELi2ELb1EEENS1_24CollectiveEpilogueBwdGQAISA_fSD_Li256ELb0ELb1EEENS1_19SingleTileSchedulerILb0ELb0ELb0ELi64EEEEEEEEEvNT_6ParamsE,(.L_x_1384 - _ZN7cutlass13device_kernelIN5flash19enable_sm80_to_sm89INS1_16FlashAttnBwdSm80INS1_25CollectiveMainloopBwdSm80ILi1ELi1EN4cute5tupleIJNS5_1CILi64EEES8_NS7_ILi192EEEEEENS_10bfloat16_tEfNS_4arch4Sm80ELb0ELb1ELb1ELb0ELb1ELb0ELb0ELb0ELi2ELi2ELi2ELi2ELb1EEENS1_24CollectiveEpilogueBwdGQAISA_fSD_Li256ELb0ELb1EEENS1_19SingleTileSchedulerILb0ELb0ELb0ELi64EEEEEEEEEvNT_6ParamsE)
        .other          _ZN7cutlass13device_kernelIN5flash19enable_sm80_to_sm89INS1_16FlashAttnBwdSm80INS1_25CollectiveMainloopBwdSm80ILi1ELi1EN4cute5tupleIJNS5_1CILi64EEES8_NS7_ILi192EEEEEENS_10bfloat16_tEfNS_4arch4Sm80ELb0ELb1ELb1ELb0ELb1ELb0ELb0ELb0ELi2ELi2ELi2ELi2ELb1EEENS1_24CollectiveEpilogueBwdGQAISA_fSD_Li256ELb0ELb1EEENS1_19SingleTileSchedulerILb0ELb0ELb0ELi64EEEEEEEEEvNT_6ParamsE,@"STO_CUDA_ENTRY STV_DEFAULT"
_ZN7cutlass13device_kernelIN5flash19enable_sm80_to_sm89INS1_16FlashAttnBwdSm80INS1_25CollectiveMainloopBwdSm80ILi1ELi1EN4cute5tupleIJNS5_1CILi64EEES8_NS7_ILi192EEEEEENS_10bfloat16_tEfNS_4arch4Sm80ELb0ELb1ELb1ELb0ELb1ELb0ELb0ELb0ELi2ELi2ELi2ELi2ELb1EEENS1_24CollectiveEpilogueBwdGQAISA_fSD_Li256ELb0ELb1EEENS1_19SingleTileSchedulerILb0ELb0ELb0ELi64EEEEEEEEEvNT_6ParamsE:
        /* <DEDUP_REMOVED lines=26> */
.L_x_244:
        /* <DEDUP_REMOVED lines=339> */
[----:B------:R1:W1:Y:S01]  /*16d0*/  LDSM.16.M88.4 R164, [R224+0x8080] ;  /* 0x00808000e0a4783b */ /* 0x0002620000000200 */
        /* <DEDUP_REMOVED lines=57> */
[CC--:B-----5:R-:W-:Y:S02]  /*1a70*/  LEA.HI R8, R21.reuse, R238.reuse, RZ, 0x5 ;  /* 0x000000ee15087211 */ /* 0x0e0fe400078f28ff */
[----:B------:R-:W-:Y:S02]  /*1a80*/  LEA.HI R9, R21, R238, RZ, 0x2 ;  /* 0x000000ee15097211 */ /* 0x000fe400078f10ff */
[----:B------:R-:W-:-:S02]  /*1a90*/  ISETP.GE.AND P2, PT, R26, c[0x0][0x1fc], PT ;  /* 0x00007f001a007a0c */ /* 0x000fc40003f46270 */
[--C-:B------:R-:W-:Y:S02]  /*1aa0*/  SHF.R.S32.HI R12, RZ, 0x1f, R9.reuse ;  /* 0x0000001fff0c7819 */ /* 0x100fe40000011409 */
[----:B------:R-:W-:Y:S01]  /*1ab0*/  ISETP.LT.OR P6, PT, R0, 0x21, P6 ;  /* 0x000000210000780c */ /* 0x000fe200037c1670 */
[----:B-1----:R-:W-:Y:S01]  /*1ac0*/  @!P3 IMAD.SHL.U32 R10, R238, 0x10, RZ ;  /* 0x00000010ee0ab824 */ /* 0x002fe200078e00ff */
        /* <DEDUP_REMOVED lines=52> */
[----:B-----5:R-:W-:Y:S01]  /*1e10*/  IMAD.IADD R3, R238, 0x1, -R7 ;  /* 0x00000001ee037824 */ /* 0x020fe200078e0a07 */
        /* <DEDUP_REMOVED lines=56> */
[----:B--234-:R-:W-:Y:S02]  /*21a0*/  IMAD.IADD R3, R3, 0x1, R2 ;  /* 0x0000000103037824 */ /* 0x01cfe400078e0202 */
.L_x_264:
        /* <DEDUP_REMOVED lines=99> */
[----:B------:R4:W2:Y:S01]  /*27e0*/  MUFU.TANH R201, R5 ;  /* 0x0000000500c97308 */ /* 0x0008a20000002400 */
        /* <DEDUP_REMOVED lines=30> */
[----:B--234-:R-:W-:Y:S01]  /*29d0*/  IMAD.MOV.U32 R5, RZ, RZ, c[0x0][0x168] ;  /* 0x00005a00ff057624 */ /* 0x01cfe200078e00ff */
        /* <DEDUP_REMOVED lines=13> */
.L_x_248:
[----:B------:R-:W-:Y:S04]  /*2ab0*/  MOV R6, 0x1 ;  /* 0x0000000100067802 */ /* 0x000fe80000000f00 */
[----:B------:R-:W-:Y:S11]  /*2ac0*/  ISETP.NE.AND P0, PT, R6, c[0x0][0x2a8], PT ;  /* 0x0000aa0006007a0c */ /* 0x000ff60003f05270 */
[----:B------:R-:W-:Y:S02]  /*2ad0*/  @!UPT UIADD3 URZ, URZ, URZ, URZ ;  /* 0x0000003f3f3ff290 */ /* 0x000fe4000fffe03f */
[----:B------:R-:W-:Y:S05]  /*2ae0*/  @P0 IMAD.HI.U32 R6, R5, c[0x0][0x2ac], RZ ;  /* 0x0000ab0005060a27 */ /* 0x000fea00078e00ff */
[----:B------:R-:W-:Y:S02]  /*2af0*/  @P0 SHF.R.U32.HI R5, RZ, c[0x0][0x2b0], R6 ;  /* 0x0000ac00ff050a19 */ /* 0x000fe40000011606 */
.L_x_249:
[----:B------:R-:W-:Y:S05]  /*2b00*/  BSYNC B0 ;  /* 0x0000000000007941 */ /* 0x000fea0003800000 */
.L_x_247:
[----:B------:R-:W-:Y:S04]  /*2b10*/  IMAD.MOV.U32 R6, RZ, RZ, c[0x0][0x2a8] ;  /* 0x0000aa00ff067624 */ /* 0x000fe800078e00ff */
[----:B------:R-:W-:Y:S04]  /*2b20*/  IMAD R5, R5, R6, -UR16 ;  /* 0x8000001005057e24 */ /* 0x000fe8000f8e0206 */
[----:B------:R-:W-:Y:S05]  /*2b30*/  IMAD.IADD R5, R5, 0x1, -R233 ;  /* 0x0000000105057824 */ /* 0x000fea00078e0ae9 */
[----:B------:R-:W-:Y:S02]  /*2b40*/  IADD3 R6, R5, c[0x0][0x2a8], RZ ;  /* 0x0000aa0005067a10 */ /* 0x000fe40007ffe0ff */
[----:B------:R-:W-:Y:S02]  /*2b50*/  IMNMX R136, R136, R5, !PT ;  /* 0x0000000588887217 */ /* 0x000fe40007800200 */
[----:B------:R-:W-:Y:S02]  /*2b60*/  IMNMX R137, R137, R6, PT ;  /* 0x0000000689897217 */ /* 0x000fe40003800200 */
.L_x_246:
[----:B--23--:R-:W-:Y:S02]  /*2b70*/  PLOP3.LUT P0, PT, PT, PT, UP1, 0x40, 0x0 ;  /* 0x000000000000781c */ /* 0x00cfe40003f0e818 */
[----:B----4-:R-:W-:Y:S05]  /*2b80*/  IADD3 R5, R4, 0x8, RZ ;  /* 0x0000000804057810 */ /* 0x010fea0007ffe0ff */
        /* <DEDUP_REMOVED lines=18> */
.L_x_252:
[----:B------:R-:W-:Y:S04]  /*2cb0*/  MOV R6, 0x1 ;  /* 0x0000000100067802 */ /* 0x000fe80000000f00 */
[----:B------:R-:W-:Y:S11]  /*2cc0*/  ISETP.NE.AND P0, PT, R6, c[0x0][0x2a8], PT ;  /* 0x0000aa0006007a0c */ /* 0x000ff60003f05270 */
[----:B------:R-:W-:Y:S02]  /*2cd0*/  @!UPT UIADD3 URZ, URZ, URZ, URZ ;  /* 0x0000003f3f3ff290 */ /* 0x000fe4000fffe03f */
[----:B------:R-:W-:Y:S05]  /*2ce0*/  @P0 IMAD.HI.U32 R6, R5, c[0x0][0x2ac], RZ ;  /* 0x0000ab0005060a27 */ /* 0x000fea00078e00ff */
[----:B------:R-:W-:Y:S02]  /*2cf0*/  @P0 SHF.R.U32.HI R5, RZ, c[0x0][0x2b0], R6 ;  /* 0x0000ac00ff050a19 */ /* 0x000fe40000011606 */
.L_x_253:
[----:B------:R-:W-:Y:S05]  /*2d00*/  BSYNC B0 ;  /* 0x0000000000007941 */ /* 0x000fea0003800000 */
.L_x_251:
[----:B------:R-:W-:Y:S04]  /*2d10*/  IMAD.MOV.U32 R6, RZ, RZ, c[0x0][0x2a8] ;  /* 0x0000aa00ff067624 */ /* 0x000fe800078e00ff */
[----:B------:R-:W-:Y:S04]  /*2d20*/  IMAD R5, R5, R6, -UR16 ;  /* 0x8000001005057e24 */ /* 0x000fe8000f8e0206 */
[----:B------:R-:W-:Y:S05]  /*2d30*/  IMAD.IADD R5, R5, 0x1, -R233 ;  /* 0x0000000105057824 */ /* 0x000fea00078e0ae9 */
[----:B------:R-:W-:Y:S02]  /*2d40*/  IADD3 R6, R5, c[0x0][0x2a8], RZ ;  /* 0x0000aa0005067a10 */ /* 0x000fe40007ffe0ff */
[----:B------:R-:W-:Y:S02]  /*2d50*/  IMNMX R138, R138, R5, !PT ;  /* 0x000000058a8a7217 */ /* 0x000fe40007800200 */
[----:B------:R-:W-:Y:S02]  /*2d60*/  IMNMX R139, R139, R6, PT ;  /* 0x000000068b8b7217 */ /* 0x000fe40003800200 */
.L_x_250:
        /* <DEDUP_REMOVED lines=20> */
.L_x_256:
[----:B------:R-:W-:Y:S04]  /*2eb0*/  MOV R6, 0x1 ;  /* 0x0000000100067802 */ /* 0x000fe80000000f00 */
[----:B------:R-:W-:Y:S11]  /*2ec0*/  ISETP.NE.AND P0, PT, R6, c[0x0][0x2a8], PT ;  /* 0x0000aa0006007a0c */ /* 0x000ff60003f05270 */
[----:B------:R-:W-:Y:S02]  /*2ed0*/  @!UPT UIADD3 URZ, URZ, URZ, URZ ;  /* 0x0000003f3f3ff290 */ /* 0x000fe4000fffe03f */
[----:B------:R-:W-:Y:S05]  /*2ee0*/  @P0 IMAD.HI.U32 R6, R5, c[0x0][0x2ac], RZ ;  /* 0x0000ab0005060a27 */ /* 0x000fea00078e00ff */
[----:B------:R-:W-:Y:S02]  /*2ef0*/  @P0 SHF.R.U32.HI R5, RZ, c[0x0][0x2b0], R6 ;  /* 0x0000ac00ff050a19 */ /* 0x000fe40000011606 */
.L_x_257:
[----:B------:R-:W-:Y:S05]  /*2f00*/  BSYNC B0 ;  /* 0x0000000000007941 */ /* 0x000fea0003800000 */
.L_x_255:
[----:B------:R-:W-:Y:S04]  /*2f10*/  IMAD.MOV.U32 R6, RZ, RZ, c[0x0][0x2a8] ;  /* 0x0000aa00ff067624 */ /* 0x000fe800078e00ff */
[----:B------:R-:W-:Y:S04]  /*2f20*/  IMAD R5, R5, R6, -UR16 ;  /* 0x8000001005057e24 */ /* 0x000fe8000f8e0206 */
[----:B------:R-:W-:Y:S05]  /*2f30*/  IMAD.IADD R5, R5, 0x1, -R233 ;  /* 0x0000000105057824 */ /* 0x000fea00078e0ae9 */
[----:B------:R-:W-:Y:S02]  /*2f40*/  IADD3 R6, R5, c[0x0][0x2a8], RZ ;  /* 0x0000aa0005067a10 */ /* 0x000fe40007ffe0ff */
[----:B------:R-:W-:Y:S02]  /*2f50*/  IMNMX R140, R140, R5, !PT ;  /* 0x000000058c8c7217 */ /* 0x000fe40007800200 */
[----:B------:R-:W-:Y:S02]  /*2f60*/  IMNMX R143, R143, R6, PT ;  /* 0x000000068f8f7217 */ /* 0x000fe40003800200 */
.L_x_254:
        /* <DEDUP_REMOVED lines=20> */
.L_x_260:
[----:B------:R-:W-:Y:S04]  /*30b0*/  MOV R5, 0x1 ;  /* 0x0000000100057802 */ /* 0x000fe80000000f00 */
[----:B------:R-:W-:Y:S11]  /*30c0*/  ISETP.NE.AND P0, PT, R5, c[0x0][0x2a8], PT ;  /* 0x0000aa0005007a0c */ /* 0x000ff60003f05270 */
[----:B------:R-:W-:Y:S02]  /*30d0*/  @!UPT UIADD3 URZ, URZ, URZ, URZ ;  /* 0x0000003f3f3ff290 */ /* 0x000fe4000fffe03f */
[----:B------:R-:W-:Y:S05]  /*30e0*/  @P0 IMAD.HI.U32 R5, R4, c[0x0][0x2ac], RZ ;  /* 0x0000ab0004050a27 */ /* 0x000fea00078e00ff */
[----:B------:R-:W-:Y:S02]  /*30f0*/  @P0 SHF.R.U32.HI R4, RZ, c[0x0][0x2b0], R5 ;  /* 0x0000ac00ff040a19 */ /* 0x000fe40000011605 */
.L_x_261:
[----:B------:R-:W-:Y:S05]  /*3100*/  BSYNC B0 ;  /* 0x0000000000007941 */ /* 0x000fea0003800000 */
.L_x_259:
[----:B------:R-:W-:Y:S04]  /*3110*/  IMAD.MOV.U32 R5, RZ, RZ, c[0x0][0x2a8] ;  /* 0x0000aa00ff057624 */ /* 0x000fe800078e00ff */
[----:B------:R-:W-:Y:S04]  /*3120*/  IMAD R4, R4, R5, -UR16 ;  /* 0x8000001004047e24 */ /* 0x000fe8000f8e0205 */
[----:B------:R-:W-:Y:S05]  /*3130*/  IMAD.IADD R4, R4, 0x1, -R233 ;  /* 0x0000000104047824 */ /* 0x000fea00078e0ae9 */
[----:B------:R-:W-:Y:S02]  /*3140*/  IADD3 R5, R4, c[0x0][0x2a8], RZ ;  /* 0x0000aa0004057a10 */ /* 0x000fe40007ffe0ff */
[----:B------:R-:W-:Y:S02]  /*3150*/  IMNMX R141, R141, R4, !PT ;  /* 0x000000048d8d7217 */ /* 0x000fe40007800200 */
[----:B------:R-:W-:Y:S02]  /*3160*/  IMNMX R142, R142, R5, PT ;  /* 0x000000058e8e7217 */ /* 0x000fe40003800200 */
.L_x_258:
        /* <DEDUP_REMOVED lines=315> */
[----:B------:R3:W1:Y:S02]  /*4520*/  LDSM.16.MT88.4 R120, [R0+0x8080] ;  /* 0x008080000078783b */ /* 0x0006640000004200 */
        /* <DEDUP_REMOVED lines=23> */
[----:B---34-:R-:W-:Y:S01]  /*46a0*/  LOP3.LUT P4, RZ, R236, 0x1, RZ, 0xc0, !PT ;  /* 0x00000001ecff7812 */ /* 0x018fe2000788c0ff */
        /* <DEDUP_REMOVED lines=55> */
.L_x_262:
[-C--:B---34-:R-:W-:Y:S01]  /*4a20*/  HMMA.16816.F32.BF16 R68, R4, R12.reuse, R68 ;  /* 0x0000000c0444723c */ /* 0x098fe20000041844 */
        /* <DEDUP_REMOVED lines=126> */
.L_x_263:
[-C--:B-1234-:R-:W-:Y:S01]  /*5210*/  HMMA.16816.F32.BF16 R4, R144, R16.reuse, RZ ;  /* 0x000000109004723c */ /* 0x09efe200000418ff */
        /* <DEDUP_REMOVED lines=164> */
.L_x_245:
[----:B------:R-:W-:Y:S05]  /*5c60*/  @P1 EXIT ;  /* 0x000000000000194d */ /* 0x000fea0003800000 */
[----:B------:R-:W2:Y:S01]  /*5c70*/  S2R R2, SR_CTAID.Y ;  /* 0x0000000000027919 */ /* 0x000ea20000002600 */
[----:B------:R-:W-:Y:S01]  /*5c80*/  IMAD.MOV.U32 R0, RZ, RZ, 0x1 ;  /* 0x00000001ff007424 */ /* 0x000fe200078e00ff */
[----:B------:R-:W-:Y:S01]  /*5c90*/  ULDC UR5, c[0x0][0x358] ;  /* 0x0000d60000057ab9 */ /* 0x000fe20000000800 */
[----:B------:R-:W-:Y:S01]  /*5ca0*/  BSSY B0, `(.L_x_265) ;  /* 0x000001e000007945 */ /* 0x000fe20003800000 */
[----:B-1----:R-:W1:Y:S01]  /*5cb0*/  S2R R15, SR_CTAID.Z ;  /* 0x00000000000f7919 */ /* 0x002e620000002700 */
[----:B------:R-:W-:-:S03]  /*5cc0*/  UIMAD UR5, UR13, UR5, URZ ;  /* 0x000000050d0572a4 */ /* 0x000fc6000f8e023f */
[----:B------:R-:W-:Y:S01]  /*5cd0*/  BAR.SYNC.DEFER_BLOCKING 0x1, 0x100 ;  /* 0x0044000000007b1d */ /* 0x000fe20000010000 */
[----:B------:R-:W-:-:S05]  /*5ce0*/  ISETP.NE.AND P0, PT, R0, c[0x0][0x338], PT ;  /* 0x0000ce0000007a0c */ /* 0x000fca0003f05270 */
[----:B------:R-:W-:Y:S02]  /*5cf0*/  ULDC UR4, c[0x0][0x2f4] ;  /* 0x0000bd0000047ab9 */ /* 0x000fe40000000800 */
[----:B------:R-:W-:-:S04]  /*5d00*/  UIMAD UR5, UR5, UR4, URZ ;  /* 0x00000004050572a4 */ /* 0x000fc8000f8e023f */
[----:B------:R-:W-:Y:S02]  /*5d10*/  USHF.R.S32.HI UR4, URZ, 0x1f, UR5 ;  /* 0x0000001f3f047899 */ /* 0x000fe40008011405 */
[----:B--2---:R-:W-:-:S04]  /*5d20*/  @P0 IMAD.HI.U32 R0, R2, c[0x0][0x33c], RZ ;  /* 0x0000cf0002000a27 */ /* 0x004fc800078e00ff */
[----:B------:R-:W-:Y:S01]  /*5d30*/  IMAD.MOV.U32 R7, RZ, RZ, R2 ;  /* 0x000000ffff077224 */ /* 0x000fe200078e0002 */
[----:B------:R-:W-:Y:S01]  /*5d40*/  @P0 SHF.R.U32.HI R7, RZ, c[0x0][0x340], R0 ;  /* 0x0000d000ff070a19 */ /* 0x000fe20000011600 */
[----:B-1----:R-:W-:Y:S01]  /*5d50*/  IMAD R3, R15, c[0x0][0x2f4], RZ ;  /* 0x0000bd000f037a24 */ /* 0x002fe200078e02ff */
[----:B------:R-:W-:Y:S02]  /*5d60*/  SHF.R.S32.HI R16, RZ, 0x1f, R15 ;  /* 0x0000001fff107819 */ /* 0x000fe4000001140f */
[--C-:B------:R-:W-:Y:S01]  /*5d70*/  SHF.R.S32.HI R10, RZ, 0x1f, R7.reuse ;  /* 0x0000001fff0a7819 */ /* 0x100fe20000011407 */
[----:B------:R-:W-:Y:S01]  /*5d80*/  IMAD.MOV R6, RZ, RZ, -R7 ;  /* 0x000000ffff067224 */ /* 0x000fe200078e0a07 */
[----:B------:R-:W-:Y:S02]  /*5d90*/  SHF.R.S32.HI R14, RZ, 0x1f, R3 ;  /* 0x0000001fff0e7819 */ /* 0x000fe40000011403 */
[----:B------:R-:W-:Y:S01]  /*5da0*/  IADD3 R0, P1, P0, R3, UR5, R7 ;  /* 0x0000000503007c10 */ /* 0x000fe2000f83e007 */
[----:B------:R-:W-:-:S03]  /*5db0*/  IMAD R6, R6, c[0x0][0x338], R2 ;  /* 0x0000ce0006067a24 */ /* 0x000fc600078e0202 */
[----:B------:R-:W-:Y:S01]  /*5dc0*/  IADD3.X R14, R14, UR4, R10, P1, P0 ;  /* 0x000000040e0e7c10 */ /* 0x000fe20008fe040a */
[----:B------:R-:W-:Y:S01]  /*5dd0*/  IMAD.SHL.U32 R11, R0, 0x4, RZ ;  /* 0x00000004000b7824 */ /* 0x000fe200078e00ff */
[----:B------:R-:W-:Y:S02]  /*5de0*/  ISETP.NE.AND P1, PT, R238, RZ, PT ;  /* 0x000000ffee00720c */ /* 0x000fe40003f25270 */
[----:B------:R-:W-:Y:S02]  /*5df0*/  SHF.L.U64.HI R14, R0, 0x2, R14 ;  /* 0x00000002000e7819 */ /* 0x000fe4000001020e */
[----:B------:R-:W-:-:S04]  /*5e00*/  IADD3 R4, P0, R11, c[0x0][0x350], RZ ;  /* 0x0000d4000b047a10 */ /* 0x000fc80007f1e0ff */
[----:B------:R-:W-:-:S05]  /*5e10*/  IADD3.X R5, R14, c[0x0][0x354], RZ, P0, !PT ;  /* 0x0000d5000e057a10 */ /* 0x000fca00007fe4ff */
[----:B------:R-:W-:Y:S05]  /*5e20*/  @P1 BRA `(.L_x_266) ;  /* 0x0000005000001947 */ /* 0x000fea0003800000 */
.L_x_267:
[----:B------:R-:W2:Y:S01]  /*5e30*/  LDG.E.STRONG.GPU R0, [R4.64] ;  /* 0x0000001604007981 */ /* 0x000ea2000c1ef900 */
[----:B------:R-:W-:Y:S01]  /*5e40*/  YIELD ;  /* 0x0000000000007946 */ /* 0x000fe20003800000 */
[----:B--2---:R-:W-:Y:S01]  /*5e50*/  ISETP.NE.AND P0, PT, R0, R6, PT ;  /* 0x000000060000720c */ /* 0x004fe20003f05270 */
[----:B------:R-:W-:-:S12]  /*5e60*/  CCTL.IVALL ;  /* 0x00000000ff00798f */ /* 0x000fd80002000000 */
[----:B------:R-:W-:Y:S05]  /*5e70*/  @P0 BRA `(.L_x_267) ;  /* 0xffffffb000000947 */ /* 0x000fea000383ffff */
.L_x_266:
[----:B------:R-:W-:Y:S05]  /*5e80*/  BSYNC B0 ;  /* 0x0000000000007941 */ /* 0x000fea0003800000 */
.L_x_265:
[----:B------:R-:W-:Y:S01]  /*5e90*/  MOV R17, 0xffffffff ;  /* 0xffffffff00117802 */ /* 0x000fe20000000f00 */
[----:B------:R-:W-:Y:S05]  /*5ea0*/  BRA.CONV ~URZ, `(.L_x_268) ;  /* 0x000000237f007947 */ /* 0x000fea000b800000 */
[----:B------:R-:W-:Y:S02]  /*5eb0*/  MOV R2, 0x5ed0 ;  /* 0x00005ed000027802 */ /* 0x000fe40000000f00 */
[----:B------:R-:W-:Y:S05]  /*5ec0*/  CALL.REL.NOINC `($__internal_2_$__cuda_sm70_warpsync) ;  /* 0x00000a8000007944 */ /* 0x000fea0003c00000 */
.L_x_268:
[----:B------:R-:W-:Y:S01]  /*5ed0*/  UIMAD UR5, UR13, 0x3000, URZ ;  /* 0x000030000d0578a4 */ /* 0x000fe2000f8e023f */
[----:B------:R-:W-:Y:S01]  /*5ee0*/  IMAD R0, R10, c[0x0][0x328], RZ ;  /* 0x0000ca000a007a24 */ /* 0x000fe200078e02ff */
[----:B------:R-:W-:-:S06]  /*5ef0*/  NOP ;  /* 0x0000000000007918 */ /* 0x000fcc0000000000 */
[----:B------:R-:W-:Y:S01]  /*5f00*/  USHF.R.S32.HI UR4, URZ, 0x1f, UR5 ;  /* 0x0000001f3f047899 */ /* 0x000fe20008011405 */
[----:B------:R-:W-:Y:S01]  /*5f10*/  IADD3 R8, P0, R238, UR5, RZ ;  /* 0x00000005ee087c10 */ /* 0x000fe2000ff1e0ff */
[----:B------:R-:W-:Y:S02]  /*5f20*/  IMAD R0, R7, c[0x0][0x32c], R0 ;  /* 0x0000cb0007007a24 */ /* 0x000fe400078e0200 */
[----:B------:R-:W-:Y:S02]  /*5f30*/  IMAD R12, R16, c[0x0][0x330], RZ ;  /* 0x0000cc00100c7a24 */ /* 0x000fe400078e02ff */
[----:B------:R-:W-:-:S05]  /*5f40*/  LEA.HI.X.SX32 R9, R238, UR4, 0x1, P0 ;  /* 0x00000004ee097c11 */ /* 0x000fca00080f0eff */
        /* <DEDUP_REMOVED lines=56> */
[----:B-1----:R-:W-:Y:S02]  /*62d0*/  MOV R2, 0x62f0 ;  /* 0x000062f000027802 */ /* 0x002fe40000000f00 */
[----:B------:R-:W-:Y:S05]  /*62e0*/  CALL.REL.NOINC `($__internal_2_$__cuda_sm70_warpsync) ;  /* 0x0000066000007944 */ /* 0x000fea0003c00000 */
.L_x_269:
        /* <DEDUP_REMOVED lines=12> */
.L_x_271:
[----:B------:R-:W-:Y:S05]  /*63b0*/  BSYNC B0 ;  /* 0x0000000000007941 */ /* 0x000fea0003800000 */
.L_x_270:
[----:B--2---:R-:W-:Y:S01]  /*63c0*/  IADD3 R4, P0, R11, c[0x0][0x348], RZ ;  /* 0x0000d2000b047a10 */ /* 0x004fe20007f1e0ff */
[----:B------:R-:W-:Y:S03]  /*63d0*/  BSSY B0, `(.L_x_272) ;  /* 0x0000008000007945 */ /* 0x000fe60003800000 */
[----:B------:R-:W-:Y:S01]  /*63e0*/  IADD3.X R5, R14, c[0x0][0x34c], RZ, P0, !PT ;  /* 0x0000d3000e057a10 */ /* 0x000fe200007fe4ff */
[----:B------:R-:W-:Y:S05]  /*63f0*/  @P1 BRA `(.L_x_273) ;  /* 0x0000005000001947 */ /* 0x000fea0003800000 */
.L_x_274:
[----:B------:R-:W2:Y:S01]  /*6400*/  LDG.E.STRONG.GPU R0, [R4.64] ;  /* 0x0000001604007981 */ /* 0x000ea2000c1ef900 */
[----:B------:R-:W-:Y:S01]  /*6410*/  YIELD ;  /* 0x0000000000007946 */ /* 0x000fe20003800000 */
[----:B--2---:R-:W-:Y:S01]  /*6420*/  ISETP.NE.AND P0, PT, R0, R6, PT ;  /* 0x000000060000720c */ /* 0x004fe20003f05270 */
[----:B------:R-:W-:-:S12]  /*6430*/  CCTL.IVALL ;  /* 0x00000000ff00798f */ /* 0x000fd80002000000 */
[----:B------:R-:W-:Y:S05]  /*6440*/  @P0 BRA `(.L_x_274) ;  /* 0xffffffb000000947 */ /* 0x000fea000383ffff */
.L_x_273:
[----:B------:R-:W-:Y:S05]  /*6450*/  BSYNC B0 ;  /* 0x0000000000007941 */ /* 0x000fea0003800000 */
.L_x_272:
[----:B------:R-:W-:Y:S05]  /*6460*/  BRA.CONV ~URZ, `(.L_x_275) ;  /* 0x000000237f007947 */ /* 0x000fea000b800000 */
[----:B-1----:R-:W-:Y:S02]  /*6470*/  MOV R2, 0x6490 ;  /* 0x0000649000027802 */ /* 0x002fe40000000f00 */
[----:B------:R-:W-:Y:S05]  /*6480*/  CALL.REL.NOINC `($__internal_2_$__cuda_sm70_warpsync) ;  /* 0x000004c000007944 */ /* 0x000fea0003c00000 */
.L_x_275:
        /* <DEDUP_REMOVED lines=64> */
.L_x_276:
        /* <DEDUP_REMOVED lines=12> */
        .weak           $__internal_2_$__cuda_sm70_warpsync
        .type           $__internal_2_$__cuda_sm70_warpsync,@function
        .size           $__internal_2_$__cuda_sm70_warpsync,(.L_x_1384 - $__internal_2_$__cuda_sm70_warpsync)
$__internal_2_$__cuda_sm70_warpsync:
[----:B------:R-:W-:Y:S01]  /*6950*/  MOV R3, 0x0 ;  /* 0x0000000000037802 */ /* 0x000fe20000000f00 */
[----:B------:R-:W-:Y:S04]  /*6960*/  WARPSYNC R17 ;  /* 0x0000001100007348 */ /* 0x000fe80003800000 */
[----:B------:R-:W-:Y:S05]  /*6970*/  RET.REL.NODEC R2 `(_ZN7cutlass13device_kernelIN5flash19enable_sm80_to_sm89INS1_16FlashAttnBwdSm80INS1_25CollectiveMainloopBwdSm80ILi1ELi1EN4cute5tupleIJNS5_1CILi64EEES8_NS7_ILi192EEEEEENS_10bfloat16_tEfNS_4arch4Sm80ELb0ELb1ELb1ELb0ELb1ELb0ELb0ELb0ELi2ELi2ELi2ELi2ELb1EEENS1_24CollectiveEpilogueBwdGQAISA_fSD_Li256ELb0ELb1EEENS1_19SingleTileSchedulerILb0ELb0ELb0ELi64EEEEEEEEEvNT_6ParamsE) ;  /* 0xffff968002007950 */ /* 0x000fea0003c3ffff */
.L_x_277:
        /* <DEDUP_REMOVED lines=16> */
.L_x_1384:


//--------------------- .text._ZN7cutlass13device_kernelIN5flash19enable_sm80_to_sm89INS1_16FlashAttnBwdSm80INS1_25CollectiveMainloopBwdSm80ILi1ELi1EN4cute5tupleIJNS5_1CILi64EEES8_NS7_ILi192EEEEEENS_10bfloat16_tEfNS_4arch4Sm80ELb0ELb1ELb1ELb1ELb0ELb0ELb0ELb0ELi2ELi2ELi2ELi2ELb1EEENS1_21CollectiveEpilogueBwdISA_SB_SD_Li256ELb1ELb0ELi4EEENS1_19SingleTileSchedulerILb1ELb0ELb0ELi64EEEEEEEEEvNT_6ParamsE --------------------------
	.section	.text._ZN7cutlass13device_kernelIN5flash19enable_sm80_to_sm89INS1_16FlashAttnBwdSm80INS1_25CollectiveMainloopBwdSm80ILi1ELi1EN4cute5tupleIJNS5_1CILi64EEES8_NS7_ILi192EEEEEENS_10bfloat16_tEfNS_4arch4Sm80ELb0ELb1ELb1ELb1ELb0ELb0ELb0ELb0ELi2ELi2ELi2ELi2ELb1EEENS1_21CollectiveEpilogueBwdISA_SB_SD_Li256ELb1ELb0ELi4EEENS1_19SingleTileSchedulerILb1ELb0ELb0ELi64EEEEEEEEEvNT_6ParamsE,"ax",@progbits
	.sectioninfo	@"SHI_REGISTERS=255"
	.align	128
.text._ZN7cutlass13device_kernelIN5flash19enable_sm80_to_sm89INS1_16FlashAttnBwdSm80INS1_25CollectiveMainloopBwdSm80ILi1ELi1EN4cute5tupleIJNS5_1CILi64EEES8_NS7_ILi192EEEEEENS_10bfloat16_tEfNS_4arch4Sm80ELb0ELb1ELb1ELb1ELb0ELb0ELb0ELb0ELi2ELi2ELi2ELi2ELb1EEENS1_21CollectiveEpilogueBwdISA_SB_SD_Li256ELb1ELb0ELi4EEENS1_19SingleTileSchedulerILb1ELb0ELb0ELi64EEEEEEEEEvNT_6ParamsE:
        .type           _ZN7cutlass13device_kernelIN5flash19enable_sm80_to_sm89INS1_16FlashAttnBwdSm80INS1_25CollectiveMainloopBwdSm80ILi1ELi1EN4cute5tupleIJNS5_1CILi64EEES8_NS7_ILi192EEEEEENS_10bfloat16_tEfNS_4arch4Sm80ELb0ELb1ELb1ELb1ELb0ELb0ELb0ELb0ELi2ELi2ELi2ELi2ELb1EEENS1_21CollectiveEpilogueBwdISA_SB_SD_Li256ELb1ELb0ELi4EEENS1_19SingleTileSchedulerILb1ELb0ELb0ELi64EEEEEEEEEvNT_6ParamsE,@function
        .size           _ZN7cutlass13device_kernelIN5flash19enable_sm80_to_sm89INS1_16FlashAttnBwdSm80INS1_25CollectiveMainloopBwdSm80ILi1ELi1EN4cute5tupleIJNS5_1CILi64EEES8_NS7_ILi192EEEEEENS_10bfloat16_tEfNS_4arch4Sm80ELb0ELb1ELb1ELb1ELb0ELb0ELb0ELb0ELi2ELi2ELi2ELi2ELb1EEENS1_21CollectiveEpilogueBwdISA_SB_SD_Li256ELb1ELb0ELi4EEENS1_19SingleTileSchedulerILb1ELb0ELb0ELi64EEEEEEEEEvNT_6ParamsE,(.L_x_1386 - _ZN7cutlass13device_kernelIN5flash19enable_sm80_to_sm89INS1_16FlashAttnBwdSm80INS1_25CollectiveMainloopBwdSm80ILi1ELi1EN4cute5tupleIJNS5_1CILi64EEES8_NS7_ILi192EEEEEENS_10bfloat16_tEfNS_4arch4Sm80ELb0ELb1ELb1ELb1ELb0ELb0ELb0ELb0ELi2ELi2ELi2ELi2ELb1EEENS1_21CollectiveEpilogueBwdISA_SB_SD_Li256ELb1ELb0ELi4EEENS1_19SingleTileSchedulerILb1ELb0ELb0ELi64EEEEEEEEEvNT_6ParamsE)
        .other          _ZN7cutlass13device_kernelIN5flash19enable_sm80_to_sm89INS1_16FlashAttnBwdSm80INS1_25CollectiveMainloopBwdSm80ILi1ELi1EN4cute5tupleIJNS5_1CILi64EEES8_NS7_ILi192EEEEEENS_10bfloat16_tEfNS_4arch4Sm80ELb0ELb1ELb1ELb1ELb0ELb0ELb0ELb0ELi2ELi2ELi2ELi2ELb1EEENS1_21CollectiveEpilogueBwdISA_SB_SD_Li256ELb1ELb0ELi4EEENS1_19SingleTileSchedulerILb1ELb0ELb0ELi64EEEEEEEEEvNT_6ParamsE,@"STO_CUDA_ENTRY STV_DEFAULT"
_ZN7cutlass13device_kernelIN5flash19enable_sm80_to_sm89INS1_16FlashAttnBwdSm80INS1_25CollectiveMainloopBwdSm80ILi1ELi1EN4cute5tupleIJNS5_1CILi64EEES8_NS7_ILi192EEEEEENS_10bfloat16_tEfNS_4arch4Sm80ELb0ELb1ELb1ELb1ELb0ELb0ELb0ELb0ELi2ELi2ELi2ELi2ELb1EEENS1_21CollectiveEpilogueBwdISA_SB_SD_Li256ELb1ELb0ELi4EEENS1_19SingleTileSchedulerILb1ELb0ELb0ELi64EEEEEEEEEvNT_6ParamsE:
[----:B------:R-:W-:Y:S02]  /*0000*/  MOV R1, c[0x0][0x28] ;  /* 0x00000a0000017a02 */ /* 0x000fe40000000f00 */
[----:B------:R-:W1:Y:S01]  /*0010*/  S2R R233, SR_TID.X ;  /* 0x0000000000e97919 */ /* 0x000e620000002100 */
[----:B------:R-:W-:Y:S01]  /*0020*/  IMAD.MOV.U32 R7, RZ, RZ, 0x4 ;  /* 0x00000004ff077424 */ /* 0x000fe200078e00ff */
[----:B------:R-:W2:Y:S01]  /*0030*/  S2UR UR10, SR_CTAID.X ;  /* 0x00000000000a79c3 */ /* 0x000ea20000002500 */
[----:B------:R-:W-:Y:S01]  /*0040*/  ULDC.64 UR16, c[0x0][0x118] ;  /* 0x0000460000107ab9 */ /* 0x000fe20000000a00 */
[----:B------:R-:W3:Y:S01]  /*0050*/  S2R R238, SR_CTAID.Z ;  /* 0x0000000000ee7919 */ /* 0x000ee20000002700 */
[----:B------:R-:W-:-:S03]  /*0060*/  IADD3 R1, R1, -0x20, RZ ;  /* 0xffffffe001017810 */ /* 0x000fc60007ffe0ff */
[----:B------:R-:W4:Y:S01]  /*0070*/  S2R R3, SR_CTAID.Y ;  /* 0x0000000000037919 */ /* 0x000f220000002600 */
[----:B-1----:R-:W-:Y:S01]  /*0080*/  SHF.R.U32.HI R0, RZ, 0x5, R233 ;  /* 0x00000005ff007819 */ /* 0x002fe200000116e9 */
[----:B---3--:R-:W-:-:S05]  /*0090*/  IMAD.WIDE R4, R238, R7, c[0x0][0x3c0] ;  /* 0x0000f000ee047625 */ /* 0x008fca00078e0207 */
[----:B------:R-:W1:Y:S02]  /*00a0*/  SHFL.IDX PT, R0, R0, RZ, 0x1f ;  /* 0x00001fff00007589 */ /* 0x000e6400000e0000 */
[----:B-1----:R-:W-:-:S13]  /*00b0*/  ISETP.NE.AND P0, PT, R0, RZ, PT ;  /* 0x000000ff0000720c */ /* 0x002fda0003f05270 */
[----:B------:R-:W-:Y:S05]  /*00c0*/  @!P0 BRA `(.L_x_278) ;  /* 0x0000012000008947 */ /* 0x000fea0003800000 */
[----:B--2-4-:R-:W-:-:S04]  /*00d0*/  ISETP.NE.U32.AND P0, PT, RZ, c[0x0][0x3c0], PT ;  /* 0x0000f000ff007a0c */ /* 0x014fc80003f05070 */
[----:B------:R-:W-:-:S13]  /*00e0*/  ISETP.NE.AND.EX P0, PT, RZ, c[0x0][0x3c4], PT, P0 ;  /* 0x0000f100ff007a0c */ /* 0x000fda0003f05300 */
[----:B------:R-:W-:Y:S05]  /*00f0*/  @!P0 BRA `(.L_x_279) ;  /* 0x0000002000008947 */ /* 0x000fea0003800000 */
[----:B------:R1:W5:Y:S01]  /*0100*/  LDG.E R0, [R4.64] ;  /* 0x0000001004007981 */ /* 0x000362000c1e1900 */
[----:B------:R-:W-:Y:S05]  /*0110*/  BRA `(.L_x_280) ;  /* 0x0000009000007947 */ /* 0x000fea0003800000 */
.L_x_279:
        /* <DEDUP_REMOVED lines=8> */
.L_x_281:
[----:B------:R-:W-:Y:S02]  /*01a0*/  MOV R0, c[0x0][0x3a4] ;  /* 0x0000e90000007a02 */ /* 0x000fe40000000f00 */
.L_x_280:
[----:B------:R-:W-:-:S06]  /*01b0*/  USHF.L.U32 UR14, UR10, 0x6, URZ ;  /* 0x000000060a0e7899 */ /* 0x000fcc000800063f */
[----:B-----5:R-:W-:-:S04]  /*01c0*/  ISETP.LE.AND P0, PT, R0, UR14, PT ;  /* 0x0000000e00007c0c */ /* 0x020fc8000bf03270 */
[----:B------:R-:W-:Y:S01]  /*01d0*/  SEL R238, R238, 0xffffffff, !P0 ;  /* 0xffffffffeeee7807 */ /* 0x000fe20004000000 */
[----:B------:R-:W-:Y:S05]  /*01e0*/  BRA `(.L_x_282) ;  /* 0x0000011000007947 */ /* 0x000fea0003800000 */
.L_x_278:
[----:B--2-4-:R-:W-:-:S04]  /*01f0*/  ISETP.NE.U32.AND P0, PT, RZ, c[0x0][0x3c0], PT ;  /* 0x0000f000ff007a0c */ /* 0x014fc80003f05070 */
[----:B------:R-:W-:-:S13]  /*0200*/  ISETP.NE.AND.EX P0, PT, RZ, c[0x0][0x3c4], PT, P0 ;  /* 0x0000f100ff007a0c */ /* 0x000fda0003f05300 */
[----:B------:R-:W-:Y:S05]  /*0210*/  @!P0 BRA `(.L_x_283) ;  /* 0x0000002000008947 */ /* 0x000fea0003800000 */
[----:B------:R1:W5:Y:S01]  /*0220*/  LDG.E R0, [R4.64] ;  /* 0x0000001004007981 */ /* 0x000362000c1e1900 */
[----:B------:R-:W-:Y:S05]  /*0230*/  BRA `(.L_x_284) ;  /* 0x0000009000007947 */ /* 0x000fea0003800000 */
.L_x_283:
        /* <DEDUP_REMOVED lines=8> */
.L_x_285:
[----:B------:R-:W-:Y:S02]  /*02c0*/  MOV R0, c[0x0][0x3a4] ;  /* 0x0000e90000007a02 */ /* 0x000fe40000000f00 */
.L_x_284:
[----:B------:R-:W-:-:S06]  /*02d0*/  USHF.L.U32 UR14, UR10, 0x6, URZ ;  /* 0x000000060a0e7899 */ /* 0x000fcc000800063f */
[----:B-----5:R-:W-:-:S04]  /*02e0*/  ISETP.LE.AND P0, PT, R0, UR14, PT ;  /* 0x0000000e00007c0c */ /* 0x020fc8000bf03270 */
[----:B------:R-:W-:-:S04]  /*02f0*/  SEL R238, R238, 0xffffffff, !P0 ;  /* 0xffffffffeeee7807 */ /* 0x000fc80004000000 */
.L_x_282:
        /* <DEDUP_REMOVED lines=9> */
[----:B-1----:R-:W2:Y:S02]  /*0390*/  @P1 LDG.E R5, [R10.64] ;  /* 0x000000100a051981 */ /* 0x002ea4000c1e1900 */
[----:B------:R-:W-:-:S04]  /*03a0*/  @P0 IMAD.WIDE R12, R238, R7, c[0x0][0x2d8] ;  /* 0x0000b600ee0c0625 */ /* 0x000fc800078e0207 */
[----:B------:R-:W-:Y:S01]  /*03b0*/  IMAD.MOV.U32 R0, RZ, RZ, RZ ;  /* 0x000000ffff007224 */ /* 0x000fe200078e00ff */
[----:B------:R-:W3:Y:S01]  /*03c0*/  @P0 LDG.E R6, [R12.64] ;  /* 0x000000100c060981 */ /* 0x000ee2000c1e1900 */
[----:B------:R-:W-:Y:S02]  /*03d0*/  IMAD.MOV.U32 R2, RZ, RZ, RZ ;  /* 0x000000ffff027224 */ /* 0x000fe400078e00ff */
[----:B------:R-:W-:Y:S02]  /*03e0*/  IMAD.WIDE R8, R238, R7, c[0x0][0x2d0] ;  /* 0x0000b400ee087625 */ /* 0x000fe400078e0207 */
[----:B------:R1:W5:Y:S04]  /*03f0*/  @P1 LDG.E R0, [R10.64] ;  /* 0x000000100a001981 */ /* 0x000368000c1e1900 */
[----:B------:R1:W5:Y:S01]  /*0400*/  @P4 LDG.E R2, [R8.64] ;  /* 0x0000001008024981 */ /* 0x000362000c1e1900 */
[----:B------:R-:W-:-:S02]  /*0410*/  ULDC UR13, c[0x0][0x168] ;  /* 0x00005a00000d7ab9 */ /* 0x000fc40000000800 */
[----:B------:R-:W-:Y:S01]  /*0420*/  ULDC UR7, c[0x0][0x198] ;  /* 0x0000660000077ab9 */ /* 0x000fe20000000800 */
[----:B--2---:R-:W-:-:S05]  /*0430*/  @P1 IMAD R4, R238, 0x40, R5 ;  /* 0x00000040ee041824 */ /* 0x004fca00078e0205 */
[----:B------:R-:W-:Y:S01]  /*0440*/  @P1 SHF.R.S32.HI R5, RZ, 0x1f, R4 ;  /* 0x0000001fff051819 */ /* 0x000fe20000011404 */
[----:B---3--:R1:W2:Y:S03]  /*0450*/  @P0 R2UR UR13, R6 ;  /* 0x00000000060d03c2 */ /* 0x0082a600000e0000 */
[----:B------:R-:W-:Y:S01]  /*0460*/  @P1 LEA.HI R5, R5, R4, RZ, 0x6 ;  /* 0x0000000405051211 */ /* 0x000fe200078f30ff */
[----:B------:R-:W-:-:S03]  /*0470*/  IMAD.MOV.U32 R4, RZ, RZ, RZ ;  /* 0x000000ffff047224 */ /* 0x000fc600078e00ff */
[----:B------:R-:W-:Y:S01]  /*0480*/  @P1 LOP3.LUT R4, R5, 0xffffffc0, RZ, 0xc0, !PT ;  /* 0xffffffc005041812 */ /* 0x000fe200078ec0ff */
[----:B------:R-:W-:Y:S05]  /*0490*/  @P0 BRA `(.L_x_286) ;  /* 0x0000006000000947 */ /* 0x000fea0003800000 */
[----:B------:R-:W-:Y:S05]  /*04a0*/  @!P1 BRA `(.L_x_286) ;  /* 0x0000005000009947 */ /* 0x000fea0003800000 */
[----:B------:R-:W3:Y:S04]  /*04b0*/  LDG.E R5, [R10.64] ;  /* 0x000000100a057981 */ /* 0x000ee8000c1e1900 */
[----:B-1----:R-:W4:Y:S01]  /*04c0*/  LDG.E R6, [R10.64+0x4] ;  /* 0x000004100a067981 */ /* 0x002f22000c1e1900 */
[----:B--23--:R-:W1:Y:S08]  /*04d0*/  R2UR UR13, R5 ;  /* 0x00000000050d73c2 */ /* 0x00ce7000000e0000 */
[----:B----4-:R-:W1:Y:S02]  /*04e0*/  R2UR UR4, R6 ;  /* 0x00000000060473c2 */ /* 0x010e6400000e0000 */
[----:B-1----:R-:W-:-:S06]  /*04f0*/  UIADD3 UR13, -UR13, UR4, URZ ;  /* 0x000000040d0d7290 */ /* 0x002fcc000fffe13f */
.L_x_286:
[----:B------:R-:W-:-:S04]  /*0500*/  ISETP.NE.U32.AND P0, PT, RZ, c[0x0][0x2e0], PT ;  /* 0x0000b800ff007a0c */ /* 0x000fc80003f05070 */
[----:B------:R-:W-:-:S13]  /*0510*/  ISETP.NE.AND.EX P0, PT, RZ, c[0x0][0x2e4], PT, P0 ;  /* 0x0000b900ff007a0c */ /* 0x000fda0003f05300 */
[----:B------:R-:W-:Y:S05]  /*0520*/  @!P0 BRA `(.L_x_287) ;  /* 0x0000004000008947 */ /* 0x000fea0003800000 */
[----:B-1----:R-:W-:-:S05]  /*0530*/  IMAD.WIDE R6, R238, R7, c[0x0][0x2e0] ;  /* 0x0000b800ee067625 */ /* 0x002fca00078e0207 */
[----:B------:R-:W3:Y:S02]  /*0540*/  LDG.E R5, [R6.64] ;  /* 0x0000001006057981 */ /* 0x000ee4000c1e1900 */
[----:B---3--:R1:W3:Y:S02]  /*0550*/  R2UR UR7, R5 ;  /* 0x00000000050773c2 */ /* 0x0082e400000e0000 */
[----:B-1-3--:R-:W-:Y:S05]  /*0560*/  BRA `(.L_x_288) ;  /* 0x0000006000007947 */ /* 0x00afea0003800000 */
.L_x_287:
[----:B------:R-:W-:Y:S05]  /*0570*/  @!P4 BRA `(.L_x_288) ;  /* 0x000000500000c947 */ /* 0x000fea0003800000 */
[----:B------:R-:W3:Y:S04]  /*0580*/  LDG.E R5, [R8.64] ;  /* 0x0000001008057981 */ /* 0x000ee8000c1e1900 */
[----:B-1----:R-:W4:Y:S01]  /*0590*/  LDG.E R6, [R8.64+0x4] ;  /* 0x0000041008067981 */ /* 0x002f22000c1e1900 */
[----:B---3--:R-:W1:Y:S08]  /*05a0*/  R2UR UR7, R5 ;  /* 0x00000000050773c2 */ /* 0x008e7000000e0000 */
[----:B----4-:R-:W1:Y:S02]  /*05b0*/  R2UR UR4, R6 ;  /* 0x00000000060473c2 */ /* 0x010e6400000e0000 */
[----:B-1----:R-:W-:-:S06]  /*05c0*/  UIADD3 UR7, -UR7, UR4, URZ ;  /* 0x0000000407077290 */ /* 0x002fcc000fffe13f */
.L_x_288:
[----:B--2---:R-:W-:Y:S01]  /*05d0*/  UIADD3 UR5, UR13, 0x3f, URZ ;  /* 0x0000003f0d057890 */ /* 0x004fe2000fffe03f */
[----:B------:R-:W-:-:S03]  /*05e0*/  ISETP.LE.AND P0, PT, RZ, UR10, PT ;  /* 0x0000000aff007c0c */ /* 0x000fc6000bf03270 */
[----:B------:R-:W-:-:S04]  /*05f0*/  USHF.R.S32.HI UR4, URZ, 0x1f, UR5 ;  /* 0x0000001f3f047899 */ /* 0x000fc80008011405 */
[----:B------:R-:W-:-:S04]  /*0600*/  ULEA.HI UR4, UR4, UR5, URZ, 0x6 ;  /* 0x0000000504047291 */ /* 0x000fc8000f8f303f */
[----:B------:R-:W-:Y:S02]  /*0610*/  USHF.R.S32.HI UR12, URZ, 0x6, UR4 ;  /* 0x000000063f0c7899 */ /* 0x000fe40008011404 */
[----:B------:R-:W-:Y:S05]  /*0620*/  @!P0 BRA `(.L_x_289) ;  /* 0x0000009000008947 */ /* 0x000fea0003800000 */
[----:B------:R-:W-:Y:S02]  /*0630*/  UIADD3 UR4, -UR7, 0x7f, UR13 ;  /* 0x0000007f07047890 */ /* 0x000fe4000fffe10d */
[----:B------:R-:W-:Y:S02]  /*0640*/  ULDC UR5, c[0x0][0x2a0] ;  /* 0x0000a80000057ab9 */ /* 0x000fe40000000800 */
[----:B------:R-:W-:-:S04]  /*0650*/  ULEA UR4, UR10, UR4, 0x6 ;  /* 0x000000040a047291 */ /* 0x000fc8000f8e303f */
[----:B------:R-:W-:-:S04]  /*0660*/  UIADD3 UR5, UR4, UR5, URZ ;  /* 0x0000000504057290 */ /* 0x000fc8000fffe03f */
[----:B------:R-:W-:-:S04]  /*0670*/  USHF.R.S32.HI UR4, URZ, 0x1f, UR5 ;  /* 0x0000001f3f047899 */ /* 0x000fc80008011405 */
[----:B------:R-:W-:-:S04]  /*0680*/  ULEA.HI UR4, UR4, UR5, URZ, 0x6 ;  /* 0x0000000504047291 */ /* 0x000fc8000f8f303f */
[----:B------:R-:W-:-:S04]  /*0690*/  USHF.R.S32.HI UR4, URZ, 0x6, UR4 ;  /* 0x000000063f047899 */ /* 0x000fc80008011404 */
[----:B------:R-:W-:-:S04]  /*06a0*/  UISETP.LT.AND UP0, UPT, UR12, UR4, UPT ;  /* 0x000000040c00728c */ /* 0x000fc8000bf01270 */
[----:B------:R-:W-:Y:S02]  /*06b0*/  USEL UR12, UR12, UR4, UP0 ;  /* 0x000000040c0c7287 */ /* 0x000fe40008000000 */
.L_x_289:
[----:B------:R-:W-:Y:S01]  /*06c0*/  UIADD3 UR4, UR14, UR13, -UR7 ;  /* 0x0000000d0e047290 */ /* 0x000fe2000fffe807 */
[----:B------:R-:W-:Y:S01]  /*06d0*/  PLOP3.LUT P2, PT, PT, PT, PT, 0x80, 0x0 ;  /* 0x000000000000781c */ /* 0x000fe20003f4f070 */
[----:B------:R-:W-:Y:S01]  /*06e0*/  ULDC UR5, c[0x0][0x2a4] ;  /* 0x0000a90000057ab9 */ /* 0x000fe20000000800 */
[----:B------:R-:W-:Y:S01]  /*06f0*/  CS2R R110, SRZ ;  /* 0x00000000006e7805 */ /* 0x000fe2000001ff00 */
[----:B------:R-:W-:Y:S01]  /*0700*/  UIADD3 UR5, UR4, -UR5, URZ ;  /* 0x8000000504057290 */ /* 0x000fe2000fffe03f */
[----:B------:R-:W-:Y:S01]  /*0710*/  CS2R R108, SRZ ;  /* 0x00000000006c7805 */ /* 0x000fe2000001ff00 */
[----:B------:R-:W-:Y:S01]  /*0720*/  CS2R R114, SRZ ;  /* 0x0000000000727805 */ /* 0x000fe2000001ff00 */
        /* <DEDUP_REMOVED lines=59> */
[----:B------:R-:W-:Y:S01]  /*0ae0*/  IMAD.U32 R24, RZ, RZ, UR10 ;  /* 0x0000000aff187e24 */ /* 0x000fe2000f8e00ff */
[-C--:B------:R-:W-:Y:S01]  /*0af0*/  LEA.HI R6, R18, R233.reuse, RZ, 0x3 ;  /* 0x000000e912067211 */ /* 0x080fe200078f18ff */
[----:B------:R-:W-:Y:S01]  /*0b00*/  UIADD3 UR11, -UR14, UR7, URZ ;  /* 0x000000070e0b7290 */ /* 0x000fe2000fffe13f */
[C---:B------:R-:W-:Y:S01]  /*0b10*/  IADD3 R28, P2, R9.reuse, R4, RZ ;  /* 0x00000004091c7210 */ /* 0x040fe20007f5e0ff */
[----:B------:R-:W-:Y:S01]  /*0b20*/  USHF.R.S32.HI UR8, URZ, 0x1f, UR6 ;  /* 0x0000001f3f087899 */ /* 0x000fe20008011406 */
[----:B------:R-:W-:Y:S01]  /*0b30*/  SHF.R.S32.HI R5, RZ, 0x1f, R233 ;  /* 0x0000001fff057819 */ /* 0x000fe200000114e9 */
[----:B------:R-:W-:Y:S01]  /*0b40*/  ULDC.64 UR4, c[0x0][0x178] ;  /* 0x00005e0000047ab9 */ /* 0x000fe20000000a00 */
[C---:B------:R-:W-:Y:S01]  /*0b50*/  IADD3 R26, P0, R8.reuse, R233, RZ ;  /* 0x000000e9081a7210 */ /* 0x040fe20007f1e0ff */
[----:B------:R-:W-:Y:S01]  /*0b60*/  UIMAD.WIDE.U32 UR18, UR6, UR4, URZ ;  /* 0x00000004061272a5 */ /* 0x000fe2000f8e003f */
[----:B------:R-:W-:Y:S01]  /*0b70*/  SHF.R.S32.HI R237, RZ, 0x3, R6 ;  /* 0x00000003ffed7819 */ /* 0x000fe20000011406 */
[----:B------:R-:W-:Y:S01]  /*0b80*/  UIMAD UR4, UR8, UR4, URZ ;  /* 0x00000004080472a4 */ /* 0x000fe2000f8e023f */
[----:B------:R-:W-:Y:S01]  /*0b90*/  LEA.HI.X.SX32 R29, R9, R7, 0x1, P2 ;  /* 0x00000007091d7211 */ /* 0x000fe200010f0eff */
[----:B------:R-:W-:Y:S01]  /*0ba0*/  @P3 IMAD.HI.U32 R4, R3, c[0x0][0x24c], RZ ;  /* 0x0000930003043a27 */ /* 0x000fe200078e00ff */
[----:B------:R-:W-:Y:S01]  /*0bb0*/  LEA.HI.X.SX32 R27, R8, R5, 0x1, P0 ;  /* 0x00000005081b7211 */ /* 0x000fe200000f0eff */
[----:B------:R-:W-:Y:S01]  /*0bc0*/  UIMAD UR4, UR6, UR5, UR4 ;  /* 0x00000005060472a4 */ /* 0x000fe2000f8e0204 */
[----:B------:R-:W-:Y:S01]  /*0bd0*/  SHF.R.S32.HI R5, RZ, 0x1f, R237 ;  /* 0x0000001fff057819 */ /* 0x000fe200000114ed */
[----:B------:R-:W-:Y:S01]  /*0be0*/  IMAD.MOV.U32 R7, RZ, RZ, R3 ;  /* 0x000000ffff077224 */ /* 0x000fe200078e0003 */
[----:B------:R-:W-:Y:S01]  /*0bf0*/  @P3 SHF.R.U32.HI R7, RZ, c[0x0][0x250], R4 ;  /* 0x00009400ff073a19 */ /* 0x000fe20000011604 */
[----:B------:R-:W-:Y:S01]  /*0c00*/  UIADD3 UR4, UR19, UR4, URZ ;  /* 0x0000000413047290 */ /* 0x000fe2000fffe03f */
[C---:B-----5:R-:W-:Y:S01]  /*0c10*/  IADD3 R23, P2, R237.reuse, R0, RZ ;  /* 0x00000000ed177210 */ /* 0x060fe20007f5e0ff */
[----:B------:R-:W-:Y:S01]  /*0c20*/  USHF.L.U32 UR15, UR6, 0x6, URZ ;  /* 0x00000006060f7899 */ /* 0x000fe2000800063f */
[----:B------:R-:W-:Y:S01]  /*0c30*/  LOP3.LUT R4, R6, 0xfffffff8, RZ, 0xc0, !PT ;  /* 0xfffffff806047812 */ /* 0x000fe200078ec0ff */
[----:B------:R-:W-:Y:S01]  /*0c40*/  UMOV UR9, 0x6 ;  /* 0x0000000600097882 */ /* 0x000fe20000000000 */
[----:B------:R-:W-:Y:S01]  /*0c50*/  IADD3 R14, P0, R237, R2, RZ ;  /* 0x00000002ed0e7210 */ /* 0x000fe20007f1e0ff */
[----:B------:R-:W-:Y:S01]  /*0c60*/  IMAD.WIDE.U32 R26, R3, c[0x0][0x238], R26 ;  /* 0x00008e00031a7a25 */ /* 0x000fe200078e001a */
[----:B------:R-:W-:Y:S01]  /*0c70*/  LEA.HI.X.SX32 R32, R0, R5, 0x1, P2 ;  /* 0x0000000500207211 */ /* 0x000fe200010f0eff */
[----:B------:R-:W-:Y:S01]  /*0c80*/  CS2R R114, SRZ ;  /* 0x0000000000727805 */ /* 0x000fe2000001ff00 */
[----:B------:R-:W-:Y:S01]  /*0c90*/  LEA.HI R0, R18, R233, RZ, 0x2 ;  /* 0x000000e912007211 */ /* 0x000fe200078f10ff */
[----:B------:R-:W-:Y:S01]  /*0ca0*/  IMAD.IADD R9, R233, 0x1, -R4 ;  /* 0x00000001e9097824 */ /* 0x000fe200078e0a04 */
[----:B------:R-:W-:Y:S01]  /*0cb0*/  LEA.HI.X.SX32 R15, R2, R5, 0x1, P0 ;  /* 0x00000005020f7211 */ /* 0x000fe200000f0eff */
[----:B------:R-:W-:Y:S01]  /*0cc0*/  IMAD R38, R32, c[0x0][0x178], RZ ;  /* 0x00005e0020267a24 */ /* 0x000fe200078e02ff */
[--C-:B------:R-:W-:Y:S01]  /*0cd0*/  SHF.R.S32.HI R5, RZ, 0x2, R0.reuse ;  /* 0x00000002ff057819 */ /* 0x100fe20000011400 */
[----:B------:R-:W-:Y:S01]  /*0ce0*/  IMAD.SHL.U32 R30, R9, 0x8, RZ ;  /* 0x00000008091e7824 */ /* 0x000fe200078e00ff */
[----:B------:R-:W-:Y:S01]  /*0cf0*/  SHF.R.S32.HI R236, RZ, 0x1f, R0 ;  /* 0x0000001fffec7819 */ /* 0x000fe20000011400 */
[----:B------:R-:W-:Y:S01]  /*0d00*/  IMAD.WIDE R24, R24, 0x40, R14 ;  /* 0x0000004018187825 */ /* 0x000fe200078e020e */
[----:B------:R-:W-:Y:S01]  /*0d10*/  SHF.R.S32.HI R42, RZ, 0x1f, R7 ;  /* 0x0000001fff2a7819 */ /* 0x000fe20000011407 */
[----:B------:R-:W-:Y:S01]  /*0d20*/  CS2R R112, SRZ ;  /* 0x0000000000707805 */ /* 0x000fe2000001ff00 */
[----:B------:R-:W-:Y:S01]  /*0d30*/  LEA.HI R236, R236, R5, RZ, 0x3 ;  /* 0x00000005ecec7211 */ /* 0x000fe200078f18ff */
[----:B------:R-:W-:Y:S01]  /*0d40*/  IMAD R32, R32, c[0x0][0x208], RZ ;  /* 0x0000820020207a24 */ /* 0x000fe200078e02ff */
[-C--:B------:R-:W-:Y:S01]  /*0d50*/  LEA.HI R17, R18, R233.reuse, RZ, 0x4 ;  /* 0x000000e912117211 */ /* 0x080fe200078f20ff */
[C---:B------:R-:W-:Y:S01]  /*0d60*/  IMAD R36, R42.reuse, c[0x0][0x1e0], RZ ;  /* 0x000078002a247a24 */ /* 0x040fe200078e02ff */
[----:B------:R-:W-:Y:S01]  /*0d70*/  SHF.R.S32.HI R31, RZ, 0x1f, R30 ;  /* 0x0000001fff1f7819 */ /* 0x000fe2000001141e */
[----:B------:R-:W-:Y:S01]  /*0d80*/  IMAD R42, R42, c[0x0][0x1b0], RZ ;  /* 0x00006c002a2a7a24 */ /* 0x000fe200078e02ff */
[----:B------:R-:W-:Y:S01]  /*0d90*/  SHF.R.S32.HI R13, RZ, 0x1f, R238 ;  /* 0x0000001fff0d7819 */ /* 0x000fe200000114ee */
[C---:B------:R-:W-:Y:S01]  /*0da0*/  IMAD R36, R7.reuse, c[0x0][0x1e4], R36 ;  /* 0x0000790007247a24 */ /* 0x040fe200078e0224 */
[-C--:B------:R-:W-:Y:S01]  /*0db0*/  LEA.HI R11, R18, R233.reuse, RZ, 0x5 ;  /* 0x000000e9120b7211 */ /* 0x080fe200078f28ff */
[C---:B------:R-:W-:Y:S01]  /*0dc0*/  IMAD R42, R7.reuse, c[0x0][0x1b4], R42 ;  /* 0x00006d00072a7a24 */ /* 0x040fe200078e022a */
[----:B------:R-:W-:Y:S01]  /*0dd0*/  LOP3.LUT R236, R236, 0xfffffff8, RZ, 0xc0, !PT ;  /* 0xfffffff8ecec7812 */ /* 0x000fe200078ec0ff */
[C---:B------:R-:W-:Y:S01]  /*0de0*/  IMAD.WIDE.U32 R34, R7.reuse, c[0x0][0x1e0], R30 ;  /* 0x0000780007227a25 */ /* 0x040fe200078e001e */
[----:B------:R-:W-:Y:S01]  /*0df0*/  SHF.R.S32.HI R2, RZ, 0x4, R17 ;  /* 0x00000004ff027819 */ /* 0x000fe20000011411 */
[----:B------:R-:W-:Y:S01]  /*0e00*/  CS2R R110, SRZ ;  /* 0x00000000006e7805 */ /* 0x000fe2000001ff00 */
[----:B------:R-:W-:Y:S01]  /*0e10*/  SHF.R.S32.HI R8, RZ, 0x5, R11 ;  /* 0x00000005ff087819 */ /* 0x000fe2000001140b */
[----:B------:R-:W-:Y:S01]  /*0e20*/  IMAD.WIDE.U32 R20, R7, c[0x0][0x1b0], R30 ;  /* 0x00006c0007147a25 */ /* 0x000fe200078e001e */
[----:B------:R-:W-:Y:S01]  /*0e30*/  SEL R7, R13, RZ, !P4 ;  /* 0x000000ff0d077207 */ /* 0x000fe20006000000 */
[----:B------:R-:W-:Y:S01]  /*0e40*/  CS2R R108, SRZ ;  /* 0x00000000006c7805 */ /* 0x000fe2000001ff00 */
[----:B------:R-:W-:Y:S01]  /*0e50*/  LEA.HI R4, R17, R2, RZ, 0x1 ;  /* 0x0000000211047211 */ /* 0x000fe200078f08ff */
[----:B------:R-:W-:Y:S01]  /*0e60*/  IMAD.IADD R236, R5, 0x1, -R236 ;  /* 0x0000000105ec7824 */ /* 0x000fe200078e0aec */
[----:B------:R-:W-:Y:S01]  /*0e70*/  LEA.HI R18, R18, R233, RZ, 0x6 ;  /* 0x000000e912127211 */ /* 0x000fe200078f30ff */
[----:B------:R-:W-:Y:S01]  /*0e80*/  IMAD.IADD R37, R35, 0x1, R36 ;  /* 0x0000000123257824 */ /* 0x000fe200078e0224 */
[----:B------:R-:W-:Y:S01]  /*0e90*/  LEA.HI R12, R11, R8, RZ, 0x1 ;  /* 0x000000080b0c7211 */ /* 0x000fe200078f08ff */
[----:B------:R-:W-:Y:S01]  /*0ea0*/  IMAD.SHL.U32 R5, R237, 0x40, RZ ;  /* 0x00000040ed057824 */ /* 0x000fe200078e00ff */
[----:B------:R-:W-:Y:S01]  /*0eb0*/  LOP3.LUT R4, R4, 0xfffffffe, RZ, 0xc0, !PT ;  /* 0xfffffffe04047812 */ /* 0x000fe200078ec0ff */
[----:B------:R-:W-:Y:S01]  /*0ec0*/  IMAD.MOV.U32 R36, RZ, RZ, R34 ;  /* 0x000000ffff247224 */ /* 0x000fe200078e0022 */
[----:B------:R-:W-:Y:S01]  /*0ed0*/  SEL R34, R238, RZ, !P4 ;  /* 0x000000ffee227207 */ /* 0x000fe20006000000 */
[C---:B------:R-:W-:Y:S01]  /*0ee0*/  IMAD R15, R7.reuse, c[0x0][0x1e8], RZ ;  /* 0x00007a00070f7a24 */ /* 0x040fe200078e02ff */
[----:B------:R-:W-:Y:S01]  /*0ef0*/  SHF.R.S32.HI R18, RZ, 0x6, R18 ;  /* 0x00000006ff127819 */ /* 0x000fe20000011412 */
[----:B------:R-:W-:Y:S01]  /*0f00*/  IMAD R7, R7, c[0x0][0x1b8], RZ ;  /* 0x00006e0007077a24 */ /* 0x000fe200078e02ff */
[----:B------:R-:W-:Y:S01]  /*0f10*/  LOP3.LUT R5, R5, 0x1c0, RZ, 0xc0, !PT ;  /* 0x000001c005057812 */ /* 0x000fe200078ec0ff */
[----:B------:R-:W-:Y:S01]  /*0f20*/  IMAD.IADD R43, R21, 0x1, R42 ;  /* 0x00000001152b7824 */ /* 0x000fe200078e022a */
[----:B------:R-:W-:Y:S01]  /*0f30*/  LOP3.LUT R12, R12, 0xfffffffe, RZ, 0xc0, !PT ;  /* 0xfffffffe0c0c7812 */ /* 0x000fe200078ec0ff */
[----:B------:R-:W-:Y:S01]  /*0f40*/  IMAD.MOV.U32 R42, RZ, RZ, R20 ;  /* 0x000000ffff2a7224 */ /* 0x000fe200078e0014 */
[----:B------:R-:W-:Y:S01]  /*0f50*/  LOP3.LUT P0, RZ, R236, 0x4, RZ, 0xc0, !PT ;  /* 0x00000004ecff7812 */ /* 0x000fe2000780c0ff */
[----:B------:R-:W-:Y:S01]  /*0f60*/  IMAD R14, R34, c[0x0][0x1bc], R7 ;  /* 0x00006f00220e7a24 */ /* 0x000fe200078e0207 */
[----:B------:R-:W-:Y:S01]  /*0f70*/  LOP3.LUT R235, R5, 0x38, R30, 0xf8, !PT ;  /* 0x0000003805eb7812 */ /* 0x000fe200078ef81e */
[----:B------:R-:W-:Y:S01]  /*0f80*/  IMAD.IADD R4, R2, 0x1, -R4 ;  /* 0x0000000102047824 */ /* 0x000fe200078e0a04 */
[----:B------:R-:W-:Y:S01]  /*0f90*/  SHF.R.U32.HI R2, RZ, 0x3, R5 ;  /* 0x00000003ff027819 */ /* 0x000fe20000011605 */
[----:B------:R-:W-:Y:S01]  /*0fa0*/  IMAD R20, R34, c[0x0][0x1ec], R15 ;  /* 0x00007b0022147a24 */ /* 0x000fe200078e020f */
[----:B------:R-:W-:Y:S01]  /*0fb0*/  LOP3.LUT R0, R0, 0x3ffffffc, RZ, 0xc0, !PT ;  /* 0x3ffffffc00007812 */ /* 0x000fe200078ec0ff */
[----:B------:R-:W-:Y:S01]  /*0fc0*/  IMAD.SHL.U32 R7, R18, 0x200, RZ ;  /* 0x0000020012077824 */ /* 0x000fe200078e00ff */
[----:B------:R-:W-:Y:S01]  /*0fd0*/  ISETP.GE.AND P4, PT, R30, c[0x0][0x1cc], PT ;  /* 0x000073001e007a0c */ /* 0x000fe20003f86270 */
[----:B------:R-:W-:Y:S01]  /*0fe0*/  IMAD.WIDE.U32 R36, R34, c[0x0][0x1e8], R36 ;  /* 0x00007a0022247a25 */ /* 0x000fe200078e0024 */
[----:B------:R-:W-:Y:S01]  /*0ff0*/  IADD3 R16, R30, 0x40, RZ ;  /* 0x000000401e107810 */ /* 0x000fe20007ffe0ff */
[----:B------:R-:W-:Y:S01]  /*1000*/  CS2R R106, SRZ ;  /* 0x00000000006a7805 */ /* 0x000fe2000001ff00 */
[----:B------:R-:W-:Y:S01]  /*1010*/  LOP3.LUT R235, R7, R235, R2, 0xf6, !PT ;  /* 0x000000eb07eb7212 */ /* 0x000fe200078ef602 */
[----:B------:R-:W-:Y:S01]  /*1020*/  IMAD.SHL.U32 R236, R236, 0x40, RZ ;  /* 0x00000040ecec7824 */ /* 0x000fe200078e00ff */
[----:B------:R-:W-:Y:S01]  /*1030*/  SEL R13, R13, RZ, !P1 ;  /* 0x000000ff0d0d7207 */ /* 0x000fe20004800000 */
[----:B------:R-:W-:Y:S01]  /*1040*/  IMAD.WIDE.U32 R34, R34, c[0x0][0x1b8], R42 ;  /* 0x00006e0022227a25 */ /* 0x000fe200078e002a */
[----:B------:R-:W-:Y:S01]  /*1050*/  SEL R10, R238, RZ, !P1 ;  /* 0x000000ffee0a7207 */ /* 0x000fe20004800000 */
[----:B------:R-:W-:Y:S01]  /*1060*/  CS2R R104, SRZ ;  /* 0x0000000000687805 */ /* 0x000fe2000001ff00 */
[----:B------:R-:W-:Y:S01]  /*1070*/  LOP3.LUT R236, R236, 0x1c0, RZ, 0xc0, !PT ;  /* 0x000001c0ecec7812 */ /* 0x000fe200078ec0ff */
[----:B------:R-:W-:Y:S01]  /*1080*/  IMAD.IADD R12, R8, 0x1, -R12 ;  /* 0x00000001080c7824 */ /* 0x000fe200078e0a0c */
[----:B------:R-:W-:Y:S01]  /*1090*/  ISETP.GE.AND P1, PT, R30, c[0x0][0x19c], PT ;  /* 0x000067001e007a0c */ /* 0x000fe20003f26270 */
[----:B------:R-:W-:Y:S01]  /*10a0*/  IMAD.SHL.U32 R8, R18, 0x8, RZ ;  /* 0x0000000812087824 */ /* 0x000fe200078e00ff */
[----:B------:R-:W-:Y:S01]  /*10b0*/  SHF.R.U32.HI R19, RZ, 0x3, R236 ;  /* 0x00000003ff137819 */ /* 0x000fe200000116ec */
[----:B------:R-:W-:Y:S01]  /*10c0*/  IMAD.IADD R15, R35, 0x1, R14 ;  /* 0x00000001230f7824 */ /* 0x000fe200078e020e */
[----:B------:R-:W-:Y:S01]  /*10d0*/  CS2R R102, SRZ ;  /* 0x0000000000667805 */ /* 0x000fe2000001ff00 */
[----:B------:R-:W-:Y:S01]  /*10e0*/  IMAD.MOV.U32 R14, RZ, RZ, R34 ;  /* 0x000000ffff0e7224 */ /* 0x000fe200078e0022 */
[----:B------:R-:W-:Y:S01]  /*10f0*/  LOP3.LUT R8, R8, 0x18, RZ, 0xc0, !PT ;  /* 0x0000001808087812 */ /* 0x000fe200078ec0ff */
[----:B------:R-:W-:Y:S01]  /*1100*/  IMAD R2, R25, c[0x0][0x1a8], RZ ;  /* 0x00006a0019027a24 */ /* 0x000fe200078e02ff */
[----:B------:R-:W-:Y:S01]  /*1110*/  CS2R R100, SRZ ;  /* 0x0000000000647805 */ /* 0x000fe2000001ff00 */
[----:B------:R-:W-:Y:S01]  /*1120*/  IMAD.IADD R21, R37, 0x1, R20 ;  /* 0x0000000125157824 */ /* 0x000fe200078e0214 */
[----:B------:R-:W-:Y:S01]  /*1130*/  LOP3.LUT R236, R19, R236, R8, 0x1e, !PT ;  /* 0x000000ec13ec7212 */ /* 0x000fe200078e1e08 */
[----:B------:R-:W-:Y:S01]  /*1140*/  IMAD.IADD R5, R233, 0x1, -R0 ;  /* 0x00000001e9057824 */ /* 0x000fe200078e0a00 */
[----:B------:R-:W-:Y:S01]  /*1150*/  IADD3 R19, -R237, UR11, RZ ;  /* 0x0000000bed137c10 */ /* 0x000fe2000fffe1ff */
[----:B------:R-:W-:Y:S01]  /*1160*/  IMAD.MOV.U32 R20, RZ, RZ, R36 ;  /* 0x000000ffff147224 */ /* 0x000fe200078e0024 */
[----:B------:R-:W-:Y:S01]  /*1170*/  CS2R R98, SRZ ;  /* 0x0000000000627805 */ /* 0x000fe2000001ff00 */
[----:B------:R-:W-:Y:S01]  /*1180*/  IMAD R0, R25, c[0x0][0x1d8], RZ ;  /* 0x0000760019007a24 */ /* 0x000fe200078e02ff */
[C---:B------:R-:W-:Y:S01]  /*1190*/  ISETP.LT.OR P5, PT, R19.reuse, 0x1, P4 ;  /* 0x000000011300780c */ /* 0x040fe200027a1670 */
[----:B------:R-:W-:Y:S01]  /*11a0*/  IMAD.SHL.U32 R230, R12, 0x400, RZ ;  /* 0x000004000ce67824 */ /* 0x000fe200078e00ff */
[----:B------:R-:W-:Y:S01]  /*11b0*/  ISETP.LT.OR P4, PT, R19, 0x21, P4 ;  /* 0x000000211300780c */ /* 0x000fe20002781670 */
[C---:B------:R-:W-:Y:S01]  /*11c0*/  IMAD R2, R24.reuse, c[0x0][0x1ac], R2 ;  /* 0x00006b0018027a24 */ /* 0x040fe200078e0202 */
[----:B------:R-:W-:Y:S01]  /*11d0*/  CS2R R96, SRZ ;  /* 0x0000000000607805 */ /* 0x000fe2000001ff00 */
[C---:B------:R-:W-:Y:S01]  /*11e0*/  IMAD.WIDE.U32 R14, R24.reuse, c[0x0][0x1a8], R14 ;  /* 0x00006a00180e7a25 */ /* 0x040fe200078e000e */
[----:B------:R-:W-:Y:S01]  /*11f0*/  CS2R R94, SRZ ;  /* 0x00000000005e7805 */ /* 0x000fe2000001ff00 */
[----:B------:R-:W-:Y:S01]  /*1200*/  CS2R R92, SRZ ;  /* 0x00000000005c7805 */ /* 0x000fe2000001ff00 */
[----:B------:R-:W-:Y:S01]  /*1210*/  CS2R R90, SRZ ;  /* 0x00000000005a7805 */ /* 0x000fe2000001ff00 */
[----:B------:R-:W-:Y:S01]  /*1220*/  IMAD R0, R24, c[0x0][0x1dc], R0 ;  /* 0x0000770018007a24 */ /* 0x000fe200078e0200 */
[----:B------:R-:W-:Y:S01]  /*1230*/  LEA R34, P2, R14, c[0x0][0x190], 0x1 ;  /* 0x000064000e227a11 */ /* 0x000fe200078408ff */
[----:B------:R-:W-:Y:S01]  /*1240*/  IMAD.WIDE.U32 R20, R24, c[0x0][0x1d8], R20 ;  /* 0x0000760018147a25 */ /* 0x000fe200078e0014 */
[----:B------:R-:W-:Y:S01]  /*1250*/  CS2R R88, SRZ ;  /* 0x0000000000587805 */ /* 0x000fe2000001ff00 */
[----:B------:R-:W-:Y:S01]  /*1260*/  CS2R R86, SRZ ;  /* 0x0000000000567805 */ /* 0x000fe2000001ff00 */
[----:B------:R-:W-:Y:S01]  /*1270*/  CS2R R84, SRZ ;  /* 0x0000000000547805 */ /* 0x000fe2000001ff00 */
[----:B------:R-:W-:Y:S01]  /*1280*/  IMAD R5, R5, 0x2, R230 ;  /* 0x0000000205057824 */ /* 0x000fe200078e02e6 */
[----:B------:R-:W-:Y:S01]  /*1290*/  LEA R36, P3, R20, c[0x0][0x1c0], 0x1 ;  /* 0x0000700014247a11 */ /* 0x000fe200078608ff */
[----:B------:R-:W-:Y:S01]  /*12a0*/  IMAD.IADD R2, R15, 0x1, R2 ;  /* 0x000000010f027824 */ /* 0x000fe200078e0202 */
[----:B------:R-:W-:Y:S01]  /*12b0*/  CS2R R82, SRZ ;  /* 0x0000000000527805 */ /* 0x000fe2000001ff00 */
[----:B------:R-:W-:Y:S01]  /*12c0*/  IMAD.MOV.U32 R15, RZ, RZ, c[0x0][0x1a8] ;  /* 0x00006a00ff0f7624 */ /* 0x000fe200078e00ff */
[----:B------:R-:W-:Y:S01]  /*12d0*/  CS2R R80, SRZ ;  /* 0x0000000000507805 */ /* 0x000fe2000001ff00 */
[----:B------:R-:W-:Y:S01]  /*12e0*/  IMAD.IADD R0, R21, 0x1, R0 ;  /* 0x0000000115007824 */ /* 0x000fe200078e0200 */
[----:B------:R-:W-:Y:S01]  /*12f0*/  LEA.HI.X R35, R14, c[0x0][0x194], R2, 0x1, P2 ;  /* 0x000065000e237a11 */ /* 0x000fe200010f0c02 */
[----:B------:R-:W-:Y:S01]  /*1300*/  IMAD.IADD R236, R5, 0x1, R236 ;  /* 0x0000000105ec7824 */ /* 0x000fe200078e02ec */
[----:B------:R-:W-:Y:S01]  /*1310*/  LEA R24, P2, R15, R34, 0x6 ;  /* 0x000000220f187211 */ /* 0x000fe200078430ff */
[----:B------:R-:W-:Y:S01]  /*1320*/  IMAD.MOV.U32 R21, RZ, RZ, c[0x0][0x1d8] ;  /* 0x00007600ff157624 */ /* 0x000fe200078e00ff */
[----:B------:R-:W-:Y:S01]  /*1330*/  LEA.HI.X R37, R20, c[0x0][0x1c4], R0, 0x1, P3 ;  /* 0x0000710014257a11 */ /* 0x000fe200018f0c00 */
[----:B------:R-:W-:Y:S01]  /*1340*/  IMAD.MOV.U32 R5, RZ, RZ, c[0x0][0x1ac] ;  /* 0x00006b00ff057624 */ /* 0x000fe200078e00ff */
[----:B------:R-:W-:Y:S01]  /*1350*/  CS2R R78, SRZ ;  /* 0x00000000004e7805 */ /* 0x000fe2000001ff00 */
[----:B------:R-:W-:Y:S01]  /*1360*/  IMAD.MOV.U32 R0, RZ, RZ, c[0x0][0x1dc] ;  /* 0x00007700ff007624 */ /* 0x000fe200078e00ff */
[----:B------:R-:W-:Y:S01]  /*1370*/  LEA R20, P3, R21, R36, 0x6 ;  /* 0x0000002415147211 */ /* 0x000fe200078630ff */
[----:B------:R-:W-:Y:S01]  /*1380*/  IMAD R38, R23, c[0x0][0x17c], R38 ;  /* 0x00005f0017267a24 */ /* 0x000fe200078e0226 */
[----:B------:R-:W-:Y:S01]  /*1390*/  LEA.HI.X R25, R15, R35, R5, 0x6, P2 ;  /* 0x000000230f197211 */ /* 0x000fe200010f3405 */
[----:B------:R-:W-:Y:S01]  /*13a0*/  IMAD.WIDE.U32 R40, R23, c[0x0][0x178], R30 ;  /* 0x00005e0017287a25 */ /* 0x000fe200078e001e */
[----:B------:R-:W-:Y:S01]  /*13b0*/  IADD3 R15, R30, 0x80, RZ ;  /* 0x000000801e0f7810 */ /* 0x000fe20007ffe0ff */
[----:B------:R-:W-:Y:S01]  /*13c0*/  CS2R R76, SRZ ;  /* 0x00000000004c7805 */ /* 0x000fe2000001ff00 */
[----:B------:R-:W-:Y:S01]  /*13d0*/  LEA.HI.X R21, R21, R37, R0, 0x6, P3 ;  /* 0x0000002515157211 */ /* 0x000fe200018f3400 */
[C---:B------:R-:W-:Y:S01]  /*13e0*/  IMAD R32, R23.reuse, c[0x0][0x20c], R32 ;  /* 0x0000830017207a24 */ /* 0x040fe200078e0220 */
[----:B------:R-:W-:Y:S01]  /*13f0*/  ISETP.GE.AND P3, PT, R16, c[0x0][0x1cc], PT ;  /* 0x0000730010007a0c */ /* 0x000fe20003f66270 */
[----:B------:R-:W-:Y:S01]  /*1400*/  IMAD.WIDE.U32 R22, R23, c[0x0][0x208], R30 ;  /* 0x0000820017167a25 */ /* 0x000fe200078e001e */
[----:B------:R-:W-:Y:S01]  /*1410*/  ISETP.GE.AND P2, PT, R15, c[0x0][0x1cc], PT ;  /* 0x000073000f007a0c */ /* 0x000fe20003f46270 */
[----:B------:R-:W-:Y:S01]  /*1420*/  CS2R R74, SRZ ;  /* 0x00000000004a7805 */ /* 0x000fe2000001ff00 */
[----:B------:R-:W-:Y:S01]  /*1430*/  ISETP.LT.OR P6, PT, R19, 0x1, P3 ;  /* 0x000000011300780c */ /* 0x000fe20001fc1670 */
[----:B------:R-:W-:Y:S01]  /*1440*/  IMAD.SHL.U32 R235, R235, 0x2, RZ ;  /* 0x00000002ebeb7824 */ /* 0x000fe200078e00ff */
[----:B------:R-:W-:Y:S01]  /*1450*/  ISETP.LT.OR P3, PT, R19, 0x21, P3 ;  /* 0x000000211300780c */ /* 0x000fe20001f61670 */
[----:B------:R-:W-:Y:S01]  /*1460*/  IMAD.IADD R33, R23, 0x1, R32 ;  /* 0x0000000117217824 */ /* 0x000fe200078e0220 */
[----:B------:R-:W-:Y:S01]  /*1470*/  CS2R R72, SRZ ;  /* 0x0000000000487805 */ /* 0x000fe2000001ff00 */
[----:B------:R-:W-:Y:S01]  /*1480*/  IMAD.MOV.U32 R32, RZ, RZ, R22 ;  /* 0x000000ffff207224 */ /* 0x000fe200078e0016 */
[----:B------:R-:W-:Y:S01]  /*1490*/  SHF.R.S32.HI R22, RZ, 0x1f, R3 ;  /* 0x0000001fff167819 */ /* 0x000fe20000011403 */
[----:B------:R-:W-:Y:S01]  /*14a0*/  @!PT LDS RZ, [RZ] ;  /* 0x00000000fffff984 */ /* 0x000fe20000000800 */
[----:B------:R-:W-:Y:S01]  /*14b0*/  @!PT LDS RZ, [RZ] ;  /* 0x00000000fffff984 */ /* 0x000fe20000000800 */
[----:B------:R-:W-:Y:S01]  /*14c0*/  @!PT LDS RZ, [RZ] ;  /* 0x00000000fffff984 */ /* 0x000fe20000000800 */
[----:B------:R1:W-:Y:S01]  /*14d0*/  LDGSTS.E.BYPASS.LTC128B.128 [R235+0x6080], [R36.64], !P5 ;  /* 0x0608000024eb7fae */ /* 0x0003e2000e901d50 */
[----:B------:R-:W-:Y:S01]  /*14e0*/  ISETP.LT.OR P5, PT, R19, 0x1, P2 ;  /* 0x000000011300780c */ /* 0x000fe200017a1670 */
[----:B------:R-:W-:Y:S01]  /*14f0*/  IMAD.IADD R39, R41, 0x1, R38 ;  /* 0x0000000129277824 */ /* 0x000fe200078e0226 */
[----:B------:R-:W-:Y:S01]  /*1500*/  ISETP.LT.OR P2, PT, R19, 0x21, P2 ;  /* 0x000000211300780c */ /* 0x000fe20001741670 */
[----:B------:R-:W-:Y:S01]  /*1510*/  IMAD.MOV.U32 R38, RZ, RZ, R40 ;  /* 0x000000ffff267224 */ /* 0x000fe200078e0028 */
[----:B------:R-:W-:Y:S01]  /*1520*/  CS2R R70, SRZ ;  /* 0x0000000000467805 */ /* 0x000fe2000001ff00 */
[----:B------:R-:W-:Y:S01]  /*1530*/  IMAD R2, R22, c[0x0][0x180], RZ ;  /* 0x0000600016027a24 */ /* 0x000fe200078e02ff */
[----:B------:R1:W-:Y:S01]  /*1540*/  LDGSTS.E.BYPASS.LTC128B.128 [R235+0x8080], [R36.64+0x80], !P6 ;  /* 0x0808008024eb7fae */ /* 0x0003e2000f101d50 */
[C---:B------:R-:W-:Y:S01]  /*1550*/  IMAD.WIDE.U32 R244, R3.reuse, c[0x0][0x180], R38 ;  /* 0x0000600003f47a25 */ /* 0x040fe200078e0026 */
[----:B------:R-:W-:Y:S01]  /*1560*/  CS2R R68, SRZ ;  /* 0x0000000000447805 */ /* 0x000fe2000001ff00 */
[----:B------:R-:W-:Y:S01]  /*1570*/  CS2R R66, SRZ ;  /* 0x0000000000427805 */ /* 0x000fe2000001ff00 */
[----:B------:R-:W-:Y:S01]  /*1580*/  CS2R R64, SRZ ;  /* 0x0000000000407805 */ /* 0x000fe2000001ff00 */
[----:B------:R-:W-:Y:S01]  /*1590*/  IMAD R0, R3, c[0x0][0x184], R2 ;  /* 0x0000610003007a24 */ /* 0x000fe200078e0202 */
[----:B------:R-:W-:Y:S01]  /*15a0*/  CS2R R62, SRZ ;  /* 0x00000000003e7805 */ /* 0x000fe2000001ff00 */
[----:B------:R-:W-:Y:S01]  /*15b0*/  IMAD.SHL.U32 R236, R236, 0x2, RZ ;  /* 0x00000002ecec7824 */ /* 0x000fe200078e00ff */
[----:B------:R1:W-:Y:S01]  /*15c0*/  LDGSTS.E.BYPASS.LTC128B.128 [R235+0xa080], [R36.64+0x100], !P5 ;  /* 0x0a08010024eb7fae */ /* 0x0003e2000e901d50 */
[----:B------:R-:W-:Y:S01]  /*15d0*/  IMAD.IADD R245, R245, 0x1, R0 ;  /* 0x00000001f5f57824 */ /* 0x000fe200078e0200 */
[----:B------:R-:W-:Y:S01]  /*15e0*/  ISETP.GE.AND P5, PT, R16, c[0x0][0x19c], PT ;  /* 0x0000670010007a0c */ /* 0x000fe20003fa6270 */
[----:B------:R-:W-:Y:S01]  /*15f0*/  IMAD R5, R13, c[0x0][0x188], RZ ;  /* 0x000062000d057a24 */ /* 0x000fe200078e02ff */
[----:B------:R-:W-:Y:S01]  /*1600*/  IADD3 R0, R236, 0x12280, RZ ;  /* 0x00012280ec007810 */ /* 0x000fe20007ffe0ff */
[----:B------:R2:W-:Y:S01]  /*1610*/  LDGSTS.E.BYPASS.LTC128B.128 [R235+0x7080], [R20.64], !P4 ;  /* 0x0708000014eb7fae */ /* 0x0005e2000e101d50 */
[----:B------:R-:W-:Y:S01]  /*1620*/  ISETP.GE.AND P4, PT, R15, c[0x0][0x19c], PT ;  /* 0x000067000f007a0c */ /* 0x000fe20003f86270 */
[----:B------:R-:W-:Y:S01]  /*1630*/  IMAD R5, R10, c[0x0][0x18c], R5 ;  /* 0x000063000a057a24 */ /* 0x000fe200078e0205 */
[----:B------:R-:W-:Y:S01]  /*1640*/  IADD3 R234, R236, 0x122c0, RZ ;  /* 0x000122c0ecea7810 */ /* 0x000fe20007ffe0ff */
[----:B------:R2:W-:Y:S01]  /*1650*/  LDGSTS.E.BYPASS.LTC128B.128 [R235+0x9080], [R20.64+0x80], !P3 ;  /* 0x0908008014eb7fae */ /* 0x0005e2000d901d50 */
[----:B------:R-:W-:Y:S01]  /*1660*/  @P0 IADD3 R234, R0, -0x40, RZ ;  /* 0xffffffc000ea0810 */ /* 0x000fe20007ffe0ff */
[----:B------:R-:W-:Y:S01]  /*1670*/  IMAD.WIDE.U32 R244, R10, c[0x0][0x188], R244 ;  /* 0x000062000af47a25 */ /* 0x000fe200078e00f4 */
[C---:B------:R-:W-:Y:S01]  /*1680*/  ISETP.LT.OR P0, PT, R19.reuse, 0x1, P5 ;  /* 0x000000011300780c */ /* 0x040fe20002f01670 */
[----:B------:R2:W-:Y:S01]  /*1690*/  LDGSTS.E.BYPASS.LTC128B.128 [R235+0xb080], [R20.64+0x100], !P2 ;  /* 0x0b08010014eb7fae */ /* 0x0005e2000d101d50 */
[----:B------:R-:W-:Y:S01]  /*16a0*/  ISETP.LT.OR P2, PT, R19, 0x1, P1 ;  /* 0x000000011300780c */ /* 0x000fe20000f41670 */
[----:B------:R-:W-:Y:S01]  /*16b0*/  IMAD.IADD R232, R245, 0x1, R5 ;  /* 0x00000001f5e87824 */ /* 0x000fe200078e0205 */
[C---:B------:R-:W-:Y:S01]  /*16c0*/  ISETP.LT.OR P6, PT, R19.reuse, 0x1, P4 ;  /* 0x000000011300780c */ /* 0x040fe200027c1670 */
[----:B------:R-:W0:Y:S01]  /*16d0*/  LDGDEPBAR ;  /* 0x00000000000079af */ /* 0x000e220000000000 */
[C---:B------:R-:W-:Y:S01]  /*16e0*/  ISETP.LT.OR P1, PT, R19.reuse, 0x21, P1 ;  /* 0x000000211300780c */ /* 0x040fe20000f21670 */
[----:B------:R-:W-:Y:S01]  /*16f0*/  IMAD R240, R22, c[0x0][0x210], RZ ;  /* 0x0000840016f07a24 */ /* 0x000fe200078e02ff */
[----:B------:R-:W-:Y:S01]  /*1700*/  ISETP.LT.OR P5, PT, R19, 0x21, P5 ;  /* 0x000000211300780c */ /* 0x000fe20002fa1670 */
[----:B------:R-:W-:Y:S01]  /*1710*/  IMAD.WIDE.U32 R32, R3, c[0x0][0x210], R32 ;  /* 0x0000840003207a25 */ /* 0x000fe200078e0020 */
[----:B------:R-:W-:Y:S01]  /*1720*/  ISETP.LT.OR P4, PT, R19, 0x21, P4 ;  /* 0x000000211300780c */ /* 0x000fe20002781670 */
[----:B------:R-:W-:Y:S01]  /*1730*/  CS2R R60, SRZ ;  /* 0x00000000003c7805 */ /* 0x000fe2000001ff00 */
[----:B------:R-:W-:Y:S01]  /*1740*/  LOP3.LUT P3, RZ, R9, 0x4, RZ, 0xc0, !PT ;  /* 0x0000000409ff7812 */ /* 0x000fe2000786c0ff */
[----:B------:R-:W-:Y:S01]  /*1750*/  IMAD R240, R3, c[0x0][0x214], R240 ;  /* 0x0000850003f07a24 */ /* 0x000fe200078e02f0 */
[----:B------:R-:W-:Y:S01]  /*1760*/  CS2R R58, SRZ ;  /* 0x00000000003a7805 */ /* 0x000fe2000001ff00 */
[----:B------:R3:W-:Y:S01]  /*1770*/  LDGSTS.E.BYPASS.LTC128B.128 [R235+0x80], [R34.64], !P2 ;  /* 0x0008000022eb7fae */ /* 0x0007e2000d101d50 */
[----:B------:R-:W-:Y:S01]  /*1780*/  IMAD.MOV.U32 R19, RZ, RZ, c[0x0][0x17c] ;  /* 0x00005f00ff137624 */ /* 0x000fe200078e00ff */
[----:B------:R-:W-:Y:S01]  /*1790*/  CS2R R56, SRZ ;  /* 0x0000000000387805 */ /* 0x000fe2000001ff00 */
[----:B------:R-:W-:Y:S01]  /*17a0*/  IMAD.IADD R241, R33, 0x1, R240 ;  /* 0x0000000121f17824 */ /* 0x000fe200078e02f0 */
[----:B------:R3:W-:Y:S01]  /*17b0*/  LDGSTS.E.BYPASS.LTC128B.128 [R235+0x2080], [R34.64+0x80], !P0 ;  /* 0x0208008022eb7fae */ /* 0x0007e2000c101d50 */
[C---:B------:R-:W-:Y:S01]  /*17c0*/  LOP3.LUT P0, RZ, R9.reuse, 0x2, RZ, 0xc0, !PT ;  /* 0x0000000209ff7812 */ /* 0x040fe2000780c0ff */
[----:B------:R-:W-:Y:S01]  /*17d0*/  IMAD.SHL.U32 R9, R9, 0x40, RZ ;  /* 0x0000004009097824 */ /* 0x000fe200078e00ff */
[----:B------:R-:W-:Y:S01]  /*17e0*/  CS2R R54, SRZ ;  /* 0x0000000000367805 */ /* 0x000fe2000001ff00 */
[----:B------:R3:W-:Y:S01]  /*17f0*/  LDGSTS.E.BYPASS.LTC128B.128 [R235+0x4080], [R34.64+0x100], !P6 ;  /* 0x0408010022eb7fae */ /* 0x0007e2000f101d50 */
[----:B------:R-:W-:Y:S01]  /*1800*/  ISETP.GE.AND P6, PT, R15, c[0x0][0x16c], PT ;  /* 0x00005b000f007a0c */ /* 0x000fe20003fc6270 */
[----:B------:R-:W-:Y:S01]  /*1810*/  IMAD.MOV.U32 R240, RZ, RZ, R32 ;  /* 0x000000fffff07224 */ /* 0x000fe200078e0020 */
[----:B------:R-:W-:Y:S01]  /*1820*/  LOP3.LUT R9, R9, 0x1c0, RZ, 0xc0, !PT ;  /* 0x000001c009097812 */ /* 0x000fe200078ec0ff */
[----:B------:R4:W-:Y:S01]  /*1830*/  LDGSTS.E.BYPASS.LTC128B.128 [R235+0x1080], [R24.64], !P1 ;  /* 0x0108000018eb7fae */ /* 0x0009e2000c901d50 */
[----:B--2---:R-:W-:Y:S01]  /*1840*/  IMAD.U32 R20, RZ, RZ, UR18 ;  /* 0x00000012ff147e24 */ /* 0x004fe2000f8e00ff */
[----:B------:R-:W-:Y:S01]  /*1850*/  ISETP.GE.AND P1, PT, R16, c[0x0][0x16c], PT ;  /* 0x00005b0010007a0c */ /* 0x000fe20003f26270 */
[----:B------:R-:W-:Y:S01]  /*1860*/  IMAD.U32 R21, RZ, RZ, UR19 ;  /* 0x00000013ff157e24 */ /* 0x000fe2000f8e00ff */
[----:B------:R4:W-:Y:S01]  /*1870*/  LDGSTS.E.BYPASS.LTC128B.128 [R235+0x3080], [R24.64+0x80], !P5 ;  /* 0x0308008018eb7fae */ /* 0x0009e2000e901d50 */
[----:B------:R-:W-:Y:S01]  /*1880*/  IMAD.U32 R21, RZ, RZ, UR4 ;  /* 0x00000004ff157e24 */ /* 0x000fe2000f8e00ff */
[----:B------:R-:W-:Y:S01]  /*1890*/  LEA R5, P2, R20, R244, 0x6 ;  /* 0x000000f414057211 */ /* 0x000fe200078430ff */
[----:B------:R-:W-:Y:S01]  /*18a0*/  IMAD.WIDE.U32 R240, R10, c[0x0][0x218], R240 ;  /* 0x000086000af07a25 */ /* 0x000fe200078e00f0 */
[----:B------:R4:W-:Y:S01]  /*18b0*/  LDGSTS.E.BYPASS.LTC128B.128 [R235+0x5080], [R24.64+0x100], !P4 ;  /* 0x0508010018eb7fae */ /* 0x0009e2000e101d50 */
[----:B------:R-:W-:Y:S01]  /*18c0*/  LOP3.LUT R0, R9, 0x8, R6, 0xf8, !PT ;  /* 0x0000000809007812 */ /* 0x000fe200078ef806 */
[----:B------:R-:W-:Y:S01]  /*18d0*/  ULDC.64 UR4, c[0x0][0x208] ;  /* 0x0000820000047ab9 */ /* 0x000fe20000000a00 */
[----:B------:R-:W-:Y:S01]  /*18e0*/  LEA.HI.X R2, R20, R232, R21, 0x6, P2 ;  /* 0x000000e814027211 */ /* 0x000fe200010f3415 */
[----:B------:R-:W0:Y:S01]  /*18f0*/  LDGDEPBAR ;  /* 0x00000000000079af */ /* 0x000e220000000000 */
[----:B------:R-:W-:Y:S01]  /*1900*/  ISETP.GE.AND P2, PT, R30, c[0x0][0x16c], PT ;  /* 0x00005b001e007a0c */ /* 0x000fe20003f46270 */
[----:B------:R-:W-:Y:S01]  /*1910*/  IMAD R20, R4, 0x800, R7 ;  /* 0x0000080004147824 */ /* 0x000fe200078e0207 */
[----:B------:R-:W-:Y:S01]  /*1920*/  SHF.R.U32.HI R7, RZ, 0x3, R9 ;  /* 0x00000003ff077819 */ /* 0x000fe20000011609 */
[----:B------:R-:W-:Y:S01]  /*1930*/  IMAD.MOV.U32 R21, RZ, RZ, c[0x0][0x178] ;  /* 0x00005e00ff157624 */ /* 0x000fe200078e00ff */
[----:B------:R-:W-:Y:S01]  /*1940*/  SEL R249, RZ, 0x1, P2 ;  /* 0x00000001fff97807 */ /* 0x000fe20001000000 */
[----:B------:R-:W-:Y:S01]  /*1950*/  USHF.L.U32 UR18, UR4, 0x6, URZ ;  /* 0x0000000604127899 */ /* 0x000fe2000800063f */
[C---:B------:R-:W-:Y:S01]  /*1960*/  LEA R38, P2, R5.reuse, c[0x0][0x160], 0x1 ;  /* 0x0000580005267a11 */ /* 0x040fe200078408ff */
[----:B------:R-:W-:Y:S01]  /*1970*/  USHF.L.U64.HI UR9, UR4, UR9, UR5 ;  /* 0x0000000904097299 */ /* 0x000fe20008010205 */
[----:B------:R-:W-:Y:S01]  /*1980*/  LOP3.LUT R231, R0, R7, RZ, 0x3c, !PT ;  /* 0x0000000700e77212 */ /* 0x000fe200078e3cff */
[----:B------:R-:W-:Y:S01]  /*1990*/  IMAD.MOV.U32 R44, RZ, RZ, R240 ;  /* 0x000000ffff2c7224 */ /* 0x000fe200078e00f0 */
[----:B------:R-:W-:Y:S01]  /*19a0*/  LEA.HI.X R39, R5, c[0x0][0x164], R2, 0x1, P2 ;  /* 0x0000590005277a11 */ /* 0x000fe200010f0c02 */
[----:B------:R-:W-:Y:S01]  /*19b0*/  IMAD R5, R13, c[0x0][0x218], RZ ;  /* 0x000086000d057a24 */ /* 0x000fe200078e02ff */
[----:B------:R-:W-:Y:S01]  /*19c0*/  SEL R14, RZ, 0x2, P1 ;  /* 0x00000002ff0e7807 */ /* 0x000fe20000800000 */
[----:B------:R-:W-:Y:S01]  /*19d0*/  IMAD R2, R22, c[0x0][0x270], RZ ;  /* 0x00009c0016027a24 */ /* 0x000fe200078e02ff */
[----:B------:R-:W-:Y:S01]  /*19e0*/  SEL R0, RZ, 0x4, P6 ;  /* 0x00000004ff007807 */ /* 0x000fe20003000000 */
[----:B------:R-:W-:Y:S01]  /*19f0*/  IMAD R5, R10, c[0x0][0x21c], R5 ;  /* 0x000087000a057a24 */ /* 0x000fe200078e0205 */
[----:B------:R-:W-:Y:S01]  /*1a00*/  LEA R32, P2, R21, R38, 0x6 ;  /* 0x0000002615207211 */ /* 0x000fe200078430ff */
[----:B------:R-:W-:Y:S01]  /*1a10*/  IMAD.IADD R231, R20, 0x1, R231 ;  /* 0x0000000114e77824 */ /* 0x000fe200078e02e7 */
[----:B------:R-:W-:Y:S01]  /*1a20*/  IADD3 R0, R0, R14, R249 ;  /* 0x0000000e00007210 */ /* 0x000fe20007ffe0f9 */
[----:B------:R-:W-:Y:S01]  /*1a30*/  IMAD.IADD R45, R241, 0x1, R5 ;  /* 0x00000001f12d7824 */ /* 0x000fe200078e0205 */
[----:B------:R-:W-:Y:S01]  /*1a40*/  LEA.HI.X R33, R21, R39, R19, 0x6, P2 ;  /* 0x0000002715217211 */ /* 0x000fe200010f3413 */
[----:B------:R-:W-:Y:S01]  /*1a50*/  IMAD.MOV.U32 R5, RZ, RZ, 0x20 ;  /* 0x00000020ff057424 */ /* 0x000fe200078e00ff */
[----:B------:R-:W-:Y:S01]  /*1a60*/  LOP3.LUT P5, RZ, R0, 0x1, RZ, 0xc0, !PT ;  /* 0x0000000100ff7812 */ /* 0x000fe200078ac0ff */
[----:B------:R-:W-:-:S04]  /*1a70*/  DEPBAR.LE SB0, 0x1 ;  /* 0x000080400000791a */ /* 0x000fc80000000000 */
[C---:B------:R-:W-:Y:S01]  /*1a80*/  LOP3.LUT P4, RZ, R0.reuse, 0x2, RZ, 0xc0, !PT ;  /* 0x0000000200ff7812 */ /* 0x040fe2000788c0ff */
[----:B------:R-:W-:Y:S01]  /*1a90*/  IMAD R23, R3, c[0x0][0x274], R2 ;  /* 0x00009d0003177a24 */ /* 0x000fe200078e0202 */
[----:B------:R-:W-:Y:S01]  /*1aa0*/  LOP3.LUT P2, RZ, R0, 0x4, RZ, 0xc0, !PT ;  /* 0x0000000400ff7812 */ /* 0x000fe2000784c0ff */
[----:B------:R-:W-:Y:S01]  /*1ab0*/  IMAD.MOV.U32 R0, RZ, RZ, 0x40 ;  /* 0x00000040ff007424 */ /* 0x000fe200078e00ff */
[----:B------:R-:W-:Y:S01]  /*1ac0*/  SEL R2, R5, 0xffffffe0, !P0 ;  /* 0xffffffe005027807 */ /* 0x000fe20004000000 */
[----:B------:R-:W-:Y:S01]  /*1ad0*/  IMAD.SHL.U32 R231, R231, 0x2, RZ ;  /* 0x00000002e7e77824 */ /* 0x000fe200078e00ff */
[----:B------:R-:W-:Y:S01]  /*1ae0*/  BAR.SYNC.DEFER_BLOCKING 0x0 ;  /* 0x0000000000007b1d */ /* 0x000fe20000010000 */
[----:B------:R-:W-:Y:S01]  /*1af0*/  IMAD.U32 R14, RZ, RZ, UR15 ;  /* 0x0000000fff0e7e24 */ /* 0x000fe2000f8e00ff */
[----:B------:R-:W-:Y:S01]  /*1b00*/  SEL R0, R0, 0xffffffc0, !P3 ;  /* 0xffffffc000007807 */ /* 0x000fe20005800000 */
[----:B------:R-:W-:Y:S01]  /*1b10*/  IMAD.IADD R227, R231, 0x1, R2 ;  /* 0x00000001e7e37824 */ /* 0x000fe200078e0202 */
[----:B------:R-:W-:Y:S01]  /*1b20*/  UIMAD UR9, UR9, UR6, URZ ;  /* 0x00000006090972a4 */ /* 0x000fe2000f8e023f */
[----:B------:R-:W-:Y:S01]  /*1b30*/  IMAD.U32 R20, RZ, RZ, UR18 ;  /* 0x00000012ff147e24 */ /* 0x000fe2000f8e00ff */
[----:B------:R-:W-:Y:S01]  /*1b40*/  IADD3 R19, -R237, UR13, -R14 ;  /* 0x0000000ded137c10 */ /* 0x000fe2000fffe90e */
[----:B------:R-:W-:Y:S01]  /*1b50*/  IMAD.IADD R226, R231, 0x1, R0 ;  /* 0x00000001e7e27824 */ /* 0x000fe200078e0200 */
[----:B------:R-:W-:Y:S01]  /*1b60*/  UIMAD UR9, UR8, UR18, UR9 ;  /* 0x00000012080972a4 */ /* 0x000fe2000f8e0209 */
[----:B------:R-:W-:Y:S01]  /*1b70*/  IMAD.IADD R225, R0, 0x1, R227 ;  /* 0x0000000100e17824 */ /* 0x000fe200078e02e3 */
[C---:B------:R-:W-:Y:S01]  /*1b80*/  ISETP.LT.OR P3, PT, R19.reuse, 0x1, !P5 ;  /* 0x000000011300780c */ /* 0x040fe20006f61670 */
[----:B------:R-:W-:Y:S01]  /*1b90*/  IMAD.WIDE.U32 R20, R20, UR6, R44 ;  /* 0x0000000614147c25 */ /* 0x000fe2000f8e002c */
[C---:B------:R-:W-:Y:S01]  /*1ba0*/  ISETP.LT.OR P0, PT, R19.reuse, 0x1, !P4 ;  /* 0x000000011300780c */ /* 0x040fe20006701670 */
[----:B------:R-:W-:Y:S01]  /*1bb0*/  UMOV UR8, 0x5 ;  /* 0x0000000500087882 */ /* 0x000fe20000000000 */
[----:B------:R-:W-:Y:S01]  /*1bc0*/  ISETP.LT.OR P5, PT, R19, 0x21, !P5 ;  /* 0x000000211300780c */ /* 0x000fe20006fa1670 */
[----:B-1----:R-:W-:Y:S01]  /*1bd0*/  IMAD.WIDE.U32 R36, R3, c[0x0][0x270], R28 ;  /* 0x00009c0003247a25 */ /* 0x002fe200078e001c */
[----:B------:R-:W-:Y:S01]  /*1be0*/  IADD3 R2, R21, UR9, RZ ;  /* 0x0000000915027c10 */ /* 0x000fe2000fffe0ff */
[----:B------:R-:W-:Y:S01]  /*1bf0*/  USHF.L.U32 UR9, UR4, 0x5, URZ ;  /* 0x0000000504097899 */ /* 0x000fe2000800063f */
[----:B------:R-:W-:Y:S01]  /*1c00*/  ISETP.LT.OR P4, PT, R19, 0x21, !P4 ;  /* 0x000000211300780c */ /* 0x000fe20006781670 */
[----:B------:R-:W-:Y:S01]  /*1c10*/  USHF.L.U64.HI UR8, UR4, UR8, UR5 ;  /* 0x0000000804087299 */ /* 0x000fe20008010205 */
[----:B------:R-:W-:Y:S01]  /*1c20*/  IMAD.IADD R37, R37, 0x1, R23 ;  /* 0x0000000125257824 */ /* 0x000fe200078e0217 */
[----:B------:R-:W-:Y:S01]  /*1c30*/  USHF.R.S32.HI UR4, URZ, 0x1f, UR15 ;  /* 0x0000001f3f047899 */ /* 0x000fe2000801140f */
[----:B------:R-:W-:Y:S01]  /*1c40*/  IMAD R21, R13, c[0x0][0x278], RZ ;  /* 0x00009e000d157a24 */ /* 0x000fe200078e02ff */
[----:B------:R-:W-:Y:S01]  /*1c50*/  IADD3 R14, -R14, UR13, -R237 ;  /* 0x0000000d0e0e7c10 */ /* 0x000fe2000fffe9ed */
[----:B------:R-:W1:Y:S01]  /*1c60*/  LDSM.16.M88.4 R148, [R231+0x6080] ;  /* 0x00608000e794783b */ /* 0x000e620000000200 */
[----:B------:R-:W-:Y:S01]  /*1c70*/  IMAD.U32 R23, RZ, RZ, UR9 ;  /* 0x00000009ff177e24 */ /* 0x000fe2000f8e00ff */
[----:B------:R-:W-:Y:S01]  /*1c80*/  UIADD3 UR5, UR7, 0x1, -UR14 ;  /* 0x0000000107057890 */ /* 0x000fe2000fffe80e */
[C---:B------:R-:W-:Y:S01]  /*1c90*/  IMAD R246, R10.reuse, c[0x0][0x27c], R21 ;  /* 0x00009f000af67a24 */ /* 0x040fe200078e0215 */
[----:B------:R-:W2:Y:S01]  /*1ca0*/  LDSM.16.M88.4 R152, [R227+0x6080] ;  /* 0x00608000e398783b */ /* 0x000ea20000000200 */
[----:B------:R-:W-:Y:S01]  /*1cb0*/  IMAD.WIDE.U32 R40, R10, c[0x0][0x278], R36 ;  /* 0x00009e000a287a25 */ /* 0x000fe200078e0024 */
[----:B------:R-:W-:Y:S01]  /*1cc0*/  CS2R R52, SRZ ;  /* 0x0000000000347805 */ /* 0x000fe2000001ff00 */
[----:B------:R-:W-:Y:S01]  /*1cd0*/  CS2R R50, SRZ ;  /* 0x0000000000327805 */ /* 0x000fe2000001ff00 */
[----:B------:R-:W1:Y:S01]  /*1ce0*/  LDSM.16.M88.4 R156, [R226+0x6080] ;  /* 0x00608000e29c783b */ /* 0x000e620000000200 */
[C---:B----4-:R-:W-:Y:S01]  /*1cf0*/  IMAD R24, R22.reuse, c[0x0][0x288], RZ ;  /* 0x0000a20016187a24 */ /* 0x050fe200078e02ff */
[----:B------:R-:W-:Y:S01]  /*1d00*/  CS2R R48, SRZ ;  /* 0x0000000000307805 */ /* 0x000fe2000001ff00 */
[----:B------:R-:W-:Y:S01]  /*1d10*/  IMAD R22, R22, c[0x0][0x238], RZ ;  /* 0x00008e0016167a24 */ /* 0x000fe200078e02ff */
[----:B------:R-:W4:Y:S01]  /*1d20*/  LDSM.16.M88.4 R164, [R231+0x8080] ;  /* 0x00808000e7a4783b */ /* 0x000f220000000200 */
[----:B------:R-:W-:Y:S01]  /*1d30*/  IMAD.IADD R246, R41, 0x1, R246 ;  /* 0x0000000129f67824 */ /* 0x000fe200078e02f6 */
[----:B------:R-:W-:Y:S01]  /*1d40*/  CS2R R46, SRZ ;  /* 0x00000000002e7805 */ /* 0x000fe2000001ff00 */
[C---:B------:R-:W-:Y:S01]  /*1d50*/  IMAD R24, R3.reuse, c[0x0][0x28c], R24 ;  /* 0x0000a30003187a24 */ /* 0x040fe200078e0218 */
[----:B------:R-:W1:Y:S01]  /*1d60*/  LDSM.16.M88.4 R168, [R227+0x8080] ;  /* 0x00808000e3a8783b */ /* 0x000e620000000200 */
[C---:B------:R-:W-:Y:S01]  /*1d70*/  IMAD R22, R3.reuse, c[0x0][0x23c], R22 ;  /* 0x00008f0003167a24 */ /* 0x040fe200078e0216 */
[----:B------:R-:W-:Y:S01]  /*1d80*/  CS2R R42, SRZ ;  /* 0x00000000002a7805 */ /* 0x000fe2000001ff00 */
[----:B------:R-:W-:Y:S01]  /*1d90*/  IMAD.WIDE.U32 R28, R3, c[0x0][0x288], R28 ;  /* 0x0000a200031c7a25 */ /* 0x000fe200078e001c */
[----:B------:R-:W1:Y:S01]  /*1da0*/  LDSM.16.M88.4 R172, [R226+0x8080] ;  /* 0x00808000e2ac783b */ /* 0x000e620000000200 */
[----:B------:R-:W-:-:S02]  /*1db0*/  UIADD3 UR7, UR7, -UR13, URZ ;  /* 0x8000000d07077290 */ /* 0x000fc4000fffe03f */
[----:B------:R-:W-:Y:S01]  /*1dc0*/  IMAD.IADD R27, R27, 0x1, R22 ;  /* 0x000000011b1b7824 */ /* 0x000fe200078e0216 */
[----:B------:R-:W1:Y:S01]  /*1dd0*/  LDSM.16.M88.4 R180, [R231+0xa080] ;  /* 0x00a08000e7b4783b */ /* 0x000e620000000200 */
[----:B------:R-:W-:Y:S01]  /*1de0*/  LOP3.LUT R22, R17, 0xfffffff0, RZ, 0xc0, !PT ;  /* 0xfffffff011167812 */ /* 0x000fe200078ec0ff */
[----:B------:R-:W-:Y:S01]  /*1df0*/  IMAD R243, R13, c[0x0][0x290], RZ ;  /* 0x0000a4000df37a24 */ /* 0x000fe200078e02ff */
[----:B------:R-:W-:Y:S01]  /*1e00*/  UISETP.GT.AND UP1, UPT, UR10, -0x1, UPT ;  /* 0xffffffff0a00788c */ /* 0x000fe2000bf24270 */
[----:B------:R-:W1:Y:S01]  /*1e10*/  LDSM.16.M88.4 R184, [R227+0xa080] ;  /* 0x00a08000e3b8783b */ /* 0x000e620000000200 */
[----:B------:R-:W-:Y:S02]  /*1e20*/  IMAD.SHL.U32 R12, R12, 0x10, RZ ;  /* 0x000000100c0c7824 */ /* 0x000fe400078e00ff */
[C---:B------:R-:W-:Y:S01]  /*1e30*/  IMAD R243, R10.reuse, c[0x0][0x294], R243 ;  /* 0x0000a5000af37a24 */ /* 0x040fe200078e02f3 */
[----:B------:R-:W1:Y:S01]  /*1e40*/  LDSM.16.M88.4 R188, [R226+0xa080] ;  /* 0x00a08000e2bc783b */ /* 0x000e620000000200 */
[----:B------:R-:W-:Y:S01]  /*1e50*/  IMAD.WIDE.U32 R116, R10, c[0x0][0x240], R26 ;  /* 0x000090000a747a25 */ /* 0x000fe200078e001a */
[----:B------:R-:W-:Y:S01]  /*1e60*/  LOP3.LUT R9, R9, 0x10, R12, 0xf8, !PT ;  /* 0x0000001009097812 */ /* 0x000fe200078ef80c */
[----:B------:R-:W-:Y:S01]  /*1e70*/  CS2R R26, SRZ ;  /* 0x00000000001a7805 */ /* 0x000fe2000001ff00 */
[----:B------:R-:W1:Y:S01]  /*1e80*/  LDSM.16.M88.4 R160, [R225+0x6080] ;  /* 0x00608000e1a0783b */ /* 0x000e620000000200 */
[----:B------:R-:W-:Y:S01]  /*1e90*/  IMAD.U32 R252, RZ, RZ, UR5 ;  /* 0x00000005fffc7e24 */ /* 0x000fe2000f8e00ff */
[----:B------:R-:W-:-:S02]  /*1ea0*/  LOP3.LUT R6, R9, 0x8, R6, 0xf8, !PT ;  /* 0x0000000809067812 */ /* 0x000fc400078ef806 */
[----:B------:R-:W1:Y:S02]  /*1eb0*/  LDSM.16.M88.4 R176, [R225+0x8080] ;  /* 0x00808000e1b0783b */ /* 0x000e640000000200 */
[----:B------:R-:W-:Y:S01]  /*1ec0*/  LOP3.LUT R229, R6, R7, RZ, 0x3c, !PT ;  /* 0x0000000706e57212 */ /* 0x000fe200078e3cff */
[C---:B------:R-:W-:Y:S01]  /*1ed0*/  IMAD.SHL.U32 R6, R4.reuse, 0x8, RZ ;  /* 0x0000000804067824 */ /* 0x040fe200078e00ff */
[----:B------:R-:W1:Y:S03]  /*1ee0*/  LDSM.16.M88.4 R192, [R225+0xa080] ;  /* 0x00a08000e1c0783b */ /* 0x000e660000000200 */
[----:B------:R-:W-:Y:S01]  /*1ef0*/  IMAD R229, R4, 0x200, R229 ;  /* 0x0000020004e57824 */ /* 0x000fe200078e02e5 */
[----:B------:R-:W-:Y:S03]  /*1f00*/  BAR.SYNC.DEFER_BLOCKING 0x0 ;  /* 0x0000000000007b1d */ /* 0x000fe60000010000 */
[----:B------:R-:W-:-:S02]  /*1f10*/  IMAD R0, R229, 0x2, R0 ;  /* 0x00000002e5007824 */ /* 0x000fc400078e0200 */
[----:B------:R-:W-:Y:S01]  /*1f20*/  IMAD.SHL.U32 R229, R229, 0x2, RZ ;  /* 0x00000002e5e57824 */ /* 0x000fe200078e00ff */
[----:B------:R1:W-:Y:S04]  /*1f30*/  STL.64 [R1], R44 ;  /* 0x0000002c01007387 */ /* 0x0003e80000100a00 */
[----:B------:R2:W-:Y:S04]  /*1f40*/  STL.64 [R1+0x18], R40 ;  /* 0x0000182801007387 */ /* 0x0005e80000100a00 */
[----:B------:R-:W-:Y:S01]  /*1f50*/  @!PT LDS RZ, [RZ] ;  /* 0x00000000fffff984 */ /* 0x000fe20000000800 */
[----:B------:R-:W-:Y:S01]  /*1f60*/  @!PT LDS RZ, [RZ] ;  /* 0x00000000fffff984 */ /* 0x000fe20000000800 */
[----:B------:R-:W-:Y:S01]  /*1f70*/  @!PT LDS RZ, [RZ] ;  /* 0x00000000fffff984 */ /* 0x000fe20000000800 */
[----:B------:R2:W-:Y:S01]  /*1f80*/  LDGSTS.E.BYPASS.LTC128B.128 [R235+0x6080], [R38.64], !P3 ;  /* 0x0608000026eb7fae */ /* 0x0005e2000d901d50 */
[----:B------:R-:W-:-:S02]  /*1f90*/  ISETP.LT.OR P3, PT, R19, 0x1, !P2 ;  /* 0x000000011300780c */ /* 0x000fc40005761670 */
[----:B------:R-:W-:Y:S01]  /*1fa0*/  ISETP.LT.OR P2, PT, R19, 0x21, !P2 ;  /* 0x000000211300780c */ /* 0x000fe20005741670 */
[----:B------:R2:W-:Y:S01]  /*1fb0*/  LDGSTS.E.BYPASS.LTC128B.128 [R235+0x8080], [R38.64+0x80], !P0 ;  /* 0x0808008026eb7fae */ /* 0x0005e2000c101d50 */
[----:B---3--:R-:W-:Y:S01]  /*1fc0*/  LEA R34, P0, R20, c[0x0][0x1f0], 0x1 ;  /* 0x00007c0014227a11 */ /* 0x008fe200078008ff */
[----:B------:R-:W-:-:S03]  /*1fd0*/  IMAD.U32 R19, RZ, RZ, UR9 ;  /* 0x00000009ff137e24 */ /* 0x000fc6000f8e00ff */
[----:B------:R-:W-:Y:S01]  /*1fe0*/  LEA.HI.X R35, R20, c[0x0][0x1f4], R2, 0x1, P0 ;  /* 0x00007d0014237a11 */ /* 0x000fe200000f0c02 */
[----:B------:R-:W-:Y:S01]  /*1ff0*/  IMAD.U32 R2, RZ, RZ, UR8 ;  /* 0x00000008ff027e24 */ /* 0x000fe2000f8e00ff */
[----:B------:R-:W-:Y:S01]  /*2000*/  LEA R20, P0, R23, R34, 0x1 ;  /* 0x0000002217147211 */ /* 0x000fe200078008ff */
[----:B-1----:R-:W-:Y:S01]  /*2010*/  CS2R R44, SRZ ;  /* 0x00000000002c7805 */ /* 0x002fe2000001ff00 */
[----:B------:R-:W-:Y:S01]  /*2020*/  SHF.R.S32.HI R23, RZ, 0x1f, R18 ;  /* 0x0000001fff177819 */ /* 0x000fe20000011412 */
[----:B------:R1:W-:Y:S01]  /*2030*/  LDGSTS.E.BYPASS.LTC128B.128 [R235+0xa080], [R38.64+0x100], !P3 ;  /* 0x0a08010026eb7fae */ /* 0x0003e2000d901d50 */
[----:B------:R-:W-:Y:S02]  /*2040*/  ISETP.GT.AND P3, PT, R233, 0xf, PT ;  /* 0x0000000fe900780c */ /* 0x000fe40003f64270 */
[----:B------:R-:W-:Y:S01]  /*2050*/  LEA.HI.X R21, R19, R35, R2, 0x1, P0 ;  /* 0x0000002313157211 */ /* 0x000fe200000f0c02 */
[----:B------:R3:W-:Y:S01]  /*2060*/  LDGSTS.E.BYPASS.LTC128B.128 [R235+0x7080], [R32.64], !P5 ;  /* 0x0708000020eb7fae */ /* 0x0007e2000e901d50 */
[C---:B------:R-:W-:Y:S01]  /*2070*/  ISETP.GE.AND P5, PT, R30.reuse, c[0x0][0x1fc], PT ;  /* 0x00007f001e007a0c */ /* 0x040fe20003fa6270 */
[----:B------:R-:W-:Y:S01]  /*2080*/  IMAD.MOV.U32 R19, RZ, RZ, c[0x0][0x2a8] ;  /* 0x0000aa00ff137624 */ /* 0x000fe200078e00ff */
[----:B------:R-:W-:Y:S01]  /*2090*/  LEA.HI R23, R23, R18, RZ, 0x2 ;  /* 0x0000001217177211 */ /* 0x000fe200078f10ff */
[----:B------:R3:W-:Y:S01]  /*20a0*/  LDGSTS.E.BYPASS.LTC128B.128 [R235+0x9080], [R32.64+0x80], !P4 ;  /* 0x0908008020eb7fae */ /* 0x0007e2000e101d50 */
[----:B------:R-:W-:-:S02]  /*20b0*/  ISETP.GE.AND P4, PT, R30, c[0x0][0x1fc], PT ;  /* 0x00007f001e007a0c */ /* 0x000fc40003f86270 */
[----:B------:R-:W-:Y:S01]  /*20c0*/  LOP3.LUT R23, R23, 0x1ffffffc, RZ, 0xc0, !PT ;  /* 0x1ffffffc17177812 */ /* 0x000fe200078ec0ff */
[----:B------:R3:W-:Y:S01]  /*20d0*/  LDGSTS.E.BYPASS.LTC128B.128 [R235+0xb080], [R32.64+0x100], !P2 ;  /* 0x0b08010020eb7fae */ /* 0x0007e2000d101d50 */
[----:B------:R-:W-:Y:S01]  /*20e0*/  ISETP.GE.AND P2, PT, R16, c[0x0][0x1fc], PT ;  /* 0x00007f0010007a0c */ /* 0x000fe20003f46270 */
[----:B------:R-:W-:Y:S01]  /*20f0*/  @!P3 IMAD.SHL.U32 R25, R233, 0x10, RZ ;  /* 0x00000010e919b824 */ /* 0x000fe200078e00ff */
[----:B------:R-:W-:Y:S01]  /*2100*/  @!P3 IADD3 R2, P0, R40, UR15, RZ ;  /* 0x0000000f2802bc10 */ /* 0x000fe2000ff1e0ff */
[----:B------:R-:W-:Y:S01]  /*2110*/  IMAD.IADD R247, R18, 0x1, -R23 ;  /* 0x0000000112f77824 */ /* 0x000fe200078e0a17 */
[----:B------:R-:W-:Y:S01]  /*2120*/  LOP3.LUT R18, R11, 0xffffffe0, RZ, 0xc0, !PT ;  /* 0xffffffe00b127812 */ /* 0x000fe200078ec0ff */
[----:B--2---:R-:W-:Y:S01]  /*2130*/  CS2R R40, SRZ ;  /* 0x0000000000287805 */ /* 0x004fe2000001ff00 */
[----:B------:R-:W-:Y:S01]  /*2140*/  @!P3 IADD3.X R3, R246, UR4, RZ, P0, !PT ;  /* 0x00000004f603bc10 */ /* 0x000fe200087fe4ff */
[----:B------:R-:W-:Y:S01]  /*2150*/  CS2R R30, SRZ ;  /* 0x00000000001e7805 */ /* 0x000fe2000001ff00 */
[----:B------:R-:W-:Y:S01]  /*2160*/  @!P3 LEA R36, P0, R2, c[0x0][0x258], 0x2 ;  /* 0x000096000224ba11 */ /* 0x000fe200078010ff */
[----:B------:R-:W-:-:S03]  /*2170*/  IMAD.IADD R11, R233, 0x1, -R18 ;  /* 0x00000001e90b7824 */ /* 0x000fc600078e0a12 */
[----:B------:R-:W-:Y:S02]  /*2180*/  @!P3 LEA.HI.X R37, R2, c[0x0][0x25c], R3, 0x2, P0 ;  /* 0x000097000225ba11 */ /* 0x000fe400000f1403 */
[----:B------:R-:W-:Y:S02]  /*2190*/  ISETP.LT.OR P0, PT, R14, 0x1, P4 ;  /* 0x000000010e00780c */ /* 0x000fe40002701670 */
[----:B------:R-:W-:Y:S01]  /*21a0*/  SEL R3, RZ, 0xffffffff, P1 ;  /* 0xffffffffff037807 */ /* 0x000fe20000800000 */
[----:B------:R2:W-:Y:S01]  /*21b0*/  @!P3 LDGSTS.E.BYPASS.LTC128B.128 [R25+0x12080], [R36.64] ;  /* 0x120800002419bfae */ /* 0x0005e2000b901d50 */
[----:B------:R-:W-:Y:S02]  /*21c0*/  ISETP.GE.AND P1, PT, R16, c[0x0][0x1fc], PT ;  /* 0x00007f0010007a0c */ /* 0x000fe40003f26270 */
[----:B------:R-:W-:Y:S01]  /*21d0*/  SEL R2, RZ, 0x1, P5 ;  /* 0x00000001ff027807 */ /* 0x000fe20002800000 */
[----:B------:R-:W0:Y:S01]  /*21e0*/  LDGDEPBAR ;  /* 0x00000000000079af */ /* 0x000e220000000000 */
[----:B------:R-:W-:-:S02]  /*21f0*/  SEL R16, RZ, 0xffffffff, P1 ;  /* 0xffffffffff107807 */ /* 0x000fc40000800000 */
[----:B------:R-:W-:Y:S02]  /*2200*/  ISETP.GE.AND P1, PT, R15, c[0x0][0x1fc], PT ;  /* 0x00007f000f007a0c */ /* 0x000fe40003f26270 */
[C---:B------:R-:W-:Y:S01]  /*2210*/  ISETP.LT.OR P5, PT, R14.reuse, 0x1, P2 ;  /* 0x000000010e00780c */ /* 0x040fe200017a1670 */
[----:B------:R1:W-:Y:S01]  /*2220*/  LDGSTS.E.BYPASS.LTC128B.128 [R235+0xc080], [R34.64], !P0 ;  /* 0x0c08000022eb7fae */ /* 0x0003e2000c101d50 */
[C---:B------:R-:W-:Y:S01]  /*2230*/  ISETP.LT.OR P0, PT, R14.reuse, 0x1, P1 ;  /* 0x000000010e00780c */ /* 0x040fe20000f01670 */
[----:B---3--:R-:W-:Y:S01]  /*2240*/  CS2R R32, SRZ ;  /* 0x0000000000207805 */ /* 0x008fe2000001ff00 */
[----:B------:R-:W-:Y:S02]  /*2250*/  SHF.R.S32.HI R250, RZ, 0x1f, R11 ;  /* 0x0000001ffffa7819 */ /* 0x000fe4000001140b */
[----:B------:R-:W-:Y:S02]  /*2260*/  ISETP.LT.OR P4, PT, R14, 0x21, P4 ;  /* 0x000000210e00780c */ /* 0x000fe40002781670 */
[----:B------:R-:W-:-:S02]  /*2270*/  LEA.HI R250, R250, R11, RZ, 0x2 ;  /* 0x0000000bfafa7211 */ /* 0x000fc400078f10ff */
[C---:B------:R-:W-:Y:S02]  /*2280*/  ISETP.LT.OR P2, PT, R14.reuse, 0x21, P2 ;  /* 0x000000210e00780c */ /* 0x040fe40001741670 */
[----:B------:R-:W-:Y:S01]  /*2290*/  ISETP.LT.OR P1, PT, R14, 0x21, P1 ;  /* 0x000000210e00780c */ /* 0x000fe20000f21670 */
[----:B------:R3:W-:Y:S01]  /*22a0*/  LDGSTS.E.BYPASS.LTC128B.128 [R235+0xe080], [R34.64+0x80], !P5 ;  /* 0x0e08008022eb7fae */ /* 0x0007e2000e901d50 */
[----:B------:R-:W-:-:S03]  /*22b0*/  ISETP.GE.AND P5, PT, R19, 0x1, PT ;  /* 0x000000011300780c */ /* 0x000fc60003fa6270 */
[----:B------:R3:W-:Y:S01]  /*22c0*/  LDGSTS.E.BYPASS.LTC128B.128 [R235+0x10080], [R34.64+0x100], !P0 ;  /* 0x1008010022eb7fae */ /* 0x0007e2000c101d50 */
[----:B------:R-:W-:Y:S01]  /*22d0*/  ISETP.GE.AND P0, PT, R15, c[0x0][0x1fc], PT ;  /* 0x00007f000f007a0c */ /* 0x000fe20003f06270 */
[----:B------:R-:W-:Y:S01]  /*22e0*/  IMAD R15, R13, c[0x0][0x240], RZ ;  /* 0x000090000d0f7a24 */ /* 0x000fe200078e02ff */
[----:B--2---:R-:W-:Y:S01]  /*22f0*/  CS2R R36, SRZ ;  /* 0x0000000000247805 */ /* 0x004fe2000001ff00 */
[----:B------:R-:W-:Y:S01]  /*2300*/  IMAD.IADD R13, R233, 0x1, -R22 ;  /* 0x00000001e90d7824 */ /* 0x000fe200078e0a16 */
[----:B------:R2:W-:Y:S01]  /*2310*/  LDGSTS.E.BYPASS.LTC128B.128 [R235+0xd080], [R20.64], !P4 ;  /* 0x0d08000014eb7fae */ /* 0x0005e2000e101d50 */
[----:B------:R-:W-:Y:S01]  /*2320*/  IMAD.IADD R25, R29, 0x1, R24 ;  /* 0x000000011d197824 */ /* 0x000fe200078e0218 */
[----:B------:R-:W-:Y:S01]  /*2330*/  CS2R R22, SRZ ;  /* 0x0000000000167805 */ /* 0x000fe2000001ff00 */
[----:B------:R-:W-:Y:S01]  /*2340*/  IMAD.MOV.U32 R24, RZ, RZ, R28 ;  /* 0x000000ffff187224 */ /* 0x000fe200078e001c */
[----:B------:R-:W-:Y:S01]  /*2350*/  SHF.R.S32.HI R18, RZ, 0x1f, R13 ;  /* 0x0000001fff127819 */ /* 0x000fe2000001140d */
[C---:B------:R-:W-:Y:S01]  /*2360*/  IMAD R242, R10.reuse, c[0x0][0x244], R15 ;  /* 0x000091000af27a24 */ /* 0x040fe200078e020f */
[----:B------:R2:W-:Y:S01]  /*2370*/  LDGSTS.E.BYPASS.LTC128B.128 [R235+0xf080], [R20.64+0x80], !P2 ;  /* 0x0f08008014eb7fae */ /* 0x0005e2000d101d50 */
[----:B-1----:R-:W-:Y:S01]  /*2380*/  IMAD.WIDE.U32 R38, R10, c[0x0][0x290], R24 ;  /* 0x0000a4000a267a25 */ /* 0x002fe200078e0018 */
[----:B------:R-:W-:Y:S01]  /*2390*/  LEA.HI R18, R18, R13, RZ, 0x3 ;  /* 0x0000000d12127211 */ /* 0x000fe200078f18ff */
[----:B------:R-:W-:Y:S01]  /*23a0*/  CS2R R28, SRZ ;  /* 0x00000000001c7805 */ /* 0x000fe2000001ff00 */
[C---:B------:R-:W-:Y:S01]  /*23b0*/  LOP3.LUT R10, R250.reuse, 0x7ffffffc, RZ, 0xc0, !PT ;  /* 0x7ffffffcfa0a7812 */ /* 0x040fe200078ec0ff */
[----:B------:R2:W-:Y:S01]  /*23c0*/  LDGSTS.E.BYPASS.LTC128B.128 [R235+0x11080], [R20.64+0x100], !P1 ;  /* 0x1108010014eb7fae */ /* 0x0005e2000c901d50 */
[----:B------:R-:W-:Y:S01]  /*23d0*/  LEA.HI.SX32 R250, R250, R12, 0x1e ;  /* 0x0000000cfafa7211 */ /* 0x000fe200078ff2ff */
[----:B------:R-:W-:Y:S01]  /*23e0*/  IMAD.IADD R243, R39, 0x1, R243 ;  /* 0x0000000127f37824 */ /* 0x000fe200078e02f3 */
[----:B------:R-:W-:Y:S01]  /*23f0*/  LOP3.LUT R12, R18, 0xfffffff8, RZ, 0xc0, !PT ;  /* 0xfffffff8120c7812 */ /* 0x000fe200078ec0ff */
[----:B------:R-:W-:Y:S01]  /*2400*/  IMAD.IADD R10, R11, 0x1, -R10 ;  /* 0x000000010b0a7824 */ /* 0x000fe200078e0a0a */
[----:B------:R-:W-:Y:S01]  /*2410*/  ISETP.GE.AND P1, PT, R233, 0x10, PT ;  /* 0x00000010e900780c */ /* 0x000fe20003f26270 */
[----:B------:R-:W-:Y:S01]  /*2420*/  IMAD.SHL.U32 R11, R4, 0x20, RZ ;  /* 0x00000020040b7824 */ /* 0x000fe200078e00ff */
[----:B------:R1:W-:Y:S01]  /*2430*/  STL.64 [R1+0x10], R38 ;  /* 0x0000102601007387 */ /* 0x0003e20000100a00 */
[----:B------:R-:W-:Y:S01]  /*2440*/  IMAD.IADD R13, R13, 0x1, -R12 ;  /* 0x000000010d0d7824 */ /* 0x000fe200078e0a0c */
[----:B------:R-:W-:Y:S01]  /*2450*/  CS2R R24, SRZ ;  /* 0x0000000000187805 */ /* 0x000fe2000001ff00 */
[----:B------:R-:W-:Y:S01]  /*2460*/  IMAD.SHL.U32 R12, R3, 0x2, RZ ;  /* 0x00000002030c7824 */ /* 0x000fe200078e00ff */
[----:B------:R-:W-:Y:S01]  /*2470*/  LOP3.LUT R8, R8, 0x20, R11, 0xf8, !PT ;  /* 0x0000002008087812 */ /* 0x000fe200078ef80b */
[----:B------:R-:W-:Y:S01]  /*2480*/  IMAD.SHL.U32 R3, R16, 0x2, RZ ;  /* 0x0000000210037824 */ /* 0x000fe200078e00ff */
[C---:B------:R-:W-:Y:S01]  /*2490*/  LOP3.LUT P4, RZ, R13.reuse, 0x4, RZ, 0xc0, !PT ;  /* 0x000000040dff7812 */ /* 0x040fe2000788c0ff */
[C---:B------:R-:W-:Y:S01]  /*24a0*/  IMAD.SHL.U32 R7, R13.reuse, 0x40, RZ ;  /* 0x000000400d077824 */ /* 0x040fe200078e00ff */
[----:B------:R-:W-:Y:S01]  /*24b0*/  LOP3.LUT P2, RZ, R13, 0x2, RZ, 0xc0, !PT ;  /* 0x000000020dff7812 */ /* 0x000fe2000784c0ff */
[----:B------:R-:W-:Y:S01]  /*24c0*/  IMAD R247, R247, 0x4, R10 ;  /* 0x00000004f7f77824 */ /* 0x000fe200078e020a */
[----:B------:R-:W-:Y:S01]  /*24d0*/  LOP3.LUT R2, R3, 0x2, R2, 0xe2, !PT ;  /* 0x0000000203027812 */ /* 0x000fe200078ee202 */
[----:B------:R-:W-:Y:S01]  /*24e0*/  IMAD.SHL.U32 R9, R18, 0x40, RZ ;  /* 0x0000004012097824 */ /* 0x000fe200078e00ff */
[----:B------:R-:W-:Y:S01]  /*24f0*/  SEL R3, RZ, 0x4, P0 ;  /* 0x00000004ff037807 */ /* 0x000fe20000000000 */
[----:B------:R4:W-:Y:S01]  /*2500*/  STL.64 [R1+0x8], R116 ;  /* 0x0000087401007387 */ /* 0x0009e20000100a00 */
[----:B------:R-:W-:Y:S01]  /*2510*/  LOP3.LUT R7, R7, 0x1c0, RZ, 0xc0, !PT ;  /* 0x000001c007077812 */ /* 0x000fe200078ec0ff */
[----:B------:R-:W-:Y:S01]  /*2520*/  IMAD.SHL.U32 R247, R247, 0x2, RZ ;  /* 0x00000002f7f77824 */ /* 0x000fe200078e00ff */
[----:B------:R-:W-:Y:S01]  /*2530*/  IADD3 R4, P0, R38, UR15, RZ ;  /* 0x0000000f26047c10 */ /* 0x000fe2000ff1e0ff */
[----:B---3--:R-:W-:Y:S01]  /*2540*/  CS2R R34, SRZ ;  /* 0x0000000000227805 */ /* 0x008fe2000001ff00 */
[----:B------:R-:W-:Y:S01]  /*2550*/  LOP3.LUT R249, R12, 0x2, R249, 0xe2, !PT ;  /* 0x000000020cf97812 */ /* 0x000fe200078ee2f9 */
[----:B------:R-:W-:Y:S01]  /*2560*/  IMAD.IADD R242, R117, 0x1, R242 ;  /* 0x0000000175f27824 */ /* 0x000fe200078e02f2 */
[----:B------:R-:W-:Y:S01]  /*2570*/  LOP3.LUT R13, R7, 0x8, R6, 0xf8, !PT ;  /* 0x00000008070d7812 */ /* 0x000fe200078ef806 */
[----:B--2---:R-:W-:Y:S01]  /*2580*/  CS2R R20, SRZ ;  /* 0x0000000000147805 */ /* 0x004fe2000001ff00 */
[----:B------:R-:W-:-:S02]  /*2590*/  SHF.R.U32.HI R10, RZ, 0x3, R7 ;  /* 0x00000003ff0a7819 */ /* 0x000fc40000011607 */
[----:B------:R-:W-:Y:S01]  /*25a0*/  IADD3.X R11, R243, UR4, RZ, P0, !PT ;  /* 0x00000004f30b7c10 */ /* 0x000fe200087fe4ff */
[----:B------:R-:W-:Y:S01]  /*25b0*/  ULDC UR4, c[0x0][0x2a0] ;  /* 0x0000a80000047ab9 */ /* 0x000fe20000000800 */
[----:B------:R-:W-:Y:S01]  /*25c0*/  LEA R12, P0, R4, c[0x0][0x280], 0x2 ;  /* 0x0000a000040c7a11 */ /* 0x000fe200078010ff */
[----:B------:R-:W-:Y:S01]  /*25d0*/  ULOP3.LUT UR4, URZ, UR4, URZ, 0x33, !UPT ;  /* 0x000000043f047292 */ /* 0x000fe2000f8e333f */
[----:B------:R-:W-:Y:S01]  /*25e0*/  LOP3.LUT R6, R13, R10, RZ, 0x3c, !PT ;  /* 0x0000000a0d067212 */ /* 0x000fe200078e3cff */
[----:B-1----:R-:W-:Y:S01]  /*25f0*/  CS2R R38, SRZ ;  /* 0x0000000000267805 */ /* 0x002fe2000001ff00 */
[----:B------:R-:W-:Y:S01]  /*2600*/  LOP3.LUT R8, R10, R8, R7, 0x1e, !PT ;  /* 0x000000080a087212 */ /* 0x000fe200078e1e07 */
[----:B------:R-:W-:Y:S01]  /*2610*/  @!P1 IMAD.SHL.U32 R7, R233, 0x10, RZ ;  /* 0x00000010e9079824 */ /* 0x000fe200078e00ff */
[----:B------:R-:W-:Y:S02]  /*2620*/  LEA.HI.X R13, R4, c[0x0][0x284], R11, 0x2, P0 ;  /* 0x0000a100040d7a11 */ /* 0x000fe400000f140b */
[----:B------:R-:W-:-:S02]  /*2630*/  LOP3.LUT R9, R9, 0xfffffe00, RZ, 0xc0, !PT ;  /* 0xfffffe0009097812 */ /* 0x000fc400078ec0ff */
[----:B------:R-:W-:Y:S01]  /*2640*/  LOP3.LUT R248, R2, R3, RZ, 0xfc, !PT ;  /* 0x0000000302f87212 */ /* 0x000fe200078efcff */
[----:B------:R1:W-:Y:S01]  /*2650*/  @!P1 LDGSTS.E.BYPASS.LTC128B.128 [R7+0x12180], [R12.64] ;  /* 0x121800000c079fae */ /* 0x0003e2000b901d50 */
[----:B------:R-:W-:Y:S01]  /*2660*/  IMAD.MOV.U32 R3, RZ, RZ, 0x10 ;  /* 0x00000010ff037424 */ /* 0x000fe200078e00ff */
[-C--:B------:R-:W-:Y:S02]  /*2670*/  IADD3 R230, R6, R9.reuse, R230 ;  /* 0x0000000906e67210 */ /* 0x080fe40007ffe0e6 */
[----:B------:R-:W0:Y:S01]  /*2680*/  LDGDEPBAR ;  /* 0x00000000000079af */ /* 0x000e220000000000 */
[----:B------:R-:W-:Y:S02]  /*2690*/  LOP3.LUT R228, R8, R9, RZ, 0xfc, !PT ;  /* 0x0000000908e47212 */ /* 0x000fe400078efcff */
[----:B------:R-:W-:Y:S01]  /*26a0*/  SEL R3, R3, 0xfffffff0, !P2 ;  /* 0xfffffff003037807 */ /* 0x000fe20005000000 */
[----:B------:R-:W-:Y:S01]  /*26b0*/  IMAD.SHL.U32 R230, R230, 0x2, RZ ;  /* 0x00000002e6e67824 */ /* 0x000fe200078e00ff */
[----:B------:R-:W-:Y:S01]  /*26c0*/  SEL R5, R5, 0xffffffe0, !P4 ;  /* 0xffffffe005057807 */ /* 0x000fe20006000000 */
[----:B------:R-:W-:Y:S01]  /*26d0*/  IMAD.SHL.U32 R228, R228, 0x2, RZ ;  /* 0x00000002e4e47824 */ /* 0x000fe200078e00ff */
[----:B------:R-:W-:Y:S01]  /*26e0*/  IADD3 R252, R252, -UR13, -R247 ;  /* 0x8000000dfcfc7c10 */ /* 0x000fe2000fffe8f7 */
[--C-:B------:R-:W-:Y:S01]  /*26f0*/  IMAD R224, R3, 0x2, R230.reuse ;  /* 0x0000000203e07824 */ /* 0x100fe200078e02e6 */
[----:B------:R-:W-:Y:S01]  /*2700*/  IADD3 R239, -R247, UR11, RZ ;  /* 0x0000000bf7ef7c10 */ /* 0x000fe2000fffe1ff */
[C---:B------:R-:W-:Y:S01]  /*2710*/  IMAD R3, R5.reuse, 0x2, R230 ;  /* 0x0000000205037824 */ /* 0x040fe200078e02e6 */
[C---:B------:R-:W-:Y:S01]  /*2720*/  IADD3 R251, R252.reuse, c[0x0][0x2a4], RZ ;  /* 0x0000a900fcfb7a10 */ /* 0x040fe20007ffe0ff */
[----:B------:R-:W-:Y:S01]  /*2730*/  IMAD R2, R5, 0x2, R224 ;  /* 0x0000000205027824 */ /* 0x000fe200078e02e0 */
[----:B----4-:R-:W-:-:S02]  /*2740*/  IADD3 R252, R252, UR4, RZ ;  /* 0x00000004fcfc7c10 */ /* 0x010fc4000fffe0ff */
.L_x_309:
[----:B------:R-:W-:Y:S04]  /*2750*/  DEPBAR.LE SB0, 0x0 ;  /* 0x000080000000791a */ /* 0x000fe80000000000 */
[----:B------:R-:W-:Y:S01]  /*2760*/  BAR.SYNC.DEFER_BLOCKING 0x0 ;  /* 0x0000000000007b1d */ /* 0x000fe20000010000 */
[----:B------:R-:W-:Y:S04]  /*2770*/  MOV R217, UR6 ;  /* 0x0000000600d97c02 */ /* 0x000fe80008000f00 */
[----:B------:R-:W-:Y:S04]  /*2780*/  LEA R218, R217, R250, 0x6 ;  /* 0x000000fad9da7211 */ /* 0x000fe800078e30ff */
[-C--:B------:R-:W-:Y:S02]  /*2790*/  IADD3 R216, R251, R218.reuse, RZ ;  /* 0x000000dafbd87210 */ /* 0x080fe40007ffe0ff */
[----:B------:R-:W-:Y:S02]  /*27a0*/  IADD3 R217, R252, R218, RZ ;  /* 0x000000dafcd97210 */ /* 0x000fe40007ffe0ff */
[----:B------:R-:W-:Y:S01]  /*27b0*/  IMNMX R216, R239, R216, PT ;  /* 0x000000d8efd87217 */ /* 0x000fe20003800200 */
[----:B-1----:R-:W-:Y:S06]  /*27c0*/  LDSM.16.M88.4 R116, [R230+0x6080] ;  /* 0x00608000e674783b */ /* 0x002fec0000000200 */
[----:B------:R-:W2:Y:S06]  /*27d0*/  LDSM.16.M88.4 R120, [R231+0x80] ;  /* 0x00008000e778783b */ /* 0x000eac0000000200 */
[----:B------:R-:W3:Y:S06]  /*27e0*/  LDSM.16.M88.4 R124, [R230+0x7080] ;  /* 0x00708000e67c783b */ /* 0x000eec0000000200 */
[----:B------:R-:W-:Y:S06]  /*27f0*/  LDSM.16.M88.4 R128, [R224+0x6080] ;  /* 0x00608000e080783b */ /* 0x000fec0000000200 */
[----:B------:R-:W4:Y:S06]  /*2800*/  LDSM.16.M88.4 R132, [R227+0x80] ;  /* 0x00008000e384783b */ /* 0x000f2c0000000200 */
[----:B------:R-:W5:Y:S06]  /*2810*/  LDSM.16.M88.4 R136, [R224+0x7080] ;  /* 0x00708000e088783b */ /* 0x000f6c0000000200 */
[----:B------:R-:W-:Y:S06]  /*2820*/  LDSM.16.M88.4 R140, [R3+0x6080] ;  /* 0x00608000038c783b */ /* 0x000fec0000000200 */
[----:B------:R-:W1:Y:S02]  /*2830*/  LDSM.16.M88.4 R144, [R226+0x80] ;  /* 0x00008000e290783b */ /* 0x000e640000000200 */
[-C--:B-12---:R-:W-:Y:S04]  /*2840*/  HMMA.16816.F32.BF16 R4, R116, R120.reuse, RZ ;  /* 0x000000787404723c */ /* 0x086fe800000418ff */
[----:B------:R-:W-:Y:S04]  /*2850*/  LDS R215, [R250.X4+0x12080] ;  /* 0x01208000fad77984 */ /* 0x000fe80000004800 */
[C---:B---3--:R-:W-:Y:S02]  /*2860*/  HMMA.16816.F32.BF16 R8, R124.reuse, R120, RZ ;  /* 0x000000787c08723c */ /* 0x048fe400000418ff */
[----:B------:R-:W-:Y:S06]  /*2870*/  LDS R214, [R250.X4+0x120a0] ;  /* 0x0120a000fad67984 */ /* 0x000fec0000004800 */
[----:B------:R-:W-:Y:S01]  /*2880*/  LDS R210, [R250.X4+0x12100] ;  /* 0x01210000fad27984 */ /* 0x000fe20000004800 */
[-C--:B------:R-:W-:Y:S05]  /*2890*/  HMMA.16816.F32.BF16 R12, R124, R122.reuse, RZ ;  /* 0x0000007a7c0c723c */ /* 0x080fea00000418ff */
[----:B------:R-:W-:Y:S03]  /*28a0*/  LDSM.16.M88.4 R124, [R225+0x80] ;  /* 0x00008000e17c783b */ /* 0x000fe60000000200 */
[----:B------:R-:W-:Y:S03]  /*28b0*/  HMMA.16816.F32.BF16 R16, R116, R122, RZ ;  /* 0x0000007a7410723c */ /* 0x000fe600000418ff */
[----:B------:R-:W1:Y:S05]  /*28c0*/  LDSM.16.M88.4 R116, [R3+0x7080] ;  /* 0x007080000374783b */ /* 0x000e6a0000000200 */
[-C--:B----4-:R-:W-:Y:S01]  /*28d0*/  HMMA.16816.F32.BF16 R4, R128, R132.reuse, R4 ;  /* 0x000000848004723c */ /* 0x090fe20000041804 */
[----:B------:R-:W2:Y:S06]  /*28e0*/  LDSM.16.M88.4 R120, [R2+0x6080] ;  /* 0x006080000278783b */ /* 0x000eac0000000200 */
[----:B------:R-:W-:Y:S01]  /*28f0*/  LDS R209, [R250.X4+0x12120] ;  /* 0x01212000fad17984 */ /* 0x000fe20000004800 */
[C---:B-----5:R-:W-:Y:S08]  /*2900*/  HMMA.16816.F32.BF16 R8, R136.reuse, R132, R8 ;  /* 0x000000848808723c */ /* 0x060ff00000041808 */
[-C--:B------:R-:W-:Y:S01]  /*2910*/  HMMA.16816.F32.BF16 R12, R136, R134.reuse, R12 ;  /* 0x00000086880c723c */ /* 0x080fe2000004180c */
[----:B------:R-:W-:Y:S07]  /*2920*/  LDSM.16.M88.4 R136, [R231+0x2080] ;  /* 0x00208000e788783b */ /* 0x000fee0000000200 */
[----:B------:R-:W-:Y:S01]  /*2930*/  HMMA.16816.F32.BF16 R16, R128, R134, R16 ;  /* 0x000000868010723c */ /* 0x000fe20000041810 */
[----:B------:R-:W3:Y:S06]  /*2940*/  LDSM.16.M88.4 R128, [R2+0x7080] ;  /* 0x007080000280783b */ /* 0x000eec0000000200 */
[----:B------:R-:W4:Y:S01]  /*2950*/  LDSM.16.M88.4 R132, [R230+0x8080] ;  /* 0x00808000e684783b */ /* 0x000f220000000200 */
[-C--:B------:R-:W-:Y:S08]  /*2960*/  HMMA.16816.F32.BF16 R4, R140, R144.reuse, R4 ;  /* 0x000000908c04723c */ /* 0x080ff00000041804 */
        /* <DEDUP_REMOVED lines=9> */
[----:B------:R-:W-:Y:S07]  /*2a00*/  LDSM.16.M88.4 R128, [R226+0x2080] ;  /* 0x00208000e280783b */ /* 0x000fee0000000200 */
[----:B------:R-:W-:Y:S01]  /*2a10*/  HMMA.16816.F32.BF16 R16, R120, R126, R16 ;  /* 0x0000007e7810723c */ /* 0x000fe20000041810 */
[----:B------:R-:W2:Y:S06]  /*2a20*/  LDSM.16.M88.4 R120, [R224+0x9080] ;  /* 0x00908000e078783b */ /* 0x000eac0000000200 */
        /* <DEDUP_REMOVED lines=40> */
[----:B------:R-:W-:Y:S08]  /*2cb0*/  HMMA.16816.F32.BF16 R16, R124, R130, R16 ;  /* 0x000000827c10723c */ /* 0x000ff00000041810 */
[-C--:B----4-:R-:W-:Y:S08]  /*2cc0*/  HMMA.16816.F32.BF16 R4, R132, R136.reuse, R4 ;  /* 0x000000888404723c */ /* 0x090ff00000041804 */
[C---:B-1----:R-:W-:Y:S08]  /*2cd0*/  HMMA.16816.F32.BF16 R8, R116.reuse, R136, R8 ;  /* 0x000000887408723c */ /* 0x042ff00000041808 */
[-C--:B------:R-:W-:Y:S08]  /*2ce0*/  HMMA.16816.F32.BF16 R12, R116, R138.reuse, R12 ;  /* 0x0000008a740c723c */ /* 0x080ff0000004180c */
[----:B------:R-:W-:Y:S08]  /*2cf0*/  HMMA.16816.F32.BF16 R16, R132, R138, R16 ;  /* 0x0000008a8410723c */ /* 0x000ff00000041810 */
[-C--:B-----5:R-:W-:Y:S08]  /*2d00*/  HMMA.16816.F32.BF16 R4, R140, R144.reuse, R4 ;  /* 0x000000908c04723c */ /* 0x0a0ff00000041804 */
[C---:B--2---:R-:W-:Y:S08]  /*2d10*/  HMMA.16816.F32.BF16 R8, R120.reuse, R144, R8 ;  /* 0x000000907808723c */ /* 0x044ff00000041808 */
[-C--:B------:R-:W-:Y:S08]  /*2d20*/  HMMA.16816.F32.BF16 R12, R120, R146.reuse, R12 ;  /* 0x00000092780c723c */ /* 0x080ff0000004180c */
[----:B------:R-:W-:Y:S04]  /*2d30*/  HMMA.16816.F32.BF16 R16, R140, R146, R16 ;  /* 0x000000928c10723c */ /* 0x000fe80000041810 */
[----:B------:R-:W-:Y:S02]  /*2d40*/  FMUL.FTZ R196, R4, c[0x0][0x2b4] ;  /* 0x0000ad0004c47a20 */ /* 0x000fe40000410000 */
[----:B------:R-:W-:Y:S02]  /*2d50*/  FMUL.FTZ R197, R5, c[0x0][0x2b4] ;  /* 0x0000ad0005c57a20 */ /* 0x000fe40000410000 */
[----:B------:R-:W-:Y:S02]  /*2d60*/  FMUL.FTZ R198, R6, c[0x0][0x2b4] ;  /* 0x0000ad0006c67a20 */ /* 0x000fe40000410000 */
[----:B------:R-:W1:Y:S02]  /*2d70*/  MUFU.TANH R196, R196 ;  /* 0x000000c400c47308 */ /* 0x000e640000002400 */
[----:B------:R-:W-:Y:S02]  /*2d80*/  FMUL.FTZ R199, R7, c[0x0][0x2b4] ;  /* 0x0000ad0007c77a20 */ /* 0x000fe40000410000 */
[----:B------:R-:W-:Y:S02]  /*2d90*/  FMUL.FTZ R200, R8, c[0x0][0x2b4] ;  /* 0x0000ad0008c87a20 */ /* 0x000fe40000410000 */
[----:B------:R-:W-:Y:S02]  /*2da0*/  FMUL.FTZ R201, R9, c[0x0][0x2b4] ;  /* 0x0000ad0009c97a20 */ /* 0x000fe40000410000 */
[----:B------:R-:W-:Y:S02]  /*2db0*/  FMUL.FTZ R202, R10, c[0x0][0x2b4] ;  /* 0x0000ad000aca7a20 */ /* 0x000fe40000410000 */
[----:B------:R-:W2:Y:S01]  /*2dc0*/  MUFU.TANH R197, R197 ;  /* 0x000000c500c57308 */ /* 0x000ea20000002400 */
[----:B------:R-:W-:Y:S02]  /*2dd0*/  FMUL.FTZ R203, R11, c[0x0][0x2b4] ;  /* 0x0000ad000bcb7a20 */ /* 0x000fe40000410000 */
[----:B------:R-:W-:Y:S02]  /*2de0*/  FMUL.FTZ R204, R12, c[0x0][0x2b4] ;  /* 0x0000ad000ccc7a20 */ /* 0x000fe40000410000 */
[----:B------:R-:W-:Y:S02]  /*2df0*/  FMUL.FTZ R205, R13, c[0x0][0x2b4] ;  /* 0x0000ad000dcd7a20 */ /* 0x000fe40000410000 */
[----:B------:R-:W-:Y:S02]  /*2e00*/  FMUL.FTZ R206, R14, c[0x0][0x2b4] ;  /* 0x0000ad000ece7a20 */ /* 0x000fe40000410000 */
[----:B------:R-:W-:Y:S01]  /*2e10*/  FMUL.FTZ R207, R15, c[0x0][0x2b4] ;  /* 0x0000ad000fcf7a20 */ /* 0x000fe20000410000 */
[----:B------:R-:W3:Y:S01]  /*2e20*/  MUFU.TANH R198, R198 ;  /* 0x000000c600c67308 */ /* 0x000ee20000002400 */
[----:B------:R-:W-:Y:S02]  /*2e30*/  FMUL.FTZ R208, R16, c[0x0][0x2b4] ;  /* 0x0000ad0010d07a20 */ /* 0x000fe40000410000 */
[----:B------:R-:W-:Y:S02]  /*2e40*/  FMUL.FTZ R211, R17, c[0x0][0x2b4] ;  /* 0x0000ad0011d37a20 */ /* 0x000fe40000410000 */
[----:B------:R-:W-:Y:S02]  /*2e50*/  FMUL.FTZ R212, R18, c[0x0][0x2b4] ;  /* 0x0000ad0012d47a20 */ /* 0x000fe40000410000 */
[----:B------:R-:W-:Y:S03]  /*2e60*/  FMUL.FTZ R213, R19, c[0x0][0x2b4] ;  /* 0x0000ad0013d57a20 */ /* 0x000fe60000410000 */
[----:B------:R-:W4:Y:S10]  /*2e70*/  MUFU.TANH R199, R199 ;  /* 0x000000c700c77308 */ /* 0x000f340000002400 */
[----:B------:R-:W1:Y:S10]  /*2e80*/  MUFU.TANH R200, R200 ;  /* 0x000000c800c87308 */ /* 0x000e740000002400 */
        /* <DEDUP_REMOVED lines=10> */
[----:B------:R-:W1:Y:S01]  /*2f30*/  MUFU.TANH R213, R213 ;  /* 0x000000d500d57308 */ /* 0x000e620000002400 */
[----:B------:R-:W-:-:S05]  /*2f40*/  @!P5 BRA `(.L_x_291) ;  /* 0x000001900000d947 */ /* 0x000fca0003800000 */
[----:B--234-:R-:W-:Y:S01]  /*2f50*/  IADD3 R5, R218, UR7, RZ ;  /* 0x00000007da057c10 */ /* 0x01cfe2000fffe0ff */
[----:B------:R-:W-:Y:S03]  /*2f60*/  BSSY B0, `(.L_x_292) ;  /* 0x0000011000007945 */ /* 0x000fe60003800000 */
[----:B------:R-:W-:Y:S11]  /*2f70*/  ISETP.GT.AND P0, PT, R5, -0x1, PT ;  /* 0xffffffff0500780c */ /* 0x000ff60003f04270 */
[----:B------:R-:W-:Y:S02]  /*2f80*/  @!UPT UIADD3 URZ, URZ, URZ, URZ ;  /* 0x0000003f3f3ff290 */ /* 0x000fe4000fffe03f */
[----:B------:R-:W-:-:S05]  /*2f90*/  @P0 BRA `(.L_x_293) ;  /* 0x0000008000000947 */ /* 0x000fca0003800000 */
[----:B------:R-:W-:Y:S01]  /*2fa0*/  LOP3.LUT R5, RZ, R5, RZ, 0x33, !PT ;  /* 0x00000005ff057212 */ /* 0x000fe200078e33ff */
[----:B------:R-:W-:Y:S05]  /*2fb0*/  IMAD.MOV.U32 R4, RZ, RZ, c[0x0][0x2a8] ;  /* 0x0000aa00ff047624 */ /* 0x000fea00078e00ff */
[----:B------:R-:W-:Y:S11]  /*2fc0*/  ISETP.NE.AND P0, PT, R4, 0x1, PT ;  /* 0x000000010400780c */ /* 0x000ff60003f05270 */
[----:B------:R-:W-:Y:S02]  /*2fd0*/  @!UPT UIADD3 URZ, URZ, URZ, URZ ;  /* 0x0000003f3f3ff290 */ /* 0x000fe4000fffe03f */
[----:B------:R-:W-:Y:S05]  /*2fe0*/  @P0 IMAD.HI.U32 R4, R5, c[0x0][0x2ac], RZ ;  /* 0x0000ab0005040a27 */ /* 0x000fea00078e00ff */
[----:B------:R-:W-:Y:S04]  /*2ff0*/  @P0 SHF.R.U32.HI R5, RZ, c[0x0][0x2b0], R4 ;  /* 0x0000ac00ff050a19 */ /* 0x000fe80000011604 */
[----:B------:R-:W-:Y:S01]  /*3000*/  LOP3.LUT R5, RZ, R5, RZ, 0x33, !PT ;  /* 0x00000005ff057212 */ /* 0x000fe200078e33ff */
[----:B------:R-:W-:-:S05]  /*3010*/  BRA `(.L_x_294) ;  /* 0x0000005000007947 */ /* 0x000fca0003800000 */
.L_x_293:
[----:B------:R-:W-:Y:S04]  /*3020*/  MOV R4, c[0x0][0x2a8] ;  /* 0x0000aa0000047a02 */ /* 0x000fe80000000f00 */
[----:B------:R-:W-:Y:S11]  /*3030*/  ISETP.NE.AND P0, PT, R4, 0x1, PT ;  /* 0x000000010400780c */ /* 0x000ff60003f05270 */
[----:B------:R-:W-:Y:S02]  /*3040*/  @!UPT UIADD3 URZ, URZ, URZ, URZ ;  /* 0x0000003f3f3ff290 */ /* 0x000fe4000fffe03f */
[----:B------:R-:W-:Y:S05]  /*3050*/  @P0 IMAD.HI.U32 R4, R5, c[0x0][0x2ac], RZ ;  /* 0x0000ab0005040a27 */ /* 0x000fea00078e00ff */
[----:B------:R-:W-:Y:S02]  /*3060*/  @P0 SHF.R.U32.HI R5, RZ, c[0x0][0x2b0], R4 ;  /* 0x0000ac00ff050a19 */ /* 0x000fe40000011604 */
.L_x_294:
[----:B------:R-:W-:Y:S05]  /*3070*/  BSYNC B0 ;  /* 0x0000000000007941 */ /* 0x000fea0003800000 */
.L_x_292:
[----:B------:R-:W-:Y:S04]  /*3080*/  IMAD.MOV.U32 R4, RZ, RZ, c[0x0][0x2a8] ;  /* 0x0000aa00ff047624 */ /* 0x000fe800078e00ff */
[----:B------:R-:W-:Y:S04]  /*3090*/  IMAD R4, R5, R4, -UR14 ;  /* 0x8000000e05047e24 */ /* 0x000fe8000f8e0204 */
[----:B------:R-:W-:Y:S05]  /*30a0*/  IMAD.IADD R4, R4, 0x1, -R247 ;  /* 0x0000000104047824 */ /* 0x000fea00078e0af7 */
[----:B------:R-:W-:Y:S02]  /*30b0*/  IADD3 R5, R4, c[0x0][0x2a8], RZ ;  /* 0x0000aa0004057a10 */ /* 0x000fe40007ffe0ff */
[----:B------:R-:W-:Y:S02]  /*30c0*/  IMNMX R217, R217, R4, !PT ;  /* 0x00000004d9d97217 */ /* 0x000fe40007800200 */
[----:B------:R-:W-:Y:S02]  /*30d0*/  IMNMX R216, R216, R5, PT ;  /* 0x00000005d8d87217 */ /* 0x000fe40003800200 */
.L_x_291:
[----:B--234-:R-:W-:Y:S05]  /*30e0*/  IADD3 R5, R218, 0x8, RZ ;  /* 0x00000008da057810 */ /* 0x01cfea0007ffe0ff */
[--C-:B------:R-:W-:Y:S02]  /*30f0*/  IMAD.IADD R140, R251, 0x1, R5.reuse ;  /* 0x00000001fb8c7824 */ /* 0x100fe400078e0205 */
[----:B------:R-:W-:Y:S03]  /*3100*/  IMAD.IADD R141, R252, 0x1, R5 ;  /* 0x00000001fc8d7824 */ /* 0x000fe600078e0205 */
[----:B------:R-:W-:Y:S01]  /*3110*/  IMNMX R140, R239, R140, PT ;  /* 0x0000008cef8c7217 */ /* 0x000fe20003800200 */
[----:B------:R-:W-:-:S05]  /*3120*/  @!P5 BRA `(.L_x_295) ;  /* 0x000001900000d947 */ /* 0x000fca0003800000 */
[----:B------:R-:W-:Y:S01]  /*3130*/  IADD3 R5, R5, UR7, RZ ;  /* 0x0000000705057c10 */ /* 0x000fe2000fffe0ff */
        /* <DEDUP_REMOVED lines=12> */
.L_x_297:
[----:B------:R-:W-:Y:S04]  /*3200*/  MOV R4, c[0x0][0x2a8] ;  /* 0x0000aa0000047a02 */ /* 0x000fe80000000f00 */
[----:B------:R-:W-:Y:S11]  /*3210*/  ISETP.NE.AND P0, PT, R4, 0x1, PT ;  /* 0x000000010400780c */ /* 0x000ff60003f05270 */
[----:B------:R-:W-:Y:S02]  /*3220*/  @!UPT UIADD3 URZ, URZ, URZ, URZ ;  /* 0x0000003f3f3ff290 */ /* 0x000fe4000fffe03f */
[----:B------:R-:W-:Y:S05]  /*3230*/  @P0 IMAD.HI.U32 R4, R5, c[0x0][0x2ac], RZ ;  /* 0x0000ab0005040a27 */ /* 0x000fea00078e00ff */
[----:B------:R-:W-:Y:S02]  /*3240*/  @P0 SHF.R.U32.HI R5, RZ, c[0x0][0x2b0], R4 ;  /* 0x0000ac00ff050a19 */ /* 0x000fe40000011604 */
.L_x_298:
[----:B------:R-:W-:Y:S05]  /*3250*/  BSYNC B0 ;  /* 0x0000000000007941 */ /* 0x000fea0003800000 */
.L_x_296:
[----:B------:R-:W-:Y:S04]  /*3260*/  IMAD.MOV.U32 R4, RZ, RZ, c[0x0][0x2a8] ;  /* 0x0000aa00ff047624 */ /* 0x000fe800078e00ff */
[----:B------:R-:W-:Y:S04]  /*3270*/  IMAD R4, R5, R4, -UR14 ;  /* 0x8000000e05047e24 */ /* 0x000fe8000f8e0204 */
[----:B------:R-:W-:Y:S05]  /*3280*/  IMAD.IADD R4, R4, 0x1, -R247 ;  /* 0x0000000104047824 */ /* 0x000fea00078e0af7 */
[----:B------:R-:W-:Y:S02]  /*3290*/  IADD3 R5, R4, c[0x0][0x2a8], RZ ;  /* 0x0000aa0004057a10 */ /* 0x000fe40007ffe0ff */
[----:B------:R-:W-:Y:S02]  /*32a0*/  IMNMX R141, R141, R4, !PT ;  /* 0x000000048d8d7217 */ /* 0x000fe40007800200 */
[----:B------:R-:W-:Y:S02]  /*32b0*/  IMNMX R140, R140, R5, PT ;  /* 0x000000058c8c7217 */ /* 0x000fe40003800200 */
.L_x_295:
[----:B------:R-:W-:Y:S05]  /*32c0*/  IADD3 R5, R218, 0x20, RZ ;  /* 0x00000020da057810 */ /* 0x000fea0007ffe0ff */
        /* <DEDUP_REMOVED lines=17> */
.L_x_301:
[----:B------:R-:W-:Y:S04]  /*33e0*/  MOV R4, c[0x0][0x2a8] ;  /* 0x0000aa0000047a02 */ /* 0x000fe80000000f00 */
[----:B------:R-:W-:Y:S11]  /*33f0*/  ISETP.NE.AND P0, PT, R4, 0x1, PT ;  /* 0x000000010400780c */ /* 0x000ff60003f05270 */
[----:B------:R-:W-:Y:S02]  /*3400*/  @!UPT UIADD3 URZ, URZ, URZ, URZ ;  /* 0x0000003f3f3ff290 */ /* 0x000fe4000fffe03f */
[----:B------:R-:W-:Y:S05]  /*3410*/  @P0 IMAD.HI.U32 R4, R5, c[0x0][0x2ac], RZ ;  /* 0x0000ab0005040a27 */ /* 0x000fea00078e00ff */
[----:B------:R-:W-:Y:S02]  /*3420*/  @P0 SHF.R.U32.HI R5, RZ, c[0x0][0x2b0], R4 ;  /* 0x0000ac00ff050a19 */ /* 0x000fe40000011604 */
.L_x_302:
[----:B------:R-:W-:Y:S05]  /*3430*/  BSYNC B0 ;  /* 0x0000000000007941 */ /* 0x000fea0003800000 */
.L_x_300:
[----:B------:R-:W-:Y:S04]  /*3440*/  IMAD.MOV.U32 R4, RZ, RZ, c[0x0][0x2a8] ;  /* 0x0000aa00ff047624 */ /* 0x000fe800078e00ff */
[----:B------:R-:W-:Y:S04]  /*3450*/  IMAD R4, R5, R4, -UR14 ;  /* 0x8000000e05047e24 */ /* 0x000fe8000f8e0204 */
[----:B------:R-:W-:Y:S05]  /*3460*/  IMAD.IADD R5, R4, 0x1, -R247 ;  /* 0x0000000104057824 */ /* 0x000fea00078e0af7 */
[----:B------:R-:W-:Y:S02]  /*3470*/  IADD3 R4, R5, c[0x0][0x2a8], RZ ;  /* 0x0000aa0005047a10 */ /* 0x000fe40007ffe0ff */
[----:B------:R-:W-:Y:S02]  /*3480*/  IMNMX R138, R138, R5, !PT ;  /* 0x000000058a8a7217 */ /* 0x000fe40007800200 */
[----:B------:R-:W-:Y:S02]  /*3490*/  IMNMX R139, R139, R4, PT ;  /* 0x000000048b8b7217 */ /* 0x000fe40003800200 */
.L_x_299:
        /* <DEDUP_REMOVED lines=18> */
.L_x_305:
[----:B------:R-:W-:Y:S04]  /*35c0*/  MOV R4, c[0x0][0x2a8] ;  /* 0x0000aa0000047a02 */ /* 0x000fe80000000f00 */
[----:B------:R-:W-:Y:S11]  /*35d0*/  ISETP.NE.AND P0, PT, R4, 0x1, PT ;  /* 0x000000010400780c */ /* 0x000ff60003f05270 */
[----:B------:R-:W-:Y:S02]  /*35e0*/  @!UPT UIADD3 URZ, URZ, URZ, URZ ;  /* 0x0000003f3f3ff290 */ /* 0x000fe4000fffe03f */
[----:B------:R-:W-:Y:S05]  /*35f0*/  @P0 IMAD.HI.U32 R4, R5, c[0x0][0x2ac], RZ ;  /* 0x0000ab0005040a27 */ /* 0x000fea00078e00ff */
[----:B------:R-:W-:Y:S02]  /*3600*/  @P0 SHF.R.U32.HI R5, RZ, c[0x0][0x2b0], R4 ;  /* 0x0000ac00ff050a19 */ /* 0x000fe40000011604 */
.L_x_306:
[----:B------:R-:W-:Y:S05]  /*3610*/  BSYNC B0 ;  /* 0x0000000000007941 */ /* 0x000fea0003800000 */
.L_x_304:
[----:B------:R-:W-:Y:S04]  /*3620*/  IMAD.MOV.U32 R4, RZ, RZ, c[0x0][0x2a8] ;  /* 0x0000aa00ff047624 */ /* 0x000fe800078e00ff */
[----:B------:R-:W-:Y:S04]  /*3630*/  IMAD R4, R5, R4, -UR14 ;  /* 0x8000000e05047e24 */ /* 0x000fe8000f8e0204 */
[----:B------:R-:W-:Y:S05]  /*3640*/  IMAD.IADD R5, R4, 0x1, -R247 ;  /* 0x0000000104057824 */ /* 0x000fea00078e0af7 */
[----:B------:R-:W-:Y:S02]  /*3650*/  IADD3 R4, R5, c[0x0][0x2a8], RZ ;  /* 0x0000aa0005047a10 */ /* 0x000fe40007ffe0ff */
[----:B------:R-:W-:Y:S02]  /*3660*/  IMNMX R136, R136, R5, !PT ;  /* 0x0000000588887217 */ /* 0x000fe40007800200 */
[----:B------:R-:W-:Y:S02]  /*3670*/  IMNMX R137, R137, R4, PT ;  /* 0x0000000489897217 */ /* 0x000fe40003800200 */
.L_x_303:
[----:B------:R-:W-:Y:S04]  /*3680*/  DEPBAR.LE SB0, 0x0 ;  /* 0x000080000000791a */ /* 0x000fe80000000000 */
[----:B------:R-:W-:Y:S01]  /*3690*/  BAR.SYNC.DEFER_BLOCKING 0x0 ;  /* 0x0000000000007b1d */ /* 0x000fe20000010000 */
[----:B------:R-:W-:Y:S01]  /*36a0*/  PLOP3.LUT P0, PT, PT, PT, UP1, 0x80, 0x0 ;  /* 0x000000000000781c */ /* 0x000fe20003f0f018 */
[----:B------:R-:W-:Y:S03]  /*36b0*/  UIADD3 UR11, UR6, 0x1, URZ ;  /* 0x00000001060b7890 */ /* 0x000fe6000fffe03f */
[----:B------:R-:W-:Y:S01]  /*36c0*/  ISETP.GT.AND P2, PT, R217, 0x1, P0 ;  /* 0x00000001d900780c */ /* 0x000fe20000744270 */
[----:B------:R-:W-:Y:S01]  /*36d0*/  UISETP.GE.AND UP0, UPT, UR11, UR12, UPT ;  /* 0x0000000c0b00728c */ /* 0x000fe2000bf06270 */
[----:B------:R-:W-:Y:S02]  /*36e0*/  ISETP.GT.AND P4, PT, R141, 0x20, P0 ;  /* 0x000000208d00780c */ /* 0x000fe40000784270 */
[----:B------:R-:W-:Y:S02]  /*36f0*/  ISETP.LT.OR P2, PT, R216, 0x2, P2 ;  /* 0x00000002d800780c */ /* 0x000fe40001741670 */
[----:B------:R-:W-:Y:S02]  /*3700*/  ISETP.LT.OR P4, PT, R140, 0x21, P4 ;  /* 0x000000218c00780c */ /* 0x000fe40002781670 */
[C---:B------:R-:W-:Y:S04]  /*3710*/  ISETP.GT.AND P1, PT, R217.reuse, RZ, P0 ;  /* 0x000000ffd900720c */ /* 0x040fe80000724270 */
[----:B------:R-:W-:Y:S01]  /*3720*/  ISETP.LT.OR P1, PT, R216, 0x1, P1 ;  /* 0x00000001d800780c */ /* 0x000fe20000f21670 */
[----:B------:R-:W2:Y:S05]  /*3730*/  LDSM.16.M88.4 R116, [R230+0xc080] ;  /* 0x00c08000e674783b */ /* 0x000eaa0000000200 */
[----:B------:R-:W3:Y:S05]  /*3740*/  LDSM.16.M88.4 R12, [R230+0xd080] ;  /* 0x00d08000e60c783b */ /* 0x000eea0000000200 */
[----:B------:R-:W4:Y:S05]  /*3750*/  LDSM.16.M88.4 R120, [R224+0xc080] ;  /* 0x00c08000e078783b */ /* 0x000f2a0000000200 */
[----:B------:R-:W5:Y:S05]  /*3760*/  LDSM.16.M88.4 R124, [R224+0xd080] ;  /* 0x00d08000e07c783b */ /* 0x000f6a0000000200 */
[----:B------:R-:W1:Y:S05]  /*3770*/  LDSM.16.M88.4 R128, [R3+0xc080] ;  /* 0x00c080000380783b */ /* 0x000e6a0000000200 */
[----:B------:R-:W1:Y:S01]  /*3780*/  LDSM.16.M88.4 R132, [R3+0xd080] ;  /* 0x00d080000384783b */ /* 0x000e620000000200 */
[-C--:B--2---:R-:W-:Y:S08]  /*3790*/  HMMA.16816.F32.BF16 R4, R116, R148.reuse, RZ ;  /* 0x000000947404723c */ /* 0x084ff000000418ff */
[C---:B---3--:R-:W-:Y:S08]  /*37a0*/  HMMA.16816.F32.BF16 R8, R12.reuse, R148, RZ ;  /* 0x000000940c08723c */ /* 0x048ff000000418ff */
[-C--:B------:R-:W-:Y:S08]  /*37b0*/  HMMA.16816.F32.BF16 R12, R12, R150.reuse, RZ ;  /* 0x000000960c0c723c */ /* 0x080ff000000418ff */
[----:B------:R-:W-:Y:S01]  /*37c0*/  HMMA.16816.F32.BF16 R16, R116, R150, RZ ;  /* 0x000000967410723c */ /* 0x000fe200000418ff */
[----:B------:R-:W2:Y:S07]  /*37d0*/  LDSM.16.M88.4 R116, [R2+0xc080] ;  /* 0x00c080000274783b */ /* 0x000eae0000000200 */
[-C--:B----4-:R-:W-:Y:S08]  /*37e0*/  HMMA.16816.F32.BF16 R4, R120, R152.reuse, R4 ;  /* 0x000000987804723c */ /* 0x090ff00000041804 */
[C---:B-----5:R-:W-:Y:S08]  /*37f0*/  HMMA.16816.F32.BF16 R8, R124.reuse, R152, R8 ;  /* 0x000000987c08723c */ /* 0x060ff00000041808 */
[-C--:B------:R-:W-:Y:S01]  /*3800*/  HMMA.16816.F32.BF16 R12, R124, R154.reuse, R12 ;  /* 0x0000009a7c0c723c */ /* 0x080fe2000004180c */
[----:B------:R-:W3:Y:S07]  /*3810*/  LDSM.16.M88.4 R124, [R2+0xd080] ;  /* 0x00d08000027c783b */ /* 0x000eee0000000200 */
[----:B------:R-:W-:Y:S01]  /*3820*/  HMMA.16816.F32.BF16 R16, R120, R154, R16 ;  /* 0x0000009a7810723c */ /* 0x000fe20000041810 */
[----:B------:R-:W4:Y:S07]  /*3830*/  LDSM.16.M88.4 R120, [R230+0xe080] ;  /* 0x00e08000e678783b */ /* 0x000f2e0000000200 */
[-C--:B-1----:R-:W-:Y:S08]  /*3840*/  HMMA.16816.F32.BF16 R4, R128, R156.reuse, R4 ;  /* 0x0000009c8004723c */ /* 0x082ff00000041804 */
[C---:B------:R-:W-:Y:S08]  /*3850*/  HMMA.16816.F32.BF16 R8, R132.reuse, R156, R8 ;  /* 0x0000009c8408723c */ /* 0x040ff00000041808 */
[-C--:B------:R-:W-:Y:S01]  /*3860*/  HMMA.16816.F32.BF16 R12, R132, R158.reuse, R12 ;  /* 0x0000009e840c723c */ /* 0x080fe2000004180c */
[----:B------:R-:W1:Y:S07]  /*3870*/  LDSM.16.M88.4 R132, [R230+0xf080] ;  /* 0x00f08000e684783b */ /* 0x000e6e0000000200 */
[----:B------:R-:W-:Y:S01]  /*3880*/  HMMA.16816.F32.BF16 R16, R128, R158, R16 ;  /* 0x0000009e8010723c */ /* 0x000fe20000041810 */
[----:B------:R-:W-:Y:S07]  /*3890*/  LDSM.16.M88.4 R128, [R224+0xf080] ;  /* 0x00f08000e080783b */ /* 0x000fee0000000200 */
[-C--:B--2---:R-:W-:Y:S08]  /*38a0*/  HMMA.16816.F32.BF16 R4, R116, R160.reuse, R4 ;  /* 0x000000a07404723c */ /* 0x084ff00000041804 */
[C---:B---3--:R-:W-:Y:S08]  /*38b0*/  HMMA.16816.F32.BF16 R8, R124.reuse, R160, R8 ;  /* 0x000000a07c08723c */ /* 0x048ff00000041808 */
[-C--:B------:R-:W-:Y:S01]  /*38c0*/  HMMA.16816.F32.BF16 R12, R124, R162.reuse, R12 ;  /* 0x000000a27c0c723c */ /* 0x080fe2000004180c */
[----:B------:R-:W2:Y:S07]  /*38d0*/  LDSM.16.M88.4 R124, [R224+0xe080] ;  /* 0x00e08000e07c783b */ /* 0x000eae0000000200 */
[----:B------:R-:W-:Y:S01]  /*38e0*/  HMMA.16816.F32.BF16 R16, R116, R162, R16 ;  /* 0x000000a27410723c */ /* 0x000fe20000041810 */
[----:B------:R-:W3:Y:S07]  /*38f0*/  LDSM.16.M88.4 R116, [R3+0xe080] ;  /* 0x00e080000374783b */ /* 0x000eee0000000200 */
[-C--:B----4-:R-:W-:Y:S08]  /*3900*/  HMMA.16816.F32.BF16 R4, R120, R164.reuse, R4 ;  /* 0x000000a47804723c */ /* 0x090ff00000041804 */
[C---:B-1----:R-:W-:Y:S08]  /*3910*/  HMMA.16816.F32.BF16 R8, R132.reuse, R164, R8 ;  /* 0x000000a48408723c */ /* 0x042ff00000041808 */
        /* <DEDUP_REMOVED lines=12> */
[-C--:B------:R-:W-:Y:S07]  /*39e0*/  HMMA.16816.F32.BF16 R12, R132, R174.reuse, R12 ;  /* 0x000000ae840c723c */ /* 0x080fee000004180c */
[C---:B------:R-:W-:Y:S01]  /*39f0*/  FSEL R132, R196.reuse, -INF , !P1 ;  /* 0xff800000c4847808 */ /* 0x040fe20004800000 */
[----:B------:R-:W-:Y:S01]  /*3a00*/  HMMA.16816.F32.BF16 R16, R116, R174, R16 ;  /* 0x000000ae7410723c */ /* 0x000fe20000041810 */
[----:B------:R-:W1:Y:S03]  /*3a10*/  LDSM.16.M88.4 R116, [R230+0x11080] ;  /* 0x01108000e674783b */ /* 0x000e660000000200 */
[----:B------:R-:W-:Y:S01]  /*3a20*/  FFMA.FTZ R196, -R196, R196, 1 ;  /* 0x3f800000c4c47423 */ /* 0x000fe200000101c4 */
[C---:B------:R-:W-:Y:S01]  /*3a30*/  ISETP.GT.AND P1, PT, R217.reuse, 0x20, P0 ;  /* 0x00000020d900780c */ /* 0x040fe20000724270 */
[--C-:B------:R-:W-:Y:S02]  /*3a40*/  FFMA.FTZ R135, R132, c[0x0][0x29c], -R215.reuse ;  /* 0x0000a70084877a23 */ /* 0x100fe400000108d7 */
[-C--:B----4-:R-:W-:Y:S02]  /*3a50*/  HMMA.16816.F32.BF16 R4, R120, R176.reuse, R4 ;  /* 0x000000b07804723c */ /* 0x090fe40000041804 */
[----:B------:R3:W4:Y:S03]  /*3a60*/  MUFU.EX2 R132, R135 ;  /* 0x0000008700847308 */ /* 0x0007260000000800 */
[----:B------:R-:W-:Y:S03]  /*3a70*/  ISETP.LT.OR P1, PT, R216, 0x21, P1 ;  /* 0x00000021d800780c */ /* 0x000fe60000f21670 */
[C---:B--2---:R-:W-:Y:S04]  /*3a80*/  HMMA.16816.F32.BF16 R8, R128.reuse, R176, R8 ;  /* 0x000000b08008723c */ /* 0x044fe80000041808 */
[C---:B------:R-:W-:Y:S01]  /*3a90*/  FSEL R134, R208.reuse, -INF , !P1 ;  /* 0xff800000d0867808 */ /* 0x040fe20004800000 */
[----:B------:R-:W-:Y:S01]  /*3aa0*/  FFMA.FTZ R208, -R208, R208, 1 ;  /* 0x3f800000d0d07423 */ /* 0x000fe200000101d0 */
[----:B------:R-:W-:Y:S02]  /*3ab0*/  ISETP.GT.AND P1, PT, R217, 0x21, P0 ;  /* 0x00000021d900780c */ /* 0x000fe40000724270 */
[-C--:B------:R-:W-:Y:S01]  /*3ac0*/  HMMA.16816.F32.BF16 R12, R128, R178.reuse, R12 ;  /* 0x000000b2800c723c */ /* 0x080fe2000004180c */
[----:B------:R-:W2:Y:S02]  /*3ad0*/  LDSM.16.M88.4 R128, [R224+0x10080] ;  /* 0x01008000e080783b */ /* 0x000ea40000000200 */
[----:B------:R-:W-:Y:S04]  /*3ae0*/  ISETP.LT.OR P1, PT, R216, 0x22, P1 ;  /* 0x00000022d800780c */ /* 0x000fe80000f21670 */
[----:B------:R-:W-:Y:S01]  /*3af0*/  FSEL R142, R211, -INF , !P1 ;  /* 0xff800000d38e7808 */ /* 0x000fe20004800000 */
[----:B------:R-:W-:Y:S01]  /*3b00*/  HMMA.16816.F32.BF16 R16, R120, R178, R16 ;  /* 0x000000b27810723c */ /* 0x000fe20000041810 */
[----:B------:R-:W4:Y:S03]  /*3b10*/  LDSM.16.M88.4 R120, [R224+0x11080] ;  /* 0x01108000e078783b */ /* 0x000f260000000200 */
[--C-:B---3--:R-:W-:Y:S01]  /*3b20*/  FFMA.FTZ R135, R134, c[0x0][0x29c], -R215.reuse ;  /* 0x0000a70086877a23 */ /* 0x108fe200000108d7 */
[----:B------:R-:W-:Y:S01]  /*3b30*/  ISETP.GT.AND P1, PT, R141, RZ, P0 ;  /* 0x000000ff8d00720c */ /* 0x000fe20000724270 */
[----:B------:R-:W-:Y:S02]  /*3b40*/  FFMA.FTZ R211, -R211, R211, 1 ;  /* 0x3f800000d3d37423 */ /* 0x000fe400000101d3 */
[-C--:B-----5:R-:W-:Y:S01]  /*3b50*/  HMMA.16816.F32.BF16 R4, R124, R180.reuse, R4 ;  /* 0x000000b47c04723c */ /* 0x0a0fe20000041804 */
[----:B------:R3:W-:Y:S04]  /*3b60*/  MUFU.EX2 R134, R135 ;  /* 0x0000008700867308 */ /* 0x0007e80000000800 */
[----:B------:R-:W-:Y:S03]  /*3b70*/  ISETP.LT.OR P1, PT, R140, 0x1, P1 ;  /* 0x000000018c00780c */ /* 0x000fe60000f21670 */
[C---:B-1----:R-:W-:Y:S08]  /*3b80*/  HMMA.16816.F32.BF16 R8, R116.reuse, R180, R8 ;  /* 0x000000b47408723c */ /* 0x042ff00000041808 */
[-C--:B------:R-:W-:Y:S01]  /*3b90*/  HMMA.16816.F32.BF16 R12, R116, R182.reuse, R12 ;  /* 0x000000b6740c723c */ /* 0x080fe2000004180c */
[----:B------:R-:W1:Y:S07]  /*3ba0*/  LDSM.16.M88.4 R116, [R3+0x10080] ;  /* 0x010080000374783b */ /* 0x000e6e0000000200 */
[----:B------:R-:W-:Y:S01]  /*3bb0*/  HMMA.16816.F32.BF16 R16, R124, R182, R16 ;  /* 0x000000b67c10723c */ /* 0x000fe20000041810 */
[----:B------:R-:W5:Y:S07]  /*3bc0*/  LDSM.16.M88.4 R124, [R3+0x11080] ;  /* 0x01108000037c783b */ /* 0x000f6e0000000200 */
[-C--:B--2---:R-:W-:Y:S08]  /*3bd0*/  HMMA.16816.F32.BF16 R4, R128, R184.reuse, R4 ;  /* 0x000000b88004723c */ /* 0x084ff00000041804 */
[C---:B----4-:R-:W-:Y:S08]  /*3be0*/  HMMA.16816.F32.BF16 R8, R120.reuse, R184, R8 ;  /* 0x000000b87808723c */ /* 0x050ff00000041808 */
[-C--:B------:R-:W-:Y:S07]  /*3bf0*/  HMMA.16816.F32.BF16 R12, R120, R186.reuse, R12 ;  /* 0x000000ba780c723c */ /* 0x080fee000004180c */
[----:B------:R-:W-:Y:S01]  /*3c00*/  FSEL R120, R197, -INF , !P2 ;  /* 0xff800000c5787808 */ /* 0x000fe20005000000 */
[----:B------:R-:W-:Y:S01]  /*3c10*/  HMMA.16816.F32.BF16 R16, R128, R186, R16 ;  /* 0x000000ba8010723c */ /* 0x000fe20000041810 */
[----:B------:R-:W-:Y:S03]  /*3c20*/  LDSM.16.M88.4 R128, [R2+0x11080] ;  /* 0x011080000280783b */ /* 0x000fe60000000200 */
[--C-:B------:R-:W-:Y:S01]  /*3c30*/  FFMA.FTZ R133, R120, c[0x0][0x29c], -R215.reuse ;  /* 0x0000a70078857a23 */ /* 0x100fe200000108d7 */
[----:B------:R-:W-:Y:S01]  /*3c40*/  ISETP.GT.AND P2, PT, R141, 0x21, P0 ;  /* 0x000000218d00780c */ /* 0x000fe20000744270 */
[----:B------:R-:W2:Y:S01]  /*3c50*/  LDSM.16.M88.4 R120, [R2+0x10080] ;  /* 0x010080000278783b */ /* 0x000ea20000000200 */
[----:B------:R-:W-:Y:S01]  /*3c60*/  FFMA.FTZ R215, R142, c[0x0][0x29c], -R215 ;  /* 0x0000a7008ed77a23 */ /* 0x000fe200000108d7 */
[-C--:B-1----:R-:W-:Y:S02]  /*3c70*/  HMMA.16816.F32.BF16 R4, R116, R188.reuse, R4 ;  /* 0x000000bc7404723c */ /* 0x082fe40000041804 */
[----:B------:R-:W1:Y:S03]  /*3c80*/  MUFU.EX2 R133, R133 ;  /* 0x0000008500857308 */ /* 0x000e660000000800 */
[----:B------:R-:W-:Y:S01]  /*3c90*/  FFMA.FTZ R197, -R197, R197, 1 ;  /* 0x3f800000c5c57423 */ /* 0x000fe200000101c5 */
[----:B------:R-:W-:Y:S02]  /*3ca0*/  ISETP.LT.OR P2, PT, R140, 0x22, P2 ;  /* 0x000000228c00780c */ /* 0x000fe40001741670 */
[C---:B-----5:R-:W-:Y:S04]  /*3cb0*/  HMMA.16816.F32.BF16 R8, R124.reuse, R188, R8 ;  /* 0x000000bc7c08723c */ /* 0x060fe80000041808 */
[C---:B------:R-:W-:Y:S01]  /*3cc0*/  FSEL R143, R213.reuse, -INF , !P2 ;  /* 0xff800000d58f7808 */ /* 0x040fe20005000000 */
[----:B------:R-:W-:Y:S01]  /*3cd0*/  MUFU.EX2 R215, R215 ;  /* 0x000000d700d77308 */ /* 0x000fe20000000800 */
[----:B------:R-:W-:Y:S01]  /*3ce0*/  FFMA.FTZ R213, -R213, R213, 1 ;  /* 0x3f800000d5d57423 */ /* 0x000fe200000101d5 */
[----:B------:R-:W-:Y:S01]  /*3cf0*/  ISETP.GT.AND P2, PT, R138, 0x20, P0 ;  /* 0x000000208a00780c */ /* 0x000fe20000744270 */
[-C--:B------:R-:W-:Y:S03]  /*3d00*/  HMMA.16816.F32.BF16 R12, R124, R190.reuse, R12 ;  /* 0x000000be7c0c723c */ /* 0x080fe6000004180c */
[----:B------:R-:W-:Y:S04]  /*3d10*/  ISETP.LT.OR P2, PT, R139, 0x21, P2 ;  /* 0x000000218b00780c */ /* 0x000fe80001741670 */
[----:B------:R-:W-:Y:S01]  /*3d20*/  FSEL R125, R198, -INF , !P1 ;  /* 0xff800000c67d7808 */ /* 0x000fe20004800000 */
[----:B------:R-:W-:Y:S04]  /*3d30*/  HMMA.16816.F32.BF16 R16, R116, R190, R16 ;  /* 0x000000be7410723c */ /* 0x000fe80000041810 */
[----:B------:R-:W-:Y:S01]  /*3d40*/  ISETP.GT.AND P1, PT, R141, 0x1, P0 ;  /* 0x000000018d00780c */ /* 0x000fe20000724270 */
[--C-:B------:R-:W-:Y:S01]  /*3d50*/  FFMA.FTZ R124, R125, c[0x0][0x29c], -R214.reuse ;  /* 0x0000a7007d7c7a23 */ /* 0x100fe200000108d6 */
[----:B------:R-:W-:Y:S01]  /*3d60*/  FSEL R141, R212, -INF , !P4 ;  /* 0xff800000d48d7808 */ /* 0x000fe20006000000 */
[----:B------:R-:W-:Y:S01]  /*3d70*/  FFMA.FTZ R198, -R198, R198, 1 ;  /* 0x3f800000c6c67423 */ /* 0x000fe200000101c6 */
[----:B------:R-:W-:Y:S01]  /*3d80*/  ISETP.LT.OR P1, PT, R140, 0x2, P1 ;  /* 0x000000028c00780c */ /* 0x000fe20000f21670 */
[----:B------:R-:W-:Y:S01]  /*3d90*/  FFMA.FTZ R212, -R212, R212, 1 ;  /* 0x3f800000d4d47423 */ /* 0x000fe200000101d4 */
[C---:B------:R-:W-:Y:S01]  /*3da0*/  ISETP.GT.AND P4, PT, R138.reuse, 0x1, P0 ;  /* 0x000000018a00780c */ /* 0x040fe20000784270 */
[----:B------:R-:W-:Y:S01]  /*3db0*/  MUFU.EX2 R124, R124 ;  /* 0x0000007c007c7308 */ /* 0x000fe20000000800 */
[C---:B------:R-:W-:Y:S01]  /*3dc0*/  FSEL R125, R199.reuse, -INF , !P1 ;  /* 0xff800000c77d7808 */ /* 0x040fe20004800000 */
[----:B------:R-:W-:Y:S01]  /*3dd0*/  FFMA.FTZ R199, -R199, R199, 1 ;  /* 0x3f800000c7c77423 */ /* 0x000fe200000101c7 */
[-C--:B--2---:R-:W-:Y:S05]  /*3de0*/  HMMA.16816.F32.BF16 R4, R120, R192.reuse, R4 ;  /* 0x000000c07804723c */ /* 0x084fea0000041804 */
[--C-:B------:R-:W-:Y:S01]  /*3df0*/  FFMA.FTZ R127, R125, c[0x0][0x29c], -R214.reuse ;  /* 0x0000a7007d7f7a23 */ /* 0x100fe200000108d6 */
[----:B------:R-:W-:Y:S01]  /*3e00*/  ISETP.LT.OR P4, PT, R139, 0x2, P4 ;  /* 0x000000028b00780c */ /* 0x000fe20002781670 */
[----:B------:R-:W2:Y:S01]  /*3e10*/  LDS R125, [R250.X4+0x12180] ;  /* 0x01218000fa7d7984 */ /* 0x000ea20000004800 */
[C---:B------:R-:W-:Y:S03]  /*3e20*/  HMMA.16816.F32.BF16 R8, R128.reuse, R192, R8 ;  /* 0x000000c08008723c */ /* 0x040fe60000041808 */
[----:B------:R-:W4:Y:S01]  /*3e30*/  MUFU.EX2 R127, R127 ;  /* 0x0000007f007f7308 */ /* 0x000f220000000800 */
[--C-:B------:R-:W-:Y:S01]  /*3e40*/  FFMA.FTZ R126, R141, c[0x0][0x29c], -R214.reuse ;  /* 0x0000a7008d7e7a23 */ /* 0x100fe200000108d6 */
[----:B------:R-:W-:Y:S01]  /*3e50*/  ISETP.GT.AND P1, PT, R138, RZ, P0 ;  /* 0x000000ff8a00720c */ /* 0x000fe20000724270 */
[----:B------:R-:W-:Y:S02]  /*3e60*/  FFMA.FTZ R214, R143, c[0x0][0x29c], -R214 ;  /* 0x0000a7008fd67a23 */ /* 0x000fe400000108d6 */
[-C--:B------:R-:W-:Y:S01]  /*3e70*/  HMMA.16816.F32.BF16 R12, R128, R194.reuse, R12 ;  /* 0x000000c2800c723c */ /* 0x080fe2000004180c */
[----:B------:R-:W5:Y:S02]  /*3e80*/  LDS R128, [R250.X4+0x121a0] ;  /* 0x0121a000fa807984 */ /* 0x000f640000004800 */
[----:B------:R-:W-:Y:S02]  /*3e90*/  ISETP.LT.OR P1, PT, R139, 0x1, P1 ;  /* 0x000000018b00780c */ /* 0x000fe40000f21670 */
[----:B------:R-:W-:Y:S02]  /*3ea0*/  MUFU.EX2 R126, R126 ;  /* 0x0000007e007e7308 */ /* 0x000fe40000000800 */
[----:B---3--:R-:W-:Y:S01]  /*3eb0*/  FSEL R135, R200, -INF , !P1 ;  /* 0xff800000c8877808 */ /* 0x008fe20004800000 */
[----:B------:R-:W-:Y:S01]  /*3ec0*/  HMMA.16816.F32.BF16 R16, R120, R194, R16 ;  /* 0x000000c27810723c */ /* 0x000fe20000041810 */
[----:B------:R-:W3:Y:S03]  /*3ed0*/  LDS R120, [R250.X4+0x12200] ;  /* 0x01220000fa787984 */ /* 0x000ee60000004800 */
[----:B------:R-:W-:Y:S01]  /*3ee0*/  ISETP.GT.AND P1, PT, R138, 0x21, P0 ;  /* 0x000000218a00780c */ /* 0x000fe20000724270 */
[--C-:B------:R-:W-:Y:S01]  /*3ef0*/  FFMA.FTZ R135, R135, c[0x0][0x29c], -R210.reuse ;  /* 0x0000a70087877a23 */ /* 0x100fe200000108d2 */
[----:B------:R-:W-:Y:S01]  /*3f00*/  FSEL R131, R204, -INF , !P2 ;  /* 0xff800000cc837808 */ /* 0x000fe20005000000 */
[----:B------:R-:W-:Y:S01]  /*3f10*/  MUFU.EX2 R141, R214 ;  /* 0x000000d6008d7308 */ /* 0x000fe20000000800 */
[----:B------:R-:W-:Y:S02]  /*3f20*/  ISETP.LT.OR P1, PT, R139, 0x22, P1 ;  /* 0x000000228b00780c */ /* 0x000fe40000f21670 */
[C---:B------:R-:W-:Y:S02]  /*3f30*/  ISETP.GT.AND P2, PT, R136.reuse, 0x1, P0 ;  /* 0x000000018800780c */ /* 0x040fe40000744270 */
[----:B------:R-:W-:Y:S01]  /*3f40*/  FSEL R139, R201, -INF , !P4 ;  /* 0xff800000c98b7808 */ /* 0x000fe20006000000 */
[--C-:B------:R-:W-:Y:S01]  /*3f50*/  FFMA.FTZ R131, R131, c[0x0][0x29c], -R210.reuse ;  /* 0x0000a70083837a23 */ /* 0x100fe200000108d2 */
[C---:B------:R-:W-:Y:S02]  /*3f60*/  ISETP.GT.AND P4, PT, R136.reuse, RZ, P0 ;  /* 0x000000ff8800720c */ /* 0x040fe40000784270 */
[----:B------:R-:W-:Y:S01]  /*3f70*/  FSEL R129, R205, -INF , !P1 ;  /* 0xff800000cd817808 */ /* 0x000fe20004800000 */
[----:B------:R-:W3:Y:S01]  /*3f80*/  MUFU.EX2 R135, R135 ;  /* 0x0000008700877308 */ /* 0x000ee20000000800 */
[----:B------:R-:W-:Y:S01]  /*3f90*/  ISETP.LT.OR P4, PT, R137, 0x1, P4 ;  /* 0x000000018900780c */ /* 0x000fe20002781670 */
[--C-:B------:R-:W-:Y:S01]  /*3fa0*/  FFMA.FTZ R139, R139, c[0x0][0x29c], -R210.reuse ;  /* 0x0000a7008b8b7a23 */ /* 0x100fe200000108d2 */
[C---:B------:R-:W-:Y:S01]  /*3fb0*/  ISETP.GT.AND P1, PT, R136.reuse, 0x20, P0 ;  /* 0x000000208800780c */ /* 0x040fe20000724270 */
[----:B------:R-:W-:Y:S01]  /*3fc0*/  FFMA.FTZ R210, R129, c[0x0][0x29c], -R210 ;  /* 0x0000a70081d27a23 */ /* 0x000fe200000108d2 */
[----:B------:R-:W-:Y:S01]  /*3fd0*/  ISETP.GT.AND P0, PT, R136, 0x21, P0 ;  /* 0x000000218800780c */ /* 0x000fe20000704270 */
[--C-:B--2---:R-:W-:Y:S01]  /*3fe0*/  FADD.FTZ R121, R4, -R125.reuse ;  /* 0x8000007d04797221 */ /* 0x104fe20000010000 */
[----:B------:R-:W-:Y:S01]  /*3ff0*/  ISETP.LT.OR P2, PT, R137, 0x2, P2 ;  /* 0x000000028900780c */ /* 0x000fe20001741670 */
[----:B------:R-:W-:Y:S01]  /*4000*/  FADD.FTZ R4, R5, -R125 ;  /* 0x8000007d05047221 */ /* 0x000fe20000010000 */
[----:B------:R-:W-:Y:S01]  /*4010*/  FSEL R138, R202, -INF , !P4 ;  /* 0xff800000ca8a7808 */ /* 0x000fe20006000000 */
[----:B------:R-:W-:Y:S01]  /*4020*/  FMUL.FTZ R121, R132, R121 ;  /* 0x0000007984797220 */ /* 0x000fe20000410000 */
[----:B------:R-:W-:Y:S01]  /*4030*/  ISETP.LT.OR P1, PT, R137, 0x21, P1 ;  /* 0x000000218900780c */ /* 0x000fe20000f21670 */
[----:B-1----:R-:W-:Y:S01]  /*4040*/  FMUL.FTZ R4, R133, R4 ;  /* 0x0000000485047220 */ /* 0x002fe20000410000 */
[----:B------:R-:W-:Y:S01]  /*4050*/  ISETP.LT.OR P0, PT, R137, 0x22, P0 ;  /* 0x000000228900780c */ /* 0x000fe20000701670 */
[----:B------:R-:W-:Y:S01]  /*4060*/  FMUL.FTZ R121, R121, R196 ;  /* 0x000000c479797220 */ /* 0x000fe20000410000 */
[----:B------:R-:W-:Y:S01]  /*4070*/  FSEL R136, R203, -INF , !P2 ;  /* 0xff800000cb887808 */ /* 0x000fe20005000000 */
[----:B------:R-:W-:Y:S01]  /*4080*/  FMUL.FTZ R4, R4, R197 ;  /* 0x000000c504047220 */ /* 0x000fe20000410000 */
[----:B------:R-:W-:Y:S01]  /*4090*/  FSEL R122, R207, -INF , !P0 ;  /* 0xff800000cf7a7808 */ /* 0x000fe20004000000 */
[--C-:B------:R-:W-:Y:S01]  /*40a0*/  FFMA.FTZ R138, R138, c[0x0][0x29c], -R209.reuse ;  /* 0x0000a7008a8a7a23 */ /* 0x100fe200000108d1 */
[----:B------:R-:W-:Y:S01]  /*40b0*/  FSEL R130, R206, -INF , !P1 ;  /* 0xff800000ce827808 */ /* 0x000fe20004800000 */
[--C-:B------:R-:W-:Y:S01]  /*40c0*/  FFMA.FTZ R136, R136, c[0x0][0x29c], -R209.reuse ;  /* 0x0000a70088887a23 */ /* 0x100fe200000108d1 */
[----:B------:R-:W-:Y:S01]  /*40d0*/  F2FP.BF16.PACK_AB R121, R4, R121 ;  /* 0x000000790479723e */ /* 0x000fe200000010ff */
[--C-:B-----5:R-:W-:Y:S01]  /*40e0*/  FADD.FTZ R4, R7, -R128.reuse ;  /* 0x8000008007047221 */ /* 0x120fe20000010000 */
[----:B------:R-:W-:Y:S01]  /*40f0*/  MUFU.EX2 R131, R131 ;  /* 0x0000008300837308 */ /* 0x000fe20000000800 */
[----:B------:R-:W-:Y:S01]  /*4100*/  FADD.FTZ R123, R6, -R128 ;  /* 0x80000080067b7221 */ /* 0x000fe20000010000 */
[C---:B----4-:R-:W-:Y:S01]  /*4110*/  F2FP.BF16.PACK_AB R7, R127.reuse, R124 ;  /* 0x0000007c7f07723e */ /* 0x050fe200000010ff */
[----:B------:R-:W-:Y:S01]  /*4120*/  FMUL.FTZ R4, R127, R4 ;  /* 0x000000047f047220 */ /* 0x000fe20000410000 */
[----:B------:R-:W1:Y:S01]  /*4130*/  LDS R6, [R250.X4+0x12220] ;  /* 0x01222000fa067984 */ /* 0x000e620000004800 */
[--C-:B------:R-:W-:Y:S01]  /*4140*/  FFMA.FTZ R130, R130, c[0x0][0x29c], -R209.reuse ;  /* 0x0000a70082827a23 */ /* 0x100fe200000108d1 */
[----:B------:R-:W-:Y:S01]  /*4150*/  F2FP.BF16.PACK_AB R133, R133, R132 ;  /* 0x000000848585723e */ /* 0x000fe200000010ff */
[----:B------:R-:W-:Y:S01]  /*4160*/  FFMA.FTZ R209, R122, c[0x0][0x29c], -R209 ;  /* 0x0000a7007ad17a23 */ /* 0x000fe200000108d1 */
[----:B------:R-:W-:Y:S01]  /*4170*/  PLOP3.LUT P0, PT, PT, PT, UP0, 0x80, 0x0 ;  /* 0x000000000000781c */ /* 0x000fe20003f0f008 */
[----:B------:R2:W-:Y:S01]  /*4180*/  STS [R236+0x12680], R7 ;  /* 0x01268007ec007388 */ /* 0x0005e20000000800 */
[----:B------:R-:W4:Y:S01]  /*4190*/  MUFU.EX2 R140, R139 ;  /* 0x0000008b008c7308 */ /* 0x000f220000000800 */
[--C-:B------:R-:W-:Y:S02]  /*41a0*/  FADD.FTZ R5, R16, -R125.reuse ;  /* 0x8000007d10057221 */ /* 0x100fe40000010000 */
[----:B------:R-:W-:Y:S01]  /*41b0*/  FADD.FTZ R16, R17, -R125 ;  /* 0x8000007d11107221 */ /* 0x000fe20000010000 */
[----:B------:R5:W-:Y:S01]  /*41c0*/  STS [R236+0x12280], R133 ;  /* 0x01228085ec007388 */ /* 0x000be20000000800 */
[--C-:B---3--:R-:W-:Y:S01]  /*41d0*/  FADD.FTZ R8, R8, -R120.reuse ;  /* 0x8000007808087221 */ /* 0x108fe20000010000 */
[C---:B------:R-:W-:Y:S01]  /*41e0*/  F2FP.BF16.PACK_AB R17, R215.reuse, R134 ;  /* 0x00000086d711723e */ /* 0x040fe200000010ff */
[----:B------:R-:W-:Y:S02]  /*41f0*/  FMUL.FTZ R5, R134, R5 ;  /* 0x0000000586057220 */ /* 0x000fe40000410000 */
[----:B------:R-:W-:Y:S01]  /*4200*/  FMUL.FTZ R16, R215, R16 ;  /* 0x00000010d7107220 */ /* 0x000fe20000410000 */
[----:B------:R-:W-:Y:S01]  /*4210*/  MUFU.EX2 R138, R138 ;  /* 0x0000008a008a7308 */ /* 0x000fe20000000800 */
[----:B------:R-:W-:Y:S01]  /*4220*/  FFMA.FTZ R129, -R200, R200, 1 ;  /* 0x3f800000c8817423 */ /* 0x000fe200000101c8 */
[----:B------:R-:W-:Y:S01]  /*4230*/  STS [R234], R17 ;  /* 0x00000011ea007388 */ /* 0x000fe20000000800 */
[----:B------:R-:W-:Y:S02]  /*4240*/  FADD.FTZ R12, R12, -R120 ;  /* 0x800000780c0c7221 */ /* 0x000fe40000010000 */
[----:B------:R-:W-:Y:S02]  /*4250*/  FMUL.FTZ R8, R135, R8 ;  /* 0x0000000887087220 */ /* 0x000fe40000410000 */
[----:B------:R-:W-:Y:S02]  /*4260*/  FMUL.FTZ R16, R16, R211 ;  /* 0x000000d310107220 */ /* 0x000fe40000410000 */
[----:B------:R-:W-:Y:S01]  /*4270*/  FMUL.FTZ R5, R5, R208 ;  /* 0x000000d005057220 */ /* 0x000fe20000410000 */
[----:B------:R-:W3:Y:S01]  /*4280*/  MUFU.EX2 R127, R136 ;  /* 0x00000088007f7308 */ /* 0x000ee20000000800 */
[--C-:B------:R-:W-:Y:S02]  /*4290*/  FADD.FTZ R125, R18, -R128.reuse ;  /* 0x80000080127d7221 */ /* 0x100fe40000010000 */
[----:B------:R-:W-:Y:S01]  /*42a0*/  FADD.FTZ R128, R19, -R128 ;  /* 0x8000008013807221 */ /* 0x000fe20000010000 */
[----:B------:R-:W-:Y:S01]  /*42b0*/  F2FP.BF16.PACK_AB R19, R141, R126 ;  /* 0x0000007e8d13723e */ /* 0x000fe200000010ff */
[----:B------:R-:W-:Y:S01]  /*42c0*/  FMUL.FTZ R8, R8, R129 ;  /* 0x0000008108087220 */ /* 0x000fe20000410000 */
[----:B----4-:R-:W-:Y:S01]  /*42d0*/  F2FP.BF16.PACK_AB R135, R140, R135 ;  /* 0x000000878c87723e */ /* 0x010fe200000010ff */
[----:B------:R-:W-:Y:S02]  /*42e0*/  FFMA.FTZ R129, -R204, R204, 1 ;  /* 0x3f800000cc817423 */ /* 0x000fe400000101cc */
[----:B------:R-:W-:Y:S01]  /*42f0*/  FMUL.FTZ R12, R131, R12 ;  /* 0x0000000c830c7220 */ /* 0x000fe20000410000 */
[----:B------:R-:W-:Y:S01]  /*4300*/  MUFU.EX2 R130, R130 ;  /* 0x0000008200827308 */ /* 0x000fe20000000800 */
[----:B------:R-:W-:Y:S01]  /*4310*/  STS [R234+0x400], R19 ;  /* 0x00040013ea007388 */ /* 0x000fe20000000800 */
[----:B------:R-:W-:Y:S02]  /*4320*/  FADD.FTZ R9, R9, -R120 ;  /* 0x8000007809097221 */ /* 0x000fe40000010000 */
[----:B------:R-:W-:Y:S01]  /*4330*/  FMUL.FTZ R12, R12, R129 ;  /* 0x000000810c0c7220 */ /* 0x000fe20000410000 */
[----:B------:R-:W-:Y:S01]  /*4340*/  F2FP.BF16.PACK_AB R129, R16, R5 ;  /* 0x000000051081723e */ /* 0x000fe200000010ff */
[----:B------:R-:W-:Y:S01]  /*4350*/  STS [R236+0x13280], R135 ;  /* 0x01328087ec007388 */ /* 0x000fe20000000800 */
[----:B------:R-:W-:Y:S02]  /*4360*/  FMUL.FTZ R123, R124, R123 ;  /* 0x0000007b7c7b7220 */ /* 0x000fe40000410000 */
[----:B------:R-:W-:Y:S01]  /*4370*/  FMUL.FTZ R9, R140, R9 ;  /* 0x000000098c097220 */ /* 0x000fe20000410000 */
[----:B------:R-:W4:Y:S01]  /*4380*/  MUFU.EX2 R210, R210 ;  /* 0x000000d200d27308 */ /* 0x000f220000000800 */
[----:B------:R-:W-:Y:S02]  /*4390*/  FFMA.FTZ R18, -R201, R201, 1 ;  /* 0x3f800000c9127423 */ /* 0x000fe400000101c9 */
[----:B------:R-:W-:Y:S01]  /*43a0*/  FMUL.FTZ R123, R123, R198 ;  /* 0x000000c67b7b7220 */ /* 0x000fe20000410000 */
[----:B---3--:R-:W-:Y:S01]  /*43b0*/  F2FP.BF16.PACK_AB R5, R127, R138 ;  /* 0x0000008a7f05723e */ /* 0x008fe200000010ff */
[----:B------:R-:W-:Y:S02]  /*43c0*/  FMUL.FTZ R4, R4, R199 ;  /* 0x000000c704047220 */ /* 0x000fe40000410000 */
[----:B------:R-:W-:Y:S02]  /*43d0*/  FMUL.FTZ R9, R9, R18 ;  /* 0x0000001209097220 */ /* 0x000fe40000410000 */
[----:B------:R-:W-:Y:S01]  /*43e0*/  STS [R236+0x13680], R5 ;  /* 0x01368005ec007388 */ /* 0x000fe20000000800 */
[----:B------:R-:W2:Y:S01]  /*43f0*/  MUFU.EX2 R209, R209 ;  /* 0x000000d100d17308 */ /* 0x000ea20000000800 */
[----:B------:R-:W-:Y:S01]  /*4400*/  FMUL.FTZ R125, R126, R125 ;  /* 0x0000007d7e7d7220 */ /* 0x000fe20000410000 */
[----:B------:R-:W-:Y:S01]  /*4410*/  F2FP.BF16.PACK_AB R123, R4, R123 ;  /* 0x0000007b047b723e */ /* 0x000fe200000010ff */
[----:B------:R-:W-:Y:S01]  /*4420*/  FMUL.FTZ R128, R141, R128 ;  /* 0x000000808d807220 */ /* 0x000fe20000410000 */
[----:B------:R-:W-:Y:S01]  /*4430*/  F2FP.BF16.PACK_AB R137, R9, R8 ;  /* 0x000000080989723e */ /* 0x000fe200000010ff */
[--C-:B-1----:R-:W-:Y:S02]  /*4440*/  FADD.FTZ R9, R10, -R6.reuse ;  /* 0x800000060a097221 */ /* 0x102fe40000010000 */
[--C-:B------:R-:W-:Y:S02]  /*4450*/  FADD.FTZ R4, R11, -R6.reuse ;  /* 0x800000060b047221 */ /* 0x100fe40000010000 */
[----:B------:R-:W-:Y:S02]  /*4460*/  FMUL.FTZ R128, R128, R213 ;  /* 0x000000d580807220 */ /* 0x000fe40000410000 */
[----:B------:R-:W-:Y:S02]  /*4470*/  FMUL.FTZ R125, R125, R212 ;  /* 0x000000d47d7d7220 */ /* 0x000fe40000410000 */
[----:B------:R-:W-:Y:S01]  /*4480*/  FMUL.FTZ R9, R138, R9 ;  /* 0x000000098a097220 */ /* 0x000fe20000410000 */
[----:B----4-:R-:W-:Y:S01]  /*4490*/  F2FP.BF16.PACK_AB R131, R210, R131 ;  /* 0x00000083d283723e */ /* 0x010fe200000010ff */
[----:B------:R-:W-:Y:S01]  /*44a0*/  FMUL.FTZ R4, R127, R4 ;  /* 0x000000047f047220 */ /* 0x000fe20000410000 */
[----:B------:R-:W-:Y:S01]  /*44b0*/  F2FP.BF16.PACK_AB R125, R128, R125 ;  /* 0x0000007d807d723e */ /* 0x000fe200000010ff */
[----:B------:R-:W-:Y:S02]  /*44c0*/  FFMA.FTZ R202, -R202, R202, 1 ;  /* 0x3f800000caca7423 */ /* 0x000fe400000101ca */
[----:B------:R-:W-:Y:S01]  /*44d0*/  STS [R234+0x1000], R131 ;  /* 0x00100083ea007388 */ /* 0x000fe20000000800 */
[----:B------:R-:W-:Y:S02]  /*44e0*/  FFMA.FTZ R203, -R203, R203, 1 ;  /* 0x3f800000cbcb7423 */ /* 0x000fe400000101cb */
[--C-:B------:R-:W-:Y:S01]  /*44f0*/  FADD.FTZ R11, R14, -R6.reuse ;  /* 0x800000060e0b7221 */ /* 0x100fe20000010000 */
[----:B--2---:R-:W-:Y:S01]  /*4500*/  F2FP.BF16.PACK_AB R7, R209, R130 ;  /* 0x00000082d107723e */ /* 0x004fe200000010ff */
[----:B------:R-:W-:Y:S02]  /*4510*/  FADD.FTZ R6, R15, -R6 ;  /* 0x800000060f067221 */ /* 0x000fe40000010000 */
[----:B------:R-:W-:Y:S02]  /*4520*/  FADD.FTZ R13, R13, -R120 ;  /* 0x800000780d0d7221 */ /* 0x000fe40000010000 */
[----:B------:R-:W-:Y:S01]  /*4530*/  STS [R234+0x1400], R7 ;  /* 0x00140007ea007388 */ /* 0x000fe20000000800 */
[----:B------:R-:W-:Y:S02]  /*4540*/  FMUL.FTZ R9, R9, R202 ;  /* 0x000000ca09097220 */ /* 0x000fe40000410000 */
[----:B------:R-:W-:Y:S02]  /*4550*/  FMUL.FTZ R4, R4, R203 ;  /* 0x000000cb04047220 */ /* 0x000fe40000410000 */
[----:B------:R-:W-:Y:S01]  /*4560*/  BAR.SYNC.DEFER_BLOCKING 0x0 ;  /* 0x0000000000007b1d */ /* 0x000fe20000010000 */
[----:B------:R-:W-:Y:S02]  /*4570*/  FFMA.FTZ R120, -R205, R205, 1 ;  /* 0x3f800000cd787423 */ /* 0x000fe400000101cd */
[----:B------:R-:W-:Y:S01]  /*4580*/  FMUL.FTZ R11, R130, R11 ;  /* 0x0000000b820b7220 */ /* 0x000fe20000410000 */
[----:B-----5:R-:W-:Y:S01]  /*4590*/  F2FP.BF16.PACK_AB R133, R4, R9 ;  /* 0x000000090485723e */ /* 0x020fe200000010ff */
[----:B------:R-:W-:Y:S02]  /*45a0*/  FFMA.FTZ R206, -R206, R206, 1 ;  /* 0x3f800000cece7423 */ /* 0x000fe400000101ce */
[----:B------:R-:W-:Y:S02]  /*45b0*/  FFMA.FTZ R207, -R207, R207, 1 ;  /* 0x3f800000cfcf7423 */ /* 0x000fe400000101cf */
[----:B------:R-:W-:Y:S02]  /*45c0*/  FMUL.FTZ R13, R210, R13 ;  /* 0x0000000dd20d7220 */ /* 0x000fe40000410000 */
[----:B------:R-:W-:Y:S02]  /*45d0*/  FMUL.FTZ R6, R209, R6 ;  /* 0x00000006d1067220 */ /* 0x000fe40000410000 */
[----:B------:R-:W-:Y:S02]  /*45e0*/  FMUL.FTZ R13, R13, R120 ;  /* 0x000000780d0d7220 */ /* 0x000fe40000410000 */
[----:B------:R-:W-:Y:S02]  /*45f0*/  FMUL.FTZ R11, R11, R206 ;  /* 0x000000ce0b0b7220 */ /* 0x000fe40000410000 */
[----:B------:R-:W-:Y:S01]  /*4600*/  FMUL.FTZ R6, R6, R207 ;  /* 0x000000cf06067220 */ /* 0x000fe20000410000 */
[----:B------:R-:W-:Y:S04]  /*4610*/  F2FP.BF16.PACK_AB R139, R13, R12 ;  /* 0x0000000c0d8b723e */ /* 0x000fe800000010ff */
[----:B------:R-:W-:Y:S01]  /*4620*/  F2FP.BF16.PACK_AB R141, R6, R11 ;  /* 0x0000000b068d723e */ /* 0x000fe200000010ff */
[----:B------:R-:W-:Y:S05]  /*4630*/  STS [R236+0x14280], R121 ;  /* 0x01428079ec007388 */ /* 0x000fea0000000800 */
[----:B------:R-:W-:Y:S05]  /*4640*/  STS [R236+0x14680], R123 ;  /* 0x0146807bec007388 */ /* 0x000fea0000000800 */
[----:B------:R-:W-:Y:S05]  /*4650*/  STS [R234+0x2000], R129 ;  /* 0x00200081ea007388 */ /* 0x000fea0000000800 */
[----:B------:R-:W-:Y:S05]  /*4660*/  STS [R234+0x2400], R125 ;  /* 0x0024007dea007388 */ /* 0x000fea0000000800 */
[----:B------:R-:W-:Y:S05]  /*4670*/  STS [R236+0x15280], R137 ;  /* 0x01528089ec007388 */ /* 0x000fea0000000800 */
        /* <DEDUP_REMOVED lines=84> */
[----:B------:R-:W2:Y:S01]  /*4bc0*/  LDL.64 R220, [R1+0x10] ;  /* 0x0000100001dc7983 */ /* 0x000ea20000100a00 */
[----:B------:R-:W-:Y:S02]  /*4bd0*/  USHF.R.S32.HI UR15, URZ, 0x1f, UR11 ;  /* 0x0000001f3f0f7899 */ /* 0x000fe4000801140b */
[----:B------:R-:W-:Y:S01]  /*4be0*/  ULDC.64 UR4, c[0x0][0x208] ;  /* 0x0000820000047ab9 */ /* 0x000fe20000000a00 */
[----:B------:R-:W3:Y:S01]  /*4bf0*/  LDL.64 R218, [R1] ;  /* 0x0000000001da7983 */ /* 0x000ee20000100a00 */
[----:B------:R-:W-:Y:S02]  /*4c00*/  UIMAD UR15, UR15, UR4, URZ ;  /* 0x000000040f0f72a4 */ /* 0x000fe4000f8e023f */
[----:B------:R-:W-:Y:S02]  /*4c10*/  USHF.L.U32 UR18, UR11, 0x6, URZ ;  /* 0x000000060b127899 */ /* 0x000fe4000800063f */
[----:B------:R-:W-:Y:S02]  /*4c20*/  UIMAD.WIDE.U32 UR20, UR11, UR4, URZ ;  /* 0x000000040b1472a5 */ /* 0x000fe4000f8e003f */
[----:B------:R-:W-:Y:S02]  /*4c30*/  UIMAD UR15, UR11, UR5, UR15 ;  /* 0x000000050b0f72a4 */ /* 0x000fe4000f8e020f */
[----:B------:R-:W-:Y:S01]  /*4c40*/  USHF.L.U32 UR4, UR20, 0x6, URZ ;  /* 0x0000000614047899 */ /* 0x000fe2000800063f */
[----:B------:R-:W-:Y:S01]  /*4c50*/  IMAD.U32 R10, RZ, RZ, UR18 ;  /* 0x00000012ff0a7e24 */ /* 0x000fe2000f8e00ff */
[----:B------:R-:W-:Y:S04]  /*4c60*/  UIADD3 UR15, UR21, UR15, URZ ;  /* 0x0000000f150f7290 */ /* 0x000fe8000fffe03f */
[----:B------:R-:W-:Y:S01]  /*4c70*/  IADD3 R9, P2, R240, UR4, RZ ;  /* 0x00000004f0097c10 */ /* 0x000fe2000ff5e0ff */
[----:B------:R-:W-:Y:S03]  /*4c80*/  USHF.L.U64.HI UR15, UR20, 0x6, UR15 ;  /* 0x00000006140f7899 */ /* 0x000fe6000801020f */
[----:B------:R-:W-:Y:S02]  /*4c90*/  LEA R18, P1, R9, c[0x0][0x1f0], 0x1 ;  /* 0x00007c0009127a11 */ /* 0x000fe400078208ff */
[----:B--2---:R-:W-:Y:S04]  /*4ca0*/  IADD3 R11, P0, R220, UR18, RZ ;  /* 0x00000012dc0b7c10 */ /* 0x004fe8000ff1e0ff */
[----:B------:R-:W-:Y:S02]  /*4cb0*/  LEA.HI.X.SX32 R10, R10, R243, 0x1, P0 ;  /* 0x000000f30a0a7211 */ /* 0x000fe400000f0eff */
[----:B------:R-:W-:Y:S02]  /*4cc0*/  LEA R16, P0, R11, c[0x0][0x280], 0x2 ;  /* 0x0000a0000b107a11 */ /* 0x000fe400078010ff */
[----:B---3--:R-:W-:Y:S02]  /*4cd0*/  IADD3.X R8, R219, UR15, RZ, P2, !PT ;  /* 0x0000000fdb087c10 */ /* 0x008fe400097fe4ff */
[----:B------:R-:W-:Y:S01]  /*4ce0*/  LEA.HI.X R17, R11, c[0x0][0x284], R10, 0x2, P0 ;  /* 0x0000a1000b117a11 */ /* 0x000fe200000f140a */
[----:B------:R-:W-:Y:S01]  /*4cf0*/  IMAD.U32 R11, RZ, RZ, UR9 ;  /* 0x00000009ff0b7e24 */ /* 0x000fe2000f8e00ff */
[----:B------:R-:W-:Y:S01]  /*4d00*/  LEA.HI.X R19, R9, c[0x0][0x1f4], R8, 0x1, P1 ;  /* 0x00007d0009137a11 */ /* 0x000fe200008f0c08 */
[----:B------:R-:W-:Y:S01]  /*4d10*/  IMAD.U32 R10, RZ, RZ, UR18 ;  /* 0x00000012ff0a7e24 */ /* 0x000fe2000f8e00ff */
[----:B------:R-:W-:Y:S01]  /*4d20*/  LOP3.LUT P2, RZ, R248, 0x2, RZ, 0xc0, !PT ;  /* 0x00000002f8ff7812 */ /* 0x000fe2000784c0ff */
[----:B------:R-:W-:Y:S01]  /*4d30*/  IMAD.U32 R8, RZ, RZ, UR8 ;  /* 0x00000008ff087e24 */ /* 0x000fe2000f8e00ff */
[----:B------:R-:W-:Y:S01]  /*4d40*/  IADD3 R11, P1, P0, R240, UR4, R11 ;  /* 0x00000004f00b7c10 */ /* 0x000fe2000f83e00b */
[----:B------:R-:W-:Y:S01]  /*4d50*/  @!P3 IMAD.SHL.U32 R9, R233, 0x10, RZ ;  /* 0x00000010e909b824 */ /* 0x000fe200078e00ff */
[----:B------:R-:W-:Y:S02]  /*4d60*/  IADD3 R10, -R237, UR13, -R10 ;  /* 0x0000000ded0a7c10 */ /* 0x000fe4000fffe90a */
[----:B------:R-:W-:Y:S02]  /*4d70*/  IADD3.X R8, R219, UR15, R8, P1, P0 ;  /* 0x0000000fdb087c10 */ /* 0x000fe40008fe0408 */
[C---:B------:R-:W-:Y:S02]  /*4d80*/  LEA R132, P0, R11.reuse, c[0x0][0x1f0], 0x1 ;  /* 0x00007c000b847a11 */ /* 0x040fe400078008ff */
[C---:B------:R-:W-:Y:S02]  /*4d90*/  ISETP.LT.OR P1, PT, R10.reuse, 0x1, !P4 ;  /* 0x000000010a00780c */ /* 0x040fe40006721670 */
[----:B------:R-:W-:Y:S02]  /*4da0*/  LEA.HI.X R133, R11, c[0x0][0x1f4], R8, 0x1, P0 ;  /* 0x00007d000b857a11 */ /* 0x000fe400000f0c08 */
[C---:B------:R-:W-:Y:S02]  /*4db0*/  ISETP.LT.OR P0, PT, R10.reuse, 0x1, !P2 ;  /* 0x000000010a00780c */ /* 0x040fe40005701670 */
[C---:B------:R-:W-:Y:S02]  /*4dc0*/  ISETP.LT.OR P4, PT, R10.reuse, 0x21, !P4 ;  /* 0x000000210a00780c */ /* 0x040fe40006781670 */
[----:B------:R-:W-:Y:S05]  /*4dd0*/  ISETP.LT.OR P2, PT, R10, 0x21, !P2 ;  /* 0x000000210a00780c */ /* 0x000fea0005741670 */
[----:B------:R-:W-:Y:S01]  /*4de0*/  @!PT LDS RZ, [RZ] ;  /* 0x00000000fffff984 */ /* 0x000fe20000000800 */
[----:B------:R-:W-:Y:S01]  /*4df0*/  @!PT LDS RZ, [RZ] ;  /* 0x00000000fffff984 */ /* 0x000fe20000000800 */
[----:B------:R-:W-:Y:S01]  /*4e00*/  @!PT LDS RZ, [RZ] ;  /* 0x00000000fffff984 */ /* 0x000fe20000000800 */
[----:B------:R1:W-:Y:S01]  /*4e10*/  LDGSTS.E.BYPASS.LTC128B.128 [R235+0xc080], [R18.64], !P1 ;  /* 0x0c08000012eb7fae */ /* 0x0003e2000c901d50 */
[----:B------:R-:W-:Y:S03]  /*4e20*/  LOP3.LUT P1, RZ, R248, 0x4, RZ, 0xc0, !PT ;  /* 0x00000004f8ff7812 */ /* 0x000fe6000782c0ff */
[----:B------:R1:W-:Y:S01]  /*4e30*/  LDGSTS.E.BYPASS.LTC128B.128 [R235+0xe080], [R18.64+0x80], !P0 ;  /* 0x0e08008012eb7fae */ /* 0x0003e2000c101d50 */
[C---:B------:R-:W-:Y:S02]  /*4e40*/  ISETP.LT.OR P0, PT, R10.reuse, 0x1, !P1 ;  /* 0x000000010a00780c */ /* 0x040fe40004f01670 */
[----:B------:R-:W-:Y:S11]  /*4e50*/  ISETP.LT.OR P1, PT, R10, 0x21, !P1 ;  /* 0x000000210a00780c */ /* 0x000ff60004f21670 */
[----:B------:R1:W-:Y:S04]  /*4e60*/  LDGSTS.E.BYPASS.LTC128B.128 [R235+0x10080], [R18.64+0x100], !P0 ;  /* 0x1008010012eb7fae */ /* 0x0003e8000c101d50 */
[----:B------:R1:W-:Y:S04]  /*4e70*/  LDGSTS.E.BYPASS.LTC128B.128 [R235+0xd080], [R132.64], !P4 ;  /* 0x0d08000084eb7fae */ /* 0x0003e8000e101d50 */
[----:B------:R1:W-:Y:S04]  /*4e80*/  LDGSTS.E.BYPASS.LTC128B.128 [R235+0xf080], [R132.64+0x80], !P2 ;  /* 0x0f08008084eb7fae */ /* 0x0003e8000d101d50 */
[----:B------:R1:W-:Y:S04]  /*4e90*/  LDGSTS.E.BYPASS.LTC128B.128 [R235+0x11080], [R132.64+0x100], !P1 ;  /* 0x1108010084eb7fae */ /* 0x0003e8000c901d50 */
[----:B------:R1:W-:Y:S02]  /*4ea0*/  @!P3 LDGSTS.E.BYPASS.LTC128B.128 [R9+0x12180], [R16.64] ;  /* 0x121800001009bfae */ /* 0x0003e4000b901d50 */
.L_x_307:
        /* <DEDUP_REMOVED lines=73> */
[----:B------:R-:W2:Y:S01]  /*5340*/  LDL.64 R116, [R1+0x18] ;  /* 0x0000180001747983 */ /* 0x000ea20000100a00 */
[----:B------:R-:W-:Y:S02]  /*5350*/  USHF.R.S32.HI UR18, URZ, 0x1f, UR11 ;  /* 0x0000001f3f127899 */ /* 0x000fe4000801140b */
[----:B------:R-:W-:Y:S02]  /*5360*/  ULDC.64 UR4, c[0x0][0x178] ;  /* 0x00005e0000047ab9 */ /* 0x000fe40000000a00 */
[----:B------:R-:W-:Y:S02]  /*5370*/  UIMAD UR18, UR18, UR4, URZ ;  /* 0x00000004121272a4 */ /* 0x000fe4000f8e023f */
[----:B------:R-:W-:Y:S02]  /*5380*/  UIMAD.WIDE.U32 UR22, UR11, UR4, URZ ;  /* 0x000000040b1672a5 */ /* 0x000fe4000f8e003f */
[----:B------:R-:W-:Y:S02]  /*5390*/  UIMAD UR18, UR11, UR5, UR18 ;  /* 0x000000050b1272a4 */ /* 0x000fe4000f8e0212 */
[----:B------:R-:W-:Y:S02]  /*53a0*/  USHF.L.U32 UR15, UR11, 0x6, URZ ;  /* 0x000000060b0f7899 */ /* 0x000fe4000800063f */
[----:B------:R-:W-:Y:S02]  /*53b0*/  USHF.L.U32 UR19, UR22, 0x6, URZ ;  /* 0x0000000616137899 */ /* 0x000fe4000800063f */
[----:B------:R-:W-:Y:S02]  /*53c0*/  UIADD3 UR18, UR23, UR18, URZ ;  /* 0x0000001217127290 */ /* 0x000fe4000fffe03f */
[----:B------:R-:W-:Y:S01]  /*53d0*/  IMAD.U32 R5, RZ, RZ, UR15 ;  /* 0x0000000fff057e24 */ /* 0x000fe2000f8e00ff */
[----:B------:R-:W-:Y:S01]  /*53e0*/  ULEA UR20, UP0, UR4, UR19, 0x5 ;  /* 0x0000001304147291 */ /* 0x000fe2000f80283f */
[----:B------:R-:W-:Y:S01]  /*53f0*/  IADD3 R6, P1, R244, UR19, RZ ;  /* 0x00000013f4067c10 */ /* 0x000fe2000ff3e0ff */
[----:B------:R-:W-:Y:S01]  /*5400*/  USHF.L.U64.HI UR18, UR22, 0x6, UR18 ;  /* 0x0000000616127899 */ /* 0x000fe20008010212 */
[----:B------:R-:W-:Y:S02]  /*5410*/  IMAD.U32 R4, RZ, RZ, UR15 ;  /* 0x0000000fff047e24 */ /* 0x000fe4000f8e00ff */
[----:B------:R-:W-:Y:S01]  /*5420*/  LEA R12, P2, R6, c[0x0][0x160], 0x1 ;  /* 0x00005800060c7a11 */ /* 0x000fe200078408ff */
[----:B------:R-:W-:Y:S02]  /*5430*/  ULEA.HI.X UR4, UR4, UR18, UR5, 0x5, UP0 ;  /* 0x0000001204047291 */ /* 0x000fe400080f2c05 */
[----:B------:R-:W-:Y:S02]  /*5440*/  IADD3 R4, -R237, UR13, -R4 ;  /* 0x0000000ded047c10 */ /* 0x000fe4000fffe904 */
[----:B--2---:R-:W-:Y:S04]  /*5450*/  IADD3 R9, P0, R116, UR15, RZ ;  /* 0x0000000f74097c10 */ /* 0x004fe8000ff1e0ff */
[----:B------:R-:W-:Y:S02]  /*5460*/  LEA.HI.X.SX32 R8, R5, R246, 0x1, P0 ;  /* 0x000000f605087211 */ /* 0x000fe400000f0eff */
[----:B------:R-:W-:Y:S02]  /*5470*/  IADD3.X R5, R232, UR18, RZ, P1, !PT ;  /* 0x00000012e8057c10 */ /* 0x000fe40008ffe4ff */
[----:B------:R-:W-:Y:S02]  /*5480*/  LEA R10, P0, R9, c[0x0][0x258], 0x2 ;  /* 0x00009600090a7a11 */ /* 0x000fe400078010ff */
[----:B------:R-:W-:Y:S01]  /*5490*/  LEA.HI.X R13, R6, c[0x0][0x164], R5, 0x1, P2 ;  /* 0x00005900060d7a11 */ /* 0x000fe200010f0c05 */
[----:B------:R-:W-:Y:S01]  /*54a0*/  @!P3 IMAD.SHL.U32 R5, R233, 0x10, RZ ;  /* 0x00000010e905b824 */ /* 0x000fe200078e00ff */
[----:B------:R-:W-:Y:S02]  /*54b0*/  ISETP.LT.OR P2, PT, R4, 0x1, !P4 ;  /* 0x000000010400780c */ /* 0x000fe40006741670 */
[----:B------:R-:W-:Y:S02]  /*54c0*/  IADD3 R7, P1, R244, UR20, RZ ;  /* 0x00000014f4077c10 */ /* 0x000fe4000ff3e0ff */
[----:B------:R-:W-:Y:S02]  /*54d0*/  LEA.HI.X R11, R9, c[0x0][0x25c], R8, 0x2, P0 ;  /* 0x00009700090b7a11 */ /* 0x000fe400000f1408 */
[----:B------:R-:W-:Y:S02]  /*54e0*/  LEA R8, P0, R7, c[0x0][0x160], 0x1 ;  /* 0x0000580007087a11 */ /* 0x000fe400078008ff */
[----:B------:R-:W-:Y:S02]  /*54f0*/  IADD3.X R6, R232, UR4, RZ, P1, !PT ;  /* 0x00000004e8067c10 */ /* 0x000fe40008ffe4ff */
[----:B------:R-:W-:Y:S02]  /*5500*/  LOP3.LUT P1, RZ, R249, 0x2, RZ, 0xc0, !PT ;  /* 0x00000002f9ff7812 */ /* 0x000fe4000782c0ff */
[----:B------:R-:W-:Y:S01]  /*5510*/  LEA.HI.X R9, R7, c[0x0][0x164], R6, 0x1, P0 ;  /* 0x0000590007097a11 */ /* 0x000fe200000f0c06 */
[----:B------:R-:W-:Y:S01]  /*5520*/  @!PT LDS RZ, [RZ] ;  /* 0x00000000fffff984 */ /* 0x000fe20000000800 */
[----:B------:R-:W-:Y:S01]  /*5530*/  @!PT LDS RZ, [RZ] ;  /* 0x00000000fffff984 */ /* 0x000fe20000000800 */
[----:B------:R-:W-:Y:S01]  /*5540*/  @!PT LDS RZ, [RZ] ;  /* 0x00000000fffff984 */ /* 0x000fe20000000800 */
[----:B------:R1:W-:Y:S01]  /*5550*/  LDGSTS.E.BYPASS.LTC128B.128 [R235+0x6080], [R12.64], !P2 ;  /* 0x060800000ceb7fae */ /* 0x0003e2000d101d50 */
[C---:B------:R-:W-:Y:S02]  /*5560*/  ISETP.LT.OR P0, PT, R4.reuse, 0x1, !P1 ;  /* 0x000000010400780c */ /* 0x040fe40004f01670 */
[C---:B------:R-:W-:Y:S02]  /*5570*/  ISETP.LT.OR P2, PT, R4.reuse, 0x1, P6 ;  /* 0x000000010400780c */ /* 0x040fe40003741670 */
[C---:B------:R-:W-:Y:S02]  /*5580*/  ISETP.LT.OR P4, PT, R4.reuse, 0x21, !P4 ;  /* 0x000000210400780c */ /* 0x040fe40006781670 */
[C---:B------:R-:W-:Y:S07]  /*5590*/  ISETP.LT.OR P1, PT, R4.reuse, 0x21, !P1 ;  /* 0x000000210400780c */ /* 0x040fee0004f21670 */
[----:B------:R1:W-:Y:S01]  /*55a0*/  LDGSTS.E.BYPASS.LTC128B.128 [R235+0x8080], [R12.64+0x80], !P0 ;  /* 0x080800800ceb7fae */ /* 0x0003e2000c101d50 */
[----:B------:R-:W-:Y:S03]  /*55b0*/  ISETP.LT.OR P0, PT, R4, 0x21, P6 ;  /* 0x000000210400780c */ /* 0x000fe60003701670 */
[----:B------:R1:W-:Y:S04]  /*55c0*/  LDGSTS.E.BYPASS.LTC128B.128 [R235+0xa080], [R12.64+0x100], !P2 ;  /* 0x0a0801000ceb7fae */ /* 0x0003e8000d101d50 */
[----:B------:R1:W-:Y:S04]  /*55d0*/  LDGSTS.E.BYPASS.LTC128B.128 [R235+0x7080], [R8.64], !P4 ;  /* 0x0708000008eb7fae */ /* 0x0003e8000e101d50 */
[----:B------:R1:W-:Y:S04]  /*55e0*/  LDGSTS.E.BYPASS.LTC128B.128 [R235+0x9080], [R8.64+0x80], !P1 ;  /* 0x0908008008eb7fae */ /* 0x0003e8000c901d50 */
[----:B------:R1:W-:Y:S04]  /*55f0*/  LDGSTS.E.BYPASS.LTC128B.128 [R235+0xb080], [R8.64+0x100], !P0 ;  /* 0x0b08010008eb7fae */ /* 0x0003e8000c101d50 */
[----:B------:R1:W-:Y:S02]  /*5600*/  @!P3 LDGSTS.E.BYPASS.LTC128B.128 [R5+0x12080], [R10.64] ;  /* 0x120800000a05bfae */ /* 0x0003e4000b901d50 */
.L_x_308:
        /* <DEDUP_REMOVED lines=45> */
[C---:B------:R-:W-:Y:S01]  /*58e0*/  HMMA.16816.F32.BF16 R136, R208.reuse, R212, R136 ;  /* 0x000000d4d088723c */ /* 0x040fe20000041888 */
[----:B------:R-:W3:Y:S07]  /*58f0*/  LDL.64 R212, [R1+0x8] ;  /* 0x0000080001d47983 */ /* 0x000eee0000100a00 */
[-C--:B------:R-:W-:Y:S01]  /*5900*/  HMMA.16816.F32.BF16 R140, R208, R214.reuse, R140 ;  /* 0x000000d6d08c723c */ /* 0x080fe2000004188c */
[----:B------:R-:W4:Y:S07]  /*5910*/  LDSM.16.MT88.4 R208, [R228+0x5880] ;  /* 0x00588000e4d0783b */ /* 0x000f2e0000004200 */
[----:B------:R-:W-:Y:S08]  /*5920*/  HMMA.16816.F32.BF16 R144, R196, R214, R144 ;  /* 0x000000d6c490723c */ /* 0x000ff00000041890 */
[-C--:B-1----:R-:W-:Y:S08]  /*5930*/  HMMA.16816.F32.BF16 R4, R200, R204.reuse, R4 ;  /* 0x000000ccc804723c */ /* 0x082ff00000041804 */
[C---:B------:R-:W-:Y:S07]  /*5940*/  HMMA.16816.F32.BF16 R8, R220.reuse, R204, R8 ;  /* 0x000000ccdc08723c */ /* 0x040fee0000041808 */
[----:B------:R-:W-:Y:S01]  /*5950*/  IMAD.U32 R205, RZ, RZ, UR6 ;  /* 0x00000006ffcd7e24 */ /* 0x000fe2000f8e00ff */
[-C--:B------:R-:W-:Y:S08]  /*5960*/  HMMA.16816.F32.BF16 R12, R220, R206.reuse, R12 ;  /* 0x000000cedc0c723c */ /* 0x080ff0000004180c */
[C---:B------:R-:W-:Y:S08]  /*5970*/  HMMA.16816.F32.BF16 R16, R200.reuse, R206, R16 ;  /* 0x000000cec810723c */ /* 0x040ff00000041810 */
[-C--:B--2---:R-:W-:Y:S08]  /*5980*/  HMMA.16816.F32.BF16 R116, R200, R216.reuse, R116 ;  /* 0x000000d8c874723c */ /* 0x084ff00000041874 */
[C---:B------:R-:W-:Y:S08]  /*5990*/  HMMA.16816.F32.BF16 R120, R220.reuse, R216, R120 ;  /* 0x000000d8dc78723c */ /* 0x040ff00000041878 */
[-C--:B------:R-:W-:Y:S08]  /*59a0*/  HMMA.16816.F32.BF16 R124, R220, R218.reuse, R124 ;  /* 0x000000dadc7c723c */ /* 0x080ff0000004187c */
[C---:B------:R-:W-:Y:S08]  /*59b0*/  HMMA.16816.F32.BF16 R128, R200.reuse, R218, R128 ;  /* 0x000000dac880723c */ /* 0x040ff00000041880 */
[-C--:B----4-:R-:W-:Y:S08]  /*59c0*/  HMMA.16816.F32.BF16 R132, R200, R208.reuse, R132 ;  /* 0x000000d0c884723c */ /* 0x090ff00000041884 */
[C---:B------:R-:W-:Y:S08]  /*59d0*/  HMMA.16816.F32.BF16 R136, R220.reuse, R208, R136 ;  /* 0x000000d0dc88723c */ /* 0x040ff00000041888 */
[-C--:B------:R-:W-:Y:S08]  /*59e0*/  HMMA.16816.F32.BF16 R140, R220, R210.reuse, R140 ;  /* 0x000000d2dc8c723c */ /* 0x080ff0000004188c */
[----:B------:R-:W-:Y:S04]  /*59f0*/  HMMA.16816.F32.BF16 R144, R200, R210, R144 ;  /* 0x000000d2c890723c */ /* 0x000fe80000041890 */
[----:B---3--:R-:W-:Y:S01]  /*5a00*/  IADD3 R204, P0, R212, UR6, RZ ;  /* 0x00000006d4cc7c10 */ /* 0x008fe2000ff1e0ff */
[----:B------:R-:W-:Y:S03]  /*5a10*/  UMOV UR6, UR11 ;  /* 0x0000000b00067c82 */ /* 0x000fe60008000000 */
[----:B------:R-:W-:Y:S04]  /*5a20*/  LEA.HI.X.SX32 R205, R205, R242, 0x1, P0 ;  /* 0x000000f2cdcd7211 */ /* 0x000fe800000f0eff */
[C---:B------:R-:W-:Y:S04]  /*5a30*/  LEA R206, P0, R204.reuse, c[0x0][0x220], 0x2 ;  /* 0x00008800ccce7a11 */ /* 0x040fe800078010ff */
[----:B------:R-:W-:Y:S02]  /*5a40*/  LEA.HI.X R207, R204, c[0x0][0x224], R205, 0x2, P0 ;  /* 0x00008900cccf7a11 */ /* 0x000fe400000f14cd */
[----:B------:R-:W-:Y:S03]  /*5a50*/  PLOP3.LUT P0, PT, PT, PT, UP0, 0x80, 0x0 ;  /* 0x000000000000781c */ /* 0x000fe60003f0f008 */
        /* <DEDUP_REMOVED lines=98> */
.L_x_290:
[----:B------:R-:W-:Y:S05]  /*6080*/  @P2 BRA `(.L_x_310) ;  /* 0x0000113000002947 */ /* 0x000fea0003800000 */
[----:B-----5:R-:W-:Y:S01]  /*6090*/  SHF.R.S32.HI R0, RZ, 0x1f, R233 ;  /* 0x0000001fff007819 */ /* 0x020fe200000114e9 */
[----:B------:R-:W-:Y:S01]  /*60a0*/  BAR.SYNC.DEFER_BLOCKING 0x1, 0x100 ;  /* 0x0044000000007b1d */ /* 0x000fe20000010000 */
[----:B------:R-:W-:Y:S02]  /*60b0*/  F2FP.BF16.PACK_AB R20, R21, R20 ;  /* 0x000000141514723e */ /* 0x000fe400000010ff */
[----:B------:R-:W-:-:S02]  /*60c0*/  LEA.HI R2, R0, R233, RZ, 0x2 ;  /* 0x000000e900027211 */ /* 0x000fc400078f10ff */
[CC--:B-1----:R-:W-:Y:S02]  /*60d0*/  LEA.HI R5, R0.reuse, R233.reuse, RZ, 0x5 ;  /* 0x000000e900057211 */ /* 0x0c2fe400078f28ff */
[--C-:B------:R-:W-:Y:S02]  /*60e0*/  SHF.R.S32.HI R4, RZ, 0x2, R2.reuse ;  /* 0x00000002ff047819 */ /* 0x100fe40000011402 */
[----:B------:R-:W-:Y:S02]  /*60f0*/  SHF.R.S32.HI R3, RZ, 0x1f, R2 ;  /* 0x0000001fff037819 */ /* 0x000fe40000011402 */
[----:B------:R-:W-:Y:S02]  /*6100*/  SHF.R.S32.HI R6, RZ, 0x5, R5 ;  /* 0x00000005ff067819 */ /* 0x000fe40000011405 */
[----:B------:R-:W-:Y:S02]  /*6110*/  LEA.HI R3, R3, R4, RZ, 0x3 ;  /* 0x0000000403037211 */ /* 0x000fe400078f18ff */
[----:B------:R-:W-:-:S02]  /*6120*/  LEA.HI R7, R0, R233, RZ, 0x6 ;  /* 0x000000e900077211 */ /* 0x000fc400078f30ff */
[----:B------:R-:W-:Y:S02]  /*6130*/  LOP3.LUT R3, R3, 0xfffffff8, RZ, 0xc0, !PT ;  /* 0xfffffff803037812 */ /* 0x000fe400078ec0ff */
[----:B------:R-:W-:Y:S02]  /*6140*/  LEA.HI R5, R5, R6, RZ, 0x1 ;  /* 0x0000000605057211 */ /* 0x000fe400078f08ff */
[----:B------:R-:W-:Y:S01]  /*6150*/  SHF.R.S32.HI R7, RZ, 0x6, R7 ;  /* 0x00000006ff077819 */ /* 0x000fe20000011407 */
[----:B------:R-:W-:Y:S01]  /*6160*/  IMAD.IADD R3, R4, 0x1, -R3 ;  /* 0x0000000104037824 */ /* 0x000fe200078e0a03 */
[----:B------:R-:W-:Y:S02]  /*6170*/  LOP3.LUT R9, R5, 0x1ffffe, RZ, 0xc0, !PT ;  /* 0x001ffffe05097812 */ /* 0x000fe400078ec0ff */
[----:B------:R-:W-:Y:S01]  /*6180*/  LOP3.LUT R2, R2, 0x3ffffffc, RZ, 0xc0, !PT ;  /* 0x3ffffffc02027812 */ /* 0x000fe200078ec0ff */
[C---:B------:R-:W-:Y:S01]  /*6190*/  IMAD.SHL.U32 R4, R3.reuse, 0x40, RZ ;  /* 0x0000004003047824 */ /* 0x040fe200078e00ff */
[----:B------:R-:W-:Y:S01]  /*61a0*/  LOP3.LUT P0, RZ, R3, 0x4, RZ, 0xc0, !PT ;  /* 0x0000000403ff7812 */ /* 0x000fe2000780c0ff */
[----:B------:R-:W-:Y:S01]  /*61b0*/  IMAD.SHL.U32 R5, R7, 0x8, RZ ;  /* 0x0000000807057824 */ /* 0x000fe200078e00ff */
[----:B------:R-:W-:Y:S01]  /*61c0*/  F2FP.BF16.PACK_AB R22, R23, R22 ;  /* 0x000000161716723e */ /* 0x000fe200000010ff */
[----:B------:R-:W-:Y:S01]  /*61d0*/  IMAD.IADD R9, R6, 0x1, -R9 ;  /* 0x0000000106097824 */ /* 0x000fe200078e0a09 */
[----:B------:R-:W-:Y:S01]  /*61e0*/  LOP3.LUT R4, R4, 0x1c0, RZ, 0xc0, !PT ;  /* 0x000001c004047812 */ /* 0x000fe200078ec0ff */
[----:B------:R-:W-:Y:S01]  /*61f0*/  IMAD.IADD R2, R233, 0x1, -R2 ;  /* 0x00000001e9027824 */ /* 0x000fe200078e0a02 */
[----:B------:R-:W-:-:S02]  /*6200*/  F2FP.BF16.PACK_AB R32, R33, R32 ;  /* 0x000000202120723e */ /* 0x000fc400000010ff */
[----:B------:R-:W-:Y:S01]  /*6210*/  LOP3.LUT R5, R4, 0x18, R5, 0xf8, !PT ;  /* 0x0000001804057812 */ /* 0x000fe200078ef805 */
[----:B------:R-:W-:Y:S01]  /*6220*/  IMAD R2, R9, 0x200, R2 ;  /* 0x0000020009027824 */ /* 0x000fe200078e0202 */
[----:B------:R-:W-:Y:S01]  /*6230*/  SHF.R.U32.HI R4, RZ, 0x3, R4 ;  /* 0x00000003ff047819 */ /* 0x000fe20000011604 */
[----:B------:R-:W-:Y:S01]  /*6240*/  IMAD.MOV.U32 R9, RZ, RZ, 0x4 ;  /* 0x00000004ff097424 */ /* 0x000fe200078e00ff */
[----:B------:R-:W-:Y:S02]  /*6250*/  F2FP.BF16.PACK_AB R34, R35, R34 ;  /* 0x000000222322723e */ /* 0x000fe400000010ff */
[----:B------:R-:W-:Y:S01]  /*6260*/  LOP3.LUT R5, R5, R4, RZ, 0x3c, !PT ;  /* 0x0000000405057212 */ /* 0x000fe200078e3cff */
[----:B------:R-:W-:Y:S01]  /*6270*/  IMAD.WIDE R10, R238, R9, c[0x0][0x358] ;  /* 0x0000d600ee0a7625 */ /* 0x000fe200078e0209 */
[----:B------:R-:W-:Y:S02]  /*6280*/  F2FP.BF16.PACK_AB R24, R25, R24 ;  /* 0x000000181918723e */ /* 0x000fe400000010ff */
[----:B------:R-:W-:Y:S01]  /*6290*/  F2FP.BF16.PACK_AB R26, R27, R26 ;  /* 0x0000001a1b1a723e */ /* 0x000fe200000010ff */
[----:B------:R-:W-:Y:S01]  /*62a0*/  IMAD.U32 R2, R2, 0x2, R5 ;  /* 0x0000000202027824 */ /* 0x000fe200078e0005 */
[----:B------:R-:W-:-:S02]  /*62b0*/  F2FP.BF16.PACK_AB R28, R29, R28 ;  /* 0x0000001c1d1c723e */ /* 0x000fc400000010ff */
[----:B------:R-:W-:Y:S01]  /*62c0*/  F2FP.BF16.PACK_AB R30, R31, R30 ;  /* 0x0000001e1f1e723e */ /* 0x000fe200000010ff */
[----:B------:R-:W-:Y:S01]  /*62d0*/  IMAD.SHL.U32 R3, R2, 0x2, RZ ;  /* 0x0000000202037824 */ /* 0x000fe200078e00ff */
[----:B------:R-:W-:Y:S02]  /*62e0*/  F2FP.BF16.PACK_AB R36, R37, R36 ;  /* 0x000000242524723e */ /* 0x000fe400000010ff */
[----:B------:R-:W-:Y:S02]  /*62f0*/  F2FP.BF16.PACK_AB R38, R39, R38 ;  /* 0x000000262726723e */ /* 0x000fe400000010ff */
[C---:B------:R-:W-:Y:S01]  /*6300*/  IADD3 R5, R3.reuse, 0x40, RZ ;  /* 0x0000004003057810 */ /* 0x040fe20007ffe0ff */
[----:B------:R-:W-:Y:S01]  /*6310*/  STS [R3+0x6080], R20 ;  /* 0x0060801403007388 */ /* 0x000fe20000000800 */
[----:B------:R-:W-:Y:S02]  /*6320*/  @P0 IADD3 R5, R3, -0x40, RZ ;  /* 0xffffffc003050810 */ /* 0x000fe40007ffe0ff */
        /* <DEDUP_REMOVED lines=34> */
[----:B------:R1:W-:Y:S01]  /*6550*/  STS [R3+0x9080], R40 ;  /* 0x0090802803007388 */ /* 0x0003e20000000800 */
[----:B------:R-:W-:Y:S02]  /*6560*/  F2FP.BF16.PACK_AB R86, R87, R86 ;  /* 0x000000565756723e */ /* 0x000fe400000010ff */
[----:B------:R-:W-:Y:S01]  /*6570*/  F2FP.BF16.PACK_AB R96, R97, R96 ;  /* 0x000000606160723e */ /* 0x000fe200000010ff */
[----:B------:R-:W-:Y:S01]  /*6580*/  STS [R3+0x9480], R42 ;  /* 0x0094802a03007388 */ /* 0x000fe20000000800 */
[----:B------:R-:W-:-:S02]  /*6590*/  F2FP.BF16.PACK_AB R98, R99, R98 ;  /* 0x000000626362723e */ /* 0x000fc400000010ff */
[----:B------:R-:W-:Y:S01]  /*65a0*/  F2FP.BF16.PACK_AB R88, R89, R88 ;  /* 0x000000585958723e */ /* 0x000fe200000010ff */
[----:B------:R2:W-:Y:S01]  /*65b0*/  STS [R5+0x9080], R44 ;  /* 0x0090802c05007388 */ /* 0x0005e20000000800 */
[----:B------:R-:W-:Y:S02]  /*65c0*/  F2FP.BF16.PACK_AB R90, R91, R90 ;  /* 0x0000005a5b5a723e */ /* 0x000fe400000010ff */
[----:B------:R-:W-:Y:S01]  /*65d0*/  F2FP.BF16.PACK_AB R92, R93, R92 ;  /* 0x0000005c5d5c723e */ /* 0x000fe200000010ff */
[----:B------:R3:W-:Y:S01]  /*65e0*/  STS [R5+0x9480], R46 ;  /* 0x0094802e05007388 */ /* 0x0007e20000000800 */
[----:B------:R-:W-:Y:S02]  /*65f0*/  F2FP.BF16.PACK_AB R94, R95, R94 ;  /* 0x0000005e5f5e723e */ /* 0x000fe400000010ff */
[----:B------:R-:W-:Y:S01]  /*6600*/  F2FP.BF16.PACK_AB R100, R101, R100 ;  /* 0x000000646564723e */ /* 0x000fe200000010ff */
[----:B------:R3:W-:Y:S01]  /*6610*/  STS [R3+0xa080], R52 ;  /* 0x00a0803403007388 */ /* 0x0007e20000000800 */
        /* <DEDUP_REMOVED lines=10> */
[----:B------:R-:W-:Y:S01]  /*66c0*/  ISETP.NE.U32.AND P0, PT, RZ, c[0x0][0x360], PT ;  /* 0x0000d800ff007a0c */ /* 0x000fe20003f05070 */
[----:B------:R3:W-:Y:S01]  /*66d0*/  STS [R3+0xb080], R56 ;  /* 0x00b0803803007388 */ /* 0x0007e20000000800 */
[----:B------:R-:W-:Y:S02]  /*66e0*/  ISETP.NE.U32.AND P1, PT, RZ, c[0x0][0x358], PT ;  /* 0x0000d600ff007a0c */ /* 0x000fe40003f25070 */
[----:B------:R-:W-:Y:S01]  /*66f0*/  ISETP.NE.AND.EX P0, PT, RZ, c[0x0][0x364], PT, P0 ;  /* 0x0000d900ff007a0c */ /* 0x000fe20003f05300 */
[----:B------:R3:W-:Y:S01]  /*6700*/  STS [R3+0xb480], R58 ;  /* 0x00b4803a03007388 */ /* 0x0007e20000000800 */
[----:B------:R-:W-:-:S03]  /*6710*/  ISETP.NE.AND.EX P1, PT, RZ, c[0x0][0x35c], PT, P1 ;  /* 0x0000d700ff007a0c */ /* 0x000fc60003f25310 */
[----:B------:R3:W-:Y:S04]  /*6720*/  STS [R5+0xb080], R60 ;  /* 0x00b0803c05007388 */ /* 0x0007e80000000800 */
        /* <DEDUP_REMOVED lines=25> */
[----:B------:R-:W-:Y:S01]  /*68c0*/  BAR.SYNC.DEFER_BLOCKING 0x1, 0x100 ;  /* 0x0044000000007b1d */ /* 0x000fe20000010000 */
[----:B-1----:R-:W-:-:S02]  /*68d0*/  IMAD.MOV.U32 R40, RZ, RZ, c[0x0][0x2f0] ;  /* 0x0000bc00ff287624 */ /* 0x002fc400078e00ff */
[----:B------:R-:W-:-:S03]  /*68e0*/  @P0 IMAD.WIDE R8, R238, R9, c[0x0][0x360] ;  /* 0x0000d800ee080625 */ /* 0x000fc600078e0209 */
[----:B------:R-:W4:Y:S04]  /*68f0*/  @P1 LDG.E R13, [R10.64] ;  /* 0x000000100a0d1981 */ /* 0x000f28000c1e1900 */
[----:B------:R3:W5:Y:S01]  /*6900*/  @P0 LDG.E R40, [R8.64] ;  /* 0x0000001008280981 */ /* 0x000762000c1e1900 */
[----:B--2---:R-:W-:Y:S02]  /*6910*/  CS2R R44, SRZ ;  /* 0x00000000002c7805 */ /* 0x004fe4000001ff00 */
[--C-:B----4-:R-:W-:Y:S01]  /*6920*/  @P1 SHF.R.S32.HI R45, RZ, 0x1f, R13.reuse ;  /* 0x0000001fff2d1819 */ /* 0x110fe2000001140d */
[----:B------:R-:W-:Y:S01]  /*6930*/  @P1 IMAD.MOV.U32 R44, RZ, RZ, R13 ;  /* 0x000000ffff2c1224 */ /* 0x000fe200078e000d */
[----:B------:R-:W-:Y:S05]  /*6940*/  @P0 BRA `(.L_x_311) ;  /* 0x0000004000000947 */ /* 0x000fea0003800000 */
[----:B---3--:R-:W-:Y:S05]  /*6950*/  @!P1 BRA `(.L_x_311) ;  /* 0x0000003000009947 */ /* 0x008fea0003800000 */
[----:B-----5:R-:W2:Y:S04]  /*6960*/  LDG.E R40, [R10.64] ;  /* 0x000000100a287981 */ /* 0x020ea8000c1e1900 */
[----:B------:R-:W2:Y:S02]  /*6970*/  LDG.E R3, [R10.64+0x4] ;  /* 0x000004100a037981 */ /* 0x000ea4000c1e1900 */
[----:B--2---:R-:W-:-:S02]  /*6980*/  IADD3 R40, -R40, R3, RZ ;  /* 0x0000000328287210 */ /* 0x004fc40007ffe1ff */
.L_x_311:
[----:B---3--:R-:W-:Y:S01]  /*6990*/  LEA.HI R0, R0, R233, RZ, 0x3 ;  /* 0x000000e900007211 */ /* 0x008fe200078f18ff */
[----:B------:R-:W-:Y:S01]  /*69a0*/  BSSY B0, `(.L_x_312) ;  /* 0x000003e000007945 */ /* 0x000fe20003800000 */
[----:B-----5:R-:W-:-:S02]  /*69b0*/  IADD3 R40, R40, -UR14, RZ ;  /* 0x8000000e28287c10 */ /* 0x020fc4000fffe0ff */
[----:B------:R-:W-:Y:S02]  /*69c0*/  LOP3.LUT R2, R0, 0x1ffffff8, RZ, 0xc0, !PT ;  /* 0x1ffffff800027812 */ /* 0x000fe400078ec0ff */
[----:B------:R-:W-:Y:S02]  /*69d0*/  SHF.R.S32.HI R0, RZ, 0x3, R0 ;  /* 0x00000003ff007819 */ /* 0x000fe40000011400 */
[----:B------:R-:W-:Y:S01]  /*69e0*/  IMNMX R53, R40, 0x40, PT ;  /* 0x0000004028357817 */ /* 0x000fe20003800200 */
[----:B------:R-:W-:Y:S01]  /*69f0*/  IMAD.IADD R2, R233, 0x1, -R2 ;  /* 0x00000001e9027824 */ /* 0x000fe200078e0a02 */
[----:B------:R-:W-:Y:S01]  /*6a00*/  SHF.R.S32.HI R52, RZ, 0x1f, R238 ;  /* 0x0000001fff347819 */ /* 0x000fe200000114ee */
[C---:B------:R-:W-:Y:S01]  /*6a10*/  IMAD.SHL.U32 R3, R0.reuse, 0x40, RZ ;  /* 0x0000004000037824 */ /* 0x040fe200078e00ff */
[----:B------:R-:W-:Y:S01]  /*6a20*/  ISETP.GE.AND P4, PT, R0, R53, PT ;  /* 0x000000350000720c */ /* 0x000fe20003f86270 */
[----:B------:R-:W-:Y:S01]  /*6a30*/  IMAD.SHL.U32 R58, R2, 0x8, RZ ;  /* 0x00000008023a7824 */ /* 0x000fe200078e00ff */
[----:B------:R-:W-:Y:S01]  /*6a40*/  SEL R52, R52, RZ, !P1 ;  /* 0x000000ff34347207 */ /* 0x000fe20004800000 */
[----:B------:R-:W1:Y:S01]  /*6a50*/  S2R R2, SR_CTAID.Y ;  /* 0x0000000000027919 */ /* 0x000e620000002600 */
[----:B------:R-:W-:-:S02]  /*6a60*/  LOP3.LUT R3, R3, 0x1c0, RZ, 0xc0, !PT ;  /* 0x000001c003037812 */ /* 0x000fc400078ec0ff */
[--C-:B------:R-:W-:Y:S02]  /*6a70*/  SHF.R.S32.HI R59, RZ, 0x1f, R58.reuse ;  /* 0x0000001fff3b7819 */ /* 0x100fe4000001143a */
[----:B------:R-:W-:Y:S02]  /*6a80*/  LOP3.LUT R4, R3, 0x38, R58, 0xf8, !PT ;  /* 0x0000003803047812 */ /* 0x000fe400078ef83a */
[----:B------:R-:W-:Y:S02]  /*6a90*/  SHF.R.U32.HI R3, RZ, 0x3, R3 ;  /* 0x00000003ff037819 */ /* 0x000fe40000011603 */
[----:B------:R-:W-:Y:S02]  /*6aa0*/  IADD3 R62, P0, R0, R44, RZ ;  /* 0x0000002c003e7210 */ /* 0x000fe40007f1e0ff */
[----:B------:R-:W-:Y:S02]  /*6ab0*/  LOP3.LUT R4, R4, R3, RZ, 0x3c, !PT ;  /* 0x0000000304047212 */ /* 0x000fe400078e3cff */
[----:B------:R-:W-:-:S02]  /*6ac0*/  SEL R238, R238, RZ, !P1 ;  /* 0x000000ffeeee7207 */ /* 0x000fc40004800000 */
[----:B------:R-:W-:Y:S01]  /*6ad0*/  LEA.HI.X.SX32 R63, R0, R45, 0x1, P0 ;  /* 0x0000002d003f7211 */ /* 0x000fe200000f0eff */
[----:B------:R-:W-:Y:S01]  /*6ae0*/  IMAD R4, R7, 0x200, R4 ;  /* 0x0000020007047824 */ /* 0x000fe200078e0204 */
[----:B------:R-:W-:-:S03]  /*6af0*/  IADD3 R56, R58, 0x40, RZ ;  /* 0x000000403a387810 */ /* 0x000fc60007ffe0ff */
[----:B------:R-:W-:Y:S01]  /*6b00*/  IMAD.SHL.U32 R57, R4, 0x2, RZ ;  /* 0x0000000204397824 */ /* 0x000fe200078e00ff */
[----:B-1----:R-:W-:-:S04]  /*6b10*/  SHF.R.S32.HI R3, RZ, 0x1f, R2 ;  /* 0x0000001fff037819 */ /* 0x002fc80000011402 */
[----:B------:R1:W2:Y:S01]  /*6b20*/  LDS.128 R36, [R57+0x7080] ;  /* 0x0070800039247984 */ /* 0x0002a20000000c00 */
[----:B------:R-:W-:-:S03]  /*6b30*/  IMAD.WIDE.U32 R42, R2, c[0x0][0x338], R58 ;  /* 0x0000ce00022a7a25 */ /* 0x000fc600078e003a */
[----:B------:R1:W3:Y:S01]  /*6b40*/  LDS.128 R32, [R57+0x9080] ;  /* 0x0090800039207984 */ /* 0x0002e20000000c00 */
[----:B------:R-:W-:Y:S02]  /*6b50*/  IMAD R41, R3, c[0x0][0x338], RZ ;  /* 0x0000ce0003297a24 */ /* 0x000fe400078e02ff */
[----:B------:R-:W-:Y:S01]  /*6b60*/  IMAD.MOV.U32 R60, RZ, RZ, R42 ;  /* 0x000000ffff3c7224 */ /* 0x000fe200078e002a */
[----:B------:R1:W4:Y:S01]  /*6b70*/  LDS.128 R28, [R57+0xb080] ;  /* 0x00b08000391c7984 */ /* 0x0003220000000c00 */
[----:B------:R-:W-:-:S03]  /*6b80*/  IMAD R41, R2, c[0x0][0x33c], R41 ;  /* 0x0000cf0002297a24 */ /* 0x000fc600078e0229 */
[----:B------:R1:W1:Y:S01]  /*6b90*/  LDS.128 R24, [R57+0x80] ;  /* 0x0000800039187984 */ /* 0x0002620000000c00 */
[----:B------:R-:W-:Y:S02]  /*6ba0*/  IMAD.IADD R61, R43, 0x1, R41 ;  /* 0x000000012b3d7824 */ /* 0x000fe400078e0229 */
[----:B------:R-:W-:Y:S01]  /*6bb0*/  IMAD R43, R52, c[0x0][0x340], RZ ;  /* 0x0000d000342b7a24 */ /* 0x000fe200078e02ff */
[----:B------:R1:W1:Y:S01]  /*6bc0*/  LDS.128 R20, [R57+0x2080] ;  /* 0x0020800039147984 */ /* 0x0002620000000c00 */
[----:B------:R-:W-:Y:S02]  /*6bd0*/  IMAD.U32 R41, RZ, RZ, UR10 ;  /* 0x0000000aff297e24 */ /* 0x000fe4000f8e00ff */
[C---:B------:R-:W-:Y:S01]  /*6be0*/  IMAD R40, R238.reuse, c[0x0][0x344], R43 ;  /* 0x0000d100ee287a24 */ /* 0x040fe200078e022b */
[----:B------:R1:W1:Y:S01]  /*6bf0*/  LDS.128 R16, [R57+0x4080] ;  /* 0x0040800039107984 */ /* 0x0002620000000c00 */
[----:B------:R-:W-:-:S03]  /*6c00*/  IMAD.WIDE.U32 R60, R238, c[0x0][0x340], R60 ;  /* 0x0000d000ee3c7a25 */ /* 0x000fc600078e003c */
[----:B------:R1:W1:Y:S01]  /*6c10*/  LDS.128 R12, [R57+0x1080] ;  /* 0x00108000390c7984 */ /* 0x0002620000000c00 */
[----:B------:R-:W-:-:S03]  /*6c20*/  IMAD.WIDE R62, R41, 0x40, R62 ;  /* 0x00000040293e7825 */ /* 0x000fc600078e023e */
[----:B------:R1:W1:Y:S01]  /*6c30*/  LDS.128 R8, [R57+0x3080] ;  /* 0x0030800039087984 */ /* 0x0002620000000c00 */
[----:B------:R-:W-:-:S03]  /*6c40*/  IMAD.IADD R65, R61, 0x1, R40 ;  /* 0x000000013d417824 */ /* 0x000fc600078e0228 */
[----:B------:R1:W1:Y:S01]  /*6c50*/  LDS.128 R4, [R57+0x5080] ;  /* 0x0050800039047984 */ /* 0x0002620000000c00 */
[----:B------:R-:W-:Y:S05]  /*6c60*/  @P4 BRA `(.L_x_313) ;  /* 0x0000011000004947 */ /* 0x000fea0003800000 */
[C---:B------:R-:W-:Y:S01]  /*6c70*/  ISETP.GE.AND P3, PT, R58.reuse, c[0x0][0x324], PT ;  /* 0x0000c9003a007a0c */ /* 0x040fe20003f66270 */
[----:B------:R-:W5:Y:S01]  /*6c80*/  LDS.128 R48, [R57+0x8080] ;  /* 0x0080800039307984 */ /* 0x000f620000000c00 */
[----:B------:R-:W-:Y:S01]  /*6c90*/  IMAD R54, R63, c[0x0][0x330], RZ ;  /* 0x0000cc003f367a24 */ /* 0x000fe200078e02ff */
[----:B------:R-:W-:Y:S01]  /*6ca0*/  IADD3 R55, R58, 0x80, RZ ;  /* 0x000000803a377810 */ /* 0x000fe20007ffe0ff */
[----:B------:R-:W-:Y:S01]  /*6cb0*/  IMAD.MOV.U32 R64, RZ, RZ, R60 ;  /* 0x000000ffff407224 */ /* 0x000fe200078e003c */
[----:B------:R-:W4:Y:S01]  /*6cc0*/  LDS.128 R44, [R57+0xa080] ;  /* 0x00a08000392c7984 */ /* 0x000f220000000c00 */
[----:B------:R-:W-:Y:S01]  /*6cd0*/  IMAD R54, R62, c[0x0][0x334], R54 ;  /* 0x0000cd003e367a24 */ /* 0x000fe200078e0236 */
[----:B------:R-:W-:Y:S01]  /*6ce0*/  ISETP.GE.AND P2, PT, R56, c[0x0][0x324], PT ;  /* 0x0000c90038007a0c */ /* 0x000fe20003f46270 */
[----:B------:R-:W-:Y:S01]  /*6cf0*/  IMAD.WIDE.U32 R66, R62, c[0x0][0x330], R64 ;  /* 0x0000cc003e427a25 */ /* 0x000fe200078e0040 */
[----:B------:R-:W-:-:S03]  /*6d00*/  ISETP.GE.AND P1, PT, R55, c[0x0][0x324], PT ;  /* 0x0000c90037007a0c */ /* 0x000fc60003f26270 */
[----:B------:R-:W-:Y:S01]  /*6d10*/  IMAD.IADD R54, R67, 0x1, R54 ;  /* 0x0000000143367824 */ /* 0x000fe200078e0236 */
[----:B------:R-:W3:Y:S01]  /*6d20*/  @!P3 LDS.128 R40, [R57+0x6080] ;  /* 0x006080003928b984 */ /* 0x000ee20000000c00 */
[----:B------:R-:W-:-:S04]  /*6d30*/  LEA R68, P0, R66, c[0x0][0x318], 0x1 ;  /* 0x0000c60042447a11 */ /* 0x000fc800078008ff */
[----:B------:R-:W-:-:S05]  /*6d40*/  LEA.HI.X R69, R66, c[0x0][0x31c], R54, 0x1, P0 ;  /* 0x0000c70042457a11 */ /* 0x000fca00000f0c36 */
[----:B-----5:R2:W-:Y:S04]  /*6d50*/  @!P2 STG.E.128 [R68.64+0x80], R48 ;  /* 0x000080304400a986 */ /* 0x0205e8000c101d10 */
[----:B----4-:R2:W-:Y:S04]  /*6d60*/  @!P1 STG.E.128 [R68.64+0x100], R44 ;  /* 0x0001002c44009986 */ /* 0x0105e8000c101d10 */
[----:B---3--:R2:W-:Y:S02]  /*6d70*/  @!P3 STG.E.128 [R68.64], R40 ;  /* 0x000000284400b986 */ /* 0x0085e4000c101d10 */
.L_x_313:
[----:B------:R-:W-:Y:S05]  /*6d80*/  BSYNC B0 ;  /* 0x0000000000007941 */ /* 0x000fea0003800000 */
.L_x_312:
[----:B------:R-:W-:Y:S01]  /*6d90*/  IADD3 R0, R0, 0x20, RZ ;  /* 0x0000002000007810 */ /* 0x000fe20007ffe0ff */
[----:B------:R-:W-:Y:S03]  /*6da0*/  BSSY B0, `(.L_x_314) ;  /* 0x0000014000007945 */ /* 0x000fe60003800000 */
[----:B------:R-:W-:-:S13]  /*6db0*/  ISETP.GE.AND P3, PT, R0, R53, PT ;  /* 0x000000350000720c */ /* 0x000fda0003f66270 */
[----:B------:R-:W-:Y:S05]  /*6dc0*/  @P3 BRA `(.L_x_315) ;  /* 0x0000011000003947 */ /* 0x000fea0003800000 */
[----:B--2---:R-:W-:Y:S01]  /*6dd0*/  IADD3 R41, P0, R62, 0x20, RZ ;  /* 0x000000203e297810 */ /* 0x004fe20007f1e0ff */
[----:B------:R-:W-:Y:S01]  /*6de0*/  IMAD.MOV.U32 R42, RZ, RZ, R60 ;  /* 0x000000ffff2a7224 */ /* 0x000fe200078e003c */
[C---:B------:R-:W-:Y:S01]  /*6df0*/  IADD3 R0, R58.reuse, 0x80, RZ ;  /* 0x000000803a007810 */ /* 0x040fe20007ffe0ff */
[----:B------:R-:W-:Y:S01]  /*6e00*/  IMAD.MOV.U32 R43, RZ, RZ, R65 ;  /* 0x000000ffff2b7224 */ /* 0x000fe200078e0041 */
[----:B------:R-:W-:Y:S01]  /*6e10*/  ISETP.GE.AND P2, PT, R58, c[0x0][0x324], PT ;  /* 0x0000c9003a007a0c */ /* 0x000fe20003f46270 */
[----:B------:R-:W-:Y:S01]  /*6e20*/  IMAD.X R40, RZ, RZ, R63, P0 ;  /* 0x000000ffff287224 */ /* 0x000fe200000e063f */
[----:B------:R-:W-:Y:S01]  /*6e30*/  ISETP.GE.AND P0, PT, R0, c[0x0][0x324], PT ;  /* 0x0000c90000007a0c */ /* 0x000fe20003f06270 */
[----:B------:R-:W-:Y:S01]  /*6e40*/  IMAD.WIDE.U32 R42, R41, c[0x0][0x330], R42 ;  /* 0x0000cc00292a7a25 */ /* 0x000fe200078e002a */
[----:B------:R-:W-:-:S03]  /*6e50*/  ISETP.GE.AND P1, PT, R56, c[0x0][0x324], PT ;  /* 0x0000c90038007a0c */ /* 0x000fc60003f26270 */
[----:B------:R-:W-:Y:S01]  /*6e60*/  IMAD R40, R40, c[0x0][0x330], RZ ;  /* 0x0000cc0028287a24 */ /* 0x000fe200078e02ff */
[----:B------:R-:W-:-:S03]  /*6e70*/  LEA R44, P5, R42, c[0x0][0x318], 0x1 ;  /* 0x0000c6002a2c7a11 */ /* 0x000fc600078a08ff */
[----:B------:R-:W-:-:S04]  /*6e80*/  IMAD R40, R41, c[0x0][0x334], R40 ;  /* 0x0000cd0029287a24 */ /* 0x000fc800078e0228 */
[----:B------:R-:W-:-:S05]  /*6e90*/  IMAD.IADD R40, R43, 0x1, R40 ;  /* 0x000000012b287824 */ /* 0x000fca00078e0228 */
[----:B------:R-:W-:-:S05]  /*6ea0*/  LEA.HI.X R45, R42, c[0x0][0x31c], R40, 0x1, P5 ;  /* 0x0000c7002a2d7a11 */ /* 0x000fca00028f0c28 */
[----:B------:R2:W-:Y:S04]  /*6eb0*/  @!P2 STG.E.128 [R44.64], R36 ;  /* 0x000000242c00a986 */ /* 0x0005e8000c101d10 */
[----:B---3--:R2:W-:Y:S04]  /*6ec0*/  @!P1 STG.E.128 [R44.64+0x80], R32 ;  /* 0x000080202c009986 */ /* 0x0085e8000c101d10 */
[----:B----4-:R2:W-:Y:S02]  /*6ed0*/  @!P0 STG.E.128 [R44.64+0x100], R28 ;  /* 0x0001001c2c008986 */ /* 0x0105e4000c101d10 */
.L_x_315:
[----:B------:R-:W-:Y:S05]  /*6ee0*/  BSYNC B0 ;  /* 0x0000000000007941 */ /* 0x000fea0003800000 */
.L_x_314:
[----:B------:R-:W-:Y:S01]  /*6ef0*/  IMAD R3, R3, c[0x0][0x308], RZ ;  /* 0x0000c20003037a24 */ /* 0x000fe200078e02ff */
[----:B------:R-:W-:Y:S01]  /*6f00*/  BSSY B0, `(.L_x_316) ;  /* 0x0000017000007945 */ /* 0x000fe20003800000 */
[----:B--2-4-:R-:W-:-:S04]  /*6f10*/  IMAD.WIDE.U32 R30, R2, c[0x0][0x308], R58 ;  /* 0x0000c200021e7a25 */ /* 0x014fc800078e003a */
        /* <DEDUP_REMOVED lines=16> */
[----:B---3--:R-:W-:-:S04]  /*7020*/  LEA R32, P0, R30, c[0x0][0x2e8], 0x1 ;  /* 0x0000ba001e207a11 */ /* 0x008fc800078008ff */
[----:B------:R-:W-:-:S05]  /*7030*/  LEA.HI.X R33, R30, c[0x0][0x2ec], R2, 0x1, P0 ;  /* 0x0000bb001e217a11 */ /* 0x000fca00000f0c02 */
[----:B-1----:R1:W-:Y:S04]  /*7040*/  @!P4 STG.E.128 [R32.64], R24 ;  /* 0x000000182000c986 */ /* 0x0023e8000c101d10 */
[----:B------:R1:W-:Y:S04]  /*7050*/  @!P2 STG.E.128 [R32.64+0x80], R20 ;  /* 0x000080142000a986 */ /* 0x0003e8000c101d10 */
[----:B------:R1:W-:Y:S02]  /*7060*/  @!P1 STG.E.128 [R32.64+0x100], R16 ;  /* 0x0001001020009986 */ /* 0x0003e4000c101d10 */
.L_x_317:
[----:B------:R-:W-:Y:S05]  /*7070*/  BSYNC B0 ;  /* 0x0000000000007941 */ /* 0x000fea0003800000 */
.L_x_316:
[----:B------:R-:W-:Y:S05]  /*7080*/  @P3 EXIT ;  /* 0x000000000000394d */ /* 0x000fea0003800000 */
[----:B------:R-:W-:Y:S01]  /*7090*/  IADD3 R0, P0, R62, 0x20, RZ ;  /* 0x000000203e007810 */ /* 0x000fe20007f1e0ff */
[----:B-1----:R-:W-:Y:S01]  /*70a0*/  IMAD.MOV.U32 R16, RZ, RZ, R238 ;  /* 0x000000ffff107224 */ /* 0x002fe200078e00ee */
[C---:B------:R-:W-:Y:S01]  /*70b0*/  ISETP.GE.AND P1, PT, R58.reuse, c[0x0][0x2f4], PT ;  /* 0x0000bd003a007a0c */ /* 0x040fe20003f26270 */
[----:B------:R-:W-:Y:S01]  /*70c0*/  IMAD.MOV.U32 R17, RZ, RZ, R29 ;  /* 0x000000ffff117224 */ /* 0x000fe200078e001d */
        /* <DEDUP_REMOVED lines=15> */
.L_x_310:
[----:B------:R-:W-:Y:S01]  /*71c0*/  ISETP.NE.U32.AND P0, PT, RZ, c[0x0][0x360], PT ;  /* 0x0000d800ff007a0c */ /* 0x000fe20003f05070 */
[----:B-1----:R-:W-:Y:S01]  /*71d0*/  IMAD.MOV.U32 R7, RZ, RZ, 0x4 ;  /* 0x00000004ff077424 */ /* 0x002fe200078e00ff */
[----:B------:R-:W-:-:S02]  /*71e0*/  ISETP.NE.U32.AND P1, PT, RZ, c[0x0][0x358], PT ;  /* 0x0000d600ff007a0c */ /* 0x000fc40003f25070 */
[----:B------:R-:W-:Y:S01]  /*71f0*/  ISETP.NE.AND.EX P0, PT, RZ, c[0x0][0x364], PT, P0 ;  /* 0x0000d900ff007a0c */ /* 0x000fe20003f05300 */
[----:B------:R-:W-:Y:S01]  /*7200*/  IMAD.WIDE R4, R238, R7, c[0x0][0x358] ;  /* 0x0000d600ee047625 */ /* 0x000fe200078e0207 */
[----:B------:R-:W-:-:S03]  /*7210*/  ISETP.NE.AND.EX P1, PT, RZ, c[0x0][0x35c], PT, P1 ;  /* 0x0000d700ff007a0c */ /* 0x000fc60003f25310 */
[----:B------:R-:W-:-:S08]  /*7220*/  IMAD.MOV.U32 R6, RZ, RZ, c[0x0][0x2f0] ;  /* 0x0000bc00ff067624 */ /* 0x000fd000078e00ff */
[----:B------:R-:W-:Y:S02]  /*7230*/  @P0 IMAD.WIDE R8, R238, R7, c[0x0][0x360] ;  /* 0x0000d800ee080625 */ /* 0x000fe400078e0207 */
[----:B------:R-:W2:Y:S04]  /*7240*/  @P1 LDG.E R3, [R4.64] ;  /* 0x0000001004031981 */ /* 0x000ea8000c1e1900 */
[----:B------:R1:W5:Y:S01]  /*7250*/  @P0 LDG.E R6, [R8.64] ;  /* 0x0000001008060981 */ /* 0x000362000c1e1900 */
[----:B------:R-:W-:Y:S02]  /*7260*/  CS2R R10, SRZ ;  /* 0x00000000000a7805 */ /* 0x000fe4000001ff00 */
[--C-:B--2---:R-:W-:Y:S01]  /*7270*/  @P1 SHF.R.S32.HI R11, RZ, 0x1f, R3.reuse ;  /* 0x0000001fff0b1819 */ /* 0x104fe20000011403 */
[----:B------:R-:W-:Y:S01]  /*7280*/  @P1 IMAD.MOV.U32 R10, RZ, RZ, R3 ;  /* 0x000000ffff0a1224 */ /* 0x000fe200078e0003 */
[----:B------:R-:W-:Y:S05]  /*7290*/  @P0 BRA `(.L_x_318) ;  /* 0x0000004000000947 */ /* 0x000fea0003800000 */
[----:B-1----:R-:W-:Y:S05]  /*72a0*/  @!P1 BRA `(.L_x_318) ;  /* 0x0000003000009947 */ /* 0x002fea0003800000 */
[----:B-----5:R-:W2:Y:S04]  /*72b0*/  LDG.E R6, [R4.64] ;  /* 0x0000001004067981 */ /* 0x020ea8000c1e1900 */
[----:B------:R-:W2:Y:S02]  /*72c0*/  LDG.E R3, [R4.64+0x4] ;  /* 0x0000041004037981 */ /* 0x000ea4000c1e1900 */
[----:B--2---:R-:W-:-:S02]  /*72d0*/  IADD3 R6, -R6, R3, RZ ;  /* 0x0000000306067210 */ /* 0x004fc40007ffe1ff */
.L_x_318:
[----:B-1---5:R-:W1:Y:S01]  /*72e0*/  S2R R0, SR_CTAID.Y ;  /* 0x0000000000007919 */ /* 0x022e620000002600 */
[----:B------:R-:W-:Y:S01]  /*72f0*/  SHF.R.S32.HI R2, RZ, 0x1f, R233 ;  /* 0x0000001fff027819 */ /* 0x000fe200000114e9 */
[----:B------:R-:W-:Y:S01]  /*7300*/  BSSY B0, `(.L_x_319) ;  /* 0x000002a000007945 */ /* 0x000fe20003800000 */
[----:B------:R-:W-:-:S02]  /*7310*/  IADD3 R6, R6, -UR14, RZ ;  /* 0x8000000e06067c10 */ /* 0x000fc4000fffe0ff */
[----:B------:R-:W-:Y:S02]  /*7320*/  LEA.HI R3, R2, R233, RZ, 0x3 ;  /* 0x000000e902037211 */ /* 0x000fe400078f18ff */
[----:B------:R-:W-:Y:S02]  /*7330*/  SHF.R.S32.HI R4, RZ, 0x1f, R238 ;  /* 0x0000001fff047819 */ /* 0x000fe400000114ee */
[----:B------:R-:W-:Y:S02]  /*7340*/  LOP3.LUT R8, R3, 0x1ffffff8, RZ, 0xc0, !PT ;  /* 0x1ffffff803087812 */ /* 0x000fe400078ec0ff */
[----:B------:R-:W-:Y:S02]  /*7350*/  SHF.R.S32.HI R3, RZ, 0x3, R3 ;  /* 0x00000003ff037819 */ /* 0x000fe40000011403 */
[----:B------:R-:W-:Y:S01]  /*7360*/  SEL R4, R4, RZ, !P1 ;  /* 0x000000ff04047207 */ /* 0x000fe20004800000 */
[----:B------:R-:W-:Y:S01]  /*7370*/  IMAD.IADD R8, R233, 0x1, -R8 ;  /* 0x00000001e9087824 */ /* 0x000fe200078e0a08 */
[----:B------:R-:W-:-:S02]  /*7380*/  ISETP.GE.AND P4, PT, R3, R6, PT ;  /* 0x000000060300720c */ /* 0x000fc40003f86270 */
[C---:B------:R-:W-:Y:S01]  /*7390*/  IADD3 R10, P0, R3.reuse, R10, RZ ;  /* 0x0000000a030a7210 */ /* 0x040fe20007f1e0ff */
[----:B------:R-:W-:Y:S01]  /*73a0*/  IMAD.SHL.U32 R8, R8, 0x8, RZ ;  /* 0x0000000808087824 */ /* 0x000fe200078e00ff */
[----:B------:R-:W-:Y:S01]  /*73b0*/  SEL R238, R238, RZ, !P1 ;  /* 0x000000ffeeee7207 */ /* 0x000fe20004800000 */
[----:B------:R-:W-:Y:S01]  /*73c0*/  IMAD R17, R4, c[0x0][0x310], RZ ;  /* 0x0000c40004117a24 */ /* 0x000fe200078e02ff */
[----:B------:R-:W-:Y:S02]  /*73d0*/  LEA.HI.X.SX32 R11, R3, R11, 0x1, P0 ;  /* 0x0000000b030b7211 */ /* 0x000fe400000f0eff */
[----:B------:R-:W-:Y:S01]  /*73e0*/  SHF.R.S32.HI R9, RZ, 0x1f, R8 ;  /* 0x0000001fff097819 */ /* 0x000fe20000011408 */
[----:B------:R-:W-:Y:S01]  /*73f0*/  IMAD R17, R238, c[0x0][0x314], R17 ;  /* 0x0000c500ee117a24 */ /* 0x000fe200078e0211 */
[----:B-1----:R-:W-:Y:S02]  /*7400*/  SHF.R.S32.HI R2, RZ, 0x1f, R0 ;  /* 0x0000001fff027819 */ /* 0x002fe40000011400 */
[----:B------:R-:W-:Y:S01]  /*7410*/  IADD3 R7, R8, 0x40, RZ ;  /* 0x0000004008077810 */ /* 0x000fe20007ffe0ff */
[----:B------:R-:W-:-:S04]  /*7420*/  IMAD.WIDE.U32 R14, R0, c[0x0][0x308], R8 ;  /* 0x0000c200000e7a25 */ /* 0x000fc800078e0008 */
[----:B------:R-:W-:-:S04]  /*7430*/  IMAD R5, R2, c[0x0][0x308], RZ ;  /* 0x0000c20002057a24 */ /* 0x000fc800078e02ff */
[----:B------:R-:W-:Y:S01]  /*7440*/  IMAD R12, R0, c[0x0][0x30c], R5 ;  /* 0x0000c300000c7a24 */ /* 0x000fe200078e0205 */
[----:B------:R-:W-:-:S03]  /*7450*/  IADD3 R5, R8, 0x80, RZ ;  /* 0x0000008008057810 */ /* 0x000fc60007ffe0ff */
[----:B------:R-:W-:Y:S02]  /*7460*/  IMAD.IADD R13, R15, 0x1, R12 ;  /* 0x000000010f0d7824 */ /* 0x000fe400078e020c */
[----:B------:R-:W-:Y:S02]  /*7470*/  IMAD.MOV.U32 R12, RZ, RZ, R14 ;  /* 0x000000ffff0c7224 */ /* 0x000fe400078e000e */
[----:B------:R-:W-:Y:S02]  /*7480*/  IMAD.U32 R14, RZ, RZ, UR10 ;  /* 0x0000000aff0e7e24 */ /* 0x000fe4000f8e00ff */
        /* <DEDUP_REMOVED lines=17> */
.L_x_320:
[----:B------:R-:W-:Y:S05]  /*75a0*/  BSYNC B0 ;  /* 0x0000000000007941 */ /* 0x000fea0003800000 */
.L_x_319:
[----:B------:R-:W-:Y:S01]  /*75b0*/  IADD3 R3, R3, 0x20, RZ ;  /* 0x0000002003037810 */ /* 0x000fe20007ffe0ff */
[----:B------:R-:W-:Y:S03]  /*75c0*/  BSSY B0, `(.L_x_321) ;  /* 0x0000013000007945 */ /* 0x000fe60003800000 */
[----:B------:R-:W-:-:S13]  /*75d0*/  ISETP.GE.AND P3, PT, R3, R6, PT ;  /* 0x000000060300720c */ /* 0x000fda0003f66270 */
[----:B------:R-:W-:Y:S05]  /*75e0*/  @P3 BRA `(.L_x_322) ;  /* 0x0000010000003947 */ /* 0x000fea0003800000 */
[----:B------:R-:W-:Y:S01]  /*75f0*/  IADD3 R6, P0, R14, 0x20, RZ ;  /* 0x000000200e067810 */ /* 0x000fe20007f1e0ff */
[----:B------:R-:W-:Y:S01]  /*7600*/  IMAD.MOV.U32 R10, RZ, RZ, R12 ;  /* 0x000000ffff0a7224 */ /* 0x000fe200078e000c */
[----:B------:R-:W-:Y:S02]  /*7610*/  MOV R11, R17 ;  /* 0x00000011000b7202 */ /* 0x000fe40000000f00 */
        /* <DEDUP_REMOVED lines=10> */
[----:B------:R2:W-:Y:S04]  /*76c0*/  @!P2 STG.E.128 [R12.64], RZ ;  /* 0x000000ff0c00a986 */ /* 0x0005e8000c101d10 */
[----:B------:R2:W-:Y:S04]  /*76d0*/  @!P1 STG.E.128 [R12.64+0x80], RZ ;  /* 0x000080ff0c009986 */ /* 0x0005e8000c101d10 */
[----:B------:R2:W-:Y:S02]  /*76e0*/  @!P0 STG.E.128 [R12.64+0x100], RZ ;  /* 0x000100ff0c008986 */ /* 0x0005e4000c101d10 */
.L_x_322:
[----:B------:R-:W-:Y:S05]  /*76f0*/  BSYNC B0 ;  /* 0x0000000000007941 */ /* 0x000fea0003800000 */
.L_x_321:
[----:B------:R-:W-:Y:S01]  /*7700*/  IMAD R3, R2, c[0x0][0x338], RZ ;  /* 0x0000ce0002037a24 */ /* 0x000fe200078e02ff */
[----:B------:R-:W-:Y:S01]  /*7710*/  BSSY B0, `(.L_x_323) ;  /* 0x0000016000007945 */ /* 0x000fe20003800000 */
[----:B------:R-:W-:-:S04]  /*7720*/  IMAD.WIDE.U32 R10, R0, c[0x0][0x338], R8 ;  /* 0x0000ce00000a7a25 */ /* 0x000fc800078e0008 */
[----:B------:R-:W-:Y:S02]  /*7730*/  IMAD R3, R0, c[0x0][0x33c], R3 ;  /* 0x0000cf0000037a24 */ /* 0x000fe400078e0203 */
[----:B--2---:R-:W-:-:S03]  /*7740*/  IMAD R13, R4, c[0x0][0x340], RZ ;  /* 0x0000d000040d7a24 */ /* 0x004fc600078e02ff */
        /* <DEDUP_REMOVED lines=18> */
.L_x_324:
[----:B------:R-:W-:Y:S05]  /*7870*/  BSYNC B0 ;  /* 0x0000000000007941 */ /* 0x000fea0003800000 */
.L_x_323:
[----:B------:R-:W-:Y:S05]  /*7880*/  @P3 EXIT ;  /* 0x000000000000394d */ /* 0x000fea0003800000 */
[----:B------:R-:W-:Y:S01]  /*7890*/  IADD3 R0, P0, R14, 0x20, RZ ;  /* 0x000000200e007810 */ /* 0x000fe20007f1e0ff */
[----:B------:R-:W-:Y:S01]  /*78a0*/  IMAD.MOV.U32 R10, RZ, RZ, R238 ;  /* 0x000000ffff0a7224 */ /* 0x000fe200078e00ee */
[----:B------:R-:W-:-:S03]  /*78b0*/  ISETP.GE.AND P1, PT, R8, c[0x0][0x324], PT ;  /* 0x0000c90008007a0c */ /* 0x000fc60003f26270 */
[----:B------:R-:W-:Y:S01]  /*78c0*/  IMAD.X R14, RZ, RZ, R15, P0 ;  /* 0x000000ffff0e7224 */ /* 0x000fe200000e060f */
[----:B------:R-:W-:Y:S01]  /*78d0*/  ISETP.GE.AND P0, PT, R7, c[0x0][0x324], PT ;  /* 0x0000c90007007a0c */ /* 0x000fe20003f06270 */
[----:B------:R-:W-:-:S04]  /*78e0*/  IMAD.WIDE.U32 R10, R0, c[0x0][0x330], R10 ;  /* 0x0000cc00000a7a25 */ /* 0x000fc800078e000a */
[----:B--2---:R-:W-:Y:S01]  /*78f0*/  IMAD R3, R14, c[0x0][0x330], RZ ;  /* 0x0000cc000e037a24 */ /* 0x004fe200078e02ff */
        /* <DEDUP_REMOVED lines=10> */
.L_x_325:
        /* <DEDUP_REMOVED lines=14> */
.L_x_1386:


//--------------------- .text._ZN7cutlass13device_kernelIN5flash19enable_sm80_to_sm89INS1_16FlashAttnBwdSm80INS1_25CollectiveMainloopBwdSm80ILi1ELi1EN4cute5tupleIJNS5_1CILi64EEES8_NS7_ILi192EEEEEENS_10bfloat16_tEfNS_4arch4Sm80ELb0ELb1ELb1ELb1ELb1ELb0ELb0ELb0ELi2ELi2ELi2ELi2ELb1EEENS1_21CollectiveEpilogueBwdISA_SB_SD_Li256ELb1ELb0ELi4EEENS1_19SingleTileSchedulerILb1ELb0ELb0ELi64EEEEEEEEEvNT_6ParamsE --------------------------
	.section	.text._ZN7cutlass13device_kernelIN5flash19enable_sm80_to_sm89INS1_16FlashAttnBwdSm80INS1_25CollectiveMainloopBwdSm80ILi1ELi1EN4cute5tupleIJNS5_1CILi64EEES8_NS7_ILi192EEEEEENS_10bfloat16_tEfNS_4arch4Sm80ELb0ELb1ELb1ELb1ELb1ELb0ELb0ELb0ELi2ELi2ELi2ELi2ELb1EEENS1_21CollectiveEpilogueBwdISA_SB_SD_Li256ELb1ELb0ELi4EEENS1_19SingleTileSchedulerILb1ELb0ELb0ELi64EEEEEEEEEvNT_6ParamsE,"ax",@progbits
	.sectioninfo	@"SHI_REGISTERS=255"
	.align	128
.text._ZN7cutlass13device_kernelIN5flash19enable_sm80_to_sm89INS1_16FlashAttnBwdSm80INS1_25CollectiveMainloopBwdSm80ILi1ELi1EN4cute5tupleIJNS5_1CILi64EEES8_NS7_ILi192EEEEEENS_10bfloat16_tEfNS_4arch4Sm80ELb0ELb1ELb1ELb1ELb1ELb0ELb0ELb0ELi2ELi2ELi2ELi2ELb1EEENS1_21CollectiveEpilogueBwdISA_SB_SD_Li256ELb1ELb0ELi4EEENS1_19SingleTileSchedulerILb1ELb0ELb0ELi64EEEEEEEEEvNT_6ParamsE:
        .type           _ZN7cutlass13device_kernelIN5flash19enable_sm80_to_sm89INS1_16FlashAttnBwdSm80INS1_25CollectiveMainloopBwdSm80ILi1ELi1EN4cute5tupleIJNS5_1CILi64EEES8_NS7_ILi192EEEEEENS_10bfloat16_tEfNS_4arch4Sm80ELb0ELb1ELb1ELb1ELb1ELb0ELb0ELb0ELi2ELi2ELi2ELi2ELb1EEENS1_21CollectiveEpilogueBwdISA_SB_SD_Li256ELb1ELb0ELi4EEENS1_19SingleTileSchedulerILb1ELb0ELb0ELi64EEEEEEEEEvNT_6ParamsE,@function
        .size           _ZN7cutlass13device_kernelIN5flash19enable_sm80_to_sm89INS1_16FlashAttnBwdSm80INS1_25CollectiveMainloopBwdSm80ILi1ELi1EN4cute5tupleIJNS5_1CILi64EEES8_NS7_ILi192EEEEEENS_10bfloat16_tEfNS_4arch4Sm80ELb0ELb1ELb1ELb1ELb1ELb0ELb0ELb0ELi2ELi2ELi2ELi2ELb1EEENS1_21CollectiveEpilogueBwdISA_SB_SD_Li256ELb1ELb0ELi4EEENS1_19SingleTileSchedulerILb1ELb0ELb0ELi64EEEEEEEEEvNT_6ParamsE,(.L_x_1387 - _ZN7cutlass13device_kernelIN5flash19enable_sm80_to_sm89INS1_16FlashAttnBwdSm80INS1_25CollectiveMainloopBwdSm80ILi1ELi1EN4cute5tupleIJNS5_1CILi64EEES8_NS7_ILi192EEEEEENS_10bfloat16_tEfNS_4arch4Sm80ELb0ELb1ELb1ELb1ELb1ELb0ELb0ELb0ELi2ELi2ELi2ELi2ELb1EEENS1_21CollectiveEpilogueBwdISA_SB_SD_Li256ELb1ELb0ELi4EEENS1_19SingleTileSchedulerILb1ELb0ELb0ELi64EEEEEEEEEvNT_6ParamsE)
        .other          _ZN7cutlass13device_kernelIN5flash19enable_sm80_to_sm89INS1_16FlashAttnBwdSm80INS1_25CollectiveMainloopBwdSm80ILi1ELi1EN4cute5tupleIJNS5_1CILi64EEES8_NS7_ILi192EEEEEENS_10bfloat16_tEfNS_4arch4Sm80ELb0ELb1ELb1ELb1ELb1ELb0ELb0ELb0ELi2ELi2ELi2ELi2ELb1EEENS1_21CollectiveEpilogueBwdISA_SB_SD_Li256ELb1ELb0ELi4EEENS1_19SingleTileSchedulerILb1ELb0ELb0ELi64EEEEEEEEEvNT_6ParamsE,@"STO_CUDA_ENTRY STV_DEFAULT"
_ZN7cutlass13device_kernelIN5flash19enable_sm80_to_sm89INS1_16FlashAttnBwdSm80INS1_25CollectiveMainloopBwdSm80ILi1ELi1EN4cute5tupleIJNS5_1CILi64EEES8_NS7_ILi192EEEEEENS_10bfloat16_tEfNS_4arch4Sm80ELb0ELb1ELb1ELb1ELb1ELb0ELb0ELb0ELi2ELi2ELi2ELi2ELb1EEENS1_21CollectiveEpilogueBwdISA_SB_SD_Li256ELb1ELb0ELi4EEENS1_19SingleTileSchedulerILb1ELb0ELb0ELi64EEEEEEEEEvNT_6ParamsE:
        /* <DEDUP_REMOVED lines=18> */
.L_x_327:
        /* <DEDUP_REMOVED lines=8> */
.L_x_329:
[----:B------:R-:W-:Y:S02]  /*01a0*/  MOV R0, c[0x0][0x3a4] ;  /* 0x0000e90000007a02 */ /* 0x000fe40000000f00 */
.L_x_328:
[----:B------:R-:W-:-:S06]  /*01b0*/  USHF.L.U32 UR14, UR10, 0x6, URZ ;  /* 0x000000060a0e7899 */ /* 0x000fcc000800063f */
[----:B-----5:R-:W-:-:S04]  /*01c0*/  ISETP.LE.AND P0, PT, R0, UR14, PT ;  /* 0x0000000e00007c0c */ /* 0x020fc8000bf03270 */
[----:B------:R-:W-:Y:S01]  /*01d0*/  SEL R238, R238, 0xffffffff, !P0 ;  /* 0xffffffffeeee7807 */ /* 0x000fe20004000000 */
[----:B------:R-:W-:Y:S05]  /*01e0*/  BRA `(.L_x_330) ;  /* 0x0000011000007947 */ /* 0x000fea0003800000 */
.L_x_326:
[----:B--2-4-:R-:W-:-:S04]  /*01f0*/  ISETP.NE.U32.AND P0, PT, RZ, c[0x0][0x3c0], PT ;  /* 0x0000f000ff007a0c */ /* 0x014fc80003f05070 */
[----:B------:R-:W-:-:S13]  /*0200*/  ISETP.NE.AND.EX P0, PT, RZ, c[0x0][0x3c4], PT, P0 ;  /* 0x0000f100ff007a0c */ /* 0x000fda0003f05300 */
[----:B------:R-:W-:Y:S05]  /*0210*/  @!P0 BRA `(.L_x_331) ;  /* 0x0000002000008947 */ /* 0x000fea0003800000 */
[----:B------:R1:W5:Y:S01]  /*0220*/  LDG.E R0, [R4.64] ;  /* 0x0000001004007981 */ /* 0x000362000c1e1900 */
[----:B------:R-:W-:Y:S05]  /*0230*/  BRA `(.L_x_332) ;  /* 0x0000009000007947 */ /* 0x000fea0003800000 */
.L_x_331:
        /* <DEDUP_REMOVED lines=8> */
.L_x_333:
[----:B------:R-:W-:Y:S02]  /*02c0*/  MOV R0, c[0x0][0x3a4] ;  /* 0x0000e90000007a02 */ /* 0x000fe40000000f00 */
.L_x_332:
[----:B------:R-:W-:-:S06]  /*02d0*/  USHF.L.U32 UR14, UR10, 0x6, URZ ;  /* 0x000000060a0e7899 */ /* 0x000fcc000800063f */
[----:B-----5:R-:W-:-:S04]  /*02e0*/  ISETP.LE.AND P0, PT, R0, UR14, PT ;  /* 0x0000000e00007c0c */ /* 0x020fc8000bf03270 */
[----:B------:R-:W-:-:S04]  /*02f0*/  SEL R238, R238, 0xffffffff, !P0 ;  /* 0xffffffffeeee7807 */ /* 0x000fc80004000000 */
.L_x_330:
        /* <DEDUP_REMOVED lines=32> */
.L_x_334:
[----:B------:R-:W-:-:S04]  /*0500*/  ISETP.NE.U32.AND P0, PT, RZ, c[0x0][0x2e0], PT ;  /* 0x0000b800ff007a0c */ /* 0x000fc80003f05070 */
[----:B------:R-:W-:-:S13]  /*0510*/  ISETP.NE.AND.EX P0, PT, RZ, c[0x0][0x2e4], PT, P0 ;  /* 0x0000b900ff007a0c */ /* 0x000fda0003f05300 */
[----:B------:R-:W-:Y:S05]  /*0520*/  @!P0 BRA `(.L_x_335) ;  /* 0x0000004000008947 */ /* 0x000fea0003800000 */
[----:B-1----:R-:W-:-:S05]  /*0530*/  IMAD.WIDE R6, R238, R7, c[0x0][0x2e0] ;  /* 0x0000b800ee067625 */ /* 0x002fca00078e0207 */
[----:B------:R-:W3:Y:S02]  /*0540*/  LDG.E R5, [R6.64] ;  /* 0x0000001006057981 */ /* 0x000ee4000c1e1900 */
[----:B---3--:R1:W3:Y:S02]  /*0550*/  R2UR UR7, R5 ;  /* 0x00000000050773c2 */ /* 0x0082e400000e0000 */
[----:B-1-3--:R-:W-:Y:S05]  /*0560*/  BRA `(.L_x_336) ;  /* 0x0000006000007947 */ /* 0x00afea0003800000 */
.L_x_335:
[----:B------:R-:W-:Y:S05]  /*0570*/  @!P4 BRA `(.L_x_336) ;  /* 0x000000500000c947 */ /* 0x000fea0003800000 */
[----:B------:R-:W3:Y:S04]  /*0580*/  LDG.E R5, [R8.64] ;  /* 0x0000001008057981 */ /* 0x000ee8000c1e1900 */
[----:B-1----:R-:W4:Y:S01]  /*0590*/  LDG.E R6, [R8.64+0x4] ;  /* 0x0000041008067981 */ /* 0x002f22000c1e1900 */
[----:B---3--:R-:W1:Y:S08]  /*05a0*/  R2UR UR7, R5 ;  /* 0x00000000050773c2 */ /* 0x008e7000000e0000 */
[----:B----4-:R-:W1:Y:S02]  /*05b0*/  R2UR UR4, R6 ;  /* 0x00000000060473c2 */ /* 0x010e6400000e0000 */
[----:B-1----:R-:W-:-:S06]  /*05c0*/  UIADD3 UR7, -UR7, UR4, URZ ;  /* 0x0000000407077290 */ /* 0x002fcc000fffe13f */
.L_x_336:
        /* <DEDUP_REMOVED lines=15> */
.L_x_337:
        /* <DEDUP_REMOVED lines=521> */
.L_x_357:
        /* <DEDUP_REMOVED lines=141> */
.L_x_341:
[----:B------:R-:W-:Y:S04]  /*3020*/  MOV R4, c[0x0][0x2a8] ;  /* 0x0000aa0000047a02 */ /* 0x000fe80000000f00 */
[----:B------:R-:W-:Y:S11]  /*3030*/  ISETP.NE.AND P0, PT, R4, 0x1, PT ;  /* 0x000000010400780c */ /* 0x000ff60003f05270 */
[----:B------:R-:W-:Y:S02]  /*3040*/  @!UPT UIADD3 URZ, URZ, URZ, URZ ;  /* 0x0000003f3f3ff290 */ /* 0x000fe4000fffe03f */
[----:B------:R-:W-:Y:S05]  /*3050*/  @P0 IMAD.HI.U32 R4, R5, c[0x0][0x2ac], RZ ;  /* 0x0000ab0005040a27 */ /* 0x000fea00078e00ff */
[----:B------:R-:W-:Y:S02]  /*3060*/  @P0 SHF.R.U32.HI R5, RZ, c[0x0][0x2b0], R4 ;  /* 0x0000ac00ff050a19 */ /* 0x000fe40000011604 */
.L_x_342:
[----:B------:R-:W-:Y:S05]  /*3070*/  BSYNC B0 ;  /* 0x0000000000007941 */ /* 0x000fea0003800000 */
.L_x_340:
[----:B------:R-:W-:Y:S04]  /*3080*/  IMAD.MOV.U32 R4, RZ, RZ, c[0x0][0x2a8] ;  /* 0x0000aa00ff047624 */ /* 0x000fe800078e00ff */
[----:B------:R-:W-:Y:S04]  /*3090*/  IMAD R4, R5, R4, -UR14 ;  /* 0x8000000e05047e24 */ /* 0x000fe8000f8e0204 */
[----:B------:R-:W-:Y:S05]  /*30a0*/  IMAD.IADD R4, R4, 0x1, -R247 ;  /* 0x0000000104047824 */ /* 0x000fea00078e0af7 */
[----:B------:R-:W-:Y:S02]  /*30b0*/  IADD3 R5, R4, c[0x0][0x2a8], RZ ;  /* 0x0000aa0004057a10 */ /* 0x000fe40007ffe0ff */
[----:B------:R-:W-:Y:S02]  /*30c0*/  IMNMX R217, R217, R4, !PT ;  /* 0x00000004d9d97217 */ /* 0x000fe40007800200 */
[----:B------:R-:W-:Y:S02]  /*30d0*/  IMNMX R216, R216, R5, PT ;  /* 0x00000005d8d87217 */ /* 0x000fe40003800200 */
.L_x_339:
        /* <DEDUP_REMOVED lines=18> */
.L_x_345:
[----:B------:R-:W-:Y:S04]  /*3200*/  MOV R4, c[0x0][0x2a8] ;  /* 0x0000aa0000047a02 */ /* 0x000fe80000000f00 */
[----:B------:R-:W-:Y:S11]  /*3210*/  ISETP.NE.AND P0, PT, R4, 0x1, PT ;  /* 0x000000010400780c */ /* 0x000ff60003f05270 */
[----:B------:R-:W-:Y:S02]  /*3220*/  @!UPT UIADD3 URZ, URZ, URZ, URZ ;  /* 0x0000003f3f3ff290 */ /* 0x000fe4000fffe03f */
[----:B------:R-:W-:Y:S05]  /*3230*/  @P0 IMAD.HI.U32 R4, R5, c[0x0][0x2ac], RZ ;  /* 0x0000ab0005040a27 */ /* 0x000fea00078e00ff */
[----:B------:R-:W-:Y:S02]  /*3240*/  @P0 SHF.R.U32.HI R5, RZ, c[0x0][0x2b0], R4 ;  /* 0x0000ac00ff050a19 */ /* 0x000fe40000011604 */
.L_x_346:
[----:B------:R-:W-:Y:S05]  /*3250*/  BSYNC B0 ;  /* 0x0000000000007941 */ /* 0x000fea0003800000 */
.L_x_344:
[----:B------:R-:W-:Y:S04]  /*3260*/  IMAD.MOV.U32 R4, RZ, RZ, c[0x0][0x2a8] ;  /* 0x0000aa00ff047624 */ /* 0x000fe800078e00ff */
[----:B------:R-:W-:Y:S04]  /*3270*/  IMAD R4, R5, R4, -UR14 ;  /* 0x8000000e05047e24 */ /* 0x000fe8000f8e0204 */
[----:B------:R-:W-:Y:S05]  /*3280*/  IMAD.IADD R4, R4, 0x1, -R247 ;  /* 0x0000000104047824 */ /* 0x000fea00078e0af7 */
[----:B------:R-:W-:Y:S02]  /*3290*/  IADD3 R5, R4, c[0x0][0x2a8], RZ ;  /* 0x0000aa0004057a10 */ /* 0x000fe40007ffe0ff */
[----:B------:R-:W-:Y:S02]  /*32a0*/  IMNMX R141, R141, R4, !PT ;  /* 0x000000048d8d7217 */ /* 0x000fe40007800200 */
[----:B------:R-:W-:Y:S02]  /*32b0*/  IMNMX R140, R140, R5, PT ;  /* 0x000000058c8c7217 */ /* 0x000fe40003800200 */
.L_x_343:
        /* <DEDUP_REMOVED lines=18> */
.L_x_349:
[----:B------:R-:W-:Y:S04]  /*33e0*/  MOV R4, c[0x0][0x2a8] ;  /* 0x0000aa0000047a02 */ /* 0x000fe80000000f00 */
[----:B------:R-:W-:Y:S11]  /*33f0*/  ISETP.NE.AND P0, PT, R4, 0x1, PT ;  /* 0x000000010400780c */ /* 0x000ff60003f05270 */
[----:B------:R-:W-:Y:S02]  /*3400*/  @!UPT UIADD3 URZ, URZ, URZ, URZ ;  /* 0x0000003f3f3ff290 */ /* 0x000fe4000fffe03f */
[----:B------:R-:W-:Y:S05]  /*3410*/  @P0 IMAD.HI.U32 R4, R5, c[0x0][0x2ac], RZ ;  /* 0x0000ab0005040a27 */ /* 0x000fea00078e00ff */
[----:B------:R-:W-:Y:S02]  /*3420*/  @P0 SHF.R.U32.HI R5, RZ, c[0x0][0x2b0], R4 ;  /* 0x0000ac00ff050a19 */ /* 0x000fe40000011604 */
.L_x_350:
[----:B------:R-:W-:Y:S05]  /*3430*/  BSYNC B0 ;  /* 0x0000000000007941 */ /* 0x000fea0003800000 */
.L_x_348:
[----:B------:R-:W-:Y:S04]  /*3440*/  IMAD.MOV.U32 R4, RZ, RZ, c[0x0][0x2a8] ;  /* 0x0000aa00ff047624 */ /* 0x000fe800078e00ff */
[----:B------:R-:W-:Y:S04]  /*3450*/  IMAD R4, R5, R4, -UR14 ;  /* 0x8000000e05047e24 */ /* 0x000fe8000f8e0204 */
[----:B------:R-:W-:Y:S05]  /*3460*/  IMAD.IADD R5, R4, 0x1, -R247 ;  /* 0x0000000104057824 */ /* 0x000fea00078e0af7 */
[----:B------:R-:W-:Y:S02]  /*3470*/  IADD3 R4, R5, c[0x0][0x2a8], RZ ;  /* 0x0000aa0005047a10 */ /* 0x000fe40007ffe0ff */
[----:B------:R-:W-:Y:S02]  /*3480*/  IMNMX R138, R138, R5, !PT ;  /* 0x000000058a8a7217 */ /* 0x000fe40007800200 */
[----:B------:R-:W-:Y:S02]  /*3490*/  IMNMX R139, R139, R4, PT ;  /* 0x000000048b8b7217 */ /* 0x000fe40003800200 */
.L_x_347:
        /* <DEDUP_REMOVED lines=18> */
.L_x_353:
[----:B------:R-:W-:Y:S04]  /*35c0*/  MOV R4, c[0x0][0x2a8] ;  /* 0x0000aa0000047a02 */ /* 0x000fe80000000f00 */
[----:B------:R-:W-:Y:S11]  /*35d0*/  ISETP.NE.AND P0, PT, R4, 0x1, PT ;  /* 0x000000010400780c */ /* 0x000ff60003f05270 */
[----:B------:R-:W-:Y:S02]  /*35e0*/  @!UPT UIADD3 URZ, URZ, URZ, URZ ;  /* 0x0000003f3f3ff290 */ /* 0x000fe4000fffe03f */
[----:B------:R-:W-:Y:S05]  /*35f0*/  @P0 IMAD.HI.U32 R4, R5, c[0x0][0x2ac], RZ ;  /* 0x0000ab0005040a27 */ /* 0x000fea00078e00ff */
[----:B------:R-:W-:Y:S02]  /*3600*/  @P0 SHF.R.U32.HI R5, RZ, c[0x0][0x2b0], R4 ;  /* 0x0000ac00ff050a19 */ /* 0x000fe40000011604 */
.L_x_354:
[----:B------:R-:W-:Y:S05]  /*3610*/  BSYNC B0 ;  /* 0x0000000000007941 */ /* 0x000fea0003800000 */
.L_x_352:
[----:B------:R-:W-:Y:S04]  /*3620*/  IMAD.MOV.U32 R4, RZ, RZ, c[0x0][0x2a8] ;  /* 0x0000aa00ff047624 */ /* 0x000fe800078e00ff */
[----:B------:R-:W-:Y:S04]  /*3630*/  IMAD R4, R5, R4, -UR14 ;  /* 0x8000000e05047e24 */ /* 0x000fe8000f8e0204 */
[----:B------:R-:W-:Y:S05]  /*3640*/  IMAD.IADD R5, R4, 0x1, -R247 ;  /* 0x0000000104057824 */ /* 0x000fea00078e0af7 */
[----:B------:R-:W-:Y:S02]  /*3650*/  IADD3 R4, R5, c[0x0][0x2a8], RZ ;  /* 0x0000aa0005047a10 */ /* 0x000fe40007ffe0ff */
[----:B------:R-:W-:Y:S02]  /*3660*/  IMNMX R136, R136, R5, !PT ;  /* 0x0000000588887217 */ /* 0x000fe40007800200 */
[----:B------:R-:W-:Y:S02]  /*3670*/  IMNMX R137, R137, R4, PT ;  /* 0x0000000489897217 */ /* 0x000fe40003800200 */
.L_x_351:
        /* <DEDUP_REMOVED lines=387> */
.L_x_355:
        /* <DEDUP_REMOVED lines=118> */
.L_x_356:
        /* <DEDUP_REMOVED lines=167> */
.L_x_338:
        /* <DEDUP_REMOVED lines=145> */
.L_x_359:
        /* <DEDUP_REMOVED lines=63> */
.L_x_361:
[----:B------:R-:W-:Y:S05]  /*6d80*/  BSYNC B0 ;  /* 0x0000000000007941 */ /* 0x000fea0003800000 */
.L_x_360:
        /* <DEDUP_REMOVED lines=21> */
.L_x_363:
[----:B------:R-:W-:Y:S05]  /*6ee0*/  BSYNC B0 ;  /* 0x0000000000007941 */ /* 0x000fea0003800000 */
.L_x_362:
        /* <DEDUP_REMOVED lines=24> */
.L_x_365:
[----:B------:R-:W-:Y:S05]  /*7070*/  BSYNC B0 ;  /* 0x0000000000007941 */ /* 0x000fea0003800000 */
.L_x_364:
        /* <DEDUP_REMOVED lines=20> */
.L_x_358:
        /* <DEDUP_REMOVED lines=18> */
.L_x_366:
        /* <DEDUP_REMOVED lines=44> */
.L_x_368:
[----:B------:R-:W-:Y:S05]  /*75a0*/  BSYNC B0 ;  /* 0x0000000000007941 */ /* 0x000fea0003800000 */
.L_x_367:
        /* <DEDUP_REMOVED lines=20> */
.L_x_370:
[----:B------:R-:W-:Y:S05]  /*76f0*/  BSYNC B0 ;  /* 0x0000000000007941 */ /* 0x000fea0003800000 */
.L_x_369:
        /* <DEDUP_REMOVED lines=23> */
.L_x_372:
[----:B------:R-:W-:Y:S05]  /*7870*/  BSYNC B0 ;  /* 0x0000000000007941 */ /* 0x000fea0003800000 */
.L_x_371:
        /* <DEDUP_REMOVED lines=18> */
.L_x_373:
        /* <DEDUP_REMOVED lines=14> */
.L_x_1387:


//--------------------- .text._ZN7cutlass13device_kernelIN5flash19enable_sm80_to_sm89INS1_16FlashAttnBwdSm80INS1_25CollectiveMainloopBwdSm80ILi1ELi1EN4cute5tupleIJNS5_1CILi64EEES8_NS7_ILi192EEEEEENS_10bfloat16_tEfNS_4arch4Sm80ELb0ELb1ELb1ELb1ELb0ELb0ELb0ELb0ELi2ELi2ELi2ELi2ELb1EEENS1_24CollectiveEpilogueBwdGQAISA_fSD_Li256ELb1ELb0EEENS1_19SingleTileSchedulerILb1ELb0ELb0ELi64EEEEEEEEEvNT_6ParamsE --------------------------
	.section	.text._ZN7cutlass13device_kernelIN5flash19enable_sm80_to_sm89INS1_16FlashAttnBwdSm80INS1_25CollectiveMainloopBwdSm80ILi1ELi1EN4cute5tupleIJNS5_1CILi64EEES8_NS7_ILi192EEEEEENS_10bfloat16_tEfNS_4arch4Sm80ELb0ELb1ELb1ELb1ELb0ELb0ELb0ELb0ELi2ELi2ELi2ELi2ELb1EEENS1_24CollectiveEpilogueBwdGQAISA_fSD_Li256ELb1ELb0EEENS1_19SingleTileSchedulerILb1ELb0ELb0ELi64EEEEEEEEEvNT_6ParamsE,"ax",@progbits
	.sectioninfo	@"SHI_REGISTERS=255"
	.align	128
.text._ZN7cutlass13device_kernelIN5flash19enable_sm80_to_sm89INS1_16FlashAttnBwdSm80INS1_25CollectiveMainloopBwdSm80ILi1ELi1EN4cute5tupleIJNS5_1CILi64EEES8_NS7_ILi192EEEEEENS_10bfloat16_tEfNS_4arch4Sm80ELb0ELb1ELb1ELb1ELb0ELb0ELb0ELb0ELi2ELi2ELi2ELi2ELb1EEENS1_24CollectiveEpilogueBwdGQAISA_fSD_Li256ELb1ELb0EEENS1_19SingleTileSchedulerILb1ELb0ELb0ELi64EEEEEEEEEvNT_6ParamsE:
        .type           _ZN7cutlass13device_kernelIN5flash19enable_sm80_to_sm89INS1_16FlashAttnBwdSm80INS1_25CollectiveMainloopBwdSm80ILi1ELi1EN4cute5tupleIJNS5_1CILi64EEES8_NS7_ILi192EEEEEENS_10bfloat16_tEfNS_4arch4Sm80ELb0ELb1ELb1ELb1ELb0ELb0ELb0ELb0ELi2ELi2ELi2ELi2ELb1EEENS1_24CollectiveEpilogueBwdGQAISA_fSD_Li256ELb1ELb0EEENS1_19SingleTileSchedulerILb1ELb0ELb0ELi64EEEEEEEEEvNT_6ParamsE,@function
        .size           _ZN7cutlass13device_kernelIN5flash19enable_sm80_to_sm89INS1_16FlashAttnBwdSm80INS1_25CollectiveMainloopBwdSm80ILi1ELi1EN4cute5tupleIJNS5_1CILi64EEES8_NS7_ILi192EEEEEENS_10bfloat16_tEfNS_4arch4Sm80ELb0ELb1ELb1ELb1ELb0ELb0ELb0ELb0ELi2ELi2ELi2ELi2ELb1EEENS1_24CollectiveEpilogueBwdGQAISA_fSD_Li256ELb1ELb0EEENS1_19SingleTileSchedulerILb1ELb0ELb0ELi64EEEEEEEEEvNT_6ParamsE,(.L_x_1388 - _ZN7cutlass13device_kernelIN5flash19enable_sm80_to_sm89INS1_16FlashAttnBwdSm80INS1_25CollectiveMainloopBwdSm80ILi1ELi1EN4cute5tupleIJNS5_1CILi64EEES8_NS7_ILi192EEEEEENS_10bfloat16_tEfNS_4arch4Sm80ELb0ELb1ELb1ELb1ELb0ELb0ELb0ELb0ELi2ELi2ELi2ELi2ELb1EEENS1_24CollectiveEpilogueBwdGQAISA_fSD_Li256ELb1ELb0EEENS1_19SingleTileSchedulerILb1ELb0ELb0ELi64EEEEEEEEEvNT_6ParamsE)
        .other          _ZN7cutlass13device_kernelIN5flash19enable_sm80_to_sm89INS1_16FlashAttnBwdSm80INS1_25CollectiveMainloopBwdSm80ILi1ELi1EN4cute5tupleIJNS5_1CILi64EEES8_NS7_ILi192EEEEEENS_10bfloat16_tEfNS_4arch4Sm80ELb0ELb1ELb1ELb1ELb0ELb0ELb0ELb0ELi2ELi2ELi2ELi2ELb1EEENS1_24CollectiveEpilogueBwdGQAISA_fSD_Li256ELb1ELb0EEENS1_19SingleTileSchedulerILb1ELb0ELb0ELi64EEEEEEEEEvNT_6ParamsE,@"STO_CUDA_ENTRY STV_DEFAULT"
_ZN7cutlass13device_kernelIN5flash19enable_sm80_to_sm89INS1_16FlashAttnBwdSm80INS1_25CollectiveMainloopBwdSm80ILi1ELi1EN4cute5tupleIJNS5_1CILi64EEES8_NS7_ILi192EEEEEENS_10bfloat16_tEfNS_4arch4Sm80ELb0ELb1ELb1ELb1ELb0ELb0ELb0ELb0ELi2ELi2ELi2ELi2ELb1EEENS1_24CollectiveEpilogueBwdGQAISA_fSD_Li256ELb1ELb0EEENS1_19SingleTileSchedulerILb1ELb0ELb0ELi64EEEEEEEEEvNT_6ParamsE:
        /* <DEDUP_REMOVED lines=18> */
.L_x_375:
        /* <DEDUP_REMOVED lines=8> */
.L_x_377:
[----:B------:R-:W-:Y:S02]  /*01a0*/  MOV R0, c[0x0][0x3ac] ;  /* 0x0000eb0000007a02 */ /* 0x000fe40000000f00 */
.L_x_376:
[----:B------:R-:W-:-:S06]  /*01b0*/  USHF.L.U32 UR14, UR10, 0x6, URZ ;  /* 0x000000060a0e7899 */ /* 0x000fcc000800063f */
[----:B-----5:R-:W-:-:S04]  /*01c0*/  ISETP.LE.AND P0, PT, R0, UR14, PT ;  /* 0x0000000e00007c0c */ /* 0x020fc8000bf03270 */
[----:B------:R-:W-:Y:S01]  /*01d0*/  SEL R238, R238, 0xffffffff, !P0 ;  /* 0xffffffffeeee7807 */ /* 0x000fe20004000000 */
[----:B------:R-:W-:Y:S05]  /*01e0*/  BRA `(.L_x_378) ;  /* 0x0000011000007947 */ /* 0x000fea0003800000 */
.L_x_374:
[----:B--2-4-:R-:W-:-:S04]  /*01f0*/  ISETP.NE.U32.AND P0, PT, RZ, c[0x0][0x3c8], PT ;  /* 0x0000f200ff007a0c */ /* 0x014fc80003f05070 */
[----:B------:R-:W-:-:S13]  /*0200*/  ISETP.NE.AND.EX P0, PT, RZ, c[0x0][0x3cc], PT, P0 ;  /* 0x0000f300ff007a0c */ /* 0x000fda0003f05300 */
[----:B------:R-:W-:Y:S05]  /*0210*/  @!P0 BRA `(.L_x_379) ;  /* 0x0000002000008947 */ /* 0x000fea0003800000 */
[----:B------:R1:W5:Y:S01]  /*0220*/  LDG.E R0, [R4.64] ;  /* 0x0000001004007981 */ /* 0x000362000c1e1900 */
[----:B------:R-:W-:Y:S05]  /*0230*/  BRA `(.L_x_380) ;  /* 0x0000009000007947 */ /* 0x000fea0003800000 */
.L_x_379:
        /* <DEDUP_REMOVED lines=8> */
.L_x_381:
[----:B------:R-:W-:Y:S02]  /*02c0*/  MOV R0, c[0x0][0x3ac] ;  /* 0x0000eb0000007a02 */ /* 0x000fe40000000f00 */
.L_x_380:
[----:B------:R-:W-:-:S06]  /*02d0*/  USHF.L.U32 UR14, UR10, 0x6, URZ ;  /* 0x000000060a0e7899 */ /* 0x000fcc000800063f */
[----:B-----5:R-:W-:-:S04]  /*02e0*/  ISETP.LE.AND P0, PT, R0, UR14, PT ;  /* 0x0000000e00007c0c */ /* 0x020fc8000bf03270 */
[----:B------:R-:W-:-:S04]  /*02f0*/  SEL R238, R238, 0xffffffff, !P0 ;  /* 0xffffffffeeee7807 */ /* 0x000fc80004000000 */
.L_x_378:
        /* <DEDUP_REMOVED lines=10> */
[CC--:B------:R-:W-:Y:S02]  /*03a0*/  @P0 IMAD.WIDE R6, R238.reuse, R9.reuse, c[0x0][0x2d8] ;  /* 0x0000b600ee060625 */ /* 0x0c0fe400078e0209 */
[----:B------:R-:W3:Y:S02]  /*03b0*/  @P1 LDG.E R13, [R16.64] ;  /* 0x00000010100d1981 */ /* 0x000ee4000c1e1900 */
[----:B------:R-:W-:Y:S02]  /*03c0*/  IMAD.WIDE R14, R238, R9, c[0x0][0x2d0] ;  /* 0x0000b400ee0e7625 */ /* 0x000fe400078e0209 */
[----:B------:R1:W4:Y:S04]  /*03d0*/  @P0 LDG.E R8, [R6.64] ;  /* 0x0000001006080981 */ /* 0x000328000c1e1900 */
[----:B------:R-:W5:Y:S01]  /*03e0*/  @P4 LDG.E R11, [R14.64] ;  /* 0x000000100e0b4981 */ /* 0x000f62000c1e1900 */
[----:B------:R-:W-:-:S02]  /*03f0*/  ULDC UR13, c[0x0][0x168] ;  /* 0x00005a00000d7ab9 */ /* 0x000fc40000000800 */
[----:B------:R-:W-:Y:S01]  /*0400*/  ULDC UR7, c[0x0][0x198] ;  /* 0x0000660000077ab9 */ /* 0x000fe20000000800 */
[----:B------:R-:W-:Y:S01]  /*0410*/  IMAD.MOV.U32 R0, RZ, RZ, RZ ;  /* 0x000000ffff007224 */ /* 0x000fe200078e00ff */
[----:B-1----:R-:W-:Y:S01]  /*0420*/  CS2R R6, SRZ ;  /* 0x0000000000067805 */ /* 0x002fe2000001ff00 */
[----:B--2---:R-:W-:-:S05]  /*0430*/  @P1 IMAD R5, R238, 0x40, R5 ;  /* 0x00000040ee051824 */ /* 0x004fca00078e0205 */
[----:B------:R-:W-:Y:S01]  /*0440*/  @P1 SHF.R.S32.HI R2, RZ, 0x1f, R5 ;  /* 0x0000001fff021819 */ /* 0x000fe20000011405 */
[----:B----4-:R1:W2:Y:S03]  /*0450*/  @P0 R2UR UR13, R8 ;  /* 0x00000000080d03c2 */ /* 0x0102a600000e0000 */
[----:B------:R-:W-:Y:S02]  /*0460*/  @P1 LEA.HI R2, R2, R5, RZ, 0x6 ;  /* 0x0000000502021211 */ /* 0x000fe400078f30ff */
[----:B------:R-:W-:Y:S01]  /*0470*/  CS2R R4, SRZ ;  /* 0x0000000000047805 */ /* 0x000fe2000001ff00 */
[----:B-----5:R-:W-:Y:S01]  /*0480*/  @P4 SHF.R.S32.HI R7, RZ, 0x1f, R11 ;  /* 0x0000001fff074819 */ /* 0x020fe2000001140b */
[--C-:B---3--:R-:W-:Y:S01]  /*0490*/  @P1 IMAD.MOV.U32 R4, RZ, RZ, R13.reuse ;  /* 0x000000ffff041224 */ /* 0x108fe200078e000d */
[----:B------:R-:W-:Y:S01]  /*04a0*/  @P1 SHF.R.S32.HI R5, RZ, 0x1f, R13 ;  /* 0x0000001fff051819 */ /* 0x000fe2000001140d */
[----:B------:R-:W-:Y:S01]  /*04b0*/  @P4 IMAD.MOV.U32 R6, RZ, RZ, R11 ;  /* 0x000000ffff064224 */ /* 0x000fe200078e000b */
[----:B------:R-:W-:Y:S01]  /*04c0*/  @P1 LOP3.LUT R0, R2, 0xffffffc0, RZ, 0xc0, !PT ;  /* 0xffffffc002001812 */ /* 0x000fe200078ec0ff */
[----:B------:R-:W-:Y:S05]  /*04d0*/  @P0 BRA `(.L_x_382) ;  /* 0x0000006000000947 */ /* 0x000fea0003800000 */
[----:B------:R-:W-:Y:S05]  /*04e0*/  @!P1 BRA `(.L_x_382) ;  /* 0x0000005000009947 */ /* 0x000fea0003800000 */
[----:B-1----:R-:W3:Y:S04]  /*04f0*/  LDG.E R8, [R16.64] ;  /* 0x0000001010087981 */ /* 0x002ee8000c1e1900 */
[----:B------:R-:W4:Y:S01]  /*0500*/  LDG.E R2, [R16.64+0x4] ;  /* 0x0000041010027981 */ /* 0x000f22000c1e1900 */
[----:B--23--:R-:W1:Y:S08]  /*0510*/  R2UR UR13, R8 ;  /* 0x00000000080d73c2 */ /* 0x00ce7000000e0000 */
[----:B----4-:R-:W1:Y:S02]  /*0520*/  R2UR UR4, R2 ;  /* 0x00000000020473c2 */ /* 0x010e6400000e0000 */
[----:B-1----:R-:W-:-:S06]  /*0530*/  UIADD3 UR13, -UR13, UR4, URZ ;  /* 0x000000040d0d7290 */ /* 0x002fcc000fffe13f */
.L_x_382:
[----:B------:R-:W-:-:S04]  /*0540*/  ISETP.NE.U32.AND P0, PT, RZ, c[0x0][0x2e0], PT ;  /* 0x0000b800ff007a0c */ /* 0x000fc80003f05070 */
[----:B------:R-:W-:-:S13]  /*0550*/  ISETP.NE.AND.EX P0, PT, RZ, c[0x0][0x2e4], PT, P0 ;  /* 0x0000b900ff007a0c */ /* 0x000fda0003f05300 */
[----:B------:R-:W-:Y:S05]  /*0560*/  @!P0 BRA `(.L_x_383) ;  /* 0x0000004000008947 */ /* 0x000fea0003800000 */
[----:B-1----:R-:W-:-:S05]  /*0570*/  IMAD.WIDE R8, R238, R9, c[0x0][0x2e0] ;  /* 0x0000b800ee087625 */ /* 0x002fca00078e0209 */
[----:B------:R-:W3:Y:S02]  /*0580*/  LDG.E R2, [R8.64] ;  /* 0x0000001008027981 */ /* 0x000ee4000c1e1900 */
[----:B---3--:R1:W3:Y:S02]  /*0590*/  R2UR UR7, R2 ;  /* 0x00000000020773c2 */ /* 0x0082e400000e0000 */
[----:B-1-3--:R-:W-:Y:S05]  /*05a0*/  BRA `(.L_x_384) ;  /* 0x0000006000007947 */ /* 0x00afea0003800000 */
.L_x_383:
[----:B------:R-:W-:Y:S05]  /*05b0*/  @!P4 BRA `(.L_x_384) ;  /* 0x000000500000c947 */ /* 0x000fea0003800000 */
[----:B------:R-:W3:Y:S04]  /*05c0*/  LDG.E R2, [R14.64] ;  /* 0x000000100e027981 */ /* 0x000ee8000c1e1900 */
[----:B-1----:R-:W4:Y:S01]  /*05d0*/  LDG.E R8, [R14.64+0x4] ;  /* 0x000004100e087981 */ /* 0x002f22000c1e1900 */
[----:B---3--:R-:W1:Y:S08]  /*05e0*/  R2UR UR7, R2 ;  /* 0x00000000020773c2 */ /* 0x008e7000000e0000 */
[----:B----4-:R-:W1:Y:S02]  /*05f0*/  R2UR UR4, R8 ;  /* 0x00000000080473c2 */ /* 0x010e6400000e0000 */
[----:B-1----:R-:W-:-:S06]  /*0600*/  UIADD3 UR7, -UR7, UR4, URZ ;  /* 0x0000000407077290 */ /* 0x002fcc000fffe13f */
.L_x_384:
        /* <DEDUP_REMOVED lines=15> */
.L_x_385:
        /* <DEDUP_REMOVED lines=61> */
[----:B------:R-:W-:Y:S01]  /*0ad0*/  SHF.R.S32.HI R11, RZ, 0x1f, R0 ;  /* 0x0000001fff0b7819 */ /* 0x000fe20000011400 */
[----:B------:R-:W-:Y:S01]  /*0ae0*/  IMAD R10, R0, 0xc0, RZ ;  /* 0x000000c0000a7824 */ /* 0x000fe200078e02ff */
[--C-:B------:R-:W-:Y:S01]  /*0af0*/  SHF.R.S32.HI R9, RZ, 0x1f, R233.reuse ;  /* 0x0000001fff097819 */ /* 0x100fe200000114e9 */
[----:B------:R-:W-:Y:S01]  /*0b00*/  IMAD.SHL.U32 R12, R233, 0x4, RZ ;  /* 0x00000004e90c7824 */ /* 0x000fe200078e00ff */
[----:B------:R-:W-:Y:S01]  /*0b10*/  ISETP.NE.AND P3, PT, R2, 0x1, PT ;  /* 0x000000010200780c */ /* 0x000fe20003f65270 */
[----:B------:R-:W-:Y:S01]  /*0b20*/  IMAD.U32 R34, RZ, RZ, UR10 ;  /* 0x0000000aff227e24 */ /* 0x000fe2000f8e00ff */
[----:B------:R-:W-:Y:S01]  /*0b30*/  SHF.R.S32.HI R2, RZ, 0x1f, R233 ;  /* 0x0000001fff027819 */ /* 0x000fe200000114e9 */
[----:B------:R-:W-:Y:S01]  /*0b40*/  UIADD3 UR11, -UR14, UR7, URZ ;  /* 0x000000070e0b7290 */ /* 0x000fe2000fffe13f */
[----:B------:R-:W-:Y:S01]  /*0b50*/  IADD3 R28, P2, R12, R0, RZ ;  /* 0x000000000c1c7210 */ /* 0x000fe20007f5e0ff */
[----:B------:R-:W-:Y:S01]  /*0b60*/  USHF.R.S32.HI UR8, URZ, 0x1f, UR6 ;  /* 0x0000001f3f087899 */ /* 0x000fe20008011406 */
[-C--:B-1----:R-:W-:Y:S01]  /*0b70*/  LEA.HI R8, R2, R233.reuse, RZ, 0x3 ;  /* 0x000000e902087211 */ /* 0x082fe200078f18ff */
[----:B------:R-:W-:Y:S01]  /*0b80*/  ULDC.64 UR4, c[0x0][0x178] ;  /* 0x00005e0000047ab9 */ /* 0x000fe20000000a00 */
[----:B------:R-:W-:Y:S01]  /*0b90*/  IADD3 R26, P0, R10, R233, RZ ;  /* 0x000000e90a1a7210 */ /* 0x000fe20007f1e0ff */
        /* <DEDUP_REMOVED lines=9> */
[C---:B------:R-:W-:Y:S01]  /*0c30*/  IADD3 R25, P2, R237.reuse, R4, RZ ;  /* 0x00000004ed197210 */ /* 0x040fe20007f5e0ff */
[----:B------:R-:W-:Y:S01]  /*0c40*/  UIADD3 UR4, UR19, UR4, URZ ;  /* 0x0000000413047290 */ /* 0x000fe2000fffe03f */
[----:B------:R-:W-:Y:S01]  /*0c50*/  IADD3 R20, P0, R237, R6, RZ ;  /* 0x00000006ed147210 */ /* 0x000fe20007f1e0ff */
[----:B------:R-:W-:Y:S01]  /*0c60*/  USHF.L.U32 UR15, UR6, 0x6, URZ ;  /* 0x00000006060f7899 */ /* 0x000fe2000800063f */
[----:B------:R-:W-:Y:S01]  /*0c70*/  LOP3.LUT R4, R8, 0xfffffff8, RZ, 0xc0, !PT ;  /* 0xfffffff808047812 */ /* 0x000fe200078ec0ff */
[C---:B------:R-:W-:Y:S01]  /*0c80*/  IMAD.X R5, R9.reuse, 0x1, R5, P2 ;  /* 0x0000000109057824 */ /* 0x040fe200010e0605 */
[CC--:B------:R-:W-:Y:S01]  /*0c90*/  LEA.HI R17, R2.reuse, R233.reuse, RZ, 0x4 ;  /* 0x000000e902117211 */ /* 0x0c0fe200078f20ff */
[----:B------:R-:W-:Y:S01]  /*0ca0*/  IMAD.X R21, R9, 0x1, R7, P0 ;  /* 0x0000000109157824 */ /* 0x000fe200000e0607 */
[-C--:B------:R-:W-:Y:S01]  /*0cb0*/  LEA.HI R10, R2, R233.reuse, RZ, 0x5 ;  /* 0x000000e9020a7211 */ /* 0x080fe200078f28ff */
[----:B------:R-:W-:Y:S01]  /*0cc0*/  IMAD.IADD R9, R233, 0x1, -R4 ;  /* 0x00000001e9097824 */ /* 0x000fe200078e0a04 */
[----:B------:R-:W-:Y:S01]  /*0cd0*/  @P3 SHF.R.U32.HI R11, RZ, c[0x0][0x250], R0 ;  /* 0x00009400ff0b3a19 */ /* 0x000fe20000011600 */
[----:B------:R-:W-:Y:S01]  /*0ce0*/  IMAD.WIDE R34, R34, 0x40, R20 ;  /* 0x0000004022227825 */ /* 0x000fe200078e0214 */
[----:B------:R-:W-:Y:S01]  /*0cf0*/  SHF.R.S32.HI R13, RZ, 0x4, R17 ;  /* 0x00000004ff0d7819 */ /* 0x000fe20000011411 */
[----:B------:R-:W-:Y:S01]  /*0d00*/  UMOV UR9, 0x6 ;  /* 0x0000000600097882 */ /* 0x000fe20000000000 */
[----:B------:R-:W-:Y:S01]  /*0d10*/  LEA.HI R0, R2, R233, RZ, 0x2 ;  /* 0x000000e902007211 */ /* 0x000fe200078f10ff */
[----:B------:R-:W-:Y:S01]  /*0d20*/  IMAD.SHL.U32 R30, R9, 0x8, RZ ;  /* 0x00000008091e7824 */ /* 0x000fe200078e00ff */
[----:B------:R-:W-:Y:S01]  /*0d30*/  SHF.R.S32.HI R15, RZ, 0x5, R10 ;  /* 0x00000005ff0f7819 */ /* 0x000fe2000001140a */
[----:B------:R-:W-:Y:S01]  /*0d40*/  IMAD R40, R5, c[0x0][0x178], RZ ;  /* 0x00005e0005287a24 */ /* 0x000fe200078e02ff */
[----:B------:R-:W-:Y:S01]  /*0d50*/  LEA.HI R4, R17, R13, RZ, 0x1 ;  /* 0x0000000d11047211 */ /* 0x000fe200078f08ff */
[----:B------:R-:W-:Y:S01]  /*0d60*/  IMAD.WIDE.U32 R26, R3, c[0x0][0x238], R26 ;  /* 0x00008e00031a7a25 */ /* 0x000fe200078e001a */
[----:B------:R-:W-:Y:S01]  /*0d70*/  SHF.R.S32.HI R32, RZ, 0x1f, R11 ;  /* 0x0000001fff207819 */ /* 0x000fe2000001140b */
[----:B------:R-:W-:Y:S01]  /*0d80*/  CS2R R114, SRZ ;  /* 0x0000000000727805 */ /* 0x000fe2000001ff00 */
[----:B------:R-:W-:Y:S01]  /*0d90*/  SHF.R.S32.HI R7, RZ, 0x2, R0 ;  /* 0x00000002ff077819 */ /* 0x000fe20000011400 */
[----:B------:R-:W-:Y:S01]  /*0da0*/  IMAD R40, R25, c[0x0][0x17c], R40 ;  /* 0x00005f0019287a24 */ /* 0x000fe200078e0228 */
[----:B------:R-:W-:Y:S01]  /*0db0*/  SHF.R.S32.HI R6, RZ, 0x1f, R0 ;  /* 0x0000001fff067819 */ /* 0x000fe20000011400 */
[----:B------:R-:W-:Y:S01]  /*0dc0*/  IMAD R38, R32, c[0x0][0x1e0], RZ ;  /* 0x0000780020267a24 */ /* 0x000fe200078e02ff */
[----:B------:R-:W-:Y:S01]  /*0dd0*/  LEA.HI R12, R10, R15, RZ, 0x1 ;  /* 0x0000000f0a0c7211 */ /* 0x000fe200078f08ff */
[----:B------:R-:W-:Y:S01]  /*0de0*/  IMAD R32, R32, c[0x0][0x1b0], RZ ;  /* 0x00006c0020207a24 */ /* 0x000fe200078e02ff */
[----:B------:R-:W-:Y:S01]  /*0df0*/  LOP3.LUT R4, R4, 0xfffffffe, RZ, 0xc0, !PT ;  /* 0xfffffffe04047812 */ /* 0x000fe200078ec0ff */
[C---:B------:R-:W-:Y:S01]  /*0e00*/  IMAD R38, R11.reuse, c[0x0][0x1e4], R38 ;  /* 0x000079000b267a24 */ /* 0x040fe200078e0226 */
[----:B------:R-:W-:Y:S01]  /*0e10*/  SHF.R.S32.HI R31, RZ, 0x1f, R30 ;  /* 0x0000001fff1f7819 */ /* 0x000fe2000001141e */
[----:B------:R-:W-:Y:S01]  /*0e20*/  IMAD R32, R11, c[0x0][0x1b4], R32 ;  /* 0x00006d000b207a24 */ /* 0x000fe200078e0220 */
[----:B------:R-:W-:Y:S01]  /*0e30*/  LEA.HI R6, R6, R7, RZ, 0x3 ;  /* 0x0000000706067211 */ /* 0x000fe200078f18ff */
[----:B------:R-:W-:Y:S01]  /*0e40*/  IMAD.IADD R4, R13, 0x1, -R4 ;  /* 0x000000010d047824 */ /* 0x000fe200078e0a04 */
[----:B------:R-:W-:Y:S01]  /*0e50*/  LOP3.LUT R12, R12, 0xfffffffe, RZ, 0xc0, !PT ;  /* 0xfffffffe0c0c7812 */ /* 0x000fe200078ec0ff */
[----:B------:R-:W-:Y:S01]  /*0e60*/  IMAD.WIDE.U32 R18, R11, c[0x0][0x1e0], R30 ;  /* 0x000078000b127a25 */ /* 0x000fe200078e001e */
[----:B------:R-:W-:Y:S01]  /*0e70*/  LOP3.LUT R6, R6, 0xfffffff8, RZ, 0xc0, !PT ;  /* 0xfffffff806067812 */ /* 0x000fe200078ec0ff */
[----:B------:R-:W-:Y:S01]  /*0e80*/  CS2R R112, SRZ ;  /* 0x0000000000707805 */ /* 0x000fe2000001ff00 */
[----:B------:R-:W-:Y:S01]  /*0e90*/  SHF.R.S32.HI R13, RZ, 0x1f, R238 ;  /* 0x0000001fff0d7819 */ /* 0x000fe200000114ee */
[----:B------:R-:W-:Y:S01]  /*0ea0*/  IMAD.IADD R12, R15, 0x1, -R12 ;  /* 0x000000010f0c7824 */ /* 0x000fe200078e0a0c */
[----:B------:R-:W-:Y:S01]  /*0eb0*/  SEL R36, R238, RZ, !P4 ;  /* 0x000000ffee247207 */ /* 0x000fe20006000000 */
[----:B------:R-:W-:Y:S01]  /*0ec0*/  IMAD.WIDE.U32 R14, R11, c[0x0][0x1b0], R30 ;  /* 0x00006c000b0e7a25 */ /* 0x000fe200078e001e */
[----:B------:R-:W-:Y:S01]  /*0ed0*/  SEL R11, R13, RZ, !P4 ;  /* 0x000000ff0d0b7207 */ /* 0x000fe20006000000 */
[----:B------:R-:W-:Y:S01]  /*0ee0*/  CS2R R110, SRZ ;  /* 0x00000000006e7805 */ /* 0x000fe2000001ff00 */
[----:B------:R-:W-:Y:S01]  /*0ef0*/  LOP3.LUT R0, R0, 0x3ffffffc, RZ, 0xc0, !PT ;  /* 0x3ffffffc00007812 */ /* 0x000fe200078ec0ff */
[----:B------:R-:W-:Y:S01]  /*0f00*/  IMAD.IADD R39, R19, 0x1, R38 ;  /* 0x0000000113277824 */ /* 0x000fe200078e0226 */
[----:B------:R-:W-:Y:S01]  /*0f10*/  IADD3 R19, -R237, UR11, RZ ;  /* 0x0000000bed137c10 */ /* 0x000fe2000fffe1ff */
[----:B------:R-:W-:Y:S01]  /*0f20*/  IMAD.MOV.U32 R38, RZ, RZ, R18 ;  /* 0x000000ffff267224 */ /* 0x000fe200078e0012 */
[----:B------:R-:W-:Y:S01]  /*0f30*/  LEA.HI R18, R2, R233, RZ, 0x6 ;  /* 0x000000e902127211 */ /* 0x000fe200078f30ff */
[----:B------:R-:W-:Y:S01]  /*0f40*/  IMAD.IADD R6, R7, 0x1, -R6 ;  /* 0x0000000107067824 */ /* 0x000fe200078e0a06 */
[----:B------:R-:W-:Y:S01]  /*0f50*/  ISETP.GE.AND P4, PT, R30, c[0x0][0x1cc], PT ;  /* 0x000073001e007a0c */ /* 0x000fe20003f86270 */
[----:B------:R-:W-:Y:S01]  /*0f60*/  IMAD.SHL.U32 R7, R237, 0x40, RZ ;  /* 0x00000040ed077824 */ /* 0x000fe200078e00ff */
[----:B------:R-:W-:Y:S01]  /*0f70*/  SHF.R.S32.HI R18, RZ, 0x6, R18 ;  /* 0x00000006ff127819 */ /* 0x000fe20000011412 */
[----:B------:R-:W-:Y:S01]  /*0f80*/  IMAD.IADD R33, R15, 0x1, R32 ;  /* 0x000000010f217824 */ /* 0x000fe200078e0220 */
[----:B------:R-:W-:Y:S01]  /*0f90*/  LOP3.LUT P0, RZ, R6, 0x4, RZ, 0xc0, !PT ;  /* 0x0000000406ff7812 */ /* 0x000fe2000780c0ff */
[----:B------:R-:W-:Y:S01]  /*0fa0*/  IMAD R15, R11, c[0x0][0x1e8], RZ ;  /* 0x00007a000b0f7a24 */ /* 0x000fe200078e02ff */
[----:B------:R-:W-:Y:S01]  /*0fb0*/  LOP3.LUT R7, R7, 0x1c0, RZ, 0xc0, !PT ;  /* 0x000001c007077812 */ /* 0x000fe200078ec0ff */
[----:B------:R-:W-:Y:S01]  /*0fc0*/  IMAD R11, R11, c[0x0][0x1b8], RZ ;  /* 0x00006e000b0b7a24 */ /* 0x000fe200078e02ff */
[----:B------:R-:W-:Y:S01]  /*0fd0*/  ISETP.LT.OR P5, PT, R19, 0x1, P4 ;  /* 0x000000011300780c */ /* 0x000fe200027a1670 */
[----:B------:R-:W-:Y:S01]  /*0fe0*/  IMAD.MOV.U32 R32, RZ, RZ, R14 ;  /* 0x000000ffff207224 */ /* 0x000fe200078e000e */
[----:B------:R-:W-:Y:S01]  /*0ff0*/  LOP3.LUT R235, R7, 0x38, R30, 0xf8, !PT ;  /* 0x0000003807eb7812 */ /* 0x000fe200078ef81e */
[C---:B------:R-:W-:Y:S01]  /*1000*/  IMAD R22, R36.reuse, c[0x0][0x1ec], R15 ;  /* 0x00007b0024167a24 */ /* 0x040fe200078e020f */
[----:B------:R-:W-:Y:S01]  /*1010*/  SHF.R.U32.HI R2, RZ, 0x3, R7 ;  /* 0x00000003ff027819 */ /* 0x000fe20000011607 */
[----:B------:R-:W-:Y:S01]  /*1020*/  IMAD R14, R36, c[0x0][0x1bc], R11 ;  /* 0x00006f00240e7a24 */ /* 0x000fe200078e020b */
[----:B------:R-:W-:Y:S01]  /*1030*/  IADD3 R16, R30, 0x40, RZ ;  /* 0x000000401e107810 */ /* 0x000fe20007ffe0ff */
[----:B------:R-:W-:Y:S01]  /*1040*/  IMAD.SHL.U32 R21, R18, 0x200, RZ ;  /* 0x0000020012157824 */ /* 0x000fe200078e00ff */
[----:B------:R-:W-:Y:S01]  /*1050*/  ISETP.LT.OR P4, PT, R19, 0x21, P4 ;  /* 0x000000211300780c */ /* 0x000fe20002781670 */
[C---:B------:R-:W-:Y:S01]  /*1060*/  IMAD.WIDE.U32 R38, R36.reuse, c[0x0][0x1e8], R38 ;  /* 0x00007a0024267a25 */ /* 0x040fe200078e0026 */
[----:B------:R-:W-:Y:S01]  /*1070*/  SEL R13, R13, RZ, !P1 ;  /* 0x000000ff0d0d7207 */ /* 0x000fe20004800000 */
[----:B------:R-:W-:Y:S01]  /*1080*/  CS2R R108, SRZ ;  /* 0x00000000006c7805 */ /* 0x000fe2000001ff00 */
[----:B------:R-:W-:Y:S01]  /*1090*/  LOP3.LUT R235, R21, R235, R2, 0xf6, !PT ;  /* 0x000000eb15eb7212 */ /* 0x000fe200078ef602 */
[----:B------:R-:W-:Y:S01]  /*10a0*/  IMAD.WIDE.U32 R36, R36, c[0x0][0x1b8], R32 ;  /* 0x00006e0024247a25 */ /* 0x000fe200078e0020 */
[----:B------:R-:W-:Y:S01]  /*10b0*/  LOP3.LUT R10, R10, 0xffffffe0, RZ, 0xc0, !PT ;  /* 0xffffffe00a0a7812 */ /* 0x000fe200078ec0ff */
[----:B------:R-:W-:Y:S01]  /*10c0*/  CS2R R106, SRZ ;  /* 0x00000000006a7805 */ /* 0x000fe2000001ff00 */
[----:B------:R-:W-:Y:S01]  /*10d0*/  CS2R R104, SRZ ;  /* 0x0000000000687805 */ /* 0x000fe2000001ff00 */
[----:B------:R-:W-:Y:S01]  /*10e0*/  IMAD R32, R5, c[0x0][0x208], RZ ;  /* 0x0000820005207a24 */ /* 0x000fe200078e02ff */
[----:B------:R-:W-:Y:S01]  /*10f0*/  CS2R R102, SRZ ;  /* 0x0000000000667805 */ /* 0x000fe2000001ff00 */
[----:B------:R-:W-:Y:S01]  /*1100*/  IMAD.IADD R23, R39, 0x1, R22 ;  /* 0x0000000127177824 */ /* 0x000fe200078e0216 */
[----:B------:R-:W-:Y:S01]  /*1110*/  CS2R R100, SRZ ;  /* 0x0000000000647805 */ /* 0x000fe2000001ff00 */
[----:B------:R-:W-:Y:S01]  /*1120*/  IMAD.SHL.U32 R6, R6, 0x40, RZ ;  /* 0x0000004006067824 */ /* 0x000fe200078e00ff */
[----:B------:R-:W-:Y:S01]  /*1130*/  CS2R R98, SRZ ;  /* 0x0000000000627805 */ /* 0x000fe2000001ff00 */
[----:B------:R-:W-:Y:S01]  /*1140*/  IMAD.IADD R5, R233, 0x1, -R0 ;  /* 0x00000001e9057824 */ /* 0x000fe200078e0a00 */
[----:B------:R-:W-:Y:S01]  /*1150*/  CS2R R96, SRZ ;  /* 0x0000000000607805 */ /* 0x000fe2000001ff00 */
[----:B------:R-:W-:Y:S01]  /*1160*/  IMAD.IADD R15, R37, 0x1, R14 ;  /* 0x00000001250f7824 */ /* 0x000fe200078e020e */
[----:B------:R-:W-:Y:S01]  /*1170*/  LOP3.LUT R6, R6, 0x1c0, RZ, 0xc0, !PT ;  /* 0x000001c006067812 */ /* 0x000fe200078ec0ff */
[----:B------:R-:W-:Y:S01]  /*1180*/  IMAD.MOV.U32 R22, RZ, RZ, R38 ;  /* 0x000000ffff167224 */ /* 0x000fe200078e0026 */
[----:B------:R-:W-:Y:S01]  /*1190*/  CS2R R94, SRZ ;  /* 0x00000000005e7805 */ /* 0x000fe2000001ff00 */
[C---:B------:R-:W-:Y:S01]  /*11a0*/  IMAD R0, R35.reuse, c[0x0][0x1d8], RZ ;  /* 0x0000760023007a24 */ /* 0x040fe200078e02ff */
[----:B------:R-:W-:Y:S01]  /*11b0*/  SHF.R.U32.HI R236, RZ, 0x3, R6 ;  /* 0x00000003ffec7819 */ /* 0x000fe20000011606 */
[----:B------:R-:W-:Y:S01]  /*11c0*/  IMAD.MOV.U32 R14, RZ, RZ, R36 ;  /* 0x000000ffff0e7224 */ /* 0x000fe200078e0024 */
[----:B------:R-:W-:Y:S01]  /*11d0*/  CS2R R92, SRZ ;  /* 0x00000000005c7805 */ /* 0x000fe2000001ff00 */
[----:B------:R-:W-:Y:S01]  /*11e0*/  IMAD R2, R35, c[0x0][0x1a8], RZ ;  /* 0x00006a0023027a24 */ /* 0x000fe200078e02ff */
[----:B------:R-:W-:Y:S01]  /*11f0*/  CS2R R90, SRZ ;  /* 0x00000000005a7805 */ /* 0x000fe2000001ff00 */
[----:B------:R-:W-:Y:S01]  /*1200*/  IMAD.SHL.U32 R7, R18, 0x8, RZ ;  /* 0x0000000812077824 */ /* 0x000fe200078e00ff */
[----:B------:R-:W-:Y:S01]  /*1210*/  CS2R R88, SRZ ;  /* 0x0000000000587805 */ /* 0x000fe2000001ff00 */
[C---:B------:R-:W-:Y:S01]  /*1220*/  IMAD R0, R34.reuse, c[0x0][0x1dc], R0 ;  /* 0x0000770022007a24 */ /* 0x040fe200078e0200 */
[----:B------:R-:W-:Y:S01]  /*1230*/  CS2R R86, SRZ ;  /* 0x0000000000567805 */ /* 0x000fe2000001ff00 */
[C---:B------:R-:W-:Y:S01]  /*1240*/  IMAD.WIDE.U32 R22, R34.reuse, c[0x0][0x1d8], R22 ;  /* 0x0000760022167a25 */ /* 0x040fe200078e0016 */
[----:B------:R-:W-:Y:S01]  /*1250*/  LOP3.LUT R7, R7, 0x18, RZ, 0xc0, !PT ;  /* 0x0000001807077812 */ /* 0x000fe200078ec0ff */
[----:B------:R-:W-:Y:S01]  /*1260*/  CS2R R84, SRZ ;  /* 0x0000000000547805 */ /* 0x000fe2000001ff00 */
[----:B------:R-:W-:Y:S01]  /*1270*/  CS2R R82, SRZ ;  /* 0x0000000000527805 */ /* 0x000fe2000001ff00 */
[----:B------:R-:W-:Y:S01]  /*1280*/  IMAD R2, R34, c[0x0][0x1ac], R2 ;  /* 0x00006b0022027a24 */ /* 0x000fe200078e0202 */
[----:B------:R-:W-:Y:S01]  /*1290*/  LEA R38, P3, R22, c[0x0][0x1c0], 0x1 ;  /* 0x0000700016267a11 */ /* 0x000fe200078608ff */
[----:B------:R-:W-:Y:S01]  /*12a0*/  IMAD.WIDE.U32 R14, R34, c[0x0][0x1a8], R14 ;  /* 0x00006a00220e7a25 */ /* 0x000fe200078e000e */
[----:B------:R-:W-:Y:S01]  /*12b0*/  LOP3.LUT R236, R236, R6, R7, 0x1e, !PT ;  /* 0x00000006ecec7212 */ /* 0x000fe200078e1e07 */
[----:B------:R-:W-:Y:S01]  /*12c0*/  CS2R R80, SRZ ;  /* 0x0000000000507805 */ /* 0x000fe2000001ff00 */
[----:B------:R-:W-:Y:S01]  /*12d0*/  CS2R R78, SRZ ;  /* 0x00000000004e7805 */ /* 0x000fe2000001ff00 */
[----:B------:R-:W-:Y:S01]  /*12e0*/  IMAD.IADD R0, R23, 0x1, R0 ;  /* 0x0000000117007824 */ /* 0x000fe200078e0200 */
[----:B------:R-:W-:Y:S01]  /*12f0*/  LEA R34, P2, R14, c[0x0][0x190], 0x1 ;  /* 0x000064000e227a11 */ /* 0x000fe200078408ff */
[----:B------:R-:W-:Y:S01]  /*1300*/  IMAD.SHL.U32 R230, R12, 0x400, RZ ;  /* 0x000004000ce67824 */ /* 0x000fe200078e00ff */
[----:B------:R-:W-:Y:S01]  /*1310*/  CS2R R76, SRZ ;  /* 0x00000000004c7805 */ /* 0x000fe2000001ff00 */
[----:B------:R-:W-:Y:S01]  /*1320*/  IMAD.IADD R2, R15, 0x1, R2 ;  /* 0x000000010f027824 */ /* 0x000fe200078e0202 */
[----:B------:R-:W-:Y:S01]  /*1330*/  LEA.HI.X R39, R22, c[0x0][0x1c4], R0, 0x1, P3 ;  /* 0x0000710016277a11 */ /* 0x000fe200018f0c00 */
[----:B------:R-:W-:Y:S01]  /*1340*/  IMAD.MOV.U32 R15, RZ, RZ, c[0x0][0x1d8] ;  /* 0x00007600ff0f7624 */ /* 0x000fe200078e00ff */
[----:B------:R-:W-:Y:S01]  /*1350*/  SHF.R.S32.HI R22, RZ, 0x1f, R3 ;  /* 0x0000001fff167819 */ /* 0x000fe20000011403 */
[----:B------:R-:W-:Y:S01]  /*1360*/  IMAD.WIDE.U32 R42, R25, c[0x0][0x178], R30 ;  /* 0x00005e00192a7a25 */ /* 0x000fe200078e001e */
[----:B------:R-:W-:Y:S01]  /*1370*/  LEA.HI.X R35, R14, c[0x0][0x194], R2, 0x1, P2 ;  /* 0x000065000e237a11 */ /* 0x000fe200010f0c02 */
[----:B------:R-:W-:Y:S01]  /*1380*/  CS2R R74, SRZ ;  /* 0x00000000004a7805 */ /* 0x000fe2000001ff00 */
[----:B------:R-:W-:Y:S01]  /*1390*/  LEA R36, P3, R15, R38, 0x6 ;  /* 0x000000260f247211 */ /* 0x000fe200078630ff */
[C---:B------:R-:W-:Y:S01]  /*13a0*/  IMAD R32, R25.reuse, c[0x0][0x20c], R32 ;  /* 0x0000830019207a24 */ /* 0x040fe200078e0220 */
[----:B------:R-:W-:Y:S01]  /*13b0*/  CS2R R72, SRZ ;  /* 0x0000000000487805 */ /* 0x000fe2000001ff00 */
[----:B------:R-:W-:Y:S01]  /*13c0*/  IMAD.WIDE.U32 R24, R25, c[0x0][0x208], R30 ;  /* 0x0000820019187a25 */ /* 0x000fe200078e001e */
[----:B------:R-:W-:Y:S01]  /*13d0*/  CS2R R70, SRZ ;  /* 0x0000000000467805 */ /* 0x000fe2000001ff00 */
[----:B------:R-:W-:Y:S01]  /*13e0*/  CS2R R68, SRZ ;  /* 0x0000000000447805 */ /* 0x000fe2000001ff00 */
[----:B------:R-:W-:Y:S01]  /*13f0*/  CS2R R66, SRZ ;  /* 0x0000000000427805 */ /* 0x000fe2000001ff00 */
[----:B------:R-:W-:Y:S01]  /*1400*/  IMAD R5, R5, 0x2, R230 ;  /* 0x0000000205057824 */ /* 0x000fe200078e02e6 */
[----:B------:R-:W-:Y:S01]  /*1410*/  CS2R R64, SRZ ;  /* 0x0000000000407805 */ /* 0x000fe2000001ff00 */
[----:B------:R-:W-:Y:S01]  /*1420*/  IMAD.MOV.U32 R0, RZ, RZ, c[0x0][0x1dc] ;  /* 0x00007700ff007624 */ /* 0x000fe200078e00ff */
[----:B------:R-:W-:Y:S01]  /*1430*/  CS2R R62, SRZ ;  /* 0x00000000003e7805 */ /* 0x000fe2000001ff00 */
[----:B------:R-:W-:Y:S01]  /*1440*/  IMAD.MOV.U32 R11, RZ, RZ, c[0x0][0x1a8] ;  /* 0x00006a00ff0b7624 */ /* 0x000fe200078e00ff */
[----:B------:R-:W-:Y:S01]  /*1450*/  CS2R R60, SRZ ;  /* 0x00000000003c7805 */ /* 0x000fe2000001ff00 */
[----:B------:R-:W-:Y:S01]  /*1460*/  IMAD.IADD R33, R25, 0x1, R32 ;  /* 0x0000000119217824 */ /* 0x000fe200078e0220 */
[----:B------:R-:W-:Y:S01]  /*1470*/  LEA.HI.X R37, R15, R39, R0, 0x6, P3 ;  /* 0x000000270f257211 */ /* 0x000fe200018f3400 */
[----:B------:R-:W-:Y:S01]  /*1480*/  IMAD.IADD R236, R5, 0x1, R236 ;  /* 0x0000000105ec7824 */ /* 0x000fe200078e02ec */
[----:B------:R-:W-:Y:S01]  /*1490*/  IADD3 R15, R30, 0x80, RZ ;  /* 0x000000801e0f7810 */ /* 0x000fe20007ffe0ff */
[----:B------:R-:W-:Y:S01]  /*14a0*/  IMAD.MOV.U32 R32, RZ, RZ, R24 ;  /* 0x000000ffff207224 */ /* 0x000fe200078e0018 */
[----:B------:R-:W-:Y:S01]  /*14b0*/  LEA R24, P2, R11, R34, 0x6 ;  /* 0x000000220b187211 */ /* 0x000fe200078430ff */
[----:B------:R-:W-:Y:S01]  /*14c0*/  IMAD.MOV.U32 R5, RZ, RZ, c[0x0][0x1ac] ;  /* 0x00006b00ff057624 */ /* 0x000fe200078e00ff */
[----:B------:R-:W-:Y:S01]  /*14d0*/  ISETP.GE.AND P3, PT, R16, c[0x0][0x1cc], PT ;  /* 0x0000730010007a0c */ /* 0x000fe20003f66270 */
[----:B------:R-:W-:Y:S01]  /*14e0*/  IMAD.SHL.U32 R235, R235, 0x2, RZ ;  /* 0x00000002ebeb7824 */ /* 0x000fe200078e00ff */
[----:B------:R-:W-:Y:S01]  /*14f0*/  CS2R R58, SRZ ;  /* 0x00000000003a7805 */ /* 0x000fe2000001ff00 */
[----:B------:R-:W-:Y:S01]  /*1500*/  IMAD.IADD R41, R43, 0x1, R40 ;  /* 0x000000012b297824 */ /* 0x000fe200078e0228 */
[----:B------:R-:W-:Y:S01]  /*1510*/  LEA.HI.X R25, R11, R35, R5, 0x6, P2 ;  /* 0x000000230b197211 */ /* 0x000fe200010f3405 */
[----:B------:R-:W-:Y:S01]  /*1520*/  IMAD.MOV.U32 R40, RZ, RZ, R42 ;  /* 0x000000ffff287224 */ /* 0x000fe200078e002a */
[----:B------:R-:W-:Y:S01]  /*1530*/  ISETP.GE.AND P2, PT, R15, c[0x0][0x1cc], PT ;  /* 0x000073000f007a0c */ /* 0x000fe20003f46270 */
[----:B------:R-:W-:Y:S01]  /*1540*/  @!PT LDS RZ, [RZ] ;  /* 0x00000000fffff984 */ /* 0x000fe20000000800 */
[----:B------:R-:W-:Y:S01]  /*1550*/  @!PT LDS RZ, [RZ] ;  /* 0x00000000fffff984 */ /* 0x000fe20000000800 */
[----:B------:R-:W-:Y:S01]  /*1560*/  @!PT LDS RZ, [RZ] ;  /* 0x00000000fffff984 */ /* 0x000fe20000000800 */
[----:B------:R1:W-:Y:S01]  /*1570*/  LDGSTS.E.BYPASS.LTC128B.128 [R235+0x6080], [R38.64], !P5 ;  /* 0x0608000026eb7fae */ /* 0x0003e2000e901d50 */
[C---:B------:R-:W-:Y:S01]  /*1580*/  ISETP.LT.OR P6, PT, R19.reuse, 0x1, P3 ;  /* 0x000000011300780c */ /* 0x040fe20001fc1670 */
[----:B------:R-:W-:Y:S01]  /*1590*/  IMAD R2, R22, c[0x0][0x180], RZ ;  /* 0x0000600016027a24 */ /* 0x000fe200078e02ff */
[----:B------:R-:W-:Y:S01]  /*15a0*/  ISETP.LT.OR P5, PT, R19, 0x1, P2 ;  /* 0x000000011300780c */ /* 0x000fe200017a1670 */
[----:B------:R-:W-:Y:S01]  /*15b0*/  IMAD.WIDE.U32 R244, R3, c[0x0][0x180], R40 ;  /* 0x0000600003f47a25 */ /* 0x000fe200078e0028 */
[C---:B------:R-:W-:Y:S01]  /*15c0*/  ISETP.LT.OR P3, PT, R19.reuse, 0x21, P3 ;  /* 0x000000211300780c */ /* 0x040fe20001f61670 */
[----:B------:R-:W-:Y:S01]  /*15d0*/  CS2R R56, SRZ ;  /* 0x0000000000387805 */ /* 0x000fe2000001ff00 */
[----:B------:R-:W-:Y:S01]  /*15e0*/  ISETP.LT.OR P2, PT, R19, 0x21, P2 ;  /* 0x000000211300780c */ /* 0x000fe20001741670 */
[----:B------:R-:W-:Y:S01]  /*15f0*/  IMAD R0, R3, c[0x0][0x184], R2 ;  /* 0x0000610003007a24 */ /* 0x000fe200078e0202 */
[----:B------:R-:W-:Y:S01]  /*1600*/  SEL R11, R238, RZ, !P1 ;  /* 0x000000ffee0b7207 */ /* 0x000fe20004800000 */
[----:B------:R-:W-:Y:S01]  /*1610*/  IMAD.SHL.U32 R236, R236, 0x2, RZ ;  /* 0x00000002ecec7824 */ /* 0x000fe200078e00ff */
[----:B------:R-:W-:Y:S01]  /*1620*/  ISETP.GE.AND P1, PT, R30, c[0x0][0x19c], PT ;  /* 0x000067001e007a0c */ /* 0x000fe20003f26270 */
[----:B------:R-:W-:Y:S01]  /*1630*/  IMAD.IADD R245, R245, 0x1, R0 ;  /* 0x00000001f5f57824 */ /* 0x000fe200078e0200 */
[----:B------:R-:W-:Y:S01]  /*1640*/  CS2R R54, SRZ ;  /* 0x0000000000367805 */ /* 0x000fe2000001ff00 */
[----:B------:R1:W-:Y:S01]  /*1650*/  LDGSTS.E.BYPASS.LTC128B.128 [R235+0x8080], [R38.64+0x80], !P6 ;  /* 0x0808008026eb7fae */ /* 0x0003e2000f101d50 */
[C---:B------:R-:W-:Y:S01]  /*1660*/  IADD3 R0, R236.reuse, 0x12280, RZ ;  /* 0x00012280ec007810 */ /* 0x040fe20007ffe0ff */
[----:B------:R-:W-:Y:S01]  /*1670*/  IMAD.WIDE.U32 R244, R11, c[0x0][0x188], R244 ;  /* 0x000062000bf47a25 */ /* 0x000fe200078e00f4 */
[----:B------:R-:W-:Y:S01]  /*1680*/  IADD3 R234, R236, 0x122c0, RZ ;  /* 0x000122c0ecea7810 */ /* 0x000fe20007ffe0ff */
[----:B------:R1:W-:Y:S01]  /*1690*/  LDGSTS.E.BYPASS.LTC128B.128 [R235+0xa080], [R38.64+0x100], !P5 ;  /* 0x0a08010026eb7fae */ /* 0x0003e2000e901d50 */
[----:B------:R-:W-:Y:S01]  /*16a0*/  ISETP.GE.AND P5, PT, R16, c[0x0][0x19c], PT ;  /* 0x0000670010007a0c */ /* 0x000fe20003fa6270 */
[----:B------:R-:W-:Y:S01]  /*16b0*/  IMAD.U32 R23, RZ, RZ, UR4 ;  /* 0x00000004ff177e24 */ /* 0x000fe2000f8e00ff */
[----:B------:R-:W-:Y:S01]  /*16c0*/  @P0 IADD3 R234, R0, -0x40, RZ ;  /* 0xffffffc000ea0810 */ /* 0x000fe20007ffe0ff */
[----:B------:R2:W-:Y:S01]  /*16d0*/  LDGSTS.E.BYPASS.LTC128B.128 [R235+0x7080], [R36.64], !P4 ;  /* 0x0708000024eb7fae */ /* 0x0005e2000e101d50 */
[----:B------:R-:W-:Y:S01]  /*16e0*/  ISETP.GE.AND P4, PT, R15, c[0x0][0x19c], PT ;  /* 0x000067000f007a0c */ /* 0x000fe20003f86270 */
[----:B------:R-:W-:Y:S01]  /*16f0*/  IMAD R0, R13, c[0x0][0x188], RZ ;  /* 0x000062000d007a24 */ /* 0x000fe200078e02ff */
[C---:B------:R-:W-:Y:S01]  /*1700*/  ISETP.LT.OR P0, PT, R19.reuse, 0x1, P5 ;  /* 0x000000011300780c */ /* 0x040fe20002f01670 */
[----:B------:R2:W-:Y:S01]  /*1710*/  LDGSTS.E.BYPASS.LTC128B.128 [R235+0x9080], [R36.64+0x80], !P3 ;  /* 0x0908008024eb7fae */ /* 0x0005e2000d901d50 */
[----:B------:R-:W-:Y:S01]  /*1720*/  ISETP.LT.OR P6, PT, R19, 0x1, P4 ;  /* 0x000000011300780c */ /* 0x000fe200027c1670 */
[----:B------:R-:W-:Y:S01]  /*1730*/  IMAD R5, R11, c[0x0][0x18c], R0 ;  /* 0x000063000b057a24 */ /* 0x000fe200078e0200 */
[C---:B------:R-:W-:Y:S01]  /*1740*/  ISETP.LT.OR P5, PT, R19.reuse, 0x21, P5 ;  /* 0x000000211300780c */ /* 0x040fe20002fa1670 */
[----:B------:R2:W-:Y:S01]  /*1750*/  LDGSTS.E.BYPASS.LTC128B.128 [R235+0xb080], [R36.64+0x100], !P2 ;  /* 0x0b08010024eb7fae */ /* 0x0005e2000d101d50 */
[----:B------:R-:W-:Y:S01]  /*1760*/  ISETP.LT.OR P2, PT, R19, 0x1, P1 ;  /* 0x000000011300780c */ /* 0x000fe20000f41670 */
[----:B------:R-:W-:Y:S01]  /*1770*/  IMAD.IADD R232, R245, 0x1, R5 ;  /* 0x00000001f5e87824 */ /* 0x000fe200078e0205 */
[C---:B------:R-:W-:Y:S01]  /*1780*/  ISETP.LT.OR P1, PT, R19.reuse, 0x21, P1 ;  /* 0x000000211300780c */ /* 0x040fe20000f21670 */
[----:B------:R-:W0:Y:S01]  /*1790*/  LDGDEPBAR ;  /* 0x00000000000079af */ /* 0x000e220000000000 */
[----:B------:R-:W-:Y:S01]  /*17a0*/  ISETP.LT.OR P4, PT, R19, 0x21, P4 ;  /* 0x000000211300780c */ /* 0x000fe20002781670 */
[----:B------:R-:W-:Y:S01]  /*17b0*/  IMAD R240, R22, c[0x0][0x210], RZ ;  /* 0x0000840016f07a24 */ /* 0x000fe200078e02ff */
[----:B------:R-:W-:Y:S01]  /*17c0*/  LOP3.LUT P3, RZ, R9, 0x4, RZ, 0xc0, !PT ;  /* 0x0000000409ff7812 */ /* 0x000fe2000786c0ff */
[C---:B------:R-:W-:Y:S01]  /*17d0*/  IMAD.WIDE.U32 R32, R3.reuse, c[0x0][0x210], R32 ;  /* 0x0000840003207a25 */ /* 0x040fe200078e0020 */
[----:B------:R-:W-:Y:S01]  /*17e0*/  ULDC.64 UR4, c[0x0][0x208] ;  /* 0x0000820000047ab9 */ /* 0x000fe20000000a00 */
[----:B------:R-:W-:Y:S01]  /*17f0*/  CS2R R52, SRZ ;  /* 0x0000000000347805 */ /* 0x000fe2000001ff00 */
[----:B------:R-:W-:Y:S01]  /*1800*/  USHF.L.U64.HI UR9, UR4, UR9, UR5 ;  /* 0x0000000904097299 */ /* 0x000fe20008010205 */
[----:B------:R-:W-:Y:S01]  /*1810*/  IMAD R240, R3, c[0x0][0x214], R240 ;  /* 0x0000850003f07a24 */ /* 0x000fe200078e02f0 */
[----:B------:R-:W-:Y:S01]  /*1820*/  CS2R R50, SRZ ;  /* 0x0000000000327805 */ /* 0x000fe2000001ff00 */
[----:B------:R3:W-:Y:S01]  /*1830*/  LDGSTS.E.BYPASS.LTC128B.128 [R235+0x80], [R34.64], !P2 ;  /* 0x0008000022eb7fae */ /* 0x0007e2000d101d50 */
[----:B------:R-:W-:Y:S01]  /*1840*/  IMAD R20, R4, 0x800, R21 ;  /* 0x0000080004147824 */ /* 0x000fe200078e0215 */
[----:B------:R-:W-:Y:S01]  /*1850*/  UIMAD UR9, UR9, UR6, URZ ;  /* 0x00000006090972a4 */ /* 0x000fe2000f8e023f */
        /* <DEDUP_REMOVED lines=12> */
[----:B------:R-:W-:Y:S01]  /*1920*/  IMAD.MOV.U32 R21, RZ, RZ, c[0x0][0x178] ;  /* 0x00005e00ff157624 */ /* 0x000fe200078e00ff */
[----:B------:R4:W-:Y:S01]  /*1930*/  LDGSTS.E.BYPASS.LTC128B.128 [R235+0x3080], [R24.64+0x80], !P5 ;  /* 0x0308008018eb7fae */ /* 0x0009e2000e901d50 */
[----:B------:R-:W-:Y:S01]  /*1940*/  LOP3.LUT R231, R9, 0x8, R8, 0xf8, !PT ;  /* 0x0000000809e77812 */ /* 0x000fe200078ef808 */
[----:B------:R-:W-:Y:S01]  /*1950*/  IMAD.WIDE.U32 R240, R11, c[0x0][0x218], R240 ;  /* 0x000086000bf07a25 */ /* 0x000fe200078e00f0 */
[C---:B------:R-:W-:Y:S01]  /*1960*/  LEA R5, P2, R36.reuse, R244, 0x6 ;  /* 0x000000f424057211 */ /* 0x040fe200078430ff */
[----:B------:R4:W-:Y:S01]  /*1970*/  LDGSTS.E.BYPASS.LTC128B.128 [R235+0x5080], [R24.64+0x100], !P4 ;  /* 0x0508010018eb7fae */ /* 0x0009e2000e101d50 */
[----:B------:R-:W-:Y:S01]  /*1980*/  SHF.R.U32.HI R6, RZ, 0x3, R9 ;  /* 0x00000003ff067819 */ /* 0x000fe20000011609 */
[----:B------:R-:W-:Y:S01]  /*1990*/  IMAD.MOV.U32 R19, RZ, RZ, c[0x0][0x17c] ;  /* 0x00005f00ff137624 */ /* 0x000fe200078e00ff */
[----:B------:R-:W-:Y:S01]  /*19a0*/  LEA.HI.X R2, R36, R232, R23, 0x6, P2 ;  /* 0x000000e824027211 */ /* 0x000fe200010f3417 */
[----:B------:R-:W0:Y:S01]  /*19b0*/  LDGDEPBAR ;  /* 0x00000000000079af */ /* 0x000e220000000000 */
[----:B------:R-:W-:Y:S01]  /*19c0*/  ISETP.GE.AND P2, PT, R30, c[0x0][0x16c], PT ;  /* 0x00005b001e007a0c */ /* 0x000fe20003f46270 */
[----:B------:R-:W-:Y:S01]  /*19d0*/  USHF.L.U32 UR18, UR4, 0x6, URZ ;  /* 0x0000000604127899 */ /* 0x000fe2000800063f */
[----:B------:R-:W-:Y:S01]  /*19e0*/  SEL R14, RZ, 0x2, P1 ;  /* 0x00000002ff0e7807 */ /* 0x000fe20000800000 */
[----:B------:R-:W-:Y:S01]  /*19f0*/  IMAD.MOV.U32 R44, RZ, RZ, R240 ;  /* 0x000000ffff2c7224 */ /* 0x000fe200078e00f0 */
[----:B------:R-:W-:Y:S01]  /*1a00*/  SEL R249, RZ, 0x1, P2 ;  /* 0x00000001fff97807 */ /* 0x000fe20001000000 */
[----:B------:R-:W-:Y:S01]  /*1a10*/  UIMAD UR9, UR8, UR18, UR9 ;  /* 0x00000012080972a4 */ /* 0x000fe2000f8e0209 */
[C---:B-1----:R-:W-:Y:S01]  /*1a20*/  LEA R38, P2, R5.reuse, c[0x0][0x160], 0x1 ;  /* 0x0000580005267a11 */ /* 0x042fe200078408ff */
[----:B------:R-:W-:Y:S01]  /*1a30*/  IMAD.U32 R37, RZ, RZ, UR19 ;  /* 0x00000013ff257e24 */ /* 0x000fe2000f8e00ff */
[----:B------:R-:W-:Y:S01]  /*1a40*/  SEL R0, RZ, 0x4, P6 ;  /* 0x00000004ff007807 */ /* 0x000fe20003000000 */
[----:B------:R-:W-:Y:S01]  /*1a50*/  UMOV UR8, 0x5 ;  /* 0x0000000500087882 */ /* 0x000fe20000000000 */
[----:B------:R-:W-:Y:S01]  /*1a60*/  LEA.HI.X R39, R5, c[0x0][0x164], R2, 0x1, P2 ;  /* 0x0000590005277a11 */ /* 0x000fe200010f0c02 */
[----:B------:R-:W-:Y:S01]  /*1a70*/  IMAD R2, R13, c[0x0][0x218], RZ ;  /* 0x000086000d027a24 */ /* 0x000fe200078e02ff */
[----:B------:R-:W-:Y:S01]  /*1a80*/  LOP3.LUT R231, R231, R6, RZ, 0x3c, !PT ;  /* 0x00000006e7e77212 */ /* 0x000fe200078e3cff */
[----:B------:R-:W-:Y:S01]  /*1a90*/  IMAD.WIDE.U32 R36, R3, c[0x0][0x270], R28 ;  /* 0x00009c0003247a25 */ /* 0x000fe200078e001c */
[----:B------:R-:W-:Y:S01]  /*1aa0*/  LEA R32, P2, R21, R38, 0x6 ;  /* 0x0000002615207211 */ /* 0x000fe200078430ff */
[----:B------:R-:W-:Y:S01]  /*1ab0*/  USHF.L.U64.HI UR8, UR4, UR8, UR5 ;  /* 0x0000000804087299 */ /* 0x000fe20008010205 */
[----:B------:R-:W-:Y:S01]  /*1ac0*/  IADD3 R0, R0, R14, R249 ;  /* 0x0000000e00007210 */ /* 0x000fe20007ffe0f9 */
[----:B------:R-:W-:Y:S01]  /*1ad0*/  IMAD R5, R11, c[0x0][0x21c], R2 ;  /* 0x000087000b057a24 */ /* 0x000fe200078e0202 */
[----:B------:R-:W-:Y:S01]  /*1ae0*/  LEA.HI.X R33, R21, R39, R19, 0x6, P2 ;  /* 0x0000002715217211 */ /* 0x000fe200010f3413 */
[----:B------:R-:W-:Y:S01]  /*1af0*/  IMAD R2, R22, c[0x0][0x270], RZ ;  /* 0x00009c0016027a24 */ /* 0x000fe200078e02ff */
[C---:B------:R-:W-:Y:S01]  /*1b00*/  LOP3.LUT P5, RZ, R0.reuse, 0x1, RZ, 0xc0, !PT ;  /* 0x0000000100ff7812 */ /* 0x040fe200078ac0ff */
[----:B------:R-:W-:Y:S01]  /*1b10*/  IMAD.IADD R45, R241, 0x1, R5 ;  /* 0x00000001f12d7824 */ /* 0x000fe200078e0205 */
[----:B------:R-:W-:Y:S01]  /*1b20*/  LOP3.LUT P4, RZ, R0, 0x2, RZ, 0xc0, !PT ;  /* 0x0000000200ff7812 */ /* 0x000fe2000788c0ff */
[----:B------:R-:W-:-:S04]  /*1b30*/  DEPBAR.LE SB0, 0x1 ;  /* 0x000080400000791a */ /* 0x000fc80000000000 */
[----:B------:R-:W-:Y:S01]  /*1b40*/  IMAD.MOV.U32 R5, RZ, RZ, 0x20 ;  /* 0x00000020ff057424 */ /* 0x000fe200078e00ff */
[----:B------:R-:W-:Y:S01]  /*1b50*/  LOP3.LUT P2, RZ, R0, 0x4, RZ, 0xc0, !PT ;  /* 0x0000000400ff7812 */ /* 0x000fe2000784c0ff */
[----:B------:R-:W-:Y:S01]  /*1b60*/  IMAD.IADD R231, R20, 0x1, R231 ;  /* 0x0000000114e77824 */ /* 0x000fe200078e02e7 */
[----:B------:R1:W-:Y:S01]  /*1b70*/  STL.64 [R1], R44 ;  /* 0x0000002c01007387 */ /* 0x0003e20000100a00 */
[----:B------:R-:W-:Y:S01]  /*1b80*/  IMAD.MOV.U32 R0, RZ, RZ, 0x40 ;  /* 0x00000040ff007424 */ /* 0x000fe200078e00ff */
[----:B------:R-:W-:Y:S01]  /*1b90*/  UIADD3 UR5, UR7, 0x1, -UR14 ;  /* 0x0000000107057890 */ /* 0x000fe2000fffe80e */
[----:B------:R-:W-:Y:S01]  /*1ba0*/  IMAD R23, R3, c[0x0][0x274], R2 ;  /* 0x00009d0003177a24 */ /* 0x000fe200078e0202 */
[----:B------:R-:W-:Y:S01]  /*1bb0*/  SEL R2, R5, 0xffffffe0, !P0 ;  /* 0xffffffe005027807 */ /* 0x000fe20004000000 */
[----:B------:R-:W-:Y:S01]  /*1bc0*/  IMAD.SHL.U32 R231, R231, 0x2, RZ ;  /* 0x00000002e7e77824 */ /* 0x000fe200078e00ff */
[----:B------:R-:W-:Y:S01]  /*1bd0*/  BAR.SYNC.DEFER_BLOCKING 0x0 ;  /* 0x0000000000007b1d */ /* 0x000fe20000010000 */
[----:B------:R-:W-:Y:S01]  /*1be0*/  SEL R0, R0, 0xffffffc0, !P3 ;  /* 0xffffffc000007807 */ /* 0x000fe20005800000 */
[----:B------:R-:W-:Y:S01]  /*1bf0*/  IMAD.U32 R14, RZ, RZ, UR15 ;  /* 0x0000000fff0e7e24 */ /* 0x000fe2000f8e00ff */
[----:B------:R-:W-:Y:S01]  /*1c00*/  CS2R R46, SRZ ;  /* 0x00000000002e7805 */ /* 0x000fe2000001ff00 */
[C---:B------:R-:W-:Y:S01]  /*1c10*/  IMAD.IADD R227, R231.reuse, 0x1, R2 ;  /* 0x00000001e7e37824 */ /* 0x040fe200078e0202 */
[----:B------:R-:W-:Y:S01]  /*1c20*/  CS2R R42, SRZ ;  /* 0x00000000002a7805 */ /* 0x000fe2000001ff00 */
[----:B------:R-:W-:Y:S01]  /*1c30*/  IMAD.IADD R226, R231, 0x1, R0 ;  /* 0x00000001e7e27824 */ /* 0x000fe200078e0200 */
[----:B------:R-:W-:Y:S01]  /*1c40*/  IADD3 R19, -R237, UR13, -R14 ;  /* 0x0000000ded137c10 */ /* 0x000fe2000fffe90e */
[----:B------:R-:W-:Y:S01]  /*1c50*/  IMAD.IADD R225, R0, 0x1, R227 ;  /* 0x0000000100e17824 */ /* 0x000fe200078e02e3 */
[----:B------:R-:W-:Y:S01]  /*1c60*/  IADD3 R14, -R14, UR13, -R237 ;  /* 0x0000000d0e0e7c10 */ /* 0x000fe2000fffe9ed */
[----:B------:R-:W-:Y:S01]  /*1c70*/  IMAD.U32 R20, RZ, RZ, UR18 ;  /* 0x00000012ff147e24 */ /* 0x000fe2000f8e00ff */
[----:B------:R-:W-:Y:S01]  /*1c80*/  ISETP.LT.OR P3, PT, R19, 0x1, !P5 ;  /* 0x000000011300780c */ /* 0x000fe20006f61670 */
[----:B------:R-:W-:Y:S01]  /*1c90*/  IMAD.IADD R37, R37, 0x1, R23 ;  /* 0x0000000125257824 */ /* 0x000fe200078e0217 */
[C---:B------:R-:W-:Y:S01]  /*1ca0*/  ISETP.LT.OR P0, PT, R19.reuse, 0x1, !P4 ;  /* 0x000000011300780c */ /* 0x040fe20006701670 */
[----:B------:R-:W-:Y:S01]  /*1cb0*/  IMAD.WIDE.U32 R20, R20, UR6, R44 ;  /* 0x0000000614147c25 */ /* 0x000fe2000f8e002c */
[C---:B------:R-:W-:Y:S01]  /*1cc0*/  ISETP.LT.OR P5, PT, R19.reuse, 0x21, !P5 ;  /* 0x000000211300780c */ /* 0x040fe20006fa1670 */
[----:B------:R-:W-:Y:S01]  /*1cd0*/  UIADD3 UR7, UR7, -UR13, URZ ;  /* 0x8000000d07077290 */ /* 0x000fe2000fffe03f */
[----:B------:R-:W-:Y:S01]  /*1ce0*/  ISETP.LT.OR P4, PT, R19, 0x21, !P4 ;  /* 0x000000211300780c */ /* 0x000fe20006781670 */
[----:B------:R-:W-:Y:S01]  /*1cf0*/  IMAD R246, R13, c[0x0][0x278], RZ ;  /* 0x00009e000df67a24 */ /* 0x000fe200078e02ff */
[----:B------:R-:W-:Y:S01]  /*1d00*/  IADD3 R2, R21, UR9, RZ ;  /* 0x0000000915027c10 */ /* 0x000fe2000fffe0ff */
[----:B------:R-:W-:Y:S01]  /*1d10*/  USHF.L.U32 UR9, UR4, 0x5, URZ ;  /* 0x0000000504097899 */ /* 0x000fe2000800063f */
[C---:B------:R-:W-:Y:S01]  /*1d20*/  IMAD.WIDE.U32 R40, R11.reuse, c[0x0][0x278], R36 ;  /* 0x00009e000b287a25 */ /* 0x040fe200078e0024 */
[----:B------:R-:W-:Y:S01]  /*1d30*/  USHF.R.S32.HI UR4, URZ, 0x1f, UR15 ;  /* 0x0000001f3f047899 */ /* 0x000fe2000801140f */
[----:B------:R-:W-:Y:S01]  /*1d40*/  SHF.R.S32.HI R23, RZ, 0x1f, R18 ;  /* 0x0000001fff177819 */ /* 0x000fe20000011412 */
[----:B------:R-:W2:Y:S01]  /*1d50*/  LDSM.16.M88.4 R148, [R231+0x6080] ;  /* 0x00608000e794783b */ /* 0x000ea20000000200 */
[----:B------:R-:W-:Y:S01]  /*1d60*/  IMAD R246, R11, c[0x0][0x27c], R246 ;  /* 0x00009f000bf67a24 */ /* 0x000fe200078e02f6 */
[----:B-1----:R-:W-:Y:S01]  /*1d70*/  CS2R R44, SRZ ;  /* 0x00000000002c7805 */ /* 0x002fe2000001ff00 */
[----:B------:R-:W-:Y:S01]  /*1d80*/  IMAD.U32 R21, RZ, RZ, UR9 ;  /* 0x00000009ff157e24 */ /* 0x000fe2000f8e00ff */
[----:B------:R-:W1:Y:S01]  /*1d90*/  LDSM.16.M88.4 R152, [R227+0x6080] ;  /* 0x00608000e398783b */ /* 0x000e620000000200 */
[C---:B----4-:R-:W-:Y:S01]  /*1da0*/  IMAD R24, R22.reuse, c[0x0][0x288], RZ ;  /* 0x0000a20016187a24 */ /* 0x050fe200078e02ff */
[----:B------:R-:W-:Y:S01]  /*1db0*/  LEA.HI R23, R23, R18, RZ, 0x2 ;  /* 0x0000001217177211 */ /* 0x000fe200078f10ff */
[----:B------:R-:W-:Y:S01]  /*1dc0*/  IMAD R22, R22, c[0x0][0x238], RZ ;  /* 0x00008e0016167a24 */ /* 0x000fe200078e02ff */
[----:B------:R-:W4:Y:S01]  /*1dd0*/  LDSM.16.M88.4 R156, [R226+0x6080] ;  /* 0x00608000e29c783b */ /* 0x000f220000000200 */
[----:B------:R-:W-:Y:S01]  /*1de0*/  IMAD.IADD R246, R41, 0x1, R246 ;  /* 0x0000000129f67824 */ /* 0x000fe200078e02f6 */
[----:B------:R-:W-:Y:S01]  /*1df0*/  LOP3.LUT R23, R23, 0x1ffffffc, RZ, 0xc0, !PT ;  /* 0x1ffffffc17177812 */ /* 0x000fe200078ec0ff */
[C---:B------:R-:W-:Y:S01]  /*1e00*/  IMAD R24, R3.reuse, c[0x0][0x28c], R24 ;  /* 0x0000a30003187a24 */ /* 0x040fe200078e0218 */
[----:B------:R-:W1:Y:S01]  /*1e10*/  LDSM.16.M88.4 R164, [R231+0x8080] ;  /* 0x00808000e7a4783b */ /* 0x000e620000000200 */
[C---:B------:R-:W-:Y:S01]  /*1e20*/  IMAD R22, R3.reuse, c[0x0][0x23c], R22 ;  /* 0x00008f0003167a24 */ /* 0x040fe200078e0216 */
[----:B------:R-:W-:Y:S01]  /*1e30*/  UISETP.GT.AND UP1, UPT, UR10, -0x1, UPT ;  /* 0xffffffff0a00788c */ /* 0x000fe2000bf24270 */
[----:B------:R-:W-:Y:S01]  /*1e40*/  IMAD.WIDE.U32 R28, R3, c[0x0][0x288], R28 ;  /* 0x0000a200031c7a25 */ /* 0x000fe200078e001c */
[----:B------:R-:W1:Y:S03]  /*1e50*/  LDSM.16.M88.4 R168, [R227+0x8080] ;  /* 0x00808000e3a8783b */ /* 0x000e660000000200 */
[----:B------:R-:W-:Y:S01]  /*1e60*/  IMAD.IADD R27, R27, 0x1, R22 ;  /* 0x000000011b1b7824 */ /* 0x000fe200078e0216 */
[----:B------:R-:W1:Y:S01]  /*1e70*/  LDSM.16.M88.4 R172, [R226+0x8080] ;  /* 0x00808000e2ac783b */ /* 0x000e620000000200 */
[----:B------:R-:W-:Y:S01]  /*1e80*/  LOP3.LUT R22, R17, 0xfffffff0, RZ, 0xc0, !PT ;  /* 0xfffffff011167812 */ /* 0x000fe200078ec0ff */
[----:B------:R-:W-:-:S02]  /*1e90*/  IMAD.IADD R247, R18, 0x1, -R23 ;  /* 0x0000000112f77824 */ /* 0x000fc400078e0a17 */
[----:B------:R-:W1:Y:S01]  /*1ea0*/  LDSM.16.M88.4 R180, [R231+0xa080] ;  /* 0x00a08000e7b4783b */ /* 0x000e620000000200 */
[C---:B------:R-:W-:Y:S02]  /*1eb0*/  IMAD R18, R13.reuse, c[0x0][0x290], RZ ;  /* 0x0000a4000d127a24 */ /* 0x040fe400078e02ff */
[----:B------:R-:W-:Y:S01]  /*1ec0*/  IMAD R242, R13, c[0x0][0x240], RZ ;  /* 0x000090000df27a24 */ /* 0x000fe200078e02ff */
[----:B------:R-:W1:Y:S01]  /*1ed0*/  LDSM.16.M88.4 R184, [R227+0xa080] ;  /* 0x00a08000e3b8783b */ /* 0x000e620000000200 */
[----:B------:R-:W-:Y:S02]  /*1ee0*/  IMAD.IADD R13, R233, 0x1, -R22 ;  /* 0x00000001e90d7824 */ /* 0x000fe400078e0a16 */
[----:B------:R-:W-:Y:S01]  /*1ef0*/  IMAD R243, R11, c[0x0][0x294], R18 ;  /* 0x0000a5000bf37a24 */ /* 0x000fe200078e0212 */
[----:B------:R-:W1:Y:S01]  /*1f00*/  LDSM.16.M88.4 R188, [R226+0xa080] ;  /* 0x00a08000e2bc783b */ /* 0x000e620000000200 */
[----:B------:R-:W-:Y:S01]  /*1f10*/  IMAD.SHL.U32 R12, R12, 0x10, RZ ;  /* 0x000000100c0c7824 */ /* 0x000fe200078e00ff */
[----:B------:R-:W-:Y:S01]  /*1f20*/  SHF.R.S32.HI R18, RZ, 0x1f, R13 ;  /* 0x0000001fff127819 */ /* 0x000fe2000001140d */
[----:B------:R-:W-:Y:S01]  /*1f30*/  IMAD.IADD R10, R233, 0x1, -R10 ;  /* 0x00000001e90a7824 */ /* 0x000fe200078e0a0a */
[----:B------:R-:W1:Y:S01]  /*1f40*/  LDSM.16.M88.4 R160, [R225+0x6080] ;  /* 0x00608000e1a0783b */ /* 0x000e620000000200 */
[C---:B------:R-:W-:Y:S01]  /*1f50*/  IMAD R242, R11.reuse, c[0x0][0x244], R242 ;  /* 0x000091000bf27a24 */ /* 0x040fe200078e02f2 */
[----:B------:R-:W-:Y:S01]  /*1f60*/  LEA.HI R18, R18, R13, RZ, 0x3 ;  /* 0x0000000d12127211 */ /* 0x000fe200078f18ff */
[----:B------:R-:W-:Y:S01]  /*1f70*/  IMAD.WIDE.U32 R116, R11, c[0x0][0x240], R26 ;  /* 0x000090000b747a25 */ /* 0x000fe200078e001a */
[----:B------:R-:W1:Y:S01]  /*1f80*/  LDSM.16.M88.4 R176, [R225+0x8080] ;  /* 0x00808000e1b0783b */ /* 0x000e620000000200 */
[----:B------:R-:W-:Y:S01]  /*1f90*/  LOP3.LUT R9, R9, 0x10, R12, 0xf8, !PT ;  /* 0x0000001009097812 */ /* 0x000fe200078ef80c */
[----:B------:R-:W-:Y:S01]  /*1fa0*/  CS2R R26, SRZ ;  /* 0x00000000001a7805 */ /* 0x000fe2000001ff00 */
[----:B------:R-:W-:Y:S01]  /*1fb0*/  LOP3.LUT R22, R18, 0xfffffff8, RZ, 0xc0, !PT ;  /* 0xfffffff812167812 */ /* 0x000fe200078ec0ff */
[----:B------:R-:W1:Y:S01]  /*1fc0*/  LDSM.16.M88.4 R192, [R225+0xa080] ;  /* 0x00a08000e1c0783b */ /* 0x000e620000000200 */
[----:B------:R-:W-:Y:S01]  /*1fd0*/  LOP3.LUT R9, R9, 0x8, R8, 0xf8, !PT ;  /* 0x0000000809097812 */ /* 0x000fe200078ef808 */
[----:B------:R-:W-:-:S02]  /*1fe0*/  IMAD.U32 R252, RZ, RZ, UR5 ;  /* 0x00000005fffc7e24 */ /* 0x000fc4000f8e00ff */
[----:B------:R-:W-:Y:S01]  /*1ff0*/  BAR.SYNC.DEFER_BLOCKING 0x0 ;  /* 0x0000000000007b1d */ /* 0x000fe20000010000 */
[----:B------:R-:W-:Y:S01]  /*2000*/  IMAD.IADD R13, R13, 0x1, -R22 ;  /* 0x000000010d0d7824 */ /* 0x000fe200078e0a16 */
[----:B------:R-:W-:Y:S01]  /*2010*/  LOP3.LUT R9, R9, R6, RZ, 0x3c, !PT ;  /* 0x0000000609097212 */ /* 0x000fe200078e3cff */
[----:B------:R-:W-:Y:S01]  /*2020*/  CS2R R22, SRZ ;  /* 0x0000000000167805 */ /* 0x000fe2000001ff00 */
[----:B------:R-:W-:Y:S02]  /*2030*/  IMAD.IADD R242, R117, 0x1, R242 ;  /* 0x0000000175f27824 */ /* 0x000fe400078e02f2 */
[----:B------:R-:W-:Y:S01]  /*2040*/  IMAD.SHL.U32 R6, R13, 0x40, RZ ;  /* 0x000000400d067824 */ /* 0x000fe200078e00ff */
[----:B------:R5:W-:Y:S01]  /*2050*/  STL.64 [R1+0x18], R40 ;  /* 0x0000182801007387 */ /* 0x000be20000100a00 */
[----:B------:R-:W-:Y:S02]  /*2060*/  IMAD R229, R4, 0x200, R9 ;  /* 0x0000020004e57824 */ /* 0x000fe400078e0209 */
[----:B------:R-:W-:-:S02]  /*2070*/  IMAD.SHL.U32 R9, R18, 0x40, RZ ;  /* 0x0000004012097824 */ /* 0x000fc400078e00ff */
[C---:B------:R-:W-:Y:S02]  /*2080*/  IMAD R0, R229.reuse, 0x2, R0 ;  /* 0x00000002e5007824 */ /* 0x040fe400078e0200 */
[----:B------:R-:W-:Y:S01]  /*2090*/  IMAD.SHL.U32 R229, R229, 0x2, RZ ;  /* 0x00000002e5e57824 */ /* 0x000fe200078e00ff */
[----:B------:R-:W-:Y:S01]  /*20a0*/  LOP3.LUT R9, R9, 0xfffffe00, RZ, 0xc0, !PT ;  /* 0xfffffe0009097812 */ /* 0x000fe200078ec0ff */
[----:B------:R-:W-:Y:S01]  /*20b0*/  @!PT LDS RZ, [RZ] ;  /* 0x00000000fffff984 */ /* 0x000fe20000000800 */
[----:B------:R-:W-:Y:S01]  /*20c0*/  @!PT LDS RZ, [RZ] ;  /* 0x00000000fffff984 */ /* 0x000fe20000000800 */
[----:B------:R-:W-:Y:S01]  /*20d0*/  @!PT LDS RZ, [RZ] ;  /* 0x00000000fffff984 */ /* 0x000fe20000000800 */
[----:B------:R1:W-:Y:S01]  /*20e0*/  LDGSTS.E.BYPASS.LTC128B.128 [R235+0x6080], [R38.64], !P3 ;  /* 0x0608000026eb7fae */ /* 0x0003e2000d901d50 */
[C---:B------:R-:W-:Y:S02]  /*20f0*/  ISETP.LT.OR P3, PT, R19.reuse, 0x1, !P2 ;  /* 0x000000011300780c */ /* 0x040fe40005761670 */
[----:B------:R-:W-:Y:S01]  /*2100*/  ISETP.LT.OR P2, PT, R19, 0x21, !P2 ;  /* 0x000000211300780c */ /* 0x000fe20005741670 */
[----:B------:R1:W-:Y:S01]  /*2110*/  LDGSTS.E.BYPASS.LTC128B.128 [R235+0x8080], [R38.64+0x80], !P0 ;  /* 0x0808008026eb7fae */ /* 0x0003e2000c101d50 */
[----:B---3--:R-:W-:Y:S01]  /*2120*/  LEA R34, P0, R20, c[0x0][0x1f0], 0x1 ;  /* 0x00007c0014227a11 */ /* 0x008fe200078008ff */
[----:B------:R-:W-:-:S03]  /*2130*/  IMAD.U32 R19, RZ, RZ, UR9 ;  /* 0x00000009ff137e24 */ /* 0x000fc6000f8e00ff */
[----:B------:R-:W-:Y:S01]  /*2140*/  LEA.HI.X R35, R20, c[0x0][0x1f4], R2, 0x1, P0 ;  /* 0x00007d0014237a11 */ /* 0x000fe200000f0c02 */
[----:B------:R-:W-:Y:S01]  /*2150*/  IMAD.U32 R2, RZ, RZ, UR8 ;  /* 0x00000008ff027e24 */ /* 0x000fe2000f8e00ff */
[----:B------:R-:W-:-:S03]  /*2160*/  LEA R20, P0, R21, R34, 0x1 ;  /* 0x0000002215147211 */ /* 0x000fc600078008ff */
[----:B------:R1:W-:Y:S01]  /*2170*/  LDGSTS.E.BYPASS.LTC128B.128 [R235+0xa080], [R38.64+0x100], !P3 ;  /* 0x0a08010026eb7fae */ /* 0x0003e2000d901d50 */
[----:B------:R-:W-:Y:S02]  /*2180*/  ISETP.GT.AND P3, PT, R233, 0xf, PT ;  /* 0x0000000fe900780c */ /* 0x000fe40003f64270 */
[----:B------:R-:W-:Y:S01]  /*2190*/  LEA.HI.X R21, R19, R35, R2, 0x1, P0 ;  /* 0x0000002313157211 */ /* 0x000fe200000f0c02 */
[----:B------:R3:W-:Y:S01]  /*21a0*/  LDGSTS.E.BYPASS.LTC128B.128 [R235+0x7080], [R32.64], !P5 ;  /* 0x0708000020eb7fae */ /* 0x0007e2000e901d50 */
[C---:B------:R-:W-:Y:S01]  /*21b0*/  ISETP.GE.AND P5, PT, R30.reuse, c[0x0][0x1fc], PT ;  /* 0x00007f001e007a0c */ /* 0x040fe20003fa6270 */
[----:B------:R-:W-:Y:S02]  /*21c0*/  IMAD.MOV.U32 R19, RZ, RZ, c[0x0][0x2a8] ;  /* 0x0000aa00ff137624 */ /* 0x000fe400078e00ff */
[----:B------:R3:W-:Y:S01]  /*21d0*/  LDGSTS.E.BYPASS.LTC128B.128 [R235+0x9080], [R32.64+0x80], !P4 ;  /* 0x0908008020eb7fae */ /* 0x0007e2000e101d50 */
[----:B------:R-:W-:Y:S02]  /*21e0*/  ISETP.GE.AND P4, PT, R30, c[0x0][0x1fc], PT ;  /* 0x00007f001e007a0c */ /* 0x000fe40003f86270 */
[----:B------:R-:W-:Y:S01]  /*21f0*/  CS2R R30, SRZ ;  /* 0x00000000001e7805 */ /* 0x000fe2000001ff00 */
[----:B------:R3:W-:Y:S01]  /*2200*/  LDGSTS.E.BYPASS.LTC128B.128 [R235+0xb080], [R32.64+0x100], !P2 ;  /* 0x0b08010020eb7fae */ /* 0x0007e2000d101d50 */
[----:B------:R-:W-:Y:S01]  /*2210*/  ISETP.GE.AND P2, PT, R16, c[0x0][0x1fc], PT ;  /* 0x00007f0010007a0c */ /* 0x000fe20003f46270 */
[----:B------:R-:W-:Y:S01]  /*2220*/  @!P3 IMAD.SHL.U32 R25, R233, 0x10, RZ ;  /* 0x00000010e919b824 */ /* 0x000fe200078e00ff */
[----:B------:R-:W-:-:S02]  /*2230*/  @!P3 IADD3 R2, P0, R40, UR15, RZ ;  /* 0x0000000f2802bc10 */ /* 0x000fc4000ff1e0ff */
[----:B-----5:R-:W-:Y:S02]  /*2240*/  CS2R R40, SRZ ;  /* 0x0000000000287805 */ /* 0x020fe4000001ff00 */
[----:B------:R-:W-:Y:S02]  /*2250*/  @!P3 IADD3.X R3, R246, UR4, RZ, P0, !PT ;  /* 0x00000004f603bc10 */ /* 0x000fe400087fe4ff */
[----:B------:R-:W-:-:S04]  /*2260*/  @!P3 LEA R36, P0, R2, c[0x0][0x258], 0x2 ;  /* 0x000096000224ba11 */ /* 0x000fc800078010ff */
[----:B------:R-:W-:Y:S02]  /*2270*/  @!P3 LEA.HI.X R37, R2, c[0x0][0x25c], R3, 0x2, P0 ;  /* 0x000097000225ba11 */ /* 0x000fe400000f1403 */
[----:B------:R-:W-:Y:S02]  /*2280*/  ISETP.LT.OR P0, PT, R14, 0x1, P4 ;  /* 0x000000010e00780c */ /* 0x000fe40002701670 */
[----:B------:R-:W-:Y:S01]  /*2290*/  SEL R3, RZ, 0xffffffff, P1 ;  /* 0xffffffffff037807 */ /* 0x000fe20000800000 */
[----:B------:R5:W-:Y:S01]  /*22a0*/  @!P3 LDGSTS.E.BYPASS.LTC128B.128 [R25+0x12080], [R36.64] ;  /* 0x120800002419bfae */ /* 0x000be2000b901d50 */
[----:B------:R-:W-:Y:S02]  /*22b0*/  ISETP.GE.AND P1, PT, R16, c[0x0][0x1fc], PT ;  /* 0x00007f0010007a0c */ /* 0x000fe40003f26270 */
[----:B------:R-:W-:Y:S01]  /*22c0*/  SEL R2, RZ, 0x1, P5 ;  /* 0x00000001ff027807 */ /* 0x000fe20002800000 */
[----:B------:R-:W0:Y:S01]  /*22d0*/  LDGDEPBAR ;  /* 0x00000000000079af */ /* 0x000e220000000000 */
[----:B------:R-:W-:Y:S01]  /*22e0*/  SEL R16, RZ, 0xffffffff, P1 ;  /* 0xffffffffff107807 */ /* 0x000fe20000800000 */
[----:B------:R-:W-:Y:S01]  /*22f0*/  IMAD.SHL.U32 R8, R3, 0x2, RZ ;  /* 0x0000000203087824 */ /* 0x000fe200078e00ff */
[----:B------:R-:W-:-:S02]  /*2300*/  ISETP.GE.AND P1, PT, R15, c[0x0][0x1fc], PT ;  /* 0x00007f000f007a0c */ /* 0x000fc40003f26270 */
[C---:B------:R-:W-:Y:S01]  /*2310*/  ISETP.LT.OR P5, PT, R14.reuse, 0x1, P2 ;  /* 0x000000010e00780c */ /* 0x040fe200017a1670 */
[----:B------:R2:W-:Y:S01]  /*2320*/  LDGSTS.E.BYPASS.LTC128B.128 [R235+0xc080], [R34.64], !P0 ;  /* 0x0c08000022eb7fae */ /* 0x0005e2000c101d50 */
[----:B------:R-:W-:Y:S01]  /*2330*/  ISETP.LT.OR P0, PT, R14, 0x1, P1 ;  /* 0x000000010e00780c */ /* 0x000fe20000f01670 */
[----:B------:R-:W-:Y:S01]  /*2340*/  IMAD.SHL.U32 R3, R16, 0x2, RZ ;  /* 0x0000000210037824 */ /* 0x000fe200078e00ff */
[C---:B------:R-:W-:Y:S01]  /*2350*/  ISETP.LT.OR P4, PT, R14.reuse, 0x21, P4 ;  /* 0x000000210e00780c */ /* 0x040fe20002781670 */
[----:B---3--:R-:W-:Y:S01]  /*2360*/  CS2R R32, SRZ ;  /* 0x0000000000207805 */ /* 0x008fe2000001ff00 */
[C---:B------:R-:W-:Y:S02]  /*2370*/  ISETP.LT.OR P2, PT, R14.reuse, 0x21, P2 ;  /* 0x000000210e00780c */ /* 0x040fe40001741670 */
[----:B------:R-:W-:Y:S02]  /*2380*/  ISETP.LT.OR P1, PT, R14, 0x21, P1 ;  /* 0x000000210e00780c */ /* 0x000fe40000f21670 */
[----:B------:R-:W-:-:S02]  /*2390*/  LOP3.LUT R2, R3, 0x2, R2, 0xe2, !PT ;  /* 0x0000000203027812 */ /* 0x000fc400078ee202 */
[----:B------:R-:W-:Y:S01]  /*23a0*/  LOP3.LUT R249, R8, 0x2, R249, 0xe2, !PT ;  /* 0x0000000208f97812 */ /* 0x000fe200078ee2f9 */
[----:B------:R2:W-:Y:S01]  /*23b0*/  LDGSTS.E.BYPASS.LTC128B.128 [R235+0xe080], [R34.64+0x80], !P5 ;  /* 0x0e08008022eb7fae */ /* 0x0005e2000e901d50 */
[----:B------:R-:W-:-:S03]  /*23c0*/  ISETP.GE.AND P5, PT, R19, 0x1, PT ;  /* 0x000000011300780c */ /* 0x000fc60003fa6270 */
[----:B------:R2:W-:Y:S01]  /*23d0*/  LDGSTS.E.BYPASS.LTC128B.128 [R235+0x10080], [R34.64+0x100], !P0 ;  /* 0x1008010022eb7fae */ /* 0x0005e2000c101d50 */
[----:B------:R-:W-:Y:S01]  /*23e0*/  ISETP.GE.AND P0, PT, R15, c[0x0][0x1fc], PT ;  /* 0x00007f000f007a0c */ /* 0x000fe20003f06270 */
[----:B-----5:R-:W-:Y:S01]  /*23f0*/  IMAD.IADD R25, R29, 0x1, R24 ;  /* 0x000000011d197824 */ /* 0x020fe200078e0218 */
[----:B------:R-:W-:Y:S01]  /*2400*/  SHF.R.S32.HI R15, RZ, 0x1f, R10 ;  /* 0x0000001fff0f7819 */ /* 0x000fe2000001140a */
[----:B------:R-:W-:Y:S01]  /*2410*/  IMAD.MOV.U32 R24, RZ, RZ, R28 ;  /* 0x000000ffff187224 */ /* 0x000fe200078e001c */
[----:B------:R3:W-:Y:S01]  /*2420*/  LDGSTS.E.BYPASS.LTC128B.128 [R235+0xd080], [R20.64], !P4 ;  /* 0x0d08000014eb7fae */ /* 0x0007e2000e101d50 */
[----:B------:R-:W-:Y:S01]  /*2430*/  LOP3.LUT P4, RZ, R13, 0x4, RZ, 0xc0, !PT ;  /* 0x000000040dff7812 */ /* 0x000fe2000788c0ff */
[----:B------:R-:W-:Y:S01]  /*2440*/  CS2R R36, SRZ ;  /* 0x0000000000247805 */ /* 0x000fe2000001ff00 */
[----:B------:R-:W-:Y:S01]  /*2450*/  LEA.HI R250, R15, R10, RZ, 0x2 ;  /* 0x0000000a0ffa7211 */ /* 0x000fe200078f10ff */
[----:B-1----:R-:W-:Y:S01]  /*2460*/  IMAD.WIDE.U32 R38, R11, c[0x0][0x290], R24 ;  /* 0x0000a4000b267a25 */ /* 0x002fe200078e0018 */
[----:B------:R3:W-:Y:S01]  /*2470*/  LDGSTS.E.BYPASS.LTC128B.128 [R235+0xf080], [R20.64+0x80], !P2 ;  /* 0x0f08008014eb7fae */ /* 0x0007e2000d101d50 */
[----:B------:R-:W-:Y:S01]  /*2480*/  LOP3.LUT P2, RZ, R13, 0x2, RZ, 0xc0, !PT ;  /* 0x000000020dff7812 */ /* 0x000fe2000784c0ff */
[----:B------:R-:W-:Y:S01]  /*2490*/  CS2R R28, SRZ ;  /* 0x00000000001c7805 */ /* 0x000fe2000001ff00 */
[----:B------:R-:W-:Y:S01]  /*24a0*/  LOP3.LUT R11, R250, 0x7ffffffc, RZ, 0xc0, !PT ;  /* 0x7ffffffcfa0b7812 */ /* 0x000fe200078ec0ff */
[----:B------:R3:W-:Y:S01]  /*24b0*/  LDGSTS.E.BYPASS.LTC128B.128 [R235+0x11080], [R20.64+0x100], !P1 ;  /* 0x1108010014eb7fae */ /* 0x0007e2000c901d50 */
[----:B------:R-:W-:Y:S01]  /*24c0*/  ISETP.GE.AND P1, PT, R233, 0x10, PT ;  /* 0x00000010e900780c */ /* 0x000fe20003f26270 */
[----:B------:R-:W-:Y:S01]  /*24d0*/  IMAD.SHL.U32 R13, R4, 0x8, RZ ;  /* 0x00000008040d7824 */ /* 0x000fe200078e00ff */
[----:B------:R-:W-:Y:S01]  /*24e0*/  LEA.HI.SX32 R250, R250, R12, 0x1e ;  /* 0x0000000cfafa7211 */ /* 0x000fe200078ff2ff */
[----:B------:R-:W-:Y:S01]  /*24f0*/  IMAD.SHL.U32 R12, R4, 0x20, RZ ;  /* 0x00000020040c7824 */ /* 0x000fe200078e00ff */
[----:B------:R-:W-:Y:S01]  /*2500*/  SEL R3, RZ, 0x4, P0 ;  /* 0x00000004ff037807 */ /* 0x000fe20000000000 */
[----:B------:R-:W-:Y:S01]  /*2510*/  IMAD.IADD R10, R10, 0x1, -R11 ;  /* 0x000000010a0a7824 */ /* 0x000fe200078e0a0b */
[----:B------:R-:W-:Y:S01]  /*2520*/  LOP3.LUT R4, R6, 0x1c0, RZ, 0xc0, !PT ;  /* 0x000001c006047812 */ /* 0x000fe200078ec0ff */
[----:B------:R-:W-:Y:S01]  /*2530*/  IMAD.IADD R243, R39, 0x1, R243 ;  /* 0x0000000127f37824 */ /* 0x000fe200078e02f3 */
[----:B------:R-:W-:Y:S01]  /*2540*/  IADD3 R6, P0, R38, UR15, RZ ;  /* 0x0000000f26067c10 */ /* 0x000fe2000ff1e0ff */
[----:B------:R-:W-:Y:S01]  /*2550*/  IMAD R247, R247, 0x4, R10 ;  /* 0x00000004f7f77824 */ /* 0x000fe200078e020a */
[----:B------:R-:W-:Y:S01]  /*2560*/  LOP3.LUT R7, R7, 0x20, R12, 0xf8, !PT ;  /* 0x0000002007077812 */ /* 0x000fe200078ef80c */
[----:B------:R1:W-:Y:S01]  /*2570*/  STL.64 [R1+0x10], R38 ;  /* 0x0000102601007387 */ /* 0x0003e20000100a00 */
[----:B------:R-:W-:Y:S01]  /*2580*/  LOP3.LUT R13, R4, 0x8, R13, 0xf8, !PT ;  /* 0x00000008040d7812 */ /* 0x000fe200078ef80d */
[----:B------:R-:W-:Y:S01]  /*2590*/  IMAD.SHL.U32 R247, R247, 0x2, RZ ;  /* 0x00000002f7f77824 */ /* 0x000fe200078e00ff */
[--C-:B------:R-:W-:Y:S01]  /*25a0*/  SHF.R.U32.HI R10, RZ, 0x3, R4.reuse ;  /* 0x00000003ff0a7819 */ /* 0x100fe20000011604 */
[----:B------:R4:W-:Y:S01]  /*25b0*/  STL.64 [R1+0x8], R116 ;  /* 0x0000087401007387 */ /* 0x0009e20000100a00 */
[----:B------:R-:W-:Y:S01]  /*25c0*/  IADD3.X R11, R243, UR4, RZ, P0, !PT ;  /* 0x00000004f30b7c10 */ /* 0x000fe200087fe4ff */
[----:B------:R-:W-:Y:S01]  /*25d0*/  ULDC UR4, c[0x0][0x2a0] ;  /* 0x0000a80000047ab9 */ /* 0x000fe20000000800 */
[----:B------:R-:W-:Y:S01]  /*25e0*/  LEA R12, P0, R6, c[0x0][0x280], 0x2 ;  /* 0x0000a000060c7a11 */ /* 0x000fe200078010ff */
[----:B------:R-:W-:Y:S01]  /*25f0*/  ULOP3.LUT UR4, URZ, UR4, URZ, 0x33, !UPT ;  /* 0x000000043f047292 */ /* 0x000fe2000f8e333f */
[----:B------:R-:W-:Y:S01]  /*2600*/  LOP3.LUT R8, R13, R10, RZ, 0x3c, !PT ;  /* 0x0000000a0d087212 */ /* 0x000fe200078e3cff */
[----:B--2---:R-:W-:Y:S01]  /*2610*/  CS2R R34, SRZ ;  /* 0x0000000000227805 */ /* 0x004fe2000001ff00 */
[----:B------:R-:W-:Y:S01]  /*2620*/  LOP3.LUT R228, R10, R7, R4, 0x1e, !PT ;  /* 0x000000070ae47212 */ /* 0x000fe200078e1e04 */
[----:B------:R-:W-:Y:S01]  /*2630*/  @!P1 IMAD.SHL.U32 R7, R233, 0x10, RZ ;  /* 0x00000010e9079824 */ /* 0x000fe200078e00ff */
[----:B------:R-:W-:Y:S01]  /*2640*/  LEA.HI.X R13, R6, c[0x0][0x284], R11, 0x2, P0 ;  /* 0x0000a100060d7a11 */ /* 0x000fe200000f140b */
[----:B------:R-:W-:Y:S01]  /*2650*/  CS2R R24, SRZ ;  /* 0x0000000000187805 */ /* 0x000fe2000001ff00 */
[----:B------:R-:W-:Y:S01]  /*2660*/  LOP3.LUT R248, R2, R3, RZ, 0xfc, !PT ;  /* 0x0000000302f87212 */ /* 0x000fe200078efcff */
[----:B------:R-:W-:Y:S01]  /*2670*/  IMAD.MOV.U32 R3, RZ, RZ, 0x10 ;  /* 0x00000010ff037424 */ /* 0x000fe200078e00ff */
[-C--:B------:R-:W-:Y:S01]  /*2680*/  IADD3 R230, R8, R9.reuse, R230 ;  /* 0x0000000908e67210 */ /* 0x080fe20007ffe0e6 */
[----:B------:R2:W-:Y:S01]  /*2690*/  @!P1 LDGSTS.E.BYPASS.LTC128B.128 [R7+0x12180], [R12.64] ;  /* 0x121800000c079fae */ /* 0x0005e2000b901d50 */
[----:B------:R-:W-:Y:S01]  /*26a0*/  LOP3.LUT R228, R228, R9, RZ, 0xfc, !PT ;  /* 0x00000009e4e47212 */ /* 0x000fe200078efcff */
[----:B---3--:R-:W-:Y:S01]  /*26b0*/  CS2R R20, SRZ ;  /* 0x0000000000147805 */ /* 0x008fe2000001ff00 */
[----:B------:R-:W-:Y:S01]  /*26c0*/  SEL R3, R3, 0xfffffff0, !P2 ;  /* 0xfffffff003037807 */ /* 0x000fe20005000000 */
[----:B------:R-:W0:Y:S01]  /*26d0*/  LDGDEPBAR ;  /* 0x00000000000079af */ /* 0x000e220000000000 */
[----:B------:R-:W-:Y:S01]  /*26e0*/  IMAD.SHL.U32 R230, R230, 0x2, RZ ;  /* 0x00000002e6e67824 */ /* 0x000fe200078e00ff */
[----:B------:R-:W-:Y:S01]  /*26f0*/  SEL R5, R5, 0xffffffe0, !P4 ;  /* 0xffffffe005057807 */ /* 0x000fe20006000000 */
[----:B------:R-:W-:Y:S01]  /*2700*/  IMAD.SHL.U32 R228, R228, 0x2, RZ ;  /* 0x00000002e4e47824 */ /* 0x000fe200078e00ff */
[----:B------:R-:W-:Y:S01]  /*2710*/  IADD3 R252, R252, -UR13, -R247 ;  /* 0x8000000dfcfc7c10 */ /* 0x000fe2000fffe8f7 */
[--C-:B------:R-:W-:Y:S01]  /*2720*/  IMAD R224, R3, 0x2, R230.reuse ;  /* 0x0000000203e07824 */ /* 0x100fe200078e02e6 */
[----:B-1----:R-:W-:Y:S01]  /*2730*/  CS2R R38, SRZ ;  /* 0x0000000000267805 */ /* 0x002fe2000001ff00 */
[----:B------:R-:W-:Y:S01]  /*2740*/  IADD3 R239, -R247, UR11, RZ ;  /* 0x0000000bf7ef7c10 */ /* 0x000fe2000fffe1ff */
[C---:B------:R-:W-:Y:S01]  /*2750*/  IMAD R3, R5.reuse, 0x2, R230 ;  /* 0x0000000205037824 */ /* 0x040fe200078e02e6 */
[C---:B------:R-:W-:Y:S01]  /*2760*/  IADD3 R251, R252.reuse, c[0x0][0x2a4], RZ ;  /* 0x0000a900fcfb7a10 */ /* 0x040fe20007ffe0ff */
[----:B------:R-:W-:Y:S01]  /*2770*/  IMAD R2, R5, 0x2, R224 ;  /* 0x0000000205027824 */ /* 0x000fe200078e02e0 */
[----:B----4-:R-:W-:-:S02]  /*2780*/  IADD3 R252, R252, UR4, RZ ;  /* 0x00000004fcfc7c10 */ /* 0x010fc4000fffe0ff */
.L_x_405:
        /* <DEDUP_REMOVED lines=8> */
[----:B------:R-:W1:Y:S06]  /*2810*/  LDSM.16.M88.4 R120, [R231+0x80] ;  /* 0x00008000e778783b */ /* 0x000e6c0000000200 */
[----:B------:R-:W3:Y:S06]  /*2820*/  LDSM.16.M88.4 R124, [R230+0x7080] ;  /* 0x00708000e67c783b */ /* 0x000eec0000000200 */
[----:B------:R-:W-:Y:S06]  /*2830*/  LDSM.16.M88.4 R128, [R224+0x6080] ;  /* 0x00608000e080783b */ /* 0x000fec0000000200 */
[----:B------:R-:W4:Y:S06]  /*2840*/  LDSM.16.M88.4 R132, [R227+0x80] ;  /* 0x00008000e384783b */ /* 0x000f2c0000000200 */
[----:B------:R-:W5:Y:S06]  /*2850*/  LDSM.16.M88.4 R136, [R224+0x7080] ;  /* 0x00708000e088783b */ /* 0x000f6c0000000200 */
[----:B------:R-:W-:Y:S06]  /*2860*/  LDSM.16.M88.4 R140, [R3+0x6080] ;  /* 0x00608000038c783b */ /* 0x000fec0000000200 */
[----:B------:R-:W2:Y:S02]  /*2870*/  LDSM.16.M88.4 R144, [R226+0x80] ;  /* 0x00008000e290783b */ /* 0x000ea40000000200 */
        /* <DEDUP_REMOVED lines=126> */
.L_x_389:
[----:B------:R-:W-:Y:S04]  /*3060*/  MOV R4, c[0x0][0x2a8] ;  /* 0x0000aa0000047a02 */ /* 0x000fe80000000f00 */
[----:B------:R-:W-:Y:S11]  /*3070*/  ISETP.NE.AND P0, PT, R4, 0x1, PT ;  /* 0x000000010400780c */ /* 0x000ff60003f05270 */
[----:B------:R-:W-:Y:S02]  /*3080*/  @!UPT UIADD3 URZ, URZ, URZ, URZ ;  /* 0x0000003f3f3ff290 */ /* 0x000fe4000fffe03f */
[----:B------:R-:W-:Y:S05]  /*3090*/  @P0 IMAD.HI.U32 R4, R5, c[0x0][0x2ac], RZ ;  /* 0x0000ab0005040a27 */ /* 0x000fea00078e00ff */
[----:B------:R-:W-:Y:S02]  /*30a0*/  @P0 SHF.R.U32.HI R5, RZ, c[0x0][0x2b0], R4 ;  /* 0x0000ac00ff050a19 */ /* 0x000fe40000011604 */
.L_x_390:
[----:B------:R-:W-:Y:S05]  /*30b0*/  BSYNC B0 ;  /* 0x0000000000007941 */ /* 0x000fea0003800000 */
.L_x_388:
[----:B------:R-:W-:Y:S04]  /*30c0*/  IMAD.MOV.U32 R4, RZ, RZ, c[0x0][0x2a8] ;  /* 0x0000aa00ff047624 */ /* 0x000fe800078e00ff */
[----:B------:R-:W-:Y:S04]  /*30d0*/  IMAD R4, R5, R4, -UR14 ;  /* 0x8000000e05047e24 */ /* 0x000fe8000f8e0204 */
[----:B------:R-:W-:Y:S05]  /*30e0*/  IMAD.IADD R4, R4, 0x1, -R247 ;  /* 0x0000000104047824 */ /* 0x000fea00078e0af7 */
[----:B------:R-:W-:Y:S02]  /*30f0*/  IADD3 R5, R4, c[0x0][0x2a8], RZ ;  /* 0x0000aa0004057a10 */ /* 0x000fe40007ffe0ff */
[----:B------:R-:W-:Y:S02]  /*3100*/  IMNMX R217, R217, R4, !PT ;  /* 0x00000004d9d97217 */ /* 0x000fe40007800200 */
[----:B------:R-:W-:Y:S02]  /*3110*/  IMNMX R216, R216, R5, PT ;  /* 0x00000005d8d87217 */ /* 0x000fe40003800200 */
.L_x_387:
        /* <DEDUP_REMOVED lines=18> */
.L_x_393:
[----:B------:R-:W-:Y:S04]  /*3240*/  MOV R4, c[0x0][0x2a8] ;  /* 0x0000aa0000047a02 */ /* 0x000fe80000000f00 */
[----:B------:R-:W-:Y:S11]  /*3250*/  ISETP.NE.AND P0, PT, R4, 0x1, PT ;  /* 0x000000010400780c */ /* 0x000ff60003f05270 */
[----:B------:R-:W-:Y:S02]  /*3260*/  @!UPT UIADD3 URZ, URZ, URZ, URZ ;  /* 0x0000003f3f3ff290 */ /* 0x000fe4000fffe03f */
[----:B------:R-:W-:Y:S05]  /*3270*/  @P0 IMAD.HI.U32 R4, R5, c[0x0][0x2ac], RZ ;  /* 0x0000ab0005040a27 */ /* 0x000fea00078e00ff */
[----:B------:R-:W-:Y:S02]  /*3280*/  @P0 SHF.R.U32.HI R5, RZ, c[0x0][0x2b0], R4 ;  /* 0x0000ac00ff050a19 */ /* 0x000fe40000011604 */
.L_x_394:
[----:B------:R-:W-:Y:S05]  /*3290*/  BSYNC B0 ;  /* 0x0000000000007941 */ /* 0x000fea0003800000 */
.L_x_392:
[----:B------:R-:W-:Y:S04]  /*32a0*/  IMAD.MOV.U32 R4, RZ, RZ, c[0x0][0x2a8] ;  /* 0x0000aa00ff047624 */ /* 0x000fe800078e00ff */
[----:B------:R-:W-:Y:S04]  /*32b0*/  IMAD R4, R5, R4, -UR14 ;  /* 0x8000000e05047e24 */ /* 0x000fe8000f8e0204 */
[----:B------:R-:W-:Y:S05]  /*32c0*/  IMAD.IADD R4, R4, 0x1, -R247 ;  /* 0x0000000104047824 */ /* 0x000fea00078e0af7 */
[----:B------:R-:W-:Y:S02]  /*32d0*/  IADD3 R5, R4, c[0x0][0x2a8], RZ ;  /* 0x0000aa0004057a10 */ /* 0x000fe40007ffe0ff */
[----:B------:R-:W-:Y:S02]  /*32e0*/  IMNMX R141, R141, R4, !PT ;  /* 0x000000048d8d7217 */ /* 0x000fe40007800200 */
[----:B------:R-:W-:Y:S02]  /*32f0*/  IMNMX R140, R140, R5, PT ;  /* 0x000000058c8c7217 */ /* 0x000fe40003800200 */
.L_x_391:
        /* <DEDUP_REMOVED lines=18> */
.L_x_397:
[----:B------:R-:W-:Y:S04]  /*3420*/  MOV R4, c[0x0][0x2a8] ;  /* 0x0000aa0000047a02 */ /* 0x000fe80000000f00 */
[----:B------:R-:W-:Y:S11]  /*3430*/  ISETP.NE.AND P0, PT, R4, 0x1, PT ;  /* 0x000000010400780c */ /* 0x000ff60003f05270 */
[----:B------:R-:W-:Y:S02]  /*3440*/  @!UPT UIADD3 URZ, URZ, URZ, URZ ;  /* 0x0000003f3f3ff290 */ /* 0x000fe4000fffe03f */
[----:B------:R-:W-:Y:S05]  /*3450*/  @P0 IMAD.HI.U32 R4, R5, c[0x0][0x2ac], RZ ;  /* 0x0000ab0005040a27 */ /* 0x000fea00078e00ff */
[----:B------:R-:W-:Y:S02]  /*3460*/  @P0 SHF.R.U32.HI R5, RZ, c[0x0][0x2b0], R4 ;  /* 0x0000ac00ff050a19 */ /* 0x000fe40000011604 */
.L_x_398:
[----:B------:R-:W-:Y:S05]  /*3470*/  BSYNC B0 ;  /* 0x0000000000007941 */ /* 0x000fea0003800000 */
.L_x_396:
[----:B------:R-:W-:Y:S04]  /*3480*/  IMAD.MOV.U32 R4, RZ, RZ, c[0x0][0x2a8] ;  /* 0x0000aa00ff047624 */ /* 0x000fe800078e00ff */
[----:B------:R-:W-:Y:S04]  /*3490*/  IMAD R4, R5, R4, -UR14 ;  /* 0x8000000e05047e24 */ /* 0x000fe8000f8e0204 */
[----:B------:R-:W-:Y:S05]  /*34a0*/  IMAD.IADD R5, R4, 0x1, -R247 ;  /* 0x0000000104057824 */ /* 0x000fea00078e0af7 */
[----:B------:R-:W-:Y:S02]  /*34b0*/  IADD3 R4, R5, c[0x0][0x2a8], RZ ;  /* 0x0000aa0005047a10 */ /* 0x000fe40007ffe0ff */
[----:B------:R-:W-:Y:S02]  /*34c0*/  IMNMX R138, R138, R5, !PT ;  /* 0x000000058a8a7217 */ /* 0x000fe40007800200 */
[----:B------:R-:W-:Y:S02]  /*34d0*/  IMNMX R139, R139, R4, PT ;  /* 0x000000048b8b7217 */ /* 0x000fe40003800200 */
.L_x_395:
        /* <DEDUP_REMOVED lines=18> */
.L_x_401:
[----:B------:R-:W-:Y:S04]  /*3600*/  MOV R4, c[0x0][0x2a8] ;  /* 0x0000aa0000047a02 */ /* 0x000fe80000000f00 */
[----:B------:R-:W-:Y:S11]  /*3610*/  ISETP.NE.AND P0, PT, R4, 0x1, PT ;  /* 0x000000010400780c */ /* 0x000ff60003f05270 */
[----:B------:R-:W-:Y:S02]  /*3620*/  @!UPT UIADD3 URZ, URZ, URZ, URZ ;  /* 0x0000003f3f3ff290 */ /* 0x000fe4000fffe03f */
[----:B------:R-:W-:Y:S05]  /*3630*/  @P0 IMAD.HI.U32 R4, R5, c[0x0][0x2ac], RZ ;  /* 0x0000ab0005040a27 */ /* 0x000fea00078e00ff */
[----:B------:R-:W-:Y:S02]  /*3640*/  @P0 SHF.R.U32.HI R5, RZ, c[0x0][0x2b0], R4 ;  /* 0x0000ac00ff050a19 */ /* 0x000fe40000011604 */
.L_x_402:
[----:B------:R-:W-:Y:S05]  /*3650*/  BSYNC B0 ;  /* 0x0000000000007941 */ /* 0x000fea0003800000 */
.L_x_400:
[----:B------:R-:W-:Y:S04]  /*3660*/  IMAD.MOV.U32 R4, RZ, RZ, c[0x0][0x2a8] ;  /* 0x0000aa00ff047624 */ /* 0x000fe800078e00ff */
[----:B------:R-:W-:Y:S04]  /*3670*/  IMAD R4, R5, R4, -UR14 ;  /* 0x8000000e05047e24 */ /* 0x000fe8000f8e0204 */
[----:B------:R-:W-:Y:S05]  /*3680*/  IMAD.IADD R5, R4, 0x1, -R247 ;  /* 0x0000000104057824 */ /* 0x000fea00078e0af7 */
[----:B------:R-:W-:Y:S02]  /*3690*/  IADD3 R4, R5, c[0x0][0x2a8], RZ ;  /* 0x0000aa0005047a10 */ /* 0x000fe40007ffe0ff */
[----:B------:R-:W-:Y:S02]  /*36a0*/  IMNMX R136, R136, R5, !PT ;  /* 0x0000000588887217 */ /* 0x000fe40007800200 */
[----:B------:R-:W-:Y:S02]  /*36b0*/  IMNMX R137, R137, R4, PT ;  /* 0x0000000489897217 */ /* 0x000fe40003800200 */
.L_x_399:
        /* <DEDUP_REMOVED lines=387> */
.L_x_403:
        /* <DEDUP_REMOVED lines=118> */
.L_x_404:
        /* <DEDUP_REMOVED lines=167> */
.L_x_386:
[----:B------:R-:W-:Y:S05]  /*60c0*/  @P2 EXIT ;  /* 0x000000000000294d */ /* 0x000fea0003800000 */
[----:B------:R-:W-:-:S04]  /*60d0*/  ISETP.NE.U32.AND P2, PT, RZ, c[0x0][0x360], PT ;  /* 0x0000d800ff007a0c */ /* 0x000fc80003f45070 */
[----:B------:R-:W-:-:S13]  /*60e0*/  ISETP.NE.AND.EX P2, PT, RZ, c[0x0][0x364], PT, P2 ;  /* 0x0000d900ff007a0c */ /* 0x000fda0003f45320 */
[----:B------:R-:W-:-:S04]  /*60f0*/  @P2 IMAD.MOV.U32 R3, RZ, RZ, 0x4 ;  /* 0x00000004ff032424 */ /* 0x000fc800078e00ff */
[----:B-1----:R-:W-:-:S05]  /*6100*/  @P2 IMAD.WIDE R8, R238, R3, c[0x0][0x360] ;  /* 0x0000d800ee082625 */ /* 0x002fca00078e0203 */
[----:B------:R-:W2:Y:S01]  /*6110*/  @P2 LDG.E R3, [R8.64] ;  /* 0x0000001008032981 */ /* 0x000ea2000c1e1900 */
[----:B------:R-:W-:Y:S01]  /*6120*/  MOV R0, c[0x0][0x338] ;  /* 0x0000ce0000007a02 */ /* 0x000fe20000000f00 */
[----:B------:R-:W-:Y:S02]  /*6130*/  UIMAD UR5, UR10, 0x3000, URZ ;  /* 0x000030000a0578a4 */ /* 0x000fe4000f8e023f */
[----:B------:R-:W1:Y:S04]  /*6140*/  S2R R4, SR_CTAID.Y ;  /* 0x0000000000047919 */ /* 0x000e680000002600 */
[----:B------:R-:W-:Y:S01]  /*6150*/  BAR.SYNC.DEFER_BLOCKING 0x1, 0x100 ;  /* 0x0044000000007b1d */ /* 0x000fe20000010000 */
[----:B------:R-:W-:Y:S01]  /*6160*/  ISETP.NE.AND P0, PT, R0, 0x1, PT ;  /* 0x000000010000780c */ /* 0x000fe20003f05270 */
[----:B------:R-:W-:-:S12]  /*6170*/  USHF.R.S32.HI UR4, URZ, 0x1f, UR5 ;  /* 0x0000001f3f047899 */ /* 0x000fd80008011405 */
[----:B-1----:R-:W-:-:S05]  /*6180*/  @P0 IMAD.HI.U32 R0, R4, c[0x0][0x33c], RZ ;  /* 0x0000cf0004000a27 */ /* 0x002fca00078e00ff */
[----:B------:R-:W-:Y:S02]  /*6190*/  @P0 SHF.R.U32.HI R4, RZ, c[0x0][0x340], R0 ;  /* 0x0000d000ff040a19 */ /* 0x000fe40000011600 */
[----:B------:R-:W-:Y:S02]  /*61a0*/  SHF.R.S32.HI R0, RZ, 0x1f, R233 ;  /* 0x0000001fff007819 */ /* 0x000fe400000114e9 */
[----:B------:R-:W-:Y:S01]  /*61b0*/  SHF.R.S32.HI R5, RZ, 0x1f, R4 ;  /* 0x0000001fff057819 */ /* 0x000fe20000011404 */
[----:B--2---:R-:W-:-:S05]  /*61c0*/  @P2 IMAD R3, R238, 0x40, R3 ;  /* 0x00000040ee032824 */ /* 0x004fca00078e0203 */
[----:B------:R-:W-:-:S04]  /*61d0*/  @P2 SHF.R.S32.HI R2, RZ, 0x1f, R3 ;  /* 0x0000001fff022819 */ /* 0x000fc80000011403 */
[----:B------:R-:W-:Y:S01]  /*61e0*/  @P2 LEA.HI R2, R2, R3, RZ, 0x6 ;  /* 0x0000000302022211 */ /* 0x000fe200078f30ff */
[C---:B------:R-:W-:Y:S02]  /*61f0*/  IMAD R3, R5.reuse, c[0x0][0x328], RZ ;  /* 0x0000ca0005037a24 */ /* 0x040fe400078e02ff */
[----:B------:R-:W-:Y:S01]  /*6200*/  IMAD R5, R5, c[0x0][0x300], RZ ;  /* 0x0000c00005057a24 */ /* 0x000fe200078e02ff */
[----:B------:R-:W-:Y:S01]  /*6210*/  @P2 SHF.R.S32.HI R6, RZ, 0x6, R2 ;  /* 0x00000006ff062819 */ /* 0x000fe20000011402 */
[C---:B------:R-:W-:Y:S02]  /*6220*/  IMAD R3, R4.reuse, c[0x0][0x32c], R3 ;  /* 0x0000cb0004037a24 */ /* 0x040fe400078e0203 */
[----:B------:R-:W-:Y:S02]  /*6230*/  IMAD R2, R4, c[0x0][0x304], R5 ;  /* 0x0000c10004027a24 */ /* 0x000fe400078e0205 */
[----:B------:R-:W-:-:S05]  /*6240*/  @P2 IMAD R6, R6, 0x3000, RZ ;  /* 0x0000300006062824 */ /* 0x000fca00078e02ff */
[----:B------:R-:W-:Y:S02]  /*6250*/  @P2 SHF.R.S32.HI R7, RZ, 0x1f, R6 ;  /* 0x0000001fff072819 */ /* 0x000fe40000011406 */
[----:B------:R-:W-:-:S06]  /*6260*/  @!P2 CS2R R6, SRZ ;  /* 0x000000000006a805 */ /* 0x000fcc000001ff00 */
[----:B------:R-:W-:-:S04]  /*6270*/  IADD3 R8, P1, P0, R6, UR5, R233 ;  /* 0x0000000506087c10 */ /* 0x000fc8000f83e0e9 */
[----:B------:R-:W-:Y:S02]  /*6280*/  IADD3.X R9, R7, UR4, R0, P1, P0 ;  /* 0x0000000407097c10 */ /* 0x000fe40008fe0400 */
[----:B------:R-:W-:-:S03]  /*6290*/  SHF.R.S32.HI R0, RZ, 0x1f, R238 ;  /* 0x0000001fff007819 */ /* 0x000fc600000114ee */
[----:B------:R-:W-:Y:S01]  /*62a0*/  IMAD.WIDE.U32 R6, R4, c[0x0][0x328], R8 ;  /* 0x0000ca0004067a25 */ /* 0x000fe200078e0008 */
[----:B------:R-:W-:-:S03]  /*62b0*/  SEL R0, R0, RZ, !P2 ;  /* 0x000000ff00007207 */ /* 0x000fc60005000000 */
[----:B------:R-:W-:-:S04]  /*62c0*/  IMAD.WIDE.U32 R4, R4, c[0x0][0x300], R8 ;  /* 0x0000c00004047a25 */ /* 0x000fc800078e0008 */
[----:B------:R-:W-:Y:S01]  /*62d0*/  IMAD.IADD R7, R7, 0x1, R3 ;  /* 0x0000000107077824 */ /* 0x000fe200078e0203 */
[----:B------:R-:W-:Y:S01]  /*62e0*/  IADD3 R5, R5, R2, RZ ;  /* 0x0000000205057210 */ /* 0x000fe20007ffe0ff */
[----:B------:R-:W-:Y:S01]  /*62f0*/  IMAD R2, R0, c[0x0][0x330], RZ ;  /* 0x0000cc0000027a24 */ /* 0x000fe200078e02ff */
[----:B------:R-:W-:Y:S01]  /*6300*/  SEL R3, R238, RZ, !P2 ;  /* 0x000000ffee037207 */ /* 0x000fe20005000000 */
[----:B------:R-:W-:-:S04]  /*6310*/  IMAD R0, R0, c[0x0][0x308], RZ ;  /* 0x0000c20000007a24 */ /* 0x000fc800078e02ff */
[C---:B------:R-:W-:Y:S02]  /*6320*/  IMAD R2, R3.reuse, c[0x0][0x334], R2 ;  /* 0x0000cd0003027a24 */ /* 0x040fe400078e0202 */
[----:B------:R-:W-:-:S04]  /*6330*/  IMAD.WIDE.U32 R6, R3, c[0x0][0x330], R6 ;  /* 0x0000cc0003067a25 */ /* 0x000fc800078e0006 */
[C---:B------:R-:W-:Y:S01]  /*6340*/  IMAD R0, R3.reuse, c[0x0][0x30c], R0 ;  /* 0x0000c30003007a24 */ /* 0x040fe200078e0200 */
        /* <DEDUP_REMOVED lines=104> */
.L_x_406:
        /* <DEDUP_REMOVED lines=11> */
.L_x_1388:


//--------------------- .text._ZN7cutlass13device_kernelIN5flash19enable_sm80_to_sm89INS1_16FlashAttnBwdSm80INS1_25CollectiveMainloopBwdSm80ILi1ELi1EN4cute5tupleIJNS5_1CILi64EEES8_NS7_ILi192EEEEEENS_10bfloat16_tEfNS_4arch4Sm80ELb0ELb1ELb1ELb1ELb1ELb0ELb0ELb0ELi2ELi2ELi2ELi2ELb1EEENS1_24CollectiveEpilogueBwdGQAISA_fSD_Li256ELb1ELb1EEENS1_19SingleTileSchedulerILb1ELb0ELb0ELi64EEEEEEEEEvNT_6ParamsE --------------------------
	.section	.text._ZN7cutlass13device_kernelIN5flash19enable_sm80_to_sm89INS1_16FlashAttnBwdSm80INS1_25CollectiveMainloopBwdSm80ILi1ELi1EN4cute5tupleIJNS5_1CILi64EEES8_NS7_ILi192EEEEEENS_10bfloat16_tEfNS_4arch4Sm80ELb0ELb1ELb1ELb1ELb1ELb0ELb0ELb0ELi2ELi2ELi2ELi2ELb1EEENS1_24CollectiveEpilogueBwdGQAISA_fSD_Li256ELb1ELb1EEENS1_19SingleTileSchedulerILb1ELb0ELb0ELi64EEEEEEEEEvNT_6ParamsE,"ax",@progbits
	.sectioninfo	@"SHI_REGISTERS=255"
	.align	128
.text._ZN7cutlass13device_kernelIN5flash19enable_sm80_to_sm89INS1_16FlashAttnBwdSm80INS1_25CollectiveMainloopBwdSm80ILi1ELi1EN4cute5tupleIJNS5_1CILi64EEES8_NS7_ILi192EEEEEENS_10bfloat16_tEfNS_4arch4Sm80ELb0ELb1ELb1ELb1ELb1ELb0ELb0ELb0ELi2ELi2ELi2ELi2ELb1EEENS1_24CollectiveEpilogueBwdGQAISA_fSD_Li256ELb1ELb1EEENS1_19SingleTileSchedulerILb1ELb0ELb0ELi64EEEEEEEEEvNT_6ParamsE:
        .type           _ZN7cutlass13device_kernelIN5flash19enable_sm80_to_sm89INS1_16FlashAttnBwdSm80INS1_25CollectiveMainloopBwdSm80ILi1ELi1EN4cute5tupleIJNS5_1CILi64EEES8_NS7_ILi192EEEEEENS_10bfloat16_tEfNS_4arch4Sm80ELb0ELb1ELb1ELb1ELb1ELb0ELb0ELb0ELi2ELi2ELi2ELi2ELb1EEENS1_24CollectiveEpilogueBwdGQAISA_fSD_Li256ELb1ELb1EEENS1_19SingleTileSchedulerILb1ELb0ELb0ELi64EEEEEEEEEvNT_6ParamsE,@function
        .size           _ZN7cutlass13device_kernelIN5flash19enable_sm80_to_sm89INS1_16FlashAttnBwdSm80INS1_25CollectiveMainloopBwdSm80ILi1ELi1EN4cute5tupleIJNS5_1CILi64EEES8_NS7_ILi192EEEEEENS_10bfloat16_tEfNS_4arch4Sm80ELb0ELb1ELb1ELb1ELb1ELb0ELb0ELb0ELi2ELi2ELi2ELi2ELb1EEENS1_24CollectiveEpilogueBwdGQAISA_fSD_Li256ELb1ELb1EEENS1_19SingleTileSchedulerILb1ELb0ELb0ELi64EEEEEEEEEvNT_6ParamsE,(.L_x_1389 - _ZN7cutlass13device_kernelIN5flash19enable_sm80_to_sm89INS1_16FlashAttnBwdSm80INS1_25CollectiveMainloopBwdSm80ILi1ELi1EN4cute5tupleIJNS5_1CILi64EEES8_NS7_ILi192EEEEEENS_10bfloat16_tEfNS_4arch4Sm80ELb0ELb1ELb1ELb1ELb1ELb0ELb0ELb0ELi2ELi2ELi2ELi2ELb1EEENS1_24CollectiveEpilogueBwdGQAISA_fSD_Li256ELb1ELb1EEENS1_19SingleTileSchedulerILb1ELb0ELb0ELi64EEEEEEEEEvNT_6ParamsE)
        .other          _ZN7cutlass13device_kernelIN5flash19enable_sm80_to_sm89INS1_16FlashAttnBwdSm80INS1_25CollectiveMainloopBwdSm80ILi1ELi1EN4cute5tupleIJNS5_1CILi64EEES8_NS7_ILi192EEEEEENS_10bfloat16_tEfNS_4arch4Sm80ELb0ELb1ELb1ELb1ELb1ELb0ELb0ELb0ELi2ELi2ELi2ELi2ELb1EEENS1_24CollectiveEpilogueBwdGQAISA_fSD_Li256ELb1ELb1EEENS1_19SingleTileSchedulerILb1ELb0ELb0ELi64EEEEEEEEEvNT_6ParamsE,@"STO_CUDA_ENTRY STV_DEFAULT"
_ZN7cutlass13device_kernelIN5flash19enable_sm80_to_sm89INS1_16FlashAttnBwdSm80INS1_25CollectiveMainloopBwdSm80ILi1ELi1EN4cute5tupleIJNS5_1CILi64EEES8_NS7_ILi192EEEEEENS_10bfloat16_tEfNS_4arch4Sm80ELb0ELb1ELb1ELb1ELb1ELb0ELb0ELb0ELi2ELi2ELi2ELi2ELb1EEENS1_24CollectiveEpilogueBwdGQAISA_fSD_Li256ELb1ELb1EEENS1_19SingleTileSchedulerILb1ELb0ELb0ELi64EEEEEEEEEvNT_6ParamsE:
        /* <DEDUP_REMOVED lines=18> */
.L_x_408:
        /* <DEDUP_REMOVED lines=8> */
.L_x_410:
[----:B------:R-:W-:Y:S02]  /*01a0*/  MOV R0, c[0x0][0x3ac] ;  /* 0x0000eb0000007a02 */ /* 0x000fe40000000f00 */
.L_x_409:
[----:B------:R-:W-:-:S06]  /*01b0*/  USHF.L.U32 UR14, UR10, 0x6, URZ ;  /* 0x000000060a0e7899 */ /* 0x000fcc000800063f */
[----:B-----5:R-:W-:-:S04]  /*01c0*/  ISETP.LE.AND P0, PT, R0, UR14, PT ;  /* 0x0000000e00007c0c */ /* 0x020fc8000bf03270 */
[----:B------:R-:W-:Y:S01]  /*01d0*/  SEL R238, R238, 0xffffffff, !P0 ;  /* 0xffffffffeeee7807 */ /* 0x000fe20004000000 */
[----:B------:R-:W-:Y:S05]  /*01e0*/  BRA `(.L_x_411) ;  /* 0x0000011000007947 */ /* 0x000fea0003800000 */
.L_x_407:
[----:B--2-4-:R-:W-:-:S04]  /*01f0*/  ISETP.NE.U32.AND P0, PT, RZ, c[0x0][0x3c8], PT ;  /* 0x0000f200ff007a0c */ /* 0x014fc80003f05070 */
[----:B------:R-:W-:-:S13]  /*0200*/  ISETP.NE.AND.EX P0, PT, RZ, c[0x0][0x3cc], PT, P0 ;  /* 0x0000f300ff007a0c */ /* 0x000fda0003f05300 */
[----:B------:R-:W-:Y:S05]  /*0210*/  @!P0 BRA `(.L_x_412) ;  /* 0x0000002000008947 */ /* 0x000fea0003800000 */
[----:B------:R1:W5:Y:S01]  /*0220*/  LDG.E R0, [R4.64] ;  /* 0x0000001004007981 */ /* 0x000362000c1e1900 */
[----:B------:R-:W-:Y:S05]  /*0230*/  BRA `(.L_x_413) ;  /* 0x0000009000007947 */ /* 0x000fea0003800000 */
.L_x_412:
        /* <DEDUP_REMOVED lines=8> */
.L_x_414:
[----:B------:R-:W-:Y:S02]  /*02c0*/  MOV R0, c[0x0][0x3ac] ;  /* 0x0000eb0000007a02 */ /* 0x000fe40000000f00 */
.L_x_413:
[----:B------:R-:W-:-:S06]  /*02d0*/  USHF.L.U32 UR14, UR10, 0x6, URZ ;  /* 0x000000060a0e7899 */ /* 0x000fcc000800063f */
[----:B-----5:R-:W-:-:S04]  /*02e0*/  ISETP.LE.AND P0, PT, R0, UR14, PT ;  /* 0x0000000e00007c0c */ /* 0x020fc8000bf03270 */
[----:B------:R-:W-:-:S04]  /*02f0*/  SEL R238, R238, 0xffffffff, !P0 ;  /* 0xffffffffeeee7807 */ /* 0x000fc80004000000 */
.L_x_411:
        /* <DEDUP_REMOVED lines=36> */
.L_x_415:
[----:B------:R-:W-:-:S04]  /*0540*/  ISETP.NE.U32.AND P0, PT, RZ, c[0x0][0x2e0], PT ;  /* 0x0000b800ff007a0c */ /* 0x000fc80003f05070 */
[----:B------:R-:W-:-:S13]  /*0550*/  ISETP.NE.AND.EX P0, PT, RZ, c[0x0][0x2e4], PT, P0 ;  /* 0x0000b900ff007a0c */ /* 0x000fda0003f05300 */
[----:B------:R-:W-:Y:S05]  /*0560*/  @!P0 BRA `(.L_x_416) ;  /* 0x0000004000008947 */ /* 0x000fea0003800000 */
[----:B-1----:R-:W-:-:S05]  /*0570*/  IMAD.WIDE R8, R238, R9, c[0x0][0x2e0] ;  /* 0x0000b800ee087625 */ /* 0x002fca00078e0209 */
[----:B------:R-:W3:Y:S02]  /*0580*/  LDG.E R2, [R8.64] ;  /* 0x0000001008027981 */ /* 0x000ee4000c1e1900 */
[----:B---3--:R1:W3:Y:S02]  /*0590*/  R2UR UR7, R2 ;  /* 0x00000000020773c2 */ /* 0x0082e400000e0000 */
[----:B-1-3--:R-:W-:Y:S05]  /*05a0*/  BRA `(.L_x_417) ;  /* 0x0000006000007947 */ /* 0x00afea0003800000 */
.L_x_416:
[----:B------:R-:W-:Y:S05]  /*05b0*/  @!P4 BRA `(.L_x_417) ;  /* 0x000000500000c947 */ /* 0x000fea0003800000 */
[----:B------:R-:W3:Y:S04]  /*05c0*/  LDG.E R2, [R14.64] ;  /* 0x000000100e027981 */ /* 0x000ee8000c1e1900 */
[----:B-1----:R-:W4:Y:S01]  /*05d0*/  LDG.E R8, [R14.64+0x4] ;  /* 0x000004100e087981 */ /* 0x002f22000c1e1900 */
[----:B---3--:R-:W1:Y:S08]  /*05e0*/  R2UR UR7, R2 ;  /* 0x00000000020773c2 */ /* 0x008e7000000e0000 */
[----:B----4-:R-:W1:Y:S02]  /*05f0*/  R2UR UR4, R8 ;  /* 0x00000000080473c2 */ /* 0x010e6400000e0000 */
[----:B-1----:R-:W-:-:S06]  /*0600*/  UIADD3 UR7, -UR7, UR4, URZ ;  /* 0x0000000407077290 */ /* 0x002fcc000fffe13f */
.L_x_417:
        /* <DEDUP_REMOVED lines=15> */
.L_x_418:
        /* <DEDUP_REMOVED lines=521> */
.L_x_438:
        /* <DEDUP_REMOVED lines=141> */
.L_x_422:
[----:B------:R-:W-:Y:S04]  /*3060*/  MOV R4, c[0x0][0x2a8] ;  /* 0x0000aa0000047a02 */ /* 0x000fe80000000f00 */
[----:B------:R-:W-:Y:S11]  /*3070*/  ISETP.NE.AND P0, PT, R4, 0x1, PT ;  /* 0x000000010400780c */ /* 0x000ff60003f05270 */
[----:B------:R-:W-:Y:S02]  /*3080*/  @!UPT UIADD3 URZ, URZ, URZ, URZ ;  /* 0x0000003f3f3ff290 */ /* 0x000fe4000fffe03f */
[----:B------:R-:W-:Y:S05]  /*3090*/  @P0 IMAD.HI.U32 R4, R5, c[0x0][0x2ac], RZ ;  /* 0x0000ab0005040a27 */ /* 0x000fea00078e00ff */
[----:B------:R-:W-:Y:S02]  /*30a0*/  @P0 SHF.R.U32.HI R5, RZ, c[0x0][0x2b0], R4 ;  /* 0x0000ac00ff050a19 */ /* 0x000fe40000011604 */
.L_x_423:
[----:B------:R-:W-:Y:S05]  /*30b0*/  BSYNC B0 ;  /* 0x0000000000007941 */ /* 0x000fea0003800000 */
.L_x_421:
[----:B------:R-:W-:Y:S04]  /*30c0*/  IMAD.MOV.U32 R4, RZ, RZ, c[0x0][0x2a8] ;  /* 0x0000aa00ff047624 */ /* 0x000fe800078e00ff */
[----:B------:R-:W-:Y:S04]  /*30d0*/  IMAD R4, R5, R4, -UR14 ;  /* 0x8000000e05047e24 */ /* 0x000fe8000f8e0204 */
[----:B------:R-:W-:Y:S05]  /*30e0*/  IMAD.IADD R4, R4, 0x1, -R247 ;  /* 0x0000000104047824 */ /* 0x000fea00078e0af7 */
[----:B------:R-:W-:Y:S02]  /*30f0*/  IADD3 R5, R4, c[0x0][0x2a8], RZ ;  /* 0x0000aa0004057a10 */ /* 0x000fe40007ffe0ff */
[----:B------:R-:W-:Y:S02]  /*3100*/  IMNMX R217, R217, R4, !PT ;  /* 0x00000004d9d97217 */ /* 0x000fe40007800200 */
[----:B------:R-:W-:Y:S02]  /*3110*/  IMNMX R216, R216, R5, PT ;  /* 0x00000005d8d87217 */ /* 0x000fe40003800200 */
.L_x_420:
        /* <DEDUP_REMOVED lines=18> */
.L_x_426:
[----:B------:R-:W-:Y:S04]  /*3240*/  MOV R4, c[0x0][0x2a8] ;  /* 0x0000aa0000047a02 */ /* 0x000fe80000000f00 */
[----:B------:R-:W-:Y:S11]  /*3250*/  ISETP.NE.AND P0, PT, R4, 0x1, PT ;  /* 0x000000010400780c */ /* 0x000ff60003f05270 */
[----:B------:R-:W-:Y:S02]  /*3260*/  @!UPT UIADD3 URZ, URZ, URZ, URZ ;  /* 0x0000003f3f3ff290 */ /* 0x000fe4000fffe03f */
[----:B------:R-:W-:Y:S05]  /*3270*/  @P0 IMAD.HI.U32 R4, R5, c[0x0][0x2ac], RZ ;  /* 0x0000ab0005040a27 */ /* 0x000fea00078e00ff */
[----:B------:R-:W-:Y:S02]  /*3280*/  @P0 SHF.R.U32.HI R5, RZ, c[0x0][0x2b0], R4 ;  /* 0x0000ac00ff050a19 */ /* 0x000fe40000011604 */
.L_x_427:
[----:B------:R-:W-:Y:S05]  /*3290*/  BSYNC B0 ;  /* 0x0000000000007941 */ /* 0x000fea0003800000 */
.L_x_425:
[----:B------:R-:W-:Y:S04]  /*32a0*/  IMAD.MOV.U32 R4, RZ, RZ, c[0x0][0x2a8] ;  /* 0x0000aa00ff047624 */ /* 0x000fe800078e00ff */
[----:B------:R-:W-:Y:S04]  /*32b0*/  IMAD R4, R5, R4, -UR14 ;  /* 0x8000000e05047e24 */ /* 0x000fe8000f8e0204 */
[----:B------:R-:W-:Y:S05]  /*32c0*/  IMAD.IADD R4, R4, 0x1, -R247 ;  /* 0x0000000104047824 */ /* 0x000fea00078e0af7 */
[----:B------:R-:W-:Y:S02]  /*32d0*/  IADD3 R5, R4, c[0x0][0x2a8], RZ ;  /* 0x0000aa0004057a10 */ /* 0x000fe40007ffe0ff */
[----:B------:R-:W-:Y:S02]  /*32e0*/  IMNMX R141, R141, R4, !PT ;  /* 0x000000048d8d7217 */ /* 0x000fe40007800200 */
[----:B------:R-:W-:Y:S02]  /*32f0*/  IMNMX R140, R140, R5, PT ;  /* 0x000000058c8c7217 */ /* 0x000fe40003800200 */
.L_x_424:
        /* <DEDUP_REMOVED lines=18> */
.L_x_430:
[----:B------:R-:W-:Y:S04]  /*3420*/  MOV R4, c[0x0][0x2a8] ;  /* 0x0000aa0000047a02 */ /* 0x000fe80000000f00 */
[----:B------:R-:W-:Y:S11]  /*3430*/  ISETP.NE.AND P0, PT, R4, 0x1, PT ;  /* 0x000000010400780c */ /* 0x000ff60003f05270 */
[----:B------:R-:W-:Y:S02]  /*3440*/  @!UPT UIADD3 URZ, URZ, URZ, URZ ;  /* 0x0000003f3f3ff290 */ /* 0x000fe4000fffe03f */
[----:B------:R-:W-:Y:S05]  /*3450*/  @P0 IMAD.HI.U32 R4, R5, c[0x0][0x2ac], RZ ;  /* 0x0000ab0005040a27 */ /* 0x000fea00078e00ff */
[----:B------:R-:W-:Y:S02]  /*3460*/  @P0 SHF.R.U32.HI R5, RZ, c[0x0][0x2b0], R4 ;  /* 0x0000ac00ff050a19 */ /* 0x000fe40000011604 */
.L_x_431:
[----:B------:R-:W-:Y:S05]  /*3470*/  BSYNC B0 ;  /* 0x0000000000007941 */ /* 0x000fea0003800000 */
.L_x_429:
[----:B------:R-:W-:Y:S04]  /*3480*/  IMAD.MOV.U32 R4, RZ, RZ, c[0x0][0x2a8] ;  /* 0x0000aa00ff047624 */ /* 0x000fe800078e00ff */
[----:B------:R-:W-:Y:S04]  /*3490*/  IMAD R4, R5, R4, -UR14 ;  /* 0x8000000e05047e24 */ /* 0x000fe8000f8e0204 */
[----:B------:R-:W-:Y:S05]  /*34a0*/  IMAD.IADD R5, R4, 0x1, -R247 ;  /* 0x0000000104057824 */ /* 0x000fea00078e0af7 */
[----:B------:R-:W-:Y:S02]  /*34b0*/  IADD3 R4, R5, c[0x0][0x2a8], RZ ;  /* 0x0000aa0005047a10 */ /* 0x000fe40007ffe0ff */
[----:B------:R-:W-:Y:S02]  /*34c0*/  IMNMX R138, R138, R5, !PT ;  /* 0x000000058a8a7217 */ /* 0x000fe40007800200 */
[----:B------:R-:W-:Y:S02]  /*34d0*/  IMNMX R139, R139, R4, PT ;  /* 0x000000048b8b7217 */ /* 0x000fe40003800200 */
.L_x_428:
        /* <DEDUP_REMOVED lines=18> */
.L_x_434:
[----:B------:R-:W-:Y:S04]  /*3600*/  MOV R4, c[0x0][0x2a8] ;  /* 0x0000aa0000047a02 */ /* 0x000fe80000000f00 */
[----:B------:R-:W-:Y:S11]  /*3610*/  ISETP.NE.AND P0, PT, R4, 0x1, PT ;  /* 0x000000010400780c */ /* 0x000ff60003f05270 */
[----:B------:R-:W-:Y:S02]  /*3620*/  @!UPT UIADD3 URZ, URZ, URZ, URZ ;  /* 0x0000003f3f3ff290 */ /* 0x000fe4000fffe03f */
[----:B------:R-:W-:Y:S05]  /*3630*/  @P0 IMAD.HI.U32 R4, R5, c[0x0][0x2ac], RZ ;  /* 0x0000ab0005040a27 */ /* 0x000fea00078e00ff */
[----:B------:R-:W-:Y:S02]  /*3640*/  @P0 SHF.R.U32.HI R5, RZ, c[0x0][0x2b0], R4 ;  /* 0x0000ac00ff050a19 */ /* 0x000fe40000011604 */
.L_x_435:
[----:B------:R-:W-:Y:S05]  /*3650*/  BSYNC B0 ;  /* 0x0000000000007941 */ /* 0x000fea0003800000 */
.L_x_433:
[----:B------:R-:W-:Y:S04]  /*3660*/  IMAD.MOV.U32 R4, RZ, RZ, c[0x0][0x2a8] ;  /* 0x0000aa00ff047624 */ /* 0x000fe800078e00ff */
[----:B------:R-:W-:Y:S04]  /*3670*/  IMAD R4, R5, R4, -UR14 ;  /* 0x8000000e05047e24 */ /* 0x000fe8000f8e0204 */
[----:B------:R-:W-:Y:S05]  /*3680*/  IMAD.IADD R5, R4, 0x1, -R247 ;  /* 0x0000000104057824 */ /* 0x000fea00078e0af7 */
[----:B------:R-:W-:Y:S02]  /*3690*/  IADD3 R4, R5, c[0x0][0x2a8], RZ ;  /* 0x0000aa0005047a10 */ /* 0x000fe40007ffe0ff */
[----:B------:R-:W-:Y:S02]  /*36a0*/  IMNMX R136, R136, R5, !PT ;  /* 0x0000000588887217 */ /* 0x000fe40007800200 */
[----:B------:R-:W-:Y:S02]  /*36b0*/  IMNMX R137, R137, R4, PT ;  /* 0x0000000489897217 */ /* 0x000fe40003800200 */
.L_x_432:
        /* <DEDUP_REMOVED lines=387> */
.L_x_436:
        /* <DEDUP_REMOVED lines=118> */
.L_x_437:
        /* <DEDUP_REMOVED lines=167> */
.L_x_419:
[----:B------:R-:W-:Y:S05]  /*60c0*/  @P2 EXIT ;  /* 0x000000000000294d */ /* 0x000fea0003800000 */
[----:B------:R-:W-:-:S04]  /*60d0*/  ISETP.NE.U32.AND P1, PT, RZ, c[0x0][0x360], PT ;  /* 0x0000d800ff007a0c */ /* 0x000fc80003f25070 */
[----:B------:R-:W-:-:S13]  /*60e0*/  ISETP.NE.AND.EX P1, PT, RZ, c[0x0][0x364], PT, P1 ;  /* 0x0000d900ff007a0c */ /* 0x000fda0003f25310 */
[----:B------:R-:W-:-:S04]  /*60f0*/  @P1 IMAD.MOV.U32 R3, RZ, RZ, 0x4 ;  /* 0x00000004ff031424 */ /* 0x000fc800078e00ff */
[----:B-1----:R-:W-:-:S05]  /*6100*/  @P1 IMAD.WIDE R4, R238, R3, c[0x0][0x360] ;  /* 0x0000d800ee041625 */ /* 0x002fca00078e0203 */
[----:B------:R1:W2:Y:S01]  /*6110*/  @P1 LDG.E R7, [R4.64] ;  /* 0x0000001004071981 */ /* 0x0002a2000c1e1900 */
[----:B------:R-:W-:Y:S01]  /*6120*/  IMAD.MOV.U32 R0, RZ, RZ, c[0x0][0x338] ;  /* 0x0000ce00ff007624 */ /* 0x000fe200078e00ff */
[----:B------:R-:W-:Y:S01]  /*6130*/  ULDC UR5, c[0x0][0x358] ;  /* 0x0000d60000057ab9 */ /* 0x000fe20000000800 */
[----:B------:R-:W-:Y:S01]  /*6140*/  IMAD R3, R238, c[0x0][0x2f4], RZ ;  /* 0x0000bd00ee037a24 */ /* 0x000fe200078e02ff */
[----:B------:R-:W3:Y:S01]  /*6150*/  S2R R2, SR_CTAID.Y ;  /* 0x0000000000027919 */ /* 0x000ee20000002600 */
[----:B------:R-:W-:-:S03]  /*6160*/  UIMAD UR5, UR10, UR5, URZ ;  /* 0x000000050a0572a4 */ /* 0x000fc6000f8e023f */
[----:B------:R-:W-:Y:S01]  /*6170*/  BAR.SYNC.DEFER_BLOCKING 0x1, 0x100 ;  /* 0x0044000000007b1d */ /* 0x000fe20000010000 */
[----:B------:R-:W-:-:S05]  /*6180*/  ISETP.NE.AND P0, PT, R0, 0x1, PT ;  /* 0x000000010000780c */ /* 0x000fca0003f05270 */
[----:B------:R-:W-:Y:S01]  /*6190*/  ULDC UR4, c[0x0][0x2f4] ;  /* 0x0000bd0000047ab9 */ /* 0x000fe20000000800 */
[----:B------:R-:W-:Y:S01]  /*61a0*/  BSSY B0, `(.L_x_439) ;  /* 0x0000022000007945 */ /* 0x000fe20003800000 */
[----:B------:R-:W-:-:S04]  /*61b0*/  UIMAD UR5, UR5, UR4, URZ ;  /* 0x00000004050572a4 */ /* 0x000fc8000f8e023f */
[----:B------:R-:W-:Y:S01]  /*61c0*/  USHF.R.S32.HI UR4, URZ, 0x1f, UR5 ;  /* 0x0000001f3f047899 */ /* 0x000fe20008011405 */
[----:B-1----:R-:W-:Y:S01]  /*61d0*/  SHF.R.S32.HI R4, RZ, 0x1f, R3 ;  /* 0x0000001fff047819 */ /* 0x002fe20000011403 */
[----:B---3--:R-:W-:-:S04]  /*61e0*/  @P0 IMAD.HI.U32 R0, R2, c[0x0][0x33c], RZ ;  /* 0x0000cf0002000a27 */ /* 0x008fc800078e00ff */
[----:B------:R-:W-:Y:S01]  /*61f0*/  IMAD.MOV.U32 R8, RZ, RZ, R2 ;  /* 0x000000ffff087224 */ /* 0x000fe200078e0002 */
[----:B------:R-:W-:Y:S02]  /*6200*/  @P0 SHF.R.U32.HI R8, RZ, c[0x0][0x340], R0 ;  /* 0x0000d000ff080a19 */ /* 0x000fe40000011600 */
[----:B------:R-:W-:Y:S02]  /*6210*/  SHF.R.S32.HI R0, RZ, 0x1f, R238 ;  /* 0x0000001fff007819 */ /* 0x000fe400000114ee */
[--C-:B------:R-:W-:Y:S02]  /*6220*/  IADD3 R3, P2, P0, R3, UR5, R8.reuse ;  /* 0x0000000503037c10 */ /* 0x100fe4000f85e008 */
[----:B------:R-:W-:Y:S02]  /*6230*/  SHF.R.S32.HI R5, RZ, 0x1f, R8 ;  /* 0x0000001fff057819 */ /* 0x000fe40000011408 */
[----:B------:R-:W-:Y:S02]  /*6240*/  SEL R0, R0, RZ, !P1 ;  /* 0x000000ff00007207 */ /* 0x000fe40004800000 */
[----:B------:R-:W-:-:S02]  /*6250*/  IADD3.X R4, R4, UR4, R5, P2, P0 ;  /* 0x0000000404047c10 */ /* 0x000fc400097e0405 */
[----:B------:R-:W-:Y:S02]  /*6260*/  ISETP.NE.AND P2, PT, R233, RZ, PT ;  /* 0x000000ffe900720c */ /* 0x000fe40003f45270 */
[C---:B------:R-:W-:Y:S01]  /*6270*/  SHF.L.U64.HI R4, R3.reuse, 0x2, R4 ;  /* 0x0000000203047819 */ /* 0x040fe20000010204 */
[----:B------:R-:W-:-:S05]  /*6280*/  IMAD.SHL.U32 R3, R3, 0x4, RZ ;  /* 0x0000000403037824 */ /* 0x000fca00078e00ff */
[----:B------:R-:W-:-:S04]  /*6290*/  IADD3 R10, P0, R3, c[0x0][0x350], RZ ;  /* 0x0000d400030a7a10 */ /* 0x000fc80007f1e0ff */
[----:B------:R-:W-:Y:S01]  /*62a0*/  IADD3.X R11, R4, c[0x0][0x354], RZ, P0, !PT ;  /* 0x0000d500040b7a10 */ /* 0x000fe200007fe4ff */
[C---:B--2---:R-:W-:Y:S01]  /*62b0*/  @P1 IMAD R7, R238.reuse, 0x40, R7 ;  /* 0x00000040ee071824 */ /* 0x044fe200078e0207 */
[----:B------:R-:W-:-:S04]  /*62c0*/  SEL R238, R238, RZ, !P1 ;  /* 0x000000ffeeee7207 */ /* 0x000fc80004800000 */
[----:B------:R-:W-:-:S04]  /*62d0*/  @P1 SHF.R.S32.HI R6, RZ, 0x1f, R7 ;  /* 0x0000001fff061819 */ /* 0x000fc80000011407 */
[----:B------:R-:W-:Y:S01]  /*62e0*/  @P1 LEA.HI R6, R6, R7, RZ, 0x6 ;  /* 0x0000000706061211 */ /* 0x000fe200078f30ff */
[----:B------:R-:W-:-:S03]  /*62f0*/  IMAD.MOV R7, RZ, RZ, -R8 ;  /* 0x000000ffff077224 */ /* 0x000fc600078e0a08 */
[----:B------:R-:W-:Y:S01]  /*6300*/  @P1 SHF.R.S32.HI R6, RZ, 0x6, R6 ;  /* 0x00000006ff061819 */ /* 0x000fe20000011406 */
[----:B------:R-:W-:-:S04]  /*6310*/  IMAD R7, R7, c[0x0][0x338], R2 ;  /* 0x0000ce0007077a24 */ /* 0x000fc800078e0202 */
[----:B------:R-:W-:-:S04]  /*6320*/  @P1 IMAD R6, R6, 0x3000, RZ ;  /* 0x0000300006061824 */ /* 0x000fc800078e02ff */
[--C-:B------:R-:W-:Y:S01]  /*6330*/  @P1 IMAD.MOV.U32 R12, RZ, RZ, R6.reuse ;  /* 0x000000ffff0c1224 */ /* 0x100fe200078e0006 */
[----:B------:R-:W-:Y:S01]  /*6340*/  @P1 SHF.R.S32.HI R13, RZ, 0x1f, R6 ;  /* 0x0000001fff0d1819 */ /* 0x000fe20000011406 */
[----:B------:R-:W-:Y:S01]  /*6350*/  @!P1 CS2R R12, SRZ ;  /* 0x00000000000c9805 */ /* 0x000fe2000001ff00 */
[----:B------:R-:W-:Y:S05]  /*6360*/  @P2 BRA `(.L_x_440) ;  /* 0x0000005000002947 */ /* 0x000fea0003800000 */
.L_x_441:
[----:B------:R-:W2:Y:S01]  /*6370*/  LDG.E.STRONG.GPU R2, [R10.64] ;  /* 0x000000100a027981 */ /* 0x000ea2000c1ef900 */
[----:B------:R-:W-:Y:S01]  /*6380*/  YIELD ;  /* 0x0000000000007946 */ /* 0x000fe20003800000 */
[----:B--2---:R-:W-:Y:S01]  /*6390*/  ISETP.NE.AND P0, PT, R2, R7, PT ;  /* 0x000000070200720c */ /* 0x004fe20003f05270 */
[----:B------:R-:W-:-:S12]  /*63a0*/  CCTL.IVALL ;  /* 0x00000000ff00798f */ /* 0x000fd80002000000 */
[----:B------:R-:W-:Y:S05]  /*63b0*/  @P0 BRA `(.L_x_441) ;  /* 0xffffffb000000947 */ /* 0x000fea000383ffff */
.L_x_440:
[----:B------:R-:W-:Y:S05]  /*63c0*/  BSYNC B0 ;  /* 0x0000000000007941 */ /* 0x000fea0003800000 */
.L_x_439:
[----:B------:R-:W-:Y:S01]  /*63d0*/  MOV R2, 0xffffffff ;  /* 0xffffffff00027802 */ /* 0x000fe20000000f00 */
[----:B------:R-:W-:Y:S05]  /*63e0*/  BRA.CONV ~URZ, `(.L_x_442) ;  /* 0x000000237f007947 */ /* 0x000fea000b800000 */
[----:B------:R-:W-:Y:S02]  /*63f0*/  MOV R6, 0x6410 ;  /* 0x0000641000067802 */ /* 0x000fe40000000f00 */
[----:B------:R-:W-:Y:S05]  /*6400*/  CALL.REL.NOINC `($__internal_3_$__cuda_sm70_warpsync) ;  /* 0x00000a9000007944 */ /* 0x000fea0003c00000 */
.L_x_442:
        /* <DEDUP_REMOVED lines=9> */
[----:B------:R-:W-:-:S04]  /*64a0*/  IMAD.WIDE.U32 R16, R8, c[0x0][0x328], R12 ;  /* 0x0000ca0008107a25 */ /* 0x000fc800078e000c */
[----:B------:R-:W-:Y:S01]  /*64b0*/  IMAD R9, R238, c[0x0][0x334], R9 ;  /* 0x0000cd00ee097a24 */ /* 0x000fe200078e0209 */
[----:B------:R-:W-:-:S05]  /*64c0*/  IADD3 R17, R17, R15, RZ ;  /* 0x0000000f11117210 */ /* 0x000fca0007ffe0ff */
        /* <DEDUP_REMOVED lines=54> */
[----:B-1----:R-:W-:Y:S05]  /*6830*/  CALL.REL.NOINC `($__internal_3_$__cuda_sm70_warpsync) ;  /* 0x0000066000007944 */ /* 0x002fea0003c00000 */
.L_x_443:
        /* <DEDUP_REMOVED lines=12> */
.L_x_445:
[----:B------:R-:W-:Y:S05]  /*6900*/  BSYNC B0 ;  /* 0x0000000000007941 */ /* 0x000fea0003800000 */
.L_x_444:
[----:B--2---:R-:W-:Y:S01]  /*6910*/  IADD3 R10, P0, R3, c[0x0][0x348], RZ ;  /* 0x0000d200030a7a10 */ /* 0x004fe20007f1e0ff */
[----:B------:R-:W-:Y:S03]  /*6920*/  BSSY B0, `(.L_x_446) ;  /* 0x0000008000007945 */ /* 0x000fe60003800000 */
[----:B------:R-:W-:Y:S01]  /*6930*/  IADD3.X R11, R4, c[0x0][0x34c], RZ, P0, !PT ;  /* 0x0000d300040b7a10 */ /* 0x000fe200007fe4ff */
[----:B------:R-:W-:Y:S05]  /*6940*/  @P2 BRA `(.L_x_447) ;  /* 0x0000005000002947 */ /* 0x000fea0003800000 */
.L_x_448:
[----:B------:R-:W2:Y:S01]  /*6950*/  LDG.E.STRONG.GPU R4, [R10.64] ;  /* 0x000000100a047981 */ /* 0x000ea2000c1ef900 */
[----:B------:R-:W-:Y:S01]  /*6960*/  YIELD ;  /* 0x0000000000007946 */ /* 0x000fe20003800000 */
[----:B--2---:R-:W-:Y:S01]  /*6970*/  ISETP.NE.AND P0, PT, R4, R7, PT ;  /* 0x000000070400720c */ /* 0x004fe20003f05270 */
[----:B------:R-:W-:-:S12]  /*6980*/  CCTL.IVALL ;  /* 0x00000000ff00798f */ /* 0x000fd80002000000 */
[----:B------:R-:W-:Y:S05]  /*6990*/  @P0 BRA `(.L_x_448) ;  /* 0xffffffb000000947 */ /* 0x000fea000383ffff */
.L_x_447:
[----:B------:R-:W-:Y:S05]  /*69a0*/  BSYNC B0 ;  /* 0x0000000000007941 */ /* 0x000fea0003800000 */
.L_x_446:
[----:B------:R-:W-:Y:S05]  /*69b0*/  BRA.CONV ~URZ, `(.L_x_449) ;  /* 0x000000237f007947 */ /* 0x000fea000b800000 */
[----:B------:R-:W-:Y:S02]  /*69c0*/  MOV R6, 0x69e0 ;  /* 0x000069e000067802 */ /* 0x000fe40000000f00 */
[----:B-1----:R-:W-:Y:S05]  /*69d0*/  CALL.REL.NOINC `($__internal_3_$__cuda_sm70_warpsync) ;  /* 0x000004c000007944 */ /* 0x002fea0003c00000 */
.L_x_449:
[----:B------:R-:W-:Y:S01]  /*69e0*/  MOV R6, R12 ;  /* 0x0000000c00067202 */ /* 0x000fe20000000f00 */
[----:B------:R-:W-:Y:S01]  /*69f0*/  IMAD R5, R5, c[0x0][0x300], RZ ;  /* 0x0000c00005057a24 */ /* 0x000fe200078e02ff */
[----:B------:R-:W-:Y:S01]  /*6a00*/  MOV R7, R13 ;  /* 0x0000000d00077202 */ /* 0x000fe20000000f00 */
[----:B------:R-:W-:Y:S01]  /*6a10*/  IMAD R3, R0, c[0x0][0x308], RZ ;  /* 0x0000c20000037a24 */ /* 0x000fe200078e02ff */
[----:B------:R-:W-:-:S06]  /*6a20*/  NOP ;  /* 0x0000000000007918 */ /* 0x000fcc0000000000 */
[----:B------:R-:W-:-:S04]  /*6a30*/  IMAD.WIDE.U32 R6, R8, c[0x0][0x300], R6 ;  /* 0x0000c00008067a25 */ /* 0x000fc800078e0006 */
[----:B------:R-:W-:Y:S02]  /*6a40*/  IMAD R5, R8, c[0x0][0x304], R5 ;  /* 0x0000c10008057a24 */ /* 0x000fe400078e0205 */
[----:B------:R-:W-:-:S03]  /*6a50*/  IMAD R3, R238, c[0x0][0x30c], R3 ;  /* 0x0000c300ee037a24 */ /* 0x000fc600078e0203 */
        /* <DEDUP_REMOVED lines=55> */
[----:B-12---:R-:W-:Y:S05]  /*6dd0*/  CALL.REL.NOINC `($__internal_3_$__cuda_sm70_warpsync) ;  /* 0x000000c000007944 */ /* 0x006fea0003c00000 */
.L_x_450:
        /* <DEDUP_REMOVED lines=12> */
        .weak           $__internal_3_$__cuda_sm70_warpsync
        .type           $__internal_3_$__cuda_sm70_warpsync,@function
        .size           $__internal_3_$__cuda_sm70_warpsync,(.L_x_1389 - $__internal_3_$__cuda_sm70_warpsync)
$__internal_3_$__cuda_sm70_warpsync:
[----:B------:R-:W-:Y:S01]  /*6ea0*/  MOV R14, R6 ;  /* 0x00000006000e7202 */ /* 0x000fe20000000f00 */
[----:B------:R-:W-:Y:S04]  /*6eb0*/  WARPSYNC R2 ;  /* 0x0000000200007348 */ /* 0x000fe80003800000 */
[----:B------:R-:W-:-:S04]  /*6ec0*/  MOV R15, 0x0 ;  /* 0x00000000000f7802 */ /* 0x000fc80000000f00 */
[----:B------:R-:W-:Y:S05]  /*6ed0*/  RET.REL.NODEC R14 `(_ZN7cutlass13device_kernelIN5flash19enable_sm80_to_sm89INS1_16FlashAttnBwdSm80INS1_25CollectiveMainloopBwdSm80ILi1ELi1EN4cute5tupleIJNS5_1CILi64EEES8_NS7_ILi192EEEEEENS_10bfloat16_tEfNS_4arch4Sm80ELb0ELb1ELb1ELb1ELb1ELb0ELb0ELb0ELi2ELi2ELi2ELi2ELb1EEENS1_24CollectiveEpilogueBwdGQAISA_fSD_Li256ELb1ELb1EEENS1_19SingleTileSchedulerILb1ELb0ELb0ELi64EEEEEEEEEvNT_6ParamsE) ;  /* 0xffff91200e007950 */ /* 0x000fea0003c3ffff */
.L_x_451:
        /* <DEDUP_REMOVED lines=10> */
.L_x_1389:


//--------------------- .text._ZN7cutlass13device_kernelIN5flash19enable_sm80_to_sm89INS1_16FlashAttnBwdSm80INS1_25CollectiveMainloopBwdSm80ILi1ELi1EN4cute5tupleIJNS5_1CILi64EEES8_NS7_ILi192EEEEEENS_10bfloat16_tEfNS_4arch4Sm80ELb1ELb0ELb1ELb0ELb0ELb0ELb0ELb0ELi2ELi2ELi2ELi2ELb1EEENS1_21CollectiveEpilogueBwdISA_SB_SD_Li256ELb0ELb0ELi4EEENS1_25SingleTileBwdLPTSchedulerILb0ELi64ELb0EEEEEEEEEvNT_6ParamsE --------------------------
	.section	.text._ZN7cutlass13device_kernelIN5flash19enable_sm80_to_sm89INS1_16FlashAttnBwdSm80INS1_25CollectiveMainloopBwdSm80ILi1ELi1EN4cute5tupleIJNS5_1CILi64EEES8_NS7_ILi192EEEEEENS_10bfloat16_tEfNS_4arch4Sm80ELb1ELb0ELb1ELb0ELb0ELb0ELb0ELb0ELi2ELi2ELi2ELi2ELb1EEENS1_21CollectiveEpilogueBwdISA_SB_SD_Li256ELb0ELb0ELi4EEENS1_25SingleTileBwdLPTSchedulerILb0ELi64ELb0EEEEEEEEEvNT_6ParamsE,"ax",@progbits
	.sectioninfo	@"SHI_REGISTERS=255"
	.align	128
.text._ZN7cutlass13device_kernelIN5flash19enable_sm80_to_sm89INS1_16FlashAttnBwdSm80INS1_25CollectiveMainloopBwdSm80ILi1ELi1EN4cute5tupleIJNS5_1CILi64EEES8_NS7_ILi192EEEEEENS_10bfloat16_tEfNS_4arch4Sm80ELb1ELb0ELb1ELb0ELb0ELb0ELb0ELb0ELi2ELi2ELi2ELi2ELb1EEENS1_21CollectiveEpilogueBwdISA_SB_SD_Li256ELb0ELb0ELi4EEENS1_25SingleTileBwdLPTSchedulerILb0ELi64ELb0EEEEEEEEEvNT_6ParamsE:
        .type           _ZN7cutlass13device_kernelIN5flash19enable_sm80_to_sm89INS1_16FlashAttnBwdSm80INS1_25CollectiveMainloopBwdSm80ILi1ELi1EN4cute5tupleIJNS5_1CILi64EEES8_NS7_ILi192EEEEEENS_10bfloat16_tEfNS_4arch4Sm80ELb1ELb0ELb1ELb0ELb0ELb0ELb0ELb0ELi2ELi2ELi2ELi2ELb1EEENS1_21CollectiveEpilogueBwdISA_SB_SD_Li256ELb0ELb0ELi4EEENS1_25SingleTileBwdLPTSchedulerILb0ELi64ELb0EEEEEEEEEvNT_6ParamsE,@function
        .size           _ZN7cutlass13device_kernelIN5flash19enable_sm80_to_sm89INS1_16FlashAttnBwdSm80INS1_25CollectiveMainloopBwdSm80ILi1ELi1EN4cute5tupleIJNS5_1CILi64EEES8_NS7_ILi192EEEEEENS_10bfloat16_tEfNS_4arch4Sm80ELb1ELb0ELb1ELb0ELb0ELb0ELb0ELb0ELi2ELi2ELi2ELi2ELb1EEENS1_21CollectiveEpilogueBwdISA_SB_SD_Li256ELb0ELb0ELi4EEENS1_25SingleTileBwdLPTSchedulerILb0ELi64ELb0EEEEEEEEEvNT_6ParamsE,(.L_x_1391 - _ZN7cutlass13device_kernelIN5flash19enable_sm80_to_sm89INS1_16FlashAttnBwdSm80INS1_25CollectiveMainloopBwdSm80ILi1ELi1EN4cute5tupleIJNS5_1CILi64EEES8_NS7_ILi192EEEEEENS_10bfloat16_tEfNS_4arch4Sm80ELb1ELb0ELb1ELb0ELb0ELb0ELb0ELb0ELi2ELi2ELi2ELi2ELb1EEENS1_21CollectiveEpilogueBwdISA_SB_SD_Li256ELb0ELb0ELi4EEENS1_25SingleTileBwdLPTSchedulerILb0ELi64ELb0EEEEEEEEEvNT_6ParamsE)
        .other          _ZN7cutlass13device_kernelIN5flash19enable_sm80_to_sm89INS1_16FlashAttnBwdSm80INS1_25CollectiveMainloopBwdSm80ILi1ELi1EN4cute5tupleIJNS5_1CILi64EEES8_NS7_ILi192EEEEEENS_10bfloat16_tEfNS_4arch4Sm80ELb1ELb0ELb1ELb0ELb0ELb0ELb0ELb0ELi2ELi2ELi2ELi2ELb1EEENS1_21CollectiveEpilogueBwdISA_SB_SD_Li256ELb0ELb0ELi4EEENS1_25SingleTileBwdLPTSchedulerILb0ELi64ELb0EEEEEEEEEvNT_6ParamsE,@"STO_CUDA_ENTRY STV_DEFAULT"
_ZN7cutlass13device_kernelIN5flash19enable_sm80_to_sm89INS1_16FlashAttnBwdSm80INS1_25CollectiveMainloopBwdSm80ILi1ELi1EN4cute5tupleIJNS5_1CILi64EEES8_NS7_ILi192EEEEEENS_10bfloat16_tEfNS_4arch4Sm80ELb1ELb0ELb1ELb0ELb0ELb0ELb0ELb0ELi2ELi2ELi2ELi2ELb1EEENS1_21CollectiveEpilogueBwdISA_SB_SD_Li256ELb0ELb0ELi4EEENS1_25SingleTileBwdLPTSchedulerILb0ELi64ELb0EEEEEEEEEvNT_6ParamsE:
[----:B------:R-:W-:Y:S02]  /*0000*/  MOV R1, c[0x0][0x28] ;  /* 0x00000a0000017a02 */ /* 0x000fe40000000f00 */
[----:B------:R-:W1:Y:S01]  /*0010*/  S2R R234, SR_TID.X ;  /* 0x0000000000ea7919 */ /* 0x000e620000002100 */
[----:B------:R-:W2:Y:S01]  /*0020*/  S2UR UR4, SR_CTAID.X ;  /* 0x00000000000479c3 */ /* 0x000ea20000002500 */
[----:B------:R-:W-:Y:S02]  /*0030*/  IADD3 R1, R1, -0x8, RZ ;  /* 0xfffffff801017810 */ /* 0x000fe40007ffe0ff */
[----:B-1----:R-:W-:-:S06]  /*0040*/  SHF.R.U32.HI R0, RZ, 0x5, R234 ;  /* 0x00000005ff007819 */ /* 0x002fcc00000116ea */
[----:B------:R-:W1:Y:S02]  /*0050*/  SHFL.IDX PT, R0, R0, RZ, 0x1f ;  /* 0x00001fff00007589 */ /* 0x000e6400000e0000 */
[----:B-1----:R-:W-:-:S13]  /*0060*/  ISETP.NE.AND P0, PT, R0, RZ, PT ;  /* 0x000000ff0000720c */ /* 0x002fda0003f05270 */
[----:B--2---:R-:W-:Y:S05]  /*0070*/  @!P0 BRA `(.L_x_452) ;  /* 0x0000026000008947 */ /* 0x004fea0003800000 */
[----:B------:R-:W-:Y:S02]  /*0080*/  ULDC.64 UR6, c[0x0][0x3b8] ;  /* 0x0000ee0000067ab9 */ /* 0x000fe40000000a00 */
[----:B------:R-:W-:Y:S02]  /*0090*/  UISETP.NE.AND UP0, UPT, UR6, 0x1, UPT ;  /* 0x000000010600788c */ /* 0x000fe4000bf05270 */
[----:B------:R-:W-:Y:S02]  /*00a0*/  UIMAD.WIDE.U32 UR10, UR4, UR7, URZ ;  /* 0x00000007040a72a5 */ /* 0x000fe4000f8e003f */
[----:B------:R-:W-:Y:S02]  /*00b0*/  ULDC UR5, c[0x0][0x3c0] ;  /* 0x0000f00000057ab9 */ /* 0x000fe40000000800 */
[----:B------:R-:W-:-:S05]  /*00c0*/  UMOV UR8, UR4 ;  /* 0x0000000400087c82 */ /* 0x000fca0008000000 */
[----:B------:R-:W-:-:S03]  /*00d0*/  @UP0 USHF.R.U32.HI UR8, URZ, UR5, UR11 ;  /* 0x000000053f080299 */ /* 0x000fc6000801160b */
[----:B------:R-:W-:Y:S02]  /*00e0*/  ULDC UR5, c[0x0][0x3d0] ;  /* 0x0000f40000057ab9 */ /* 0x000fe40000000800 */
[----:B------:R-:W-:Y:S02]  /*00f0*/  UISETP.GE.AND UP0, UPT, UR8, UR5, UPT ;  /* 0x000000050800728c */ /* 0x000fe4000bf06270 */
[----:B------:R-:W-:-:S04]  /*0100*/  UIADD3 UR5, -UR8, URZ, URZ ;  /* 0x0000003f08057290 */ /* 0x000fc8000fffe13f */
[----:B------:R-:W-:Y:S01]  /*0110*/  PLOP3.LUT P0, PT, PT, PT, UP0, 0x80, 0x0 ;  /* 0x000000000000781c */ /* 0x000fe20003f0f008 */
[----:B------:R-:W-:-:S12]  /*0120*/  UIMAD UR6, UR5, UR6, UR4 ;  /* 0x00000006050672a4 */ /* 0x000fd8000f8e0204 */
[----:B------:R-:W-:Y:S05]  /*0130*/  @!P0 BRA `(.L_x_453) ;  /* 0x0000008000008947 */ /* 0x000fea0003800000 */
[----:B------:R-:W-:Y:S02]  /*0140*/  ULDC UR7, c[0x0][0x3c4] ;  /* 0x0000f10000077ab9 */ /* 0x000fe40000000800 */
[----:B------:R-:W-:Y:S02]  /*0150*/  UISETP.NE.AND UP0, UPT, UR7, 0x1, UPT ;  /* 0x000000010700788c */ /* 0x000fe4000bf05270 */
[----:B------:R-:W-:Y:S02]  /*0160*/  ULDC.64 UR4, c[0x0][0x3c8] ;  /* 0x0000f20000047ab9 */ /* 0x000fe40000000a00 */
[----:B------:R-:W-:Y:S02]  /*0170*/  UIMAD.WIDE.U32 UR10, UR6, UR4, URZ ;  /* 0x00000004060a72a5 */ /* 0x000fe4000f8e003f */
[----:B------:R-:W-:-:S05]  /*0180*/  UMOV UR15, UR6 ;  /* 0x00000006000f7c82 */ /* 0x000fca0008000000 */
[----:B------:R-:W-:-:S04]  /*0190*/  @UP0 USHF.R.U32.HI UR15, URZ, UR5, UR11 ;  /* 0x000000053f0f0299 */ /* 0x000fc8000801160b */
[----:B------:R-:W-:Y:S01]  /*01a0*/  UIMAD UR7, UR15, UR7, URZ ;  /* 0x000000070f0772a4 */ /* 0x000fe2000f8e023f */
[----:B------:R-:W-:Y:S05]  /*01b0*/  BRA `(.L_x_454) ;  /* 0x0000007000007947 */ /* 0x000fea0003800000 */
.L_x_453:
[----:B------:R-:W-:Y:S02]  /*01c0*/  ULDC UR7, c[0x0][0x3ac] ;  /* 0x0000eb0000077ab9 */ /* 0x000fe40000000800 */
[----:B------:R-:W-:Y:S02]  /*01d0*/  UISETP.NE.AND UP0, UPT, UR7, 0x1, UPT ;  /* 0x000000010700788c */ /* 0x000fe4000bf05270 */
[----:B------:R-:W-:Y:S02]  /*01e0*/  ULDC.64 UR4, c[0x0][0x3b0] ;  /* 0x0000ec0000047ab9 */ /* 0x000fe40000000a00 */
[----:B------:R-:W-:Y:S02]  /*01f0*/  UIMAD.WIDE.U32 UR10, UR6, UR4, URZ ;  /* 0x00000004060a72a5 */ /* 0x000fe4000f8e003f */
[----:B------:R-:W-:-:S05]  /*0200*/  UMOV UR15, UR6 ;  /* 0x00000006000f7c82 */ /* 0x000fca0008000000 */
[----:B------:R-:W-:-:S04]  /*0210*/  @UP0 USHF.R.U32.HI UR15, URZ, UR5, UR11 ;  /* 0x000000053f0f0299 */ /* 0x000fc8000801160b */
[----:B------:R-:W-:-:S04]  /*0220*/  UIMAD UR7, UR15, UR7, URZ ;  /* 0x000000070f0772a4 */ /* 0x000fc8000f8e023f */
.L_x_454:
[----:B------:R-:W-:Y:S02]  /*0230*/  UIADD3 UR9, UR6, -UR7, URZ ;  /* 0x8000000706097290 */ /* 0x000fe4000fffe03f */
[----:B------:R-:W-:Y:S02]  /*0240*/  ULDC.64 UR4, c[0x0][0x3a8] ;  /* 0x0000ea0000047ab9 */ /* 0x000fe40000000a00 */
[----:B------:R-:W-:Y:S02]  /*0250*/  ULDC.64 UR6, c[0x0][0x3a0] ;  /* 0x0000e80000067ab9 */ /* 0x000fe40000000a00 */
[----:B------:R-:W-:Y:S02]  /*0260*/  UISETP.NE.AND UP0, UPT, UR6, 0x1, UPT ;  /* 0x000000010600788c */ /* 0x000fe4000bf05270 */
[----:B------:R-:W-:-:S04]  /*0270*/  UIMAD UR5, UR8, UR5, UR9 ;  /* 0x00000005080572a4 */ /* 0x000fc8000f8e0209 */
[----:B------:R-:W-:-:S03]  /*0280*/  UIMAD.WIDE.U32 UR8, UR5, UR7, URZ ;  /* 0x00000007050872a5 */ /* 0x000fc6000f8e003f */
[----:B------:R-:W-:Y:S02]  /*0290*/  UMOV UR14, UR5 ;  /* 0x00000005000e7c82 */ /* 0x000fe40008000000 */
[----:B------:R-:W-:-:S04]  /*02a0*/  @UP0 USHF.R.U32.HI UR14, URZ, UR4, UR9 ;  /* 0x000000043f0e0299 */ /* 0x000fc80008011609 */
[----:B------:R-:W-:-:S04]  /*02b0*/  UIADD3 UR13, -UR14, URZ, URZ ;  /* 0x0000003f0e0d7290 */ /* 0x000fc8000fffe13f */
[----:B------:R-:W-:Y:S01]  /*02c0*/  UIMAD UR13, UR13, UR6, UR5 ;  /* 0x000000060d0d72a4 */ /* 0x000fe2000f8e0205 */
[----:B------:R-:W-:Y:S05]  /*02d0*/  BRA `(.L_x_455) ;  /* 0x0000025000007947 */ /* 0x000fea0003800000 */
.L_x_452:
        /* <DEDUP_REMOVED lines=20> */
.L_x_456:
[----:B------:R-:W-:Y:S02]  /*0420*/  ULDC UR7, c[0x0][0x3ac] ;  /* 0x0000eb0000077ab9 */ /* 0x000fe40000000800 */
[----:B------:R-:W-:Y:S02]  /*0430*/  UISETP.NE.AND UP0, UPT, UR7, 0x1, UPT ;  /* 0x000000010700788c */ /* 0x000fe4000bf05270 */
[----:B------:R-:W-:Y:S02]  /*0440*/  ULDC.64 UR4, c[0x0][0x3b0] ;  /* 0x0000ec0000047ab9 */ /* 0x000fe40000000a00 */
[----:B------:R-:W-:Y:S02]  /*0450*/  UIMAD.WIDE.U32 UR10, UR6, UR4, URZ ;  /* 0x00000004060a72a5 */ /* 0x000fe4000f8e003f */
[----:B------:R-:W-:-:S05]  /*0460*/  UMOV UR15, UR6 ;  /* 0x00000006000f7c82 */ /* 0x000fca0008000000 */
[----:B------:R-:W-:-:S04]  /*0470*/  @UP0 USHF.R.U32.HI UR15, URZ, UR5, UR11 ;  /* 0x000000053f0f0299 */ /* 0x000fc8000801160b */
[----:B------:R-:W-:-:S04]  /*0480*/  UIMAD UR7, UR15, UR7, URZ ;  /* 0x000000070f0772a4 */ /* 0x000fc8000f8e023f */
.L_x_457:
        /* <DEDUP_REMOVED lines=9> */
[----:B------:R-:W-:Y:S02]  /*0520*/  UIMAD UR13, UR13, UR6, UR5 ;  /* 0x000000060d0d72a4 */ /* 0x000fe4000f8e0205 */
.L_x_455:
[----:B------:R-:W-:-:S13]  /*0530*/  ISETP.LE.AND P0, PT, RZ, UR14, PT ;  /* 0x0000000eff007c0c */ /* 0x000fda000bf03270 */
[----:B------:R-:W-:Y:S05]  /*0540*/  @!P0 EXIT ;  /* 0x000000000000894d */ /* 0x000fea0003800000 */
[----:B------:R-:W-:Y:S01]  /*0550*/  USHF.L.U32 UR10, UR15, 0x6, URZ ;  /* 0x000000060f0a7899 */ /* 0x000fe2000800063f */
        /* <DEDUP_REMOVED lines=13> */
[----:B------:R-:W-:Y:S01]  /*0630*/  UIADD3 UR6, UR6, 0x3f, URZ ;  /* 0x0000003f06067890 */ /* 0x000fe2000fffe03f */
[----:B------:R-:W-:Y:S01]  /*0640*/  IMAD.MOV.U32 R120, RZ, RZ, RZ ;  /* 0x000000ffff787224 */ /* 0x000fe200078e00ff */
[----:B------:R-:W-:Y:S01]  /*0650*/  USHF.R.S32.HI UR4, URZ, 0x1f, UR5 ;  /* 0x0000001f3f047899 */ /* 0x000fe20008011405 */
[----:B------:R-:W-:Y:S01]  /*0660*/  MOV R11, RZ ;  /* 0x000000ff000b7202 */ /* 0x000fe20000000f00 */
[----:B------:R-:W-:Y:S01]  /*0670*/  ULDC.64 UR16, c[0x0][0x118] ;  /* 0x0000460000107ab9 */ /* 0x000fe20000000a00 */
[----:B------:R-:W-:Y:S01]  /*0680*/  IMAD.MOV.U32 R118, RZ, RZ, RZ ;  /* 0x000000ffff767224 */ /* 0x000fe200078e00ff */
[----:B------:R-:W-:Y:S01]  /*0690*/  ULEA.HI UR11, UR4, UR5, URZ, 0x6 ;  /* 0x00000005040b7291 */ /* 0x000fe2000f8f303f */
[----:B------:R-:W-:Y:S01]  /*06a0*/  CS2R R12, SRZ ;  /* 0x00000000000c7805 */ /* 0x000fe2000001ff00 */
[----:B------:R-:W-:Y:S01]  /*06b0*/  USHF.R.S32.HI UR4, URZ, 0x1f, UR6 ;  /* 0x0000001f3f047899 */ /* 0x000fe20008011406 */
[----:B------:R-:W-:Y:S01]  /*06c0*/  MOV R116, RZ ;  /* 0x000000ff00747202 */ /* 0x000fe20000000f00 */
[----:B------:R-:W-:Y:S01]  /*06d0*/  USHF.R.S32.HI UR11, URZ, 0x6, UR11 ;  /* 0x000000063f0b7899 */ /* 0x000fe2000801140b */
[----:B------:R-:W-:Y:S01]  /*06e0*/  IMAD.MOV.U32 R110, RZ, RZ, RZ ;  /* 0x000000ffff6e7224 */ /* 0x000fe200078e00ff */
[----:B------:R-:W-:Y:S01]  /*06f0*/  ULEA.HI UR4, UR4, UR6, URZ, 0x6 ;  /* 0x0000000604047291 */ /* 0x000fe2000f8f303f */
[----:B------:R-:W-:Y:S01]  /*0700*/  MOV R15, RZ ;  /* 0x000000ff000f7202 */ /* 0x000fe20000000f00 */
[----:B------:R-:W-:Y:S01]  /*0710*/  UISETP.LT.AND UP0, UPT, URZ, UR11, UPT ;  /* 0x0000000b3f00728c */ /* 0x000fe2000bf01270 */
[----:B------:R-:W-:Y:S01]  /*0720*/  IMAD.MOV.U32 R108, RZ, RZ, RZ ;  /* 0x000000ffff6c7224 */ /* 0x000fe200078e00ff */
[----:B------:R-:W-:Y:S01]  /*0730*/  USHF.R.S32.HI UR12, URZ, 0x6, UR4 ;  /* 0x000000063f0c7899 */ /* 0x000fe20008011404 */
[----:B------:R-:W-:Y:S01]  /*0740*/  CS2R R16, SRZ ;  /* 0x0000000000107805 */ /* 0x000fe2000001ff00 */
[----:B------:R-:W-:Y:S01]  /*0750*/  USEL UR11, URZ, UR11, !UP0 ;  /* 0x0000000b3f0b7287 */ /* 0x000fe2000c000000 */
[----:B------:R-:W-:Y:S01]  /*0760*/  MOV R114, RZ ;  /* 0x000000ff00727202 */ /* 0x000fe20000000f00 */
[----:B------:R-:W-:Y:S01]  /*0770*/  IMAD.MOV.U32 R112, RZ, RZ, RZ ;  /* 0x000000ffff707224 */ /* 0x000fe200078e00ff */
[----:B------:R-:W-:Y:S01]  /*0780*/  CS2R R18, SRZ ;  /* 0x0000000000127805 */ /* 0x000fe2000001ff00 */
[----:B------:R-:W-:Y:S01]  /*0790*/  UISETP.GT.AND UP0, UPT, UR12, UR11, UPT ;  /* 0x0000000b0c00728c */ /* 0x000fe2000bf04270 */
[----:B------:R-:W-:Y:S01]  /*07a0*/  MOV R106, RZ ;  /* 0x000000ff006a7202 */ /* 0x000fe20000000f00 */
[----:B------:R-:W-:Y:S01]  /*07b0*/  IMAD.MOV.U32 R104, RZ, RZ, RZ ;  /* 0x000000ffff687224 */ /* 0x000fe200078e00ff */
[----:B------:R-:W-:Y:S01]  /*07c0*/  CS2R R20, SRZ ;  /* 0x0000000000147805 */ /* 0x000fe2000001ff00 */
[----:B------:R-:W-:Y:S01]  /*07d0*/  MOV R102, RZ ;  /* 0x000000ff00667202 */ /* 0x000fe20000000f00 */
[----:B------:R-:W-:Y:S01]  /*07e0*/  IMAD.MOV.U32 R100, RZ, RZ, RZ ;  /* 0x000000ffff647224 */ /* 0x000fe200078e00ff */
[----:B------:R-:W-:Y:S01]  /*07f0*/  PLOP3.LUT P0, PT, PT, PT, UP0, 0x80, 0x0 ;  /* 0x000000000000781c */ /* 0x000fe20003f0f008 */
        /* <DEDUP_REMOVED lines=37> */
[----:B------:R-:W-:Y:S01]  /*0a50*/  IMAD.SHL.U32 R2, R234, 0x4, RZ ;  /* 0x00000004ea027824 */ /* 0x000fe200078e00ff */
[----:B------:R-:W-:Y:S01]  /*0a60*/  SHF.R.S32.HI R14, RZ, 0x1f, R234 ;  /* 0x0000001fff0e7819 */ /* 0x000fe200000114ea */
[----:B------:R-:W-:Y:S01]  /*0a70*/  ULDC.64 UR4, c[0x0][0x248] ;  /* 0x0000920000047ab9 */ /* 0x000fe20000000a00 */
[----:B------:R-:W-:Y:S01]  /*0a80*/  IMAD.U32 R0, RZ, RZ, UR13 ;  /* 0x0000000dff007e24 */ /* 0x000fe2000f8e00ff */
[----:B------:R-:W-:Y:S01]  /*0a90*/  USHF.R.S32.HI UR18, URZ, 0x1f, UR13 ;  /* 0x0000001f3f127899 */ /* 0x000fe2000801140d */
[----:B------:R-:W-:Y:S01]  /*0aa0*/  SHF.R.S32.HI R3, RZ, 0x1f, R2 ;  /* 0x0000001fff037819 */ /* 0x000fe20000011402 */
[----:B------:R-:W-:Y:S01]  /*0ab0*/  UISETP.NE.AND UP0, UPT, UR4, 0x1, UPT ;  /* 0x000000010400788c */ /* 0x000fe2000bf05270 */
[-C--:B------:R-:W-:Y:S01]  /*0ac0*/  LEA.HI R27, R14, R234.reuse, RZ, 0x3 ;  /* 0x000000ea0e1b7211 */ /* 0x080fe200078f18ff */
[----:B------:R-:W-:Y:S01]  /*0ad0*/  UIMAD.WIDE.U32 UR8, UR13, UR5, URZ ;  /* 0x000000050d0872a5 */ /* 0x000fe2000f8e003f */
[----:B------:R-:W-:Y:S01]  /*0ae0*/  SHF.R.S32.HI R235, RZ, 0x1f, R234 ;  /* 0x0000001fffeb7819 */ /* 0x000fe200000114ea */
[----:B------:R-:W-:Y:S01]  /*0af0*/  IMAD.WIDE.U32 R22, R0, c[0x0][0x288], R2 ;  /* 0x0000a20000167a25 */ /* 0x000fe200078e0002 */
[----:B------:R-:W-:Y:S01]  /*0b00*/  ULDC.64 UR4, c[0x0][0x238] ;  /* 0x00008e0000047ab9 */ /* 0x000fe20000000a00 */
[----:B------:R-:W-:Y:S01]  /*0b10*/  LOP3.LUT R0, R27, 0xfffffff8, RZ, 0xc0, !PT ;  /* 0xfffffff81b007812 */ /* 0x000fe200078ec0ff */
[----:B------:R-:W-:Y:S01]  /*0b20*/  UIMAD UR4, UR18, UR4, URZ ;  /* 0x00000004120472a4 */ /* 0x000fe2000f8e023f */
[----:B------:R-:W-:Y:S01]  /*0b30*/  IMAD.U32 R4, RZ, RZ, UR13 ;  /* 0x0000000dff047e24 */ /* 0x000fe2000f8e00ff */
[CC--:B------:R-:W-:Y:S01]  /*0b40*/  LEA.HI R31, R14.reuse, R234.reuse, RZ, 0x2 ;  /* 0x000000ea0e1f7211 */ /* 0x0c0fe200078f10ff */
[----:B------:R-:W-:Y:S01]  /*0b50*/  IMAD.U32 R6, RZ, RZ, UR13 ;  /* 0x0000000dff067e24 */ /* 0x000fe2000f8e00ff */
[-C--:B------:R-:W-:Y:S01]  /*0b60*/  LEA.HI R25, R14, R234.reuse, RZ, 0x4 ;  /* 0x000000ea0e197211 */ /* 0x080fe200078f20ff */
[----:B------:R-:W-:Y:S01]  /*0b70*/  UIMAD UR5, UR13, UR5, UR4 ;  /* 0x000000050d0572a4 */ /* 0x000fe2000f8e0204 */
[----:B------:R-:W-:Y:S01]  /*0b80*/  IMAD.WIDE.U32 R4, R4, c[0x0][0x238], R234 ;  /* 0x00008e0004047a25 */ /* 0x000fe200078e00ea */
[----:B------:R-:W-:Y:S01]  /*0b90*/  UMOV UR7, UR13 ;  /* 0x0000000d00077c82 */ /* 0x000fe20008000000 */
[----:B------:R-:W-:Y:S01]  /*0ba0*/  SHF.R.S32.HI R7, RZ, 0x4, R25 ;  /* 0x00000004ff077819 */ /* 0x000fe20000011419 */
[----:B------:R-:W-:Y:S01]  /*0bb0*/  ULDC UR4, c[0x0][0x250] ;  /* 0x0000940000047ab9 */ /* 0x000fe20000000800 */
[----:B------:R-:W-:Y:S01]  /*0bc0*/  IMAD.WIDE.U32 R20, R6, c[0x0][0x270], R2 ;  /* 0x00009c0006147a25 */ /* 0x000fe200078e0002 */
[--C-:B------:R-:W-:Y:S01]  /*0bd0*/  SHF.R.S32.HI R6, RZ, 0x2, R31.reuse ;  /* 0x00000002ff067819 */ /* 0x100fe2000001141f */
[----:B------:R-:W-:Y:S01]  /*0be0*/  @UP0 USHF.R.U32.HI UR7, URZ, UR4, UR9 ;  /* 0x000000043f070299 */ /* 0x000fe20008011609 */
[----:B------:R-:W-:Y:S01]  /*0bf0*/  LEA.HI R26, R14, R234, RZ, 0x5 ;  /* 0x000000ea0e1a7211 */ /* 0x000fe200078f28ff */
[----:B------:R-:W-:Y:S01]  /*0c00*/  IMAD.IADD R15, R234, 0x1, -R0 ;  /* 0x00000001ea0f7824 */ /* 0x000fe200078e0a00 */
[----:B------:R-:W-:Y:S01]  /*0c10*/  SHF.R.S32.HI R0, RZ, 0x1f, R31 ;  /* 0x0000001fff007819 */ /* 0x000fe2000001141f */
[----:B------:R-:W-:Y:S01]  /*0c20*/  IMAD.MOV.U32 R18, RZ, RZ, R4 ;  /* 0x000000ffff127224 */ /* 0x000fe200078e0004 */
[----:B------:R-:W-:Y:S01]  /*0c30*/  LEA.HI R4, R25, R7, RZ, 0x1 ;  /* 0x0000000719047211 */ /* 0x000fe200078f08ff */
[----:B------:R-:W-:Y:S01]  /*0c40*/  USHF.R.S32.HI UR6, URZ, 0x1f, UR7 ;  /* 0x0000001f3f067899 */ /* 0x000fe20008011407 */
[----:B------:R-:W-:Y:S01]  /*0c50*/  LEA.HI R0, R0, R6, RZ, 0x3 ;  /* 0x0000000600007211 */ /* 0x000fe200078f18ff */
[----:B------:R-:W-:Y:S01]  /*0c60*/  IMAD.SHL.U32 R12, R15, 0x8, RZ ;  /* 0x000000080f0c7824 */ /* 0x000fe200078e00ff */
[----:B------:R-:W-:Y:S01]  /*0c70*/  IADD3 R19, R5, UR5, RZ ;  /* 0x0000000505137c10 */ /* 0x000fe2000fffe0ff */
[----:B------:R-:W-:Y:S01]  /*0c80*/  ULDC.64 UR4, c[0x0][0x1e0] ;  /* 0x0000780000047ab9 */ /* 0x000fe20000000a00 */
[----:B------:R-:W-:Y:S01]  /*0c90*/  SHF.R.S32.HI R236, RZ, 0x3, R27 ;  /* 0x00000003ffec7819 */ /* 0x000fe2000001141b */
[----:B------:R-:W-:Y:S01]  /*0ca0*/  UIMAD UR4, UR6, UR4, URZ ;  /* 0x00000004060472a4 */ /* 0x000fe2000f8e023f */
[----:B------:R-:W-:Y:S01]  /*0cb0*/  LOP3.LUT R4, R4, 0xfffffffe, RZ, 0xc0, !PT ;  /* 0xfffffffe04047812 */ /* 0x000fe200078ec0ff */
[----:B------:R-:W-:Y:S01]  /*0cc0*/  IMAD.U32 R2, RZ, RZ, UR15 ;  /* 0x0000000fff027e24 */ /* 0x000fe2000f8e00ff */
[----:B------:R-:W-:Y:S01]  /*0cd0*/  LOP3.LUT R0, R0, 0xfffffff8, RZ, 0xc0, !PT ;  /* 0xfffffff800007812 */ /* 0x000fe200078ec0ff */
[----:B------:R-:W-:Y:S01]  /*0ce0*/  IMAD.U32 R9, RZ, RZ, UR7 ;  /* 0x00000007ff097e24 */ /* 0x000fe2000f8e00ff */
[----:B------:R-:W-:Y:S01]  /*0cf0*/  SHF.R.S32.HI R8, RZ, 0x5, R26 ;  /* 0x00000005ff087819 */ /* 0x000fe2000001141a */
[----:B------:R-:W-:Y:S01]  /*0d00*/  IMAD.IADD R17, R7, 0x1, -R4 ;  /* 0x0000000107117824 */ /* 0x000fe200078e0a04 */
[----:B------:R-:W-:Y:S01]  /*0d10*/  SHF.R.S32.HI R237, RZ, 0x1f, R236 ;  /* 0x0000001fffed7819 */ /* 0x000fe200000114ec */
[----:B------:R-:W-:Y:S01]  /*0d20*/  IMAD.IADD R32, R6, 0x1, -R0 ;  /* 0x0000000106207824 */ /* 0x000fe200078e0a00 */
[----:B------:R-:W-:Y:S01]  /*0d30*/  SHF.R.S32.HI R13, RZ, 0x1f, R12 ;  /* 0x0000001fff0d7819 */ /* 0x000fe2000001140c */
[----:B------:R-:W-:Y:S01]  /*0d40*/  IMAD.SHL.U32 R4, R236, 0x40, RZ ;  /* 0x00000040ec047824 */ /* 0x000fe200078e00ff */
[----:B------:R-:W-:Y:S01]  /*0d50*/  LEA.HI R5, R26, R8, RZ, 0x1 ;  /* 0x000000081a057211 */ /* 0x000fe200078f08ff */
[----:B------:R-:W-:Y:S01]  /*0d60*/  UIMAD UR8, UR7, UR5, UR4 ;  /* 0x00000005070872a4 */ /* 0x000fe2000f8e0204 */
[----:B------:R-:W-:Y:S01]  /*0d70*/  LEA.HI R0, R14, R234, RZ, 0x6 ;  /* 0x000000ea0e007211 */ /* 0x000fe200078f30ff */
[----:B------:R-:W-:Y:S01]  /*0d80*/  IMAD.WIDE R10, R2, 0x40, R236 ;  /* 0x00000040020a7825 */ /* 0x000fe200078e02ec */
[----:B------:R-:W-:Y:S01]  /*0d90*/  ULDC.64 UR4, c[0x0][0x1b0] ;  /* 0x00006c0000047ab9 */ /* 0x000fe20000000a00 */
[----:B------:R-:W-:Y:S01]  /*0da0*/  LOP3.LUT R5, R5, 0xfffffffe, RZ, 0xc0, !PT ;  /* 0xfffffffe05057812 */ /* 0x000fe200078ec0ff */
[----:B------:R-:W-:Y:S01]  /*0db0*/  UIMAD UR6, UR6, UR4, URZ ;  /* 0x00000004060672a4 */ /* 0x000fe2000f8e023f */
[----:B------:R-:W-:Y:S01]  /*0dc0*/  IMAD.WIDE.U32 R2, R9, c[0x0][0x1e0], R12 ;  /* 0x0000780009027a25 */ /* 0x000fe200078e000c */
[----:B------:R-:W-:Y:S01]  /*0dd0*/  SHF.R.S32.HI R29, RZ, 0x6, R0 ;  /* 0x00000006ff1d7819 */ /* 0x000fe20000011400 */
[----:B------:R-:W-:Y:S01]  /*0de0*/  USHF.R.S32.HI UR9, URZ, 0x1f, UR14 ;  /* 0x0000001f3f097899 */ /* 0x000fe2000801140e */
[----:B------:R-:W-:Y:S01]  /*0df0*/  LOP3.LUT R0, R4, 0x1c0, RZ, 0xc0, !PT ;  /* 0x000001c004007812 */ /* 0x000fe200078ec0ff */
[----:B------:R-:W-:Y:S01]  /*0e00*/  IMAD.IADD R220, R8, 0x1, -R5 ;  /* 0x0000000108dc7824 */ /* 0x000fe200078e0a05 */
[----:B------:R-:W-:Y:S01]  /*0e10*/  IADD3 R3, R3, UR8, RZ ;  /* 0x0000000803037c10 */ /* 0x000fe2000fffe0ff */
[----:B------:R-:W-:Y:S01]  /*0e20*/  UIMAD UR6, UR7, UR5, UR6 ;  /* 0x00000005070672a4 */ /* 0x000fe2000f8e0206 */
[----:B------:R-:W-:Y:S01]  /*0e30*/  IMAD.U32 R6, RZ, RZ, UR14 ;  /* 0x0000000eff067e24 */ /* 0x000fe2000f8e00ff */
[----:B------:R-:W-:Y:S01]  /*0e40*/  LOP3.LUT R8, R0, 0x38, R12, 0xf8, !PT ;  /* 0x0000003800087812 */ /* 0x000fe200078ef80c */
[----:B------:R-:W-:Y:S01]  /*0e50*/  IMAD.SHL.U32 R14, R29, 0x200, RZ ;  /* 0x000002001d0e7824 */ /* 0x000fe200078e00ff */
[----:B------:R-:W-:Y:S01]  /*0e60*/  SHF.R.U32.HI R0, RZ, 0x3, R0 ;  /* 0x00000003ff007819 */ /* 0x000fe20000011600 */
[----:B------:R-:W-:Y:S01]  /*0e70*/  IMAD.WIDE.U32 R4, R9, c[0x0][0x1b0], R12 ;  /* 0x00006c0009047a25 */ /* 0x000fe200078e000c */
[----:B------:R-:W-:Y:S01]  /*0e80*/  ULDC.64 UR4, c[0x0][0x1e8] ;  /* 0x00007a0000047ab9 */ /* 0x000fe20000000a00 */
[----:B------:R-:W-:Y:S01]  /*0e90*/  IADD3 R28, R12, 0x40, RZ ;  /* 0x000000400c1c7810 */ /* 0x000fe20007ffe0ff */
[----:B------:R-:W-:Y:S01]  /*0ea0*/  UIMAD UR4, UR9, UR4, URZ ;  /* 0x00000004090472a4 */ /* 0x000fe2000f8e023f */
[----:B------:R-:W-:Y:S01]  /*0eb0*/  IMAD.WIDE.U32 R6, R6, c[0x0][0x1e8], R2 ;  /* 0x00007a0006067a25 */ /* 0x000fe200078e0002 */
[----:B------:R-:W-:Y:S01]  /*0ec0*/  IADD3 R3, R5, UR6, RZ ;  /* 0x0000000605037c10 */ /* 0x000fe2000fffe0ff */
[----:B------:R-:W-:Y:S01]  /*0ed0*/  ULDC UR8, c[0x0][0x198] ;  /* 0x0000660000087ab9 */ /* 0x000fe20000000800 */
[----:B------:R-:W-:Y:S01]  /*0ee0*/  LOP3.LUT R228, R14, R8, R0, 0xf6, !PT ;  /* 0x000000080ee47212 */ /* 0x000fe200078ef600 */
[----:B------:R-:W-:Y:S01]  /*0ef0*/  IMAD.U32 R8, RZ, RZ, UR14 ;  /* 0x0000000eff087e24 */ /* 0x000fe2000f8e00ff */
[----:B------:R-:W-:Y:S01]  /*0f00*/  UIMAD UR7, UR14, UR5, UR4 ;  /* 0x000000050e0772a4 */ /* 0x000fe2000f8e0204 */
[----:B------:R-:W-:Y:S01]  /*0f10*/  IMAD.MOV.U32 R2, RZ, RZ, R4 ;  /* 0x000000ffff027224 */ /* 0x000fe200078e0004 */
[----:B------:R-:W-:Y:S01]  /*0f20*/  UIADD3 UR8, -UR10, UR8, URZ ;  /* 0x000000080a087290 */ /* 0x000fe2000fffe13f */
[----:B------:R-:W-:Y:S01]  /*0f30*/  IMAD.MOV.U32 R4, RZ, RZ, R6 ;  /* 0x000000ffff047224 */ /* 0x000fe200078e0006 */
[----:B------:R-:W-:Y:S01]  /*0f40*/  IADD3 R30, R12, 0x80, RZ ;  /* 0x000000800c1e7810 */ /* 0x000fe20007ffe0ff */
[----:B------:R-:W-:Y:S01]  /*0f50*/  IMAD.WIDE.U32 R8, R8, c[0x0][0x1b8], R2 ;  /* 0x00006e0008087a25 */ /* 0x000fe200078e0002 */
[----:B------:R-:W-:Y:S01]  /*0f60*/  IADD3 R5, R7, UR7, RZ ;  /* 0x0000000707057c10 */ /* 0x000fe2000fffe0ff */
[----:B------:R-:W-:Y:S01]  /*0f70*/  ULDC.64 UR4, c[0x0][0x1b8] ;  /* 0x00006e0000047ab9 */ /* 0x000fe20000000a00 */
[----:B------:R-:W-:Y:S01]  /*0f80*/  ISETP.GE.AND P3, PT, R12, c[0x0][0x1cc], PT ;  /* 0x000073000c007a0c */ /* 0x000fe20003f66270 */
[----:B------:R-:W-:Y:S01]  /*0f90*/  IMAD R2, R237, c[0x0][0x178], RZ ;  /* 0x00005e00ed027a24 */ /* 0x000fe200078e02ff */
[----:B------:R-:W-:Y:S01]  /*0fa0*/  ISETP.GE.AND P2, PT, R28, c[0x0][0x1cc], PT ;  /* 0x000073001c007a0c */ /* 0x000fe20003f46270 */
[----:B------:R-:W-:Y:S01]  /*0fb0*/  IMAD R0, R11, c[0x0][0x1d8], RZ ;  /* 0x000076000b007a24 */ /* 0x000fe200078e02ff */
[----:B------:R-:W-:Y:S01]  /*0fc0*/  ISETP.GE.AND P1, PT, R30, c[0x0][0x1cc], PT ;  /* 0x000073001e007a0c */ /* 0x000fe20003f26270 */
[C---:B------:R-:W-:Y:S01]  /*0fd0*/  IMAD R2, R236.reuse, c[0x0][0x17c], R2 ;  /* 0x00005f00ec027a24 */ /* 0x040fe200078e0202 */
[----:B------:R-:W-:Y:S01]  /*0fe0*/  UIMAD UR4, UR9, UR4, URZ ;  /* 0x00000004090472a4 */ /* 0x000fe2000f8e023f */
[----:B------:R-:W-:Y:S01]  /*0ff0*/  IMAD.WIDE.U32 R6, R236, c[0x0][0x178], R12 ;  /* 0x00005e00ec067a25 */ /* 0x000fe200078e000c */
[----:B------:R-:W-:Y:S01]  /*1000*/  USHF.R.S32.HI UR19, URZ, 0x1f, UR11 ;  /* 0x0000001f3f137899 */ /* 0x000fe2000801140b */
[----:B------:R-:W-:Y:S01]  /*1010*/  CS2R R130, SRZ ;  /* 0x0000000000827805 */ /* 0x000fe2000001ff00 */
[----:B------:R-:W-:Y:S01]  /*1020*/  UIMAD UR5, UR14, UR5, UR4 ;  /* 0x000000050e0572a4 */ /* 0x000fe2000f8e0204 */
[C---:B------:R-:W-:Y:S01]  /*1030*/  IMAD R3, R10.reuse, c[0x0][0x1dc], R0 ;  /* 0x000077000a037a24 */ /* 0x040fe200078e0200 */
[----:B------:R-:W-:Y:S01]  /*1040*/  CS2R R128, SRZ ;  /* 0x0000000000807805 */ /* 0x000fe2000001ff00 */
[----:B------:R-:W-:Y:S01]  /*1050*/  IMAD.U32 R0, RZ, RZ, UR13 ;  /* 0x0000000dff007e24 */ /* 0x000fe2000f8e00ff */
[----:B------:R-:W-:Y:S01]  /*1060*/  CS2R R126, SRZ ;  /* 0x00000000007e7805 */ /* 0x000fe2000001ff00 */
[----:B------:R-:W-:Y:S01]  /*1070*/  IMAD.IADD R7, R7, 0x1, R2 ;  /* 0x0000000107077824 */ /* 0x000fe200078e0202 */
[----:B------:R-:W-:Y:S01]  /*1080*/  IADD3 R9, R9, UR5, RZ ;  /* 0x0000000509097c10 */ /* 0x000fe2000fffe0ff */
[----:B------:R-:W-:Y:S01]  /*1090*/  IMAD.WIDE.U32 R4, R10, c[0x0][0x1d8], R4 ;  /* 0x000076000a047a25 */ /* 0x000fe200078e0004 */
[----:B------:R-:W-:Y:S01]  /*10a0*/  ULDC.64 UR4, c[0x0][0x180] ;  /* 0x0000600000047ab9 */ /* 0x000fe20000000a00 */
[----:B------:R-:W-:Y:S01]  /*10b0*/  CS2R R124, SRZ ;  /* 0x00000000007c7805 */ /* 0x000fe2000001ff00 */
[----:B------:R-:W-:Y:S01]  /*10c0*/  UIMAD UR4, UR18, UR4, URZ ;  /* 0x00000004120472a4 */ /* 0x000fe2000f8e023f */
[----:B------:R-:W-:Y:S01]  /*10d0*/  IMAD.WIDE.U32 R6, R0, c[0x0][0x180], R6 ;  /* 0x0000600000067a25 */ /* 0x000fe200078e0006 */
[----:B------:R-:W-:Y:S01]  /*10e0*/  IADD3 R0, -R236, UR8, RZ ;  /* 0x00000008ec007c10 */ /* 0x000fe2000fffe1ff */
[----:B------:R-:W-:Y:S01]  /*10f0*/  CS2R R122, SRZ ;  /* 0x00000000007a7805 */ /* 0x000fe2000001ff00 */
[----:B------:R-:W-:Y:S01]  /*1100*/  LEA R2, P0, R4, c[0x0][0x1c0], 0x1 ;  /* 0x0000700004027a11 */ /* 0x000fe200078008ff */
[----:B------:R-:W-:Y:S01]  /*1110*/  IMAD.IADD R3, R5, 0x1, R3 ;  /* 0x0000000105037824 */ /* 0x000fe200078e0203 */
[C---:B------:R-:W-:Y:S01]  /*1120*/  ISETP.LT.OR P6, PT, R0.reuse, 0x1, P3 ;  /* 0x000000010000780c */ /* 0x040fe20001fc1670 */
[----:B------:R-:W-:Y:S01]  /*1130*/  IMAD.MOV.U32 R16, RZ, RZ, c[0x0][0x1d8] ;  /* 0x00007600ff107624 */ /* 0x000fe200078e00ff */
[C---:B------:R-:W-:Y:S01]  /*1140*/  ISETP.LT.OR P5, PT, R0.reuse, 0x1, P2 ;  /* 0x000000010000780c */ /* 0x040fe200017a1670 */
[----:B------:R-:W-:Y:S01]  /*1150*/  IMAD.MOV.U32 R24, RZ, RZ, c[0x0][0x1dc] ;  /* 0x00007700ff187624 */ /* 0x000fe200078e00ff */
[C---:B------:R-:W-:Y:S01]  /*1160*/  ISETP.LT.OR P4, PT, R0.reuse, 0x1, P1 ;  /* 0x000000010000780c */ /* 0x040fe20000f81670 */
[----:B------:R-:W-:Y:S01]  /*1170*/  IMAD R5, R11, c[0x0][0x1a8], RZ ;  /* 0x00006a000b057a24 */ /* 0x000fe200078e02ff */
[----:B------:R-:W-:Y:S01]  /*1180*/  ISETP.LT.OR P3, PT, R0, 0x21, P3 ;  /* 0x000000210000780c */ /* 0x000fe20001f61670 */
[----:B------:R-:W-:Y:S01]  /*1190*/  IMAD.SHL.U32 R228, R228, 0x2, RZ ;  /* 0x00000002e4e47824 */ /* 0x000fe200078e00ff */
[----:B------:R-:W-:Y:S01]  /*11a0*/  ISETP.LT.OR P2, PT, R0, 0x21, P2 ;  /* 0x000000210000780c */ /* 0x000fe20001741670 */
[----:B------:R-:W-:Y:S01]  /*11b0*/  IMAD R11, R10, c[0x0][0x1ac], R5 ;  /* 0x00006b000a0b7a24 */ /* 0x000fe200078e0205 */
[----:B------:R-:W-:Y:S01]  /*11c0*/  LEA.HI.X R3, R4, c[0x0][0x1c4], R3, 0x1, P0 ;  /* 0x0000710004037a11 */ /* 0x000fe200000f0c03 */
[----:B------:R-:W-:Y:S01]  /*11d0*/  IMAD.WIDE.U32 R8, R10, c[0x0][0x1a8], R8 ;  /* 0x00006a000a087a25 */ /* 0x000fe200078e0008 */
[----:B------:R-:W-:Y:S01]  /*11e0*/  LEA R4, P0, R16, R2, 0x6 ;  /* 0x0000000210047211 */ /* 0x000fe200078030ff */
[----:B------:R-:W-:Y:S01]  /*11f0*/  UIMAD UR4, UR13, UR5, UR4 ;  /* 0x000000050d0472a4 */ /* 0x000fe2000f8e0204 */
[----:B------:R-:W-:Y:S01]  /*1200*/  ISETP.LT.OR P1, PT, R0, 0x21, P1 ;  /* 0x000000210000780c */ /* 0x000fe20000f21670 */
[----:B------:R-:W-:Y:S01]  /*1210*/  @!PT LDS RZ, [RZ] ;  /* 0x00000000fffff984 */ /* 0x000fe20000000800 */
[----:B------:R-:W-:Y:S01]  /*1220*/  @!PT LDS RZ, [RZ] ;  /* 0x00000000fffff984 */ /* 0x000fe20000000800 */
[----:B------:R-:W-:Y:S01]  /*1230*/  @!PT LDS RZ, [RZ] ;  /* 0x00000000fffff984 */ /* 0x000fe20000000800 */
[----:B------:R1:W-:Y:S01]  /*1240*/  LDGSTS.E.BYPASS.LTC128B.128 [R228+0x6080], [R2.64], !P6 ;  /* 0x0608000002e47fae */ /* 0x0003e2000f101d50 */
[----:B------:R-:W-:Y:S01]  /*1250*/  LEA.HI.X R5, R16, R3, R24, 0x6, P0 ;  /* 0x0000000310057211 */ /* 0x000fe200000f3418 */
[----:B------:R-:W-:Y:S01]  /*1260*/  IMAD.MOV.U32 R33, RZ, RZ, 0x20 ;  /* 0x00000020ff217424 */ /* 0x000fe200078e00ff */
[----:B------:R-:W-:Y:S01]  /*1270*/  ISETP.GE.AND P6, PT, R28, c[0x0][0x19c], PT ;  /* 0x000067001c007a0c */ /* 0x000fe20003fc6270 */
[----:B------:R1:W-:Y:S01]  /*1280*/  LDGSTS.E.BYPASS.LTC128B.128 [R228+0x8080], [R2.64+0x80], !P5 ;  /* 0x0808008002e47fae */ /* 0x0003e2000e901d50 */
[----:B------:R-:W-:Y:S01]  /*1290*/  ISETP.GE.AND P5, PT, R12, c[0x0][0x19c], PT ;  /* 0x000067000c007a0c */ /* 0x000fe20003fa6270 */
[----:B------:R-:W-:Y:S01]  /*12a0*/  IMAD.MOV.U32 R34, RZ, RZ, 0x40 ;  /* 0x00000040ff227424 */ /* 0x000fe200078e00ff */
[----:B------:R-:W-:Y:S01]  /*12b0*/  CS2R R120, SRZ ;  /* 0x0000000000787805 */ /* 0x000fe2000001ff00 */
[----:B------:R1:W-:Y:S01]  /*12c0*/  LDGSTS.E.BYPASS.LTC128B.128 [R228+0xa080], [R2.64+0x100], !P4 ;  /* 0x0a08010002e47fae */ /* 0x0003e2000e101d50 */
[C---:B------:R-:W-:Y:S01]  /*12d0*/  ISETP.LT.OR P4, PT, R0.reuse, 0x1, P5 ;  /* 0x000000010000780c */ /* 0x040fe20002f81670 */
[----:B------:R-:W-:Y:S01]  /*12e0*/  CS2R R118, SRZ ;  /* 0x0000000000767805 */ /* 0x000fe2000001ff00 */
[C---:B------:R-:W-:Y:S01]  /*12f0*/  ISETP.LT.OR P5, PT, R0.reuse, 0x21, P5 ;  /* 0x000000210000780c */ /* 0x040fe20002fa1670 */
[----:B------:R2:W-:Y:S01]  /*1300*/  LDGSTS.E.BYPASS.LTC128B.128 [R228+0x7080], [R4.64], !P3 ;  /* 0x0708000004e47fae */ /* 0x0005e2000d901d50 */
[C---:B------:R-:W-:Y:S01]  /*1310*/  ISETP.LT.OR P3, PT, R0.reuse, 0x1, P6 ;  /* 0x000000010000780c */ /* 0x040fe20003761670 */
[----:B------:R-:W-:Y:S01]  /*1320*/  CS2R R116, SRZ ;  /* 0x0000000000747805 */ /* 0x000fe2000001ff00 */
[----:B------:R-:W-:Y:S01]  /*1330*/  ISETP.LT.OR P6, PT, R0, 0x21, P6 ;  /* 0x000000210000780c */ /* 0x000fe200037c1670 */
[----:B------:R2:W-:Y:S01]  /*1340*/  LDGSTS.E.BYPASS.LTC128B.128 [R228+0x9080], [R4.64+0x80], !P2 ;  /* 0x0908008004e47fae */ /* 0x0005e2000d101d50 */
[----:B------:R-:W-:Y:S01]  /*1350*/  ISETP.GE.AND P2, PT, R30, c[0x0][0x19c], PT ;  /* 0x000067001e007a0c */ /* 0x000fe20003f46270 */
[----:B------:R-:W-:Y:S01]  /*1360*/  CS2R R114, SRZ ;  /* 0x0000000000727805 */ /* 0x000fe2000001ff00 */
[----:B------:R-:W-:Y:S01]  /*1370*/  CS2R R112, SRZ ;  /* 0x0000000000707805 */ /* 0x000fe2000001ff00 */
[----:B------:R2:W-:Y:S01]  /*1380*/  LDGSTS.E.BYPASS.LTC128B.128 [R228+0xb080], [R4.64+0x100], !P1 ;  /* 0x0b08010004e47fae */ /* 0x0005e2000c901d50 */
[C---:B------:R-:W-:Y:S01]  /*1390*/  ISETP.LT.OR P1, PT, R0.reuse, 0x1, P2 ;  /* 0x000000010000780c */ /* 0x040fe20001721670 */
[----:B------:R-:W-:Y:S01]  /*13a0*/  CS2R R110, SRZ ;  /* 0x00000000006e7805 */ /* 0x000fe2000001ff00 */
[----:B------:R-:W-:Y:S01]  /*13b0*/  ISETP.LT.OR P2, PT, R0, 0x21, P2 ;  /* 0x000000210000780c */ /* 0x000fe20001741670 */
[----:B------:R-:W0:Y:S01]  /*13c0*/  LDGDEPBAR ;  /* 0x00000000000079af */ /* 0x000e220000000000 */
[----:B------:R-:W-:Y:S01]  /*13d0*/  IMAD.U32 R0, RZ, RZ, UR14 ;  /* 0x0000000eff007e24 */ /* 0x000fe2000f8e00ff */
        /* <DEDUP_REMOVED lines=9> */
[----:B-1----:R-:W-:Y:S01]  /*1470*/  IMAD.IADD R3, R9, 0x1, R11 ;  /* 0x0000000109037824 */ /* 0x002fe200078e020b */
[C---:B------:R-:W-:Y:S01]  /*1480*/  LEA R2, P0, R8.reuse, c[0x0][0x190], 0x1 ;  /* 0x0000640008027a11 */ /* 0x040fe200078008ff */
[----:B------:R-:W-:Y:S01]  /*1490*/  CS2R R90, SRZ ;  /* 0x00000000005a7805 */ /* 0x000fe2000001ff00 */
[----:B------:R-:W-:Y:S01]  /*14a0*/  CS2R R88, SRZ ;  /* 0x0000000000587805 */ /* 0x000fe2000001ff00 */
[----:B------:R-:W-:Y:S01]  /*14b0*/  CS2R R86, SRZ ;  /* 0x0000000000567805 */ /* 0x000fe2000001ff00 */
[----:B------:R-:W-:Y:S01]  /*14c0*/  LEA.HI.X R3, R8, c[0x0][0x194], R3, 0x1, P0 ;  /* 0x0000650008037a11 */ /* 0x000fe200000f0c03 */
[----:B------:R-:W-:Y:S01]  /*14d0*/  CS2R R84, SRZ ;  /* 0x0000000000547805 */ /* 0x000fe2000001ff00 */
[----:B------:R-:W-:Y:S01]  /*14e0*/  CS2R R82, SRZ ;  /* 0x0000000000527805 */ /* 0x000fe2000001ff00 */
[----:B------:R-:W-:Y:S01]  /*14f0*/  CS2R R80, SRZ ;  /* 0x0000000000507805 */ /* 0x000fe2000001ff00 */
[----:B------:R-:W-:Y:S01]  /*1500*/  CS2R R78, SRZ ;  /* 0x00000000004e7805 */ /* 0x000fe2000001ff00 */
[----:B------:R1:W-:Y:S01]  /*1510*/  LDGSTS.E.BYPASS.LTC128B.128 [R228+0x80], [R2.64], !P4 ;  /* 0x0008000002e47fae */ /* 0x0003e2000e101d50 */
[----:B------:R-:W-:Y:S01]  /*1520*/  ISETP.GE.AND P4, PT, R28, c[0x0][0x16c], PT ;  /* 0x00005b001c007a0c */ /* 0x000fe20003f86270 */
[----:B--2---:R-:W-:Y:S01]  /*1530*/  IMAD.MOV.U32 R4, RZ, RZ, R6 ;  /* 0x000000ffff047224 */ /* 0x004fe200078e0006 */
[----:B------:R-:W-:Y:S01]  /*1540*/  IADD3 R5, R7, UR4, RZ ;  /* 0x0000000407057c10 */ /* 0x000fe2000fffe0ff */
[----:B------:R-:W-:Y:S01]  /*1550*/  IMAD.MOV.U32 R6, RZ, RZ, c[0x0][0x1a8] ;  /* 0x00006a00ff067624 */ /* 0x000fe200078e00ff */
[----:B------:R-:W-:Y:S01]  /*1560*/  ULDC.64 UR4, c[0x0][0x178] ;  /* 0x00005e0000047ab9 */ /* 0x000fe20000000a00 */
[----:B------:R-:W-:Y:S01]  /*1570*/  IMAD.MOV.U32 R7, RZ, RZ, c[0x0][0x1ac] ;  /* 0x00006b00ff077624 */ /* 0x000fe200078e00ff */
[----:B------:R-:W-:Y:S01]  /*1580*/  UIMAD UR6, UR19, UR4, URZ ;  /* 0x00000004130672a4 */ /* 0x000fe2000f8e023f */
[----:B------:R1:W-:Y:S01]  /*1590*/  LDGSTS.E.BYPASS.LTC128B.128 [R228+0x2080], [R2.64+0x80], !P3 ;  /* 0x0208008002e47fae */ /* 0x0003e2000d901d50 */
[----:B------:R-:W-:Y:S01]  /*15a0*/  LEA R8, P0, R6, R2, 0x6 ;  /* 0x0000000206087211 */ /* 0x000fe200078030ff */
[----:B------:R-:W-:Y:S01]  /*15b0*/  UIMAD.WIDE.U32 UR20, UR11, UR4, URZ ;  /* 0x000000040b1472a5 */ /* 0x000fe2000f8e003f */
[----:B------:R-:W-:Y:S01]  /*15c0*/  IMAD.WIDE.U32 R242, R0, c[0x0][0x188], R4 ;  /* 0x0000620000f27a25 */ /* 0x000fe200078e0004 */
[----:B------:R1:W-:Y:S01]  /*15d0*/  LDGSTS.E.BYPASS.LTC128B.128 [R228+0x4080], [R2.64+0x100], !P1 ;  /* 0x0408010002e47fae */ /* 0x0003e2000c901d50 */
[----:B------:R-:W-:Y:S01]  /*15e0*/  LEA.HI.X R9, R6, R3, R7, 0x6, P0 ;  /* 0x0000000306097211 */ /* 0x000fe200000f3407 */
[----:B------:R-:W-:Y:S01]  /*15f0*/  UIMAD UR6, UR11, UR5, UR6 ;  /* 0x000000050b0672a4 */ /* 0x000fe2000f8e0206 */
[----:B------:R-:W-:Y:S01]  /*1600*/  IMAD R0, R237, c[0x0][0x208], RZ ;  /* 0x00008200ed007a24 */ /* 0x000fe200078e02ff */
[----:B------:R-:W-:Y:S01]  /*1610*/  ISETP.GE.AND P0, PT, R12, c[0x0][0x16c], PT ;  /* 0x00005b000c007a0c */ /* 0x000fe20003f06270 */
[----:B------:R-:W-:Y:S01]  /*1620*/  ULDC.64 UR4, c[0x0][0x188] ;  /* 0x0000620000047ab9 */ /* 0x000fe20000000a00 */
[----:B------:R2:W-:Y:S01]  /*1630*/  LDGSTS.E.BYPASS.LTC128B.128 [R228+0x1080], [R8.64], !P5 ;  /* 0x0108000008e47fae */ /* 0x0005e2000e901d50 */
[----:B------:R-:W-:Y:S01]  /*1640*/  UIMAD UR4, UR9, UR4, URZ ;  /* 0x00000004090472a4 */ /* 0x000fe2000f8e023f */
[----:B------:R-:W-:Y:S01]  /*1650*/  IMAD.U32 R5, RZ, RZ, UR21 ;  /* 0x00000015ff057e24 */ /* 0x000fe2000f8e00ff */
[----:B------:R-:W-:Y:S01]  /*1660*/  UIADD3 UR6, UR21, UR6, URZ ;  /* 0x0000000615067290 */ /* 0x000fe2000fffe03f */
[----:B------:R2:W-:Y:S01]  /*1670*/  LDGSTS.E.BYPASS.LTC128B.128 [R228+0x3080], [R8.64+0x80], !P6 ;  /* 0x0308008008e47fae */ /* 0x0005e2000f101d50 */
[----:B------:R-:W-:Y:S01]  /*1680*/  IMAD R5, R236, c[0x0][0x20c], R0 ;  /* 0x00008300ec057a24 */ /* 0x000fe200078e0200 */
[----:B------:R-:W-:Y:S01]  /*1690*/  UIMAD UR4, UR14, UR5, UR4 ;  /* 0x000000050e0472a4 */ /* 0x000fe2000f8e0204 */
[----:B------:R-:W-:Y:S01]  /*16a0*/  IMAD.U32 R4, RZ, RZ, UR20 ;  /* 0x00000014ff047e24 */ /* 0x000fe2000f8e00ff */
[----:B------:R2:W-:Y:S01]  /*16b0*/  LDGSTS.E.BYPASS.LTC128B.128 [R228+0x5080], [R8.64+0x100], !P2 ;  /* 0x0508010008e47fae */ /* 0x0005e2000d101d50 */
[----:B------:R-:W-:Y:S01]  /*16c0*/  ISETP.GE.AND P5, PT, R30, c[0x0][0x16c], PT ;  /* 0x00005b001e007a0c */ /* 0x000fe20003fa6270 */
[----:B------:R-:W-:Y:S01]  /*16d0*/  IMAD.U32 R11, RZ, RZ, UR6 ;  /* 0x00000006ff0b7e24 */ /* 0x000fe2000f8e00ff */
[----:B------:R-:W-:Y:S01]  /*16e0*/  SEL R24, RZ, 0x1, P0 ;  /* 0x00000001ff187807 */ /* 0x000fe20000000000 */
[----:B------:R-:W0:Y:S01]  /*16f0*/  LDGDEPBAR ;  /* 0x00000000000079af */ /* 0x000e220000000000 */
[----:B------:R-:W-:Y:S01]  /*1700*/  IMAD.WIDE.U32 R6, R236, c[0x0][0x208], R12 ;  /* 0x00008200ec067a25 */ /* 0x000fe200078e000c */
[----:B------:R-:W-:Y:S01]  /*1710*/  SEL R13, RZ, 0x2, P4 ;  /* 0x00000002ff0d7807 */ /* 0x000fe20002000000 */
[----:B------:R-:W-:Y:S01]  /*1720*/  ULDC.64 UR6, c[0x0][0x270] ;  /* 0x00009c0000067ab9 */ /* 0x000fe20000000a00 */
[----:B------:R-:W-:Y:S01]  /*1730*/  SEL R10, RZ, 0x4, P5 ;  /* 0x00000004ff0a7807 */ /* 0x000fe20002800000 */
[----:B------:R-:W-:Y:S01]  /*1740*/  IMAD.IADD R5, R7, 0x1, R5 ;  /* 0x0000000107057824 */ /* 0x000fe200078e0205 */
[----:B------:R-:W-:Y:S01]  /*1750*/  IADD3 R244, R243, UR4, RZ ;  /* 0x00000004f3f47c10 */ /* 0x000fe2000fffe0ff */
[----:B------:R-:W-:Y:S01]  /*1760*/  ULDC.64 UR4, c[0x0][0x210] ;  /* 0x0000840000047ab9 */ /* 0x000fe20000000a00 */
[C---:B------:R-:W-:Y:S01]  /*1770*/  LOP3.LUT P1, RZ, R15.reuse, 0x2, RZ, 0xc0, !PT ;  /* 0x000000020fff7812 */ /* 0x040fe2000782c0ff */
[----:B-1----:R-:W-:Y:S01]  /*1780*/  IMAD.SHL.U32 R2, R15, 0x40, RZ ;  /* 0x000000400f027824 */ /* 0x002fe200078e00ff */
[----:B------:R-:W-:Y:S01]  /*1790*/  UIMAD UR4, UR18, UR4, URZ ;  /* 0x00000004120472a4 */ /* 0x000fe2000f8e023f */
[----:B------:R-:W-:Y:S01]  /*17a0*/  IMAD R3, R17, 0x800, R14 ;  /* 0x0000080011037824 */ /* 0x000fe200078e020e */
[----:B------:R-:W-:Y:S01]  /*17b0*/  LOP3.LUT P3, RZ, R15, 0x4, RZ, 0xc0, !PT ;  /* 0x000000040fff7812 */ /* 0x000fe2000786c0ff */
[----:B------:R-:W-:Y:S01]  /*17c0*/  UIMAD UR6, UR18, UR6, URZ ;  /* 0x00000006120672a4 */ /* 0x000fe2000f8e023f */
[----:B------:R-:W-:Y:S01]  /*17d0*/  LOP3.LUT R16, R2, 0x1c0, RZ, 0xc0, !PT ;  /* 0x000001c002107812 */ /* 0x000fe200078ec0ff */
[----:B------:R-:W-:Y:S01]  /*17e0*/  UIMAD UR20, UR13, UR5, UR4 ;  /* 0x000000050d1472a4 */ /* 0x000fe2000f8e0204 */
[----:B------:R-:W-:Y:S01]  /*17f0*/  SEL R222, R34, 0xffffffc0, !P3 ;  /* 0xffffffc022de7807 */ /* 0x000fe20005800000 */
[----:B------:R-:W-:Y:S01]  /*1800*/  UIMAD UR22, UR13, UR7, UR6 ;  /* 0x000000070d1672a4 */ /* 0x000fe2000f8e0206 */
[----:B------:R-:W-:Y:S01]  /*1810*/  LOP3.LUT R0, R16, 0x8, R27, 0xf8, !PT ;  /* 0x0000000810007812 */ /* 0x000fe200078ef81b */
[----:B------:R-:W-:Y:S01]  /*1820*/  ULDC.64 UR4, c[0x0][0x218] ;  /* 0x0000860000047ab9 */ /* 0x000fe20000000a00 */
[----:B------:R-:W-:Y:S01]  /*1830*/  SHF.R.U32.HI R223, RZ, 0x3, R16 ;  /* 0x00000003ffdf7819 */ /* 0x000fe20000011610 */
[----:B------:R-:W-:Y:S01]  /*1840*/  ULDC.64 UR6, c[0x0][0x208] ;  /* 0x0000820000067ab9 */ /* 0x000fe20000000a00 */
[----:B------:R-:W-:Y:S01]  /*1850*/  SEL R238, RZ, 0xffffffff, P4 ;  /* 0xffffffffffee7807 */ /* 0x000fe20002000000 */
[----:B------:R-:W-:Y:S01]  /*1860*/  UIMAD UR19, UR19, UR6, URZ ;  /* 0x00000006131372a4 */ /* 0x000fe2000f8e023f */
[----:B------:R-:W-:Y:S01]  /*1870*/  LOP3.LUT R2, R0, R223, RZ, 0x3c, !PT ;  /* 0x000000df00027212 */ /* 0x000fe200078e3cff */
[----:B------:R-:W-:-:S04]  /*1880*/  DEPBAR.LE SB0, 0x1 ;  /* 0x000080400000791a */ /* 0x000fc80000000000 */
[----:B------:R-:W-:Y:S01]  /*1890*/  LEA R0, P0, R4, R242, 0x6 ;  /* 0x000000f204007211 */ /* 0x000fe200078030ff */
[----:B------:R-:W-:Y:S01]  /*18a0*/  IMAD.IADD R2, R3, 0x1, R2 ;  /* 0x0000000103027824 */ /* 0x000fe200078e0202 */
[----:B------:R-:W-:Y:S01]  /*18b0*/  IADD3 R3, R10, R13, R24 ;  /* 0x0000000d0a037210 */ /* 0x000fe20007ffe018 */
[----:B------:R-:W-:Y:S01]  /*18c0*/  UIMAD.WIDE.U32 UR24, UR11, UR6, URZ ;  /* 0x000000060b1872a5 */ /* 0x000fe2000f8e003f */
[----:B------:R-:W-:Y:S01]  /*18d0*/  LEA.HI.X R7, R4, R244, R11, 0x6, P0 ;  /* 0x000000f404077211 */ /* 0x000fe200000f340b */
[----:B------:R-:W-:Y:S01]  /*18e0*/  IMAD.MOV.U32 R4, RZ, RZ, R6 ;  /* 0x000000ffff047224 */ /* 0x000fe200078e0006 */
[----:B------:R-:W-:Y:S01]  /*18f0*/  LEA R10, P0, R0, c[0x0][0x160], 0x1 ;  /* 0x00005800000a7a11 */ /* 0x000fe200078008ff */
[----:B------:R-:W-:Y:S01]  /*1900*/  IMAD.SHL.U32 R224, R2, 0x2, RZ ;  /* 0x0000000202e07824 */ /* 0x000fe200078e00ff */
[----:B------:R-:W-:Y:S01]  /*1910*/  BAR.SYNC.DEFER_BLOCKING 0x0 ;  /* 0x0000000000007b1d */ /* 0x000fe20000010000 */
[C---:B------:R-:W-:Y:S01]  /*1920*/  LOP3.LUT P6, RZ, R3.reuse, 0x1, RZ, 0xc0, !PT ;  /* 0x0000000103ff7812 */ /* 0x040fe200078cc0ff */
[----:B------:R-:W-:Y:S01]  /*1930*/  IMAD.MOV.U32 R6, RZ, RZ, c[0x0][0x178] ;  /* 0x00005e00ff067624 */ /* 0x000fe200078e00ff */
[----:B------:R-:W-:Y:S01]  /*1940*/  LEA.HI.X R11, R0, c[0x0][0x164], R7, 0x1, P0 ;  /* 0x00005900000b7a11 */ /* 0x000fe200000f0c07 */
[----:B------:R-:W-:Y:S01]  /*1950*/  IMAD.U32 R0, RZ, RZ, UR13 ;  /* 0x0000000dff007e24 */ /* 0x000fe2000f8e00ff */
[----:B------:R-:W-:Y:S01]  /*1960*/  LOP3.LUT P2, RZ, R3, 0x4, RZ, 0xc0, !PT ;  /* 0x0000000403ff7812 */ /* 0x000fe2000784c0ff */
[----:B------:R-:W-:Y:S01]  /*1970*/  IMAD.IADD R227, R224, 0x1, R222 ;  /* 0x00000001e0e37824 */ /* 0x000fe200078e02de */
[----:B------:R-:W-:Y:S01]  /*1980*/  LEA R14, P0, R6, R10, 0x6 ;  /* 0x0000000a060e7211 */ /* 0x000fe200078030ff */
[----:B------:R-:W-:Y:S01]  /*1990*/  IMAD.WIDE.U32 R4, R0, c[0x0][0x210], R4 ;  /* 0x0000840000047a25 */ /* 0x000fe200078e0004 */
[----:B------:R-:W-:Y:S01]  /*19a0*/  UIMAD UR19, UR11, UR7, UR19 ;  /* 0x000000070b1372a4 */ /* 0x000fe2000f8e0213 */
[----:B------:R-:W-:Y:S01]  /*19b0*/  CS2R R76, SRZ ;  /* 0x00000000004c7805 */ /* 0x000fe2000001ff00 */
[----:B------:R-:W-:Y:S01]  /*19c0*/  UIMAD UR4, UR9, UR4, URZ ;  /* 0x00000004090472a4 */ /* 0x000fe2000f8e023f */
[----:B------:R-:W-:Y:S01]  /*19d0*/  IMAD.U32 R0, RZ, RZ, UR14 ;  /* 0x0000000eff007e24 */ /* 0x000fe2000f8e00ff */
[----:B------:R-:W-:Y:S01]  /*19e0*/  IADD3 R5, R5, UR20, RZ ;  /* 0x0000001405057c10 */ /* 0x000fe2000fffe0ff */
[----:B------:R-:W-:Y:S01]  /*19f0*/  USHF.L.U32 UR20, UR11, 0x6, URZ ;  /* 0x000000060b147899 */ /* 0x000fe2000800063f */
[----:B------:R-:W-:Y:S01]  /*1a00*/  IMAD.MOV.U32 R7, RZ, RZ, c[0x0][0x17c] ;  /* 0x00005f00ff077624 */ /* 0x000fe200078e00ff */
[----:B------:R-:W-:Y:S01]  /*1a10*/  UIADD3 UR19, UR25, UR19, URZ ;  /* 0x0000001319137290 */ /* 0x000fe2000fffe03f */
[----:B------:R-:W-:Y:S01]  /*1a20*/  IMAD.MOV.U32 R2, RZ, RZ, R20 ;  /* 0x000000ffff027224 */ /* 0x000fe200078e0014 */
[----:B------:R-:W-:Y:S01]  /*1a30*/  UIMAD UR21, UR14, UR5, UR4 ;  /* 0x000000050e1572a4 */ /* 0x000fe2000f8e0204 */
[----:B------:R-:W-:Y:S01]  /*1a40*/  IMAD.WIDE.U32 R240, R0, c[0x0][0x218], R4 ;  /* 0x0000860000f07a25 */ /* 0x000fe200078e0004 */
[----:B------:R-:W-:Y:S01]  /*1a50*/  SEL R0, R33, 0xffffffe0, !P1 ;  /* 0xffffffe021007807 */ /* 0x000fe20004800000 */
[----:B------:R-:W-:Y:S01]  /*1a60*/  ULDC.64 UR4, c[0x0][0x278] ;  /* 0x00009e0000047ab9 */ /* 0x000fe20000000a00 */
[----:B------:R-:W-:Y:S01]  /*1a70*/  LEA.HI.X R15, R6, R11, R7, 0x6, P0 ;  /* 0x0000000b060f7211 */ /* 0x000fe200000f3407 */
[----:B------:R-:W-:Y:S01]  /*1a80*/  IMAD.U32 R13, RZ, RZ, UR20 ;  /* 0x00000014ff0d7e24 */ /* 0x000fe2000f8e00ff */
[----:B------:R1:W3:Y:S01]  /*1a90*/  LDSM.16.M88.4 R148, [R224+0x6080] ;  /* 0x00608000e094783b */ /* 0x0002e20000000200 */
[----:B------:R-:W-:Y:S01]  /*1aa0*/  IMAD.IADD R225, R224, 0x1, R0 ;  /* 0x00000001e0e17824 */ /* 0x000fe200078e0200 */
[----:B------:R-:W-:Y:S01]  /*1ab0*/  LOP3.LUT P0, RZ, R3, 0x2, RZ, 0xc0, !PT ;  /* 0x0000000203ff7812 */ /* 0x000fe2000780c0ff */
[----:B------:R-:W-:Y:S01]  /*1ac0*/  IMAD.U32 R6, RZ, RZ, UR24 ;  /* 0x00000018ff067e24 */ /* 0x000fe2000f8e00ff */
[----:B------:R1:W4:Y:S01]  /*1ad0*/  LDSM.16.M88.4 R160, [R227+0x6080] ;  /* 0x00608000e3a0783b */ /* 0x0003220000000200 */
[----:B------:R-:W-:Y:S01]  /*1ae0*/  IMAD.IADD R226, R222, 0x1, R225 ;  /* 0x00000001dee27824 */ /* 0x000fe200078e02e1 */
[----:B------:R-:W-:Y:S01]  /*1af0*/  IADD3 R4, -R236, c[0x0][0x168], -R13 ;  /* 0x00005a00ec047a10 */ /* 0x000fe20007ffe90d */
[----:B------:R-:W-:Y:S01]  /*1b00*/  IMAD.U32 R7, RZ, RZ, UR25 ;  /* 0x00000019ff077e24 */ /* 0x000fe2000f8e00ff */
[----:B------:R1:W1:Y:S01]  /*1b10*/  LDSM.16.M88.4 R152, [R225+0x6080] ;  /* 0x00608000e198783b */ /* 0x0002620000000200 */
[----:B------:R-:W-:Y:S01]  /*1b20*/  IADD3 R3, R21, UR22, RZ ;  /* 0x0000001615037c10 */ /* 0x000fe2000fffe0ff */
[----:B------:R-:W-:Y:S01]  /*1b30*/  IMAD.U32 R7, RZ, RZ, UR19 ;  /* 0x00000013ff077e24 */ /* 0x000fe2000f8e00ff */
[C---:B------:R-:W-:Y:S01]  /*1b40*/  ISETP.LT.OR P3, PT, R4.reuse, 0x1, !P6 ;  /* 0x000000010400780c */ /* 0x040fe20007761670 */
[----:B------:R1:W1:Y:S01]  /*1b50*/  LDSM.16.M88.4 R168, [R224+0x8080] ;  /* 0x00808000e0a8783b */ /* 0x0002620000000200 */
[C---:B------:R-:W-:Y:S01]  /*1b60*/  ISETP.LT.OR P1, PT, R4.reuse, 0x1, !P0 ;  /* 0x000000010400780c */ /* 0x040fe20004721670 */
[----:B------:R-:W-:Y:S01]  /*1b70*/  IMAD.U32 R5, RZ, RZ, UR14 ;  /* 0x0000000eff057e24 */ /* 0x000fe2000f8e00ff */
[----:B------:R-:W-:Y:S01]  /*1b80*/  IADD3 R239, R241, UR21, RZ ;  /* 0x00000015f1ef7c10 */ /* 0x000fe2000fffe0ff */
[----:B------:R1:W1:Y:S01]  /*1b90*/  LDSM.16.M88.4 R172, [R225+0x8080] ;  /* 0x00808000e1ac783b */ /* 0x0002620000000200 */
[C---:B------:R-:W-:Y:S01]  /*1ba0*/  ISETP.LT.OR P6, PT, R4.reuse, 0x21, !P6 ;  /* 0x000000210400780c */ /* 0x040fe200077c1670 */
[----:B------:R-:W-:Y:S01]  /*1bb0*/  UIMAD UR4, UR9, UR4, URZ ;  /* 0x00000004090472a4 */ /* 0x000fe2000f8e023f */
[----:B------:R-:W-:Y:S01]  /*1bc0*/  IMAD.WIDE.U32 R248, R5, c[0x0][0x278], R2 ;  /* 0x00009e0005f87a25 */ /* 0x000fe200078e0002 */
[----:B------:R1:W1:Y:S01]  /*1bd0*/  LDSM.16.M88.4 R176, [R227+0x8080] ;  /* 0x00808000e3b0783b */ /* 0x0002620000000200 */
[----:B------:R-:W-:Y:S01]  /*1be0*/  ISETP.LT.OR P0, PT, R4, 0x21, !P0 ;  /* 0x000000210400780c */ /* 0x000fe20004701670 */
[----:B------:R-:W-:Y:S01]  /*1bf0*/  UIMAD UR19, UR14, UR5, UR4 ;  /* 0x000000050e1372a4 */ /* 0x000fe2000f8e0204 */
[----:B------:R-:W-:Y:S01]  /*1c00*/  IMAD.U32 R5, RZ, RZ, UR6 ;  /* 0x00000006ff057e24 */ /* 0x000fe2000f8e00ff */
[----:B------:R1:W1:Y:S01]  /*1c10*/  LDSM.16.M88.4 R184, [R224+0xa080] ;  /* 0x00a08000e0b8783b */ /* 0x0002620000000200 */
[----:B------:R-:W-:Y:S01]  /*1c20*/  ULDC.64 UR4, c[0x0][0x288] ;  /* 0x0000a20000047ab9 */ /* 0x000fe20000000a00 */
[----:B--2---:R-:W-:Y:S01]  /*1c30*/  IMAD.U32 R9, RZ, RZ, UR14 ;  /* 0x0000000eff097e24 */ /* 0x004fe2000f8e00ff */
[----:B------:R-:W-:Y:S01]  /*1c40*/  UIMAD UR4, UR18, UR4, URZ ;  /* 0x00000004120472a4 */ /* 0x000fe2000f8e023f */
[----:B------:R2:W1:Y:S01]  /*1c50*/  LDSM.16.M88.4 R188, [R225+0xa080] ;  /* 0x00a08000e1bc783b */ /* 0x0004620000000200 */
[----:B------:R-:W-:Y:S01]  /*1c60*/  USHF.R.S32.HI UR18, URZ, 0x1f, UR20 ;  /* 0x0000001f3f127899 */ /* 0x000fe20008011414 */
[----:B------:R-:W-:Y:S01]  /*1c70*/  IADD3 R251, R249, UR19, RZ ;  /* 0x00000013f9fb7c10 */ /* 0x000fe2000fffe0ff */
[----:B------:R-:W-:Y:S01]  /*1c80*/  IMAD.WIDE.U32 R132, R9, c[0x0][0x240], R18 ;  /* 0x0000900009847a25 */ /* 0x000fe200078e0012 */
[----:B------:R2:W1:Y:S01]  /*1c90*/  LDSM.16.M88.4 R192, [R227+0xa080] ;  /* 0x00a08000e3c0783b */ /* 0x0004620000000200 */
[----:B------:R-:W-:Y:S01]  /*1ca0*/  UIMAD UR5, UR13, UR5, UR4 ;  /* 0x000000050d0572a4 */ /* 0x000fe2000f8e0204 */
[----:B------:R-:W-:Y:S01]  /*1cb0*/  CS2R R74, SRZ ;  /* 0x00000000004a7805 */ /* 0x000fe2000001ff00 */
[----:B------:R-:W-:Y:S01]  /*1cc0*/  IMAD.SHL.U32 R238, R238, 0x2, RZ ;  /* 0x00000002eeee7824 */ /* 0x000fe200078e00ff */
[----:B------:R2:W1:Y:S01]  /*1cd0*/  LDSM.16.M88.4 R164, [R226+0x6080] ;  /* 0x00608000e2a4783b */ /* 0x0004620000000200 */
[----:B------:R-:W-:Y:S01]  /*1ce0*/  CS2R R72, SRZ ;  /* 0x0000000000487805 */ /* 0x000fe2000001ff00 */
[----:B------:R-:W-:Y:S01]  /*1cf0*/  CS2R R70, SRZ ;  /* 0x0000000000467805 */ /* 0x000fe2000001ff00 */
[----:B------:R-:W-:Y:S01]  /*1d00*/  CS2R R68, SRZ ;  /* 0x0000000000447805 */ /* 0x000fe2000001ff00 */
[----:B------:R2:W1:Y:S01]  /*1d10*/  LDSM.16.M88.4 R180, [R226+0x8080] ;  /* 0x00808000e2b4783b */ /* 0x0004620000000200 */
[----:B------:R-:W-:Y:S01]  /*1d20*/  LOP3.LUT R238, R238, 0x2, R24, 0xe2, !PT ;  /* 0x00000002eeee7812 */ /* 0x000fe200078ee218 */
[----:B------:R-:W-:Y:S01]  /*1d30*/  CS2R R66, SRZ ;  /* 0x0000000000427805 */ /* 0x000fe2000001ff00 */
[----:B------:R-:W-:Y:S01]  /*1d40*/  CS2R R64, SRZ ;  /* 0x0000000000407805 */ /* 0x000fe2000001ff00 */
[----:B------:R2:W1:Y:S01]  /*1d50*/  LDSM.16.M88.4 R196, [R226+0xa080] ;  /* 0x00a08000e2c4783b */ /* 0x0004620000000200 */
[----:B------:R-:W-:Y:S01]  /*1d60*/  CS2R R62, SRZ ;  /* 0x00000000003e7805 */ /* 0x000fe2000001ff00 */
[----:B------:R-:W-:Y:S01]  /*1d70*/  CS2R R60, SRZ ;  /* 0x00000000003c7805 */ /* 0x000fe2000001ff00 */
[----:B------:R-:W-:Y:S01]  /*1d80*/  CS2R R58, SRZ ;  /* 0x00000000003a7805 */ /* 0x000fe2000001ff00 */
[----:B------:R-:W-:Y:S01]  /*1d90*/  BAR.SYNC.DEFER_BLOCKING 0x0 ;  /* 0x0000000000007b1d */ /* 0x000fe20000010000 */
[----:B------:R-:W-:Y:S01]  /*1da0*/  CS2R R56, SRZ ;  /* 0x0000000000387805 */ /* 0x000fe2000001ff00 */
[----:B------:R-:W-:Y:S01]  /*1db0*/  CS2R R54, SRZ ;  /* 0x0000000000367805 */ /* 0x000fe2000001ff00 */
[----:B------:R-:W-:Y:S01]  /*1dc0*/  CS2R R52, SRZ ;  /* 0x0000000000347805 */ /* 0x000fe2000001ff00 */
[----:B------:R-:W-:Y:S01]  /*1dd0*/  CS2R R50, SRZ ;  /* 0x0000000000327805 */ /* 0x000fe2000001ff00 */
[----:B------:R-:W-:Y:S01]  /*1de0*/  CS2R R48, SRZ ;  /* 0x0000000000307805 */ /* 0x000fe2000001ff00 */
[----:B------:R2:W-:Y:S01]  /*1df0*/  STL.64 [R1], R132 ;  /* 0x0000008401007387 */ /* 0x0005e20000100a00 */
[----:B------:R-:W-:Y:S01]  /*1e00*/  CS2R R46, SRZ ;  /* 0x00000000002e7805 */ /* 0x000fe2000001ff00 */
[----:B------:R-:W-:Y:S01]  /*1e10*/  CS2R R44, SRZ ;  /* 0x00000000002c7805 */ /* 0x000fe2000001ff00 */
[----:B------:R-:W-:Y:S01]  /*1e20*/  CS2R R42, SRZ ;  /* 0x00000000002a7805 */ /* 0x000fe2000001ff00 */
[----:B------:R-:W-:Y:S01]  /*1e30*/  CS2R R40, SRZ ;  /* 0x0000000000287805 */ /* 0x000fe2000001ff00 */
[----:B------:R-:W-:Y:S01]  /*1e40*/  CS2R R38, SRZ ;  /* 0x0000000000267805 */ /* 0x000fe2000001ff00 */
[----:B------:R-:W-:Y:S01]  /*1e50*/  CS2R R36, SRZ ;  /* 0x0000000000247805 */ /* 0x000fe2000001ff00 */
[----:B------:R-:W-:Y:S01]  /*1e60*/  @!PT LDS RZ, [RZ] ;  /* 0x00000000fffff984 */ /* 0x000fe20000000800 */
[----:B------:R-:W-:Y:S01]  /*1e70*/  @!PT LDS RZ, [RZ] ;  /* 0x00000000fffff984 */ /* 0x000fe20000000800 */
[----:B------:R-:W-:Y:S01]  /*1e80*/  @!PT LDS RZ, [RZ] ;  /* 0x00000000fffff984 */ /* 0x000fe20000000800 */
[----:B------:R5:W-:Y:S01]  /*1e90*/  LDGSTS.E.BYPASS.LTC128B.128 [R228+0x6080], [R10.64], !P3 ;  /* 0x060800000ae47fae */ /* 0x000be2000d901d50 */
[----:B------:R-:W-:-:S02]  /*1ea0*/  ISETP.LT.OR P3, PT, R4, 0x1, !P2 ;  /* 0x000000010400780c */ /* 0x000fc40005761670 */
[----:B------:R-:W-:Y:S01]  /*1eb0*/  ISETP.LT.OR P2, PT, R4, 0x21, !P2 ;  /* 0x000000210400780c */ /* 0x000fe20005741670 */
[----:B------:R5:W-:Y:S01]  /*1ec0*/  LDGSTS.E.BYPASS.LTC128B.128 [R228+0x8080], [R10.64+0x80], !P1 ;  /* 0x080800800ae47fae */ /* 0x000be2000c901d50 */
[----:B------:R-:W-:Y:S01]  /*1ed0*/  LEA R0, P1, R6, R240, 0x6 ;  /* 0x000000f006007211 */ /* 0x000fe200078230ff */
[----:B------:R-:W-:-:S03]  /*1ee0*/  IMAD.MOV.U32 R4, RZ, RZ, R22 ;  /* 0x000000ffff047224 */ /* 0x000fc600078e0016 */
[----:B------:R-:W-:Y:S02]  /*1ef0*/  LEA.HI.X R6, R6, R239, R7, 0x6, P1 ;  /* 0x000000ef06067211 */ /* 0x000fe400008f3407 */
[----:B------:R-:W-:-:S03]  /*1f00*/  LEA R2, P1, R0, c[0x0][0x1f0], 0x1 ;  /* 0x00007c0000027a11 */ /* 0x000fc600078208ff */
[----:B------:R5:W-:Y:S01]  /*1f10*/  LDGSTS.E.BYPASS.LTC128B.128 [R228+0xa080], [R10.64+0x100], !P3 ;  /* 0x0a0801000ae47fae */ /* 0x000be2000d901d50 */
[----:B------:R-:W-:Y:S02]  /*1f20*/  ISETP.GT.AND P3, PT, R234, 0xf, PT ;  /* 0x0000000fea00780c */ /* 0x000fe40003f64270 */
[----:B------:R-:W-:Y:S01]  /*1f30*/  LEA.HI.X R3, R0, c[0x0][0x1f4], R6, 0x1, P1 ;  /* 0x00007d0000037a11 */ /* 0x000fe200008f0c06 */
[----:B------:R-:W-:Y:S01]  /*1f40*/  IMAD.U32 R0, RZ, RZ, UR7 ;  /* 0x00000007ff007e24 */ /* 0x000fe2000f8e00ff */
[C---:B------:R-:W-:Y:S01]  /*1f50*/  LEA R6, P1, R5.reuse, R2, 0x6 ;  /* 0x0000000205067211 */ /* 0x040fe200078230ff */
[----:B------:R1:W-:Y:S01]  /*1f60*/  LDGSTS.E.BYPASS.LTC128B.128 [R228+0x7080], [R14.64], !P6 ;  /* 0x070800000ee47fae */ /* 0x0003e2000f101d50 */
[----:B------:R-:W-:Y:S02]  /*1f70*/  USHF.L.U64.HI UR7, UR6, 0x5, UR7 ;  /* 0x0000000506077899 */ /* 0x000fe40008010207 */
[----:B------:R-:W-:Y:S01]  /*1f80*/  LEA.HI.X R7, R5, R3, R0, 0x6, P1 ;  /* 0x0000000305077211 */ /* 0x000fe200008f3400 */
[----:B------:R1:W-:Y:S01]  /*1f90*/  LDGSTS.E.BYPASS.LTC128B.128 [R228+0x9080], [R14.64+0x80], !P0 ;  /* 0x090800800ee47fae */ /* 0x0003e2000c101d50 */
[C---:B------:R-:W-:Y:S01]  /*1fa0*/  ISETP.GE.AND P0, PT, R12.reuse, c[0x0][0x1fc], PT ;  /* 0x00007f000c007a0c */ /* 0x040fe20003f06270 */
[----:B------:R-:W-:Y:S01]  /*1fb0*/  USHF.L.U32 UR6, UR6, 0x5, URZ ;  /* 0x0000000506067899 */ /* 0x000fe2000800063f */
[----:B------:R-:W-:Y:S01]  /*1fc0*/  ISETP.GE.AND P1, PT, R12, c[0x0][0x1fc], PT ;  /* 0x00007f000c007a0c */ /* 0x000fe20003f26270 */
[----:B------:R1:W-:Y:S01]  /*1fd0*/  LDGSTS.E.BYPASS.LTC128B.128 [R228+0xb080], [R14.64+0x100], !P2 ;  /* 0x0b0801000ee47fae */ /* 0x0003e2000d101d50 */
[----:B------:R-:W-:-:S02]  /*1fe0*/  @!P3 IADD3 R0, P6, R248, UR20, RZ ;  /* 0x00000014f800bc10 */ /* 0x000fc4000ffde0ff */
[----:B------:R-:W-:Y:S01]  /*1ff0*/  IADD3 R5, R23, UR5, RZ ;  /* 0x0000000517057c10 */ /* 0x000fe2000fffe0ff */
[----:B------:R-:W-:Y:S01]  /*2000*/  ULDC.64 UR4, c[0x0][0x290] ;  /* 0x0000a40000047ab9 */ /* 0x000fe20000000a00 */
[----:B------:R-:W-:Y:S01]  /*2010*/  SHF.R.S32.HI R12, RZ, 0x1f, R29 ;  /* 0x0000001fff0c7819 */ /* 0x000fe2000001141d */
[----:B------:R-:W-:Y:S01]  /*2020*/  UIMAD UR4, UR9, UR4, URZ ;  /* 0x00000004090472a4 */ /* 0x000fe2000f8e023f */
[----:B------:R-:W-:-:S03]  /*2030*/  ISETP.GE.AND P2, PT, R28, c[0x0][0x1fc], PT ;  /* 0x00007f001c007a0c */ /* 0x000fc60003f46270 */
[----:B------:R-:W-:Y:S01]  /*2040*/  UIMAD UR4, UR14, UR5, UR4 ;  /* 0x000000050e0472a4 */ /* 0x000fe2000f8e0204 */
[----:B-----5:R-:W-:Y:S02]  /*2050*/  @!P3 IADD3.X R10, R251, UR18, RZ, P6, !PT ;  /* 0x00000012fb0abc10 */ /* 0x020fe4000b7fe4ff */
[----:B------:R-:W-:Y:S02]  /*2060*/  @!P3 LEA R8, P6, R0, c[0x0][0x258], 0x2 ;  /* 0x000096000008ba11 */ /* 0x000fe400078c10ff */
[----:B------:R-:W-:Y:S02]  /*2070*/  LOP3.LUT R11, R26, 0xffffffe0, RZ, 0xc0, !PT ;  /* 0xffffffe01a0b7812 */ /* 0x000fe400078ec0ff */
[----:B------:R-:W-:Y:S01]  /*2080*/  @!P3 LEA.HI.X R9, R0, c[0x0][0x25c], R10, 0x2, P6 ;  /* 0x000097000009ba11 */ /* 0x000fe200030f140a */
[----:B------:R-:W-:Y:S01]  /*2090*/  @!P3 IMAD.SHL.U32 R10, R234, 0x10, RZ ;  /* 0x00000010ea0ab824 */ /* 0x000fe200078e00ff */
[----:B------:R-:W-:Y:S02]  /*20a0*/  IADD3 R0, -R13, c[0x0][0x168], -R236 ;  /* 0x00005a000d007a10 */ /* 0x000fe40007ffe9ec */
[----:B------:R-:W-:-:S02]  /*20b0*/  ISETP.GE.AND P6, PT, R28, c[0x0][0x1fc], PT ;  /* 0x00007f001c007a0c */ /* 0x000fc40003fc6270 */
[C---:B------:R-:W-:Y:S01]  /*20c0*/  ISETP.LT.OR P4, PT, R0.reuse, 0x1, P0 ;  /* 0x000000010000780c */ /* 0x040fe20000781670 */
[----:B------:R5:W-:Y:S01]  /*20d0*/  @!P3 LDGSTS.E.BYPASS.LTC128B.128 [R10+0x12080], [R8.64] ;  /* 0x12080000080abfae */ /* 0x000be2000b901d50 */
[----:B-1----:R-:W-:Y:S02]  /*20e0*/  SEL R14, RZ, 0x1, P1 ;  /* 0x00000001ff0e7807 */ /* 0x002fe40000800000 */
[C---:B------:R-:W-:Y:S01]  /*20f0*/  ISETP.LT.OR P1, PT, R0.reuse, 0x1, P6 ;  /* 0x000000010000780c */ /* 0x040fe20003721670 */
[----:B------:R-:W0:Y:S01]  /*2100*/  LDGDEPBAR ;  /* 0x00000000000079af */ /* 0x000e220000000000 */
[C---:B------:R-:W-:Y:S02]  /*2110*/  ISETP.LT.OR P0, PT, R0.reuse, 0x21, P0 ;  /* 0x000000210000780c */ /* 0x040fe40000701670 */
[----:B------:R-:W-:Y:S02]  /*2120*/  ISETP.LT.OR P6, PT, R0, 0x21, P6 ;  /* 0x000000210000780c */ /* 0x000fe400037c1670 */
[----:B------:R-:W-:-:S02]  /*2130*/  SEL R13, RZ, 0xffffffff, P2 ;  /* 0xffffffffff0d7807 */ /* 0x000fc40001000000 */
[C---:B------:R-:W-:Y:S01]  /*2140*/  ISETP.GE.AND P2, PT, R30.reuse, c[0x0][0x1fc], PT ;  /* 0x00007f001e007a0c */ /* 0x040fe20003f46270 */
[----:B------:R1:W-:Y:S01]  /*2150*/  LDGSTS.E.BYPASS.LTC128B.128 [R228+0xc080], [R2.64], !P4 ;  /* 0x0c08000002e47fae */ /* 0x0003e2000e101d50 */
[----:B------:R-:W-:Y:S02]  /*2160*/  ISETP.GE.AND P4, PT, R30, c[0x0][0x1fc], PT ;  /* 0x00007f001e007a0c */ /* 0x000fe40003f86270 */
[----:B------:R-:W-:Y:S01]  /*2170*/  SEL R233, RZ, 0xffffffff, P2 ;  /* 0xffffffffffe97807 */ /* 0x000fe20001000000 */
[----:B------:R1:W-:Y:S01]  /*2180*/  LDGSTS.E.BYPASS.LTC128B.128 [R228+0xe080], [R2.64+0x80], !P1 ;  /* 0x0e08008002e47fae */ /* 0x0003e2000c901d50 */
[C---:B------:R-:W-:Y:S02]  /*2190*/  ISETP.LT.OR P1, PT, R0.reuse, 0x1, P4 ;  /* 0x000000010000780c */ /* 0x040fe40002721670 */
[----:B------:R-:W-:Y:S01]  /*21a0*/  ISETP.LT.OR P4, PT, R0, 0x21, P4 ;  /* 0x000000210000780c */ /* 0x000fe20002781670 */
[----:B------:R-:W-:Y:S01]  /*21b0*/  IMAD.SHL.U32 R233, R233, 0x4, RZ ;  /* 0x00000004e9e97824 */ /* 0x000fe200078e00ff */
[C---:B------:R-:W-:Y:S01]  /*21c0*/  ISETP.GE.AND P2, PT, R234.reuse, 0x10, PT ;  /* 0x00000010ea00780c */ /* 0x040fe20003f46270 */
[----:B-----5:R-:W-:Y:S01]  /*21d0*/  IMAD.IADD R8, R234, 0x1, -R11 ;  /* 0x00000001ea087824 */ /* 0x020fe200078e0a0b */
[----:B------:R-:W-:Y:S01]  /*21e0*/  LOP3.LUT R9, R25, 0xfffffff0, RZ, 0xc0, !PT ;  /* 0xfffffff019097812 */ /* 0x000fe200078ec0ff */
[----:B------:R-:W-:-:S06]  /*21f0*/  IMAD.U32 R10, RZ, RZ, UR14 ;  /* 0x0000000eff0a7e24 */ /* 0x000fcc000f8e00ff */
[----:B------:R1:W-:Y:S01]  /*2200*/  LDGSTS.E.BYPASS.LTC128B.128 [R228+0x10080], [R2.64+0x100], !P1 ;  /* 0x1008010002e47fae */ /* 0x0003e2000c901d50 */
[----:B------:R-:W-:Y:S02]  /*2210*/  LOP3.LUT P1, RZ, R32, 0x4, RZ, 0xc0, !PT ;  /* 0x0000000420ff7812 */ /* 0x000fe4000782c0ff */
[----:B------:R-:W-:Y:S01]  /*2220*/  SHF.R.S32.HI R229, RZ, 0x1f, R8 ;  /* 0x0000001fffe57819 */ /* 0x000fe20000011408 */
[----:B------:R-:W-:Y:S01]  /*2230*/  IMAD.IADD R9, R234, 0x1, -R9 ;  /* 0x00000001ea097824 */ /* 0x000fe200078e0a09 */
[----:B------:R2:W-:Y:S01]  /*2240*/  LDGSTS.E.BYPASS.LTC128B.128 [R228+0xd080], [R6.64], !P0 ;  /* 0x0d08000006e47fae */ /* 0x0005e2000c101d50 */
[----:B------:R-:W-:Y:S01]  /*2250*/  IMAD.WIDE.U32 R246, R10, c[0x0][0x290], R4 ;  /* 0x0000a4000af67a25 */ /* 0x000fe200078e0004 */
[----:B------:R-:W-:Y:S02]  /*2260*/  LEA.HI R229, R229, R8, RZ, 0x2 ;  /* 0x00000008e5e57211 */ /* 0x000fe400078f10ff */
[----:B------:R-:W-:Y:S01]  /*2270*/  SHF.R.S32.HI R5, RZ, 0x1f, R9 ;  /* 0x0000001fff057819 */ /* 0x000fe20000011409 */
[C---:B------:R-:W-:Y:S01]  /*2280*/  IMAD.SHL.U32 R4, R220.reuse, 0x10, RZ ;  /* 0x00000010dc047824 */ /* 0x040fe200078e00ff */
[----:B------:R-:W-:Y:S01]  /*2290*/  LOP3.LUT R10, R229, 0x7ffffffc, RZ, 0xc0, !PT ;  /* 0x7ffffffce50a7812 */ /* 0x000fe200078ec0ff */
[----:B------:R2:W-:Y:S01]  /*22a0*/  LDGSTS.E.BYPASS.LTC128B.128 [R228+0xf080], [R6.64+0x80], !P6 ;  /* 0x0f08008006e47fae */ /* 0x0005e2000f101d50 */
[----:B------:R-:W-:Y:S01]  /*22b0*/  LEA.HI R5, R5, R9, RZ, 0x3 ;  /* 0x0000000905057211 */ /* 0x000fe200078f18ff */
[----:B------:R-:W-:Y:S01]  /*22c0*/  IMAD.SHL.U32 R220, R220, 0x400, RZ ;  /* 0x00000400dcdc7824 */ /* 0x000fe200078e00ff */
[----:B------:R-:W-:Y:S01]  /*22d0*/  LEA.HI.SX32 R229, R229, R4, 0x1e ;  /* 0x00000004e5e57211 */ /* 0x000fe200078ff2ff */
[----:B------:R-:W-:Y:S01]  /*22e0*/  IMAD.IADD R11, R8, 0x1, -R10 ;  /* 0x00000001080b7824 */ /* 0x000fe200078e0a0a */
[C---:B------:R-:W-:Y:S01]  /*22f0*/  LOP3.LUT R8, R5.reuse, 0xfffffff8, RZ, 0xc0, !PT ;  /* 0xfffffff805087812 */ /* 0x040fe200078ec0ff */
[----:B------:R2:W-:Y:S01]  /*2300*/  LDGSTS.E.BYPASS.LTC128B.128 [R228+0x11080], [R6.64+0x100], !P4 ;  /* 0x1108010006e47fae */ /* 0x0005e2000e101d50 */
[----:B------:R-:W-:Y:S01]  /*2310*/  LEA.HI R10, R12, R29, RZ, 0x2 ;  /* 0x0000001d0c0a7211 */ /* 0x000fe200078f10ff */
[----:B------:R-:W-:Y:S01]  /*2320*/  IMAD.SHL.U32 R5, R5, 0x40, RZ ;  /* 0x0000004005057824 */ /* 0x000fe200078e00ff */
[----:B------:R-:W-:Y:S01]  /*2330*/  LOP3.LUT R16, R16, 0x10, R4, 0xf8, !PT ;  /* 0x0000001010107812 */ /* 0x000fe200078ef804 */
[----:B------:R-:W-:Y:S01]  /*2340*/  IMAD.IADD R4, R9, 0x1, -R8 ;  /* 0x0000000109047824 */ /* 0x000fe200078e0a08 */
[----:B------:R-:W-:-:S02]  /*2350*/  LOP3.LUT R8, R10, 0x1ffffffc, RZ, 0xc0, !PT ;  /* 0x1ffffffc0a087812 */ /* 0x000fc400078ec0ff */
[----:B------:R-:W-:Y:S01]  /*2360*/  IADD3 R250, R247, UR4, RZ ;  /* 0x00000004f7fa7c10 */ /* 0x000fe2000fffe0ff */
[----:B------:R-:W-:Y:S01]  /*2370*/  ULDC.64 UR4, c[0x0][0x240] ;  /* 0x0000900000047ab9 */ /* 0x000fe20000000a00 */
[----:B-1----:R-:W-:Y:S01]  /*2380*/  IMAD.SHL.U32 R2, R32, 0x40, RZ ;  /* 0x0000004020027824 */ /* 0x002fe200078e00ff */
[----:B------:R-:W-:Y:S01]  /*2390*/  LOP3.LUT P4, RZ, R4, 0x2, RZ, 0xc0, !PT ;  /* 0x0000000204ff7812 */ /* 0x000fe2000788c0ff */
[C---:B------:R-:W-:Y:S01]  /*23a0*/  IMAD.SHL.U32 R3, R29.reuse, 0x8, RZ ;  /* 0x000000081d037824 */ /* 0x040fe200078e00ff */
[----:B------:R-:W-:Y:S01]  /*23b0*/  UIMAD UR4, UR9, UR4, URZ ;  /* 0x00000004090472a4 */ /* 0x000fe2000f8e023f */
[----:B------:R-:W-:Y:S01]  /*23c0*/  IMAD.IADD R9, R29, 0x1, -R8 ;  /* 0x000000011d097824 */ /* 0x000fe200078e0a08 */
[----:B------:R-:W-:Y:S01]  /*23d0*/  LOP3.LUT R0, R2, 0x1c0, RZ, 0xc0, !PT ;  /* 0x000001c002007812 */ /* 0x000fe200078ec0ff */
[----:B------:R-:W-:Y:S01]  /*23e0*/  IMAD.SHL.U32 R8, R17, 0x20, RZ ;  /* 0x0000002011087824 */ /* 0x000fe200078e00ff */
[----:B------:R-:W-:Y:S01]  /*23f0*/  LOP3.LUT R2, R3, 0x18, RZ, 0xc0, !PT ;  /* 0x0000001803027812 */ /* 0x000fe200078ec0ff */
[----:B------:R-:W-:Y:S01]  /*2400*/  IMAD R245, R9, 0x4, R11 ;  /* 0x0000000409f57824 */ /* 0x000fe200078e020b */
[----:B------:R-:W-:Y:S01]  /*2410*/  SHF.R.U32.HI R3, RZ, 0x3, R0 ;  /* 0x00000003ff037819 */ /* 0x000fe20000011600 */
[----:B------:R-:W-:Y:S01]  /*2420*/  UIMAD UR4, UR14, UR5, UR4 ;  /* 0x000000050e0472a4 */ /* 0x000fe2000f8e0204 */
[----:B------:R-:W-:Y:S01]  /*2430*/  LOP3.LUT R11, R2, 0x20, R8, 0xf8, !PT ;  /* 0x00000020020b7812 */ /* 0x000fe200078ef808 */
[----:B------:R-:W-:Y:S01]  /*2440*/  IMAD.SHL.U32 R245, R245, 0x2, RZ ;  /* 0x00000002f5f57824 */ /* 0x000fe200078e00ff */
[----:B------:R-:W-:Y:S01]  /*2450*/  LOP3.LUT R10, R3, R0, R2, 0x1e, !PT ;  /* 0x00000000030a7212 */ /* 0x000fe200078e1e02 */
[----:B------:R-:W-:Y:S01]  /*2460*/  IMAD.SHL.U32 R3, R13, 0x2, RZ ;  /* 0x000000020d037824 */ /* 0x000fe200078e00ff */
[----:B------:R-:W-:-:S02]  /*2470*/  IADD3 R0, P0, R246, UR20, RZ ;  /* 0x00000014f6007c10 */ /* 0x000fc4000ff1e0ff */
[----:B------:R-:W-:Y:S02]  /*2480*/  LOP3.LUT R9, R16, 0x8, R27, 0xf8, !PT ;  /* 0x0000000810097812 */ /* 0x000fe400078ef81b */
[----:B------:R-:W-:Y:S02]  /*2490*/  IADD3.X R2, R250, UR18, RZ, P0, !PT ;  /* 0x00000012fa027c10 */ /* 0x000fe400087fe4ff */
[C---:B------:R-:W-:Y:S02]  /*24a0*/  LEA R8, P0, R0.reuse, c[0x0][0x280], 0x2 ;  /* 0x0000a00000087a11 */ /* 0x040fe400078010ff */
[----:B------:R-:W-:Y:S02]  /*24b0*/  LOP3.LUT R223, R9, R223, RZ, 0x3c, !PT ;  /* 0x000000df09df7212 */ /* 0x000fe400078e3cff */
[----:B------:R-:W-:Y:S01]  /*24c0*/  LEA.HI.X R9, R0, c[0x0][0x284], R2, 0x2, P0 ;  /* 0x0000a10000097a11 */ /* 0x000fe200000f1402 */
[C---:B------:R-:W-:Y:S01]  /*24d0*/  IMAD.SHL.U32 R0, R4.reuse, 0x40, RZ ;  /* 0x0000004004007824 */ /* 0x040fe200078e00ff */
[----:B------:R-:W-:Y:S01]  /*24e0*/  LOP3.LUT P0, RZ, R4, 0x4, RZ, 0xc0, !PT ;  /* 0x0000000404ff7812 */ /* 0x000fe2000780c0ff */
[----:B------:R-:W-:Y:S01]  /*24f0*/  IMAD.SHL.U32 R4, R17, 0x8, RZ ;  /* 0x0000000811047824 */ /* 0x000fe200078e00ff */
[----:B------:R-:W-:Y:S01]  /*2500*/  LOP3.LUT R12, R3, 0x2, R14, 0xe2, !PT ;  /* 0x00000002030c7812 */ /* 0x000fe200078ee20e */
[----:B------:R-:W-:Y:S01]  /*2510*/  IMAD R223, R17, 0x200, R223 ;  /* 0x0000020011df7824 */ /* 0x000fe200078e02df */
[----:B------:R-:W-:-:S02]  /*2520*/  LOP3.LUT R0, R0, 0x1c0, RZ, 0xc0, !PT ;  /* 0x000001c000007812 */ /* 0x000fc400078ec0ff */
[----:B------:R-:W-:Y:S01]  /*2530*/  LOP3.LUT R3, R31, 0x3ffffffc, RZ, 0xc0, !PT ;  /* 0x3ffffffc1f037812 */ /* 0x000fe200078ec0ff */
[C---:B------:R-:W-:Y:S01]  /*2540*/  IMAD R222, R223.reuse, 0x2, R222 ;  /* 0x00000002dfde7824 */ /* 0x040fe200078e02de */
[----:B------:R-:W-:Y:S01]  /*2550*/  LOP3.LUT R4, R0, 0x8, R4, 0xf8, !PT ;  /* 0x0000000800047812 */ /* 0x000fe200078ef804 */
[----:B------:R-:W-:Y:S01]  /*2560*/  IMAD.SHL.U32 R223, R223, 0x2, RZ ;  /* 0x00000002dfdf7824 */ /* 0x000fe200078e00ff */
[----:B------:R-:W-:Y:S01]  /*2570*/  SHF.R.U32.HI R2, RZ, 0x3, R0 ;  /* 0x00000003ff027819 */ /* 0x000fe20000011600 */
[----:B------:R-:W-:Y:S01]  /*2580*/  IMAD.IADD R3, R234, 0x1, -R3 ;  /* 0x00000001ea037824 */ /* 0x000fe200078e0a03 */
[----:B------:R-:W-:Y:S02]  /*2590*/  LOP3.LUT R233, R233, 0x4, R12, 0xe2, !PT ;  /* 0x00000004e9e97812 */ /* 0x000fe400078ee20c */
[----:B------:R-:W-:Y:S01]  /*25a0*/  LOP3.LUT R4, R4, R2, RZ, 0x3c, !PT ;  /* 0x0000000204047212 */ /* 0x000fe200078e3cff */
[----:B------:R-:W-:Y:S01]  /*25b0*/  IMAD R3, R3, 0x2, R220 ;  /* 0x0000000203037824 */ /* 0x000fe200078e02dc */
[----:B------:R-:W-:Y:S01]  /*25c0*/  LOP3.LUT R0, R2, R11, R0, 0x1e, !PT ;  /* 0x0000000b02007212 */ /* 0x000fe200078e1e00 */
[----:B------:R-:W-:Y:S01]  /*25d0*/  @!P2 IMAD.SHL.U32 R2, R234, 0x10, RZ ;  /* 0x00000010ea02a824 */ /* 0x000fe200078e00ff */
[----:B------:R-:W-:Y:S01]  /*25e0*/  IADD3 R252, R133, UR4, RZ ;  /* 0x0000000485fc7c10 */ /* 0x000fe2000fffe0ff */
[----:B------:R-:W-:Y:S01]  /*25f0*/  IMAD.IADD R10, R3, 0x1, R10 ;  /* 0x00000001030a7824 */ /* 0x000fe200078e020a */
[----:B------:R-:W-:-:S02]  /*2600*/  LOP3.LUT R3, R5, 0xfffffe00, RZ, 0xc0, !PT ;  /* 0xfffffe0005037812 */ /* 0x000fc400078ec0ff */
[----:B------:R1:W-:Y:S01]  /*2610*/  @!P2 LDGSTS.E.BYPASS.LTC128B.128 [R2+0x12180], [R8.64] ;  /* 0x121800000802afae */ /* 0x0003e2000b901d50 */
[----:B------:R-:W-:Y:S01]  /*2620*/  IADD3 R232, -R245, UR8, RZ ;  /* 0x00000008f5e87c10 */ /* 0x000fe2000fffe1ff */
[----:B------:R-:W-:Y:S01]  /*2630*/  ULDC UR8, c[0x0][0x198] ;  /* 0x0000660000087ab9 */ /* 0x000fe20000000800 */
[-C--:B------:R-:W-:Y:S01]  /*2640*/  IADD3 R220, R4, R3.reuse, R220 ;  /* 0x0000000304dc7210 */ /* 0x080fe20007ffe0dc */
[----:B------:R-:W0:Y:S01]  /*2650*/  LDGDEPBAR ;  /* 0x00000000000079af */ /* 0x000e220000000000 */
[----:B------:R-:W-:Y:S02]  /*2660*/  LOP3.LUT R0, R0, R3, RZ, 0xfc, !PT ;  /* 0x0000000300007212 */ /* 0x000fe400078efcff */
[----:B------:R-:W-:Y:S01]  /*2670*/  SEL R3, R34, 0xffffffc0, !P0 ;  /* 0xffffffc022037807 */ /* 0x000fe20004000000 */
[----:B------:R-:W-:Y:S01]  /*2680*/  IMAD.SHL.U32 R221, R220, 0x2, RZ ;  /* 0x00000002dcdd7824 */ /* 0x000fe200078e00ff */
[----:B------:R-:W-:Y:S01]  /*2690*/  LEA R230, R10, 0x12280, 0x1 ;  /* 0x000122800ae67811 */ /* 0x000fe200078e08ff */
[----:B------:R-:W-:-:S03]  /*26a0*/  IMAD.SHL.U32 R0, R0, 0x2, RZ ;  /* 0x0000000200007824 */ /* 0x000fc600078e00ff */
[C---:B------:R-:W-:Y:S02]  /*26b0*/  IADD3 R231, R230.reuse, 0x40, RZ ;  /* 0x00000040e6e77810 */ /* 0x040fe40007ffe0ff */
[----:B------:R-:W-:Y:S02]  /*26c0*/  @P1 IADD3 R231, R230, -0x40, RZ ;  /* 0xffffffc0e6e71810 */ /* 0x000fe40007ffe0ff */
[----:B-1----:R-:W-:-:S05]  /*26d0*/  SEL R2, R33, 0xffffffe0, !P4 ;  /* 0xffffffe021027807 */ /* 0x002fca0006000000 */
[C---:B------:R-:W-:Y:S02]  /*26e0*/  IMAD R2, R220.reuse, 0x2, R2 ;  /* 0x00000002dc027824 */ /* 0x040fe400078e0202 */
[----:B------:R-:W-:Y:S02]  /*26f0*/  IMAD R220, R220, 0x2, R3 ;  /* 0x00000002dcdc7824 */ /* 0x000fe400078e0203 */
[----:B--234-:R-:W-:Y:S02]  /*2700*/  IMAD.IADD R3, R3, 0x1, R2 ;  /* 0x0000000103037824 */ /* 0x01cfe400078e0202 */
.L_x_461:
[----:B------:R-:W-:Y:S04]  /*2710*/  DEPBAR.LE SB0, 0x0 ;  /* 0x000080000000791a */ /* 0x000fe80000000000 */
[----:B------:R-:W-:Y:S01]  /*2720*/  BAR.SYNC.DEFER_BLOCKING 0x0 ;  /* 0x0000000000007b1d */ /* 0x000fe20000010000 */
[----:B------:R-:W-:Y:S02]  /*2730*/  ULEA UR4, UR11, 0x1, 0x6 ;  /* 0x000000010b047891 */ /* 0x000fe4000f8e303f */
[----:B------:R-:W-:Y:S02]  /*2740*/  UIADD3 UR9, UR11, 0x1, URZ ;  /* 0x000000010b097890 */ /* 0x000fe4000fffe03f */
[----:B------:R-:W-:Y:S02]  /*2750*/  UIADD3 UR4, UR4, UR8, -UR10 ;  /* 0x0000000804047290 */ /* 0x000fe4000fffe80a */
        /* <DEDUP_REMOVED lines=115> */
[----:B------:R-:W-:Y:S01]  /*2e90*/  MUFU.TANH R209, R8 ;  /* 0x0000000800d17308 */ /* 0x000fe20000002400 */
[-C--:B--2---:R-:W-:Y:S05]  /*2ea0*/  HMMA.16816.F32.BF16 R20, R132, R152.reuse, R20 ;  /* 0x000000988414723c */ /* 0x084fea0000041814 */
[----:B------:R-:W-:Y:S02]  /*2eb0*/  FMUL.FTZ R14, R14, c[0x0][0x2b4] ;  /* 0x0000ad000e0e7a20 */ /* 0x000fe40000410000 */
[----:B------:R-:W-:Y:S01]  /*2ec0*/  FMUL.FTZ R15, R15, c[0x0][0x2b4] ;  /* 0x0000ad000f0f7a20 */ /* 0x000fe20000410000 */
[C---:B---3--:R-:W-:Y:S01]  /*2ed0*/  HMMA.16816.F32.BF16 R24, R156.reuse, R152, R24 ;  /* 0x000000989c18723c */ /* 0x048fe20000041818 */
[----:B------:R-:W-:Y:S03]  /*2ee0*/  MUFU.TANH R207, R9 ;  /* 0x0000000900cf7308 */ /* 0x000fe60000002400 */
[----:B------:R-:W-:Y:S02]  /*2ef0*/  FMUL.FTZ R17, R17, c[0x0][0x2b4] ;  /* 0x0000ad0011117a20 */ /* 0x000fe40000410000 */
[----:B------:R-:W-:Y:S02]  /*2f00*/  FMUL.FTZ R18, R18, c[0x0][0x2b4] ;  /* 0x0000ad0012127a20 */ /* 0x000fe40000410000 */
[-C--:B------:R-:W-:Y:S01]  /*2f10*/  HMMA.16816.F32.BF16 R28, R156, R154.reuse, R28 ;  /* 0x0000009a9c1c723c */ /* 0x080fe2000004181c */
[----:B------:R-:W2:Y:S02]  /*2f20*/  LDSM.16.M88.4 R156, [R3+0xd080] ;  /* 0x00d08000039c783b */ /* 0x000ea40000000200 */
[----:B------:R-:W-:Y:S01]  /*2f30*/  MUFU.TANH R210, R10 ;  /* 0x0000000a00d27308 */ /* 0x000fe20000002400 */
[----:B------:R-:W-:Y:S02]  /*2f40*/  FMUL.FTZ R19, R19, c[0x0][0x2b4] ;  /* 0x0000ad0013137a20 */ /* 0x000fe40000410000 */
[----:B------:R-:W-:Y:S02]  /*2f50*/  FMUL.FTZ R16, R16, c[0x0][0x2b4] ;  /* 0x0000ad0010107a20 */ /* 0x000fe40000410000 */
[----:B------:R-:W-:Y:S01]  /*2f60*/  HMMA.16816.F32.BF16 R32, R132, R154, R32 ;  /* 0x0000009a8420723c */ /* 0x000fe20000041820 */
[----:B------:R-:W3:Y:S04]  /*2f70*/  LDSM.16.M88.4 R132, [R221+0xe080] ;  /* 0x00e08000dd84783b */ /* 0x000ee80000000200 */
[----:B------:R4:W-:Y:S03]  /*2f80*/  MUFU.TANH R208, R11 ;  /* 0x0000000b00d07308 */ /* 0x0009e60000002400 */
[-C--:B-----5:R-:W-:Y:S08]  /*2f90*/  HMMA.16816.F32.BF16 R20, R136, R160.reuse, R20 ;  /* 0x000000a08814723c */ /* 0x0a0ff00000041814 */
[C---:B-1----:R-:W-:Y:S08]  /*2fa0*/  HMMA.16816.F32.BF16 R24, R144.reuse, R160, R24 ;  /* 0x000000a09018723c */ /* 0x042ff00000041818 */
[-C--:B------:R-:W-:Y:S01]  /*2fb0*/  HMMA.16816.F32.BF16 R28, R144, R162.reuse, R28 ;  /* 0x000000a2901c723c */ /* 0x080fe2000004181c */
[----:B------:R-:W1:Y:S06]  /*2fc0*/  LDSM.16.M88.4 R144, [R221+0xf080] ;  /* 0x00f08000dd90783b */ /* 0x000e6c0000000200 */
[----:B----4-:R-:W-:Y:S01]  /*2fd0*/  LDSM.16.M88.4 R8, [R2+0x10080] ;  /* 0x010080000208783b */ /* 0x010fe20000000200 */
[----:B------:R-:W-:Y:S05]  /*2fe0*/  HMMA.16816.F32.BF16 R32, R136, R162, R32 ;  /* 0x000000a28820723c */ /* 0x000fea0000041820 */
[----:B------:R-:W4:Y:S03]  /*2ff0*/  LDSM.16.M88.4 R136, [R2+0xe080] ;  /* 0x00e080000288783b */ /* 0x000f260000000200 */
        /* <DEDUP_REMOVED lines=9> */
[----:B------:R-:W-:Y:S07]  /*3090*/  LDSM.16.M88.4 R144, [R3+0xe080] ;  /* 0x00e080000390783b */ /* 0x000fee0000000200 */
[----:B------:R-:W-:Y:S01]  /*30a0*/  HMMA.16816.F32.BF16 R32, R132, R170, R32 ;  /* 0x000000aa8420723c */ /* 0x000fe20000041820 */
[----:B------:R-:W1:Y:S07]  /*30b0*/  LDSM.16.M88.4 R132, [R220+0xf080] ;  /* 0x00f08000dc84783b */ /* 0x000e6e0000000200 */
[-C--:B----4-:R-:W-:Y:S08]  /*30c0*/  HMMA.16816.F32.BF16 R20, R136, R172.reuse, R20 ;  /* 0x000000ac8814723c */ /* 0x090ff00000041814 */
[C---:B--2---:R-:W-:Y:S08]  /*30d0*/  HMMA.16816.F32.BF16 R24, R156.reuse, R172, R24 ;  /* 0x000000ac9c18723c */ /* 0x044ff00000041818 */
[-C--:B------:R-:W-:Y:S01]  /*30e0*/  HMMA.16816.F32.BF16 R28, R156, R174.reuse, R28 ;  /* 0x000000ae9c1c723c */ /* 0x080fe2000004181c */
[----:B------:R2:W3:Y:S07]  /*30f0*/  MUFU.TANH R159, R7 ;  /* 0x00000007009f7308 */ /* 0x0004ee0000002400 */
[----:B------:R-:W-:Y:S01]  /*3100*/  HMMA.16816.F32.BF16 R32, R136, R174, R32 ;  /* 0x000000ae8820723c */ /* 0x000fe20000041820 */
[----:B------:R-:W4:Y:S02]  /*3110*/  LDSM.16.M88.4 R136, [R3+0xf080] ;  /* 0x00f080000388783b */ /* 0x000f240000000200 */
[----:B------:R-:W-:Y:S05]  /*3120*/  MUFU.TANH R157, R12 ;  /* 0x0000000c009d7308 */ /* 0x000fea0000002400 */
[-C--:B-----5:R-:W-:Y:S05]  /*3130*/  HMMA.16816.F32.BF16 R20, R140, R176.reuse, R20 ;  /* 0x000000b08c14723c */ /* 0x0a0fea0000041814 */
[----:B------:R-:W-:Y:S03]  /*3140*/  MUFU.TANH R156, R13 ;  /* 0x0000000d009c7308 */ /* 0x000fe60000002400 */
[C---:B-1----:R-:W-:Y:S01]  /*3150*/  HMMA.16816.F32.BF16 R24, R132.reuse, R176, R24 ;  /* 0x000000b08418723c */ /* 0x042fe20000041818 */
[----:B--2---:R-:W1:Y:S06]  /*3160*/  LDSM.16.M88.4 R4, [R221+0x10080] ;  /* 0x01008000dd04783b */ /* 0x004e6c0000000200 */
[----:B------:R-:W-:Y:S01]  /*3170*/  MUFU.TANH R158, R14 ;  /* 0x0000000e009e7308 */ /* 0x000fe20000002400 */
[-C--:B------:R-:W-:Y:S01]  /*3180*/  HMMA.16816.F32.BF16 R28, R132, R178.reuse, R28 ;  /* 0x000000b2841c723c */ /* 0x080fe2000004181c */
[----:B------:R-:W2:Y:S07]  /*3190*/  LDSM.16.M88.4 R132, [R221+0x11080] ;  /* 0x01108000dd84783b */ /* 0x000eae0000000200 */
[----:B------:R-:W-:Y:S01]  /*31a0*/  HMMA.16816.F32.BF16 R32, R140, R178, R32 ;  /* 0x000000b28c20723c */ /* 0x000fe20000041820 */
[----:B------:R-:W-:Y:S06]  /*31b0*/  MUFU.TANH R143, R16 ;  /* 0x00000010008f7308 */ /* 0x000fec0000002400 */
[----:B------:R-:W-:Y:S01]  /*31c0*/  MOV R140, UR4 ;  /* 0x00000004008c7c02 */ /* 0x000fe20008000f00 */
[-C--:B------:R-:W-:Y:S03]  /*31d0*/  HMMA.16816.F32.BF16 R20, R144, R180.reuse, R20 ;  /* 0x000000b49014723c */ /* 0x080fe60000041814 */
[----:B------:R-:W5:Y:S02]  /*31e0*/  MUFU.TANH R142, R17 ;  /* 0x00000011008e7308 */ /* 0x000f640000002400 */
[----:B------:R-:W-:Y:S03]  /*31f0*/  IADD3 R140, R229, -c[0x0][0x168], R140 ;  /* 0x80005a00e58c7a10 */ /* 0x000fe60007ffe08c */
[C---:B----4-:R-:W-:Y:S04]  /*3200*/  HMMA.16816.F32.BF16 R24, R136.reuse, R180, R24 ;  /* 0x000000b48818723c */ /* 0x050fe80000041818 */
[----:B------:R-:W-:Y:S01]  /*3210*/  IADD3 R140, -R245, R140, RZ ;  /* 0x0000008cf58c7210 */ /* 0x000fe20007ffe1ff */
[----:B------:R-:W-:Y:S03]  /*3220*/  MUFU.TANH R141, R19 ;  /* 0x00000013008d7308 */ /* 0x000fe60000002400 */
[-C--:B------:R-:W-:Y:S01]  /*3230*/  HMMA.16816.F32.BF16 R28, R136, R182.reuse, R28 ;  /* 0x000000b6881c723c */ /* 0x080fe2000004181c */
[----:B------:R-:W4:Y:S07]  /*3240*/  LDSM.16.M88.4 R136, [R2+0x11080] ;  /* 0x011080000288783b */ /* 0x000f2e0000000200 */
[----:B------:R-:W-:Y:S01]  /*3250*/  HMMA.16816.F32.BF16 R32, R144, R182, R32 ;  /* 0x000000b69020723c */ /* 0x000fe20000041820 */
[----:B------:R3:W-:Y:S07]  /*3260*/  MUFU.TANH R145, R15 ;  /* 0x0000000f00917308 */ /* 0x0007ee0000002400 */
[-C--:B-1----:R-:W-:Y:S03]  /*3270*/  HMMA.16816.F32.BF16 R20, R4, R184.reuse, R20 ;  /* 0x000000b80414723c */ /* 0x082fe60000041814 */
[----:B------:R1:W1:Y:S05]  /*3280*/  MUFU.TANH R144, R18 ;  /* 0x0000001200907308 */ /* 0x00026a0000002400 */
[C---:B--2---:R-:W-:Y:S08]  /*3290*/  HMMA.16816.F32.BF16 R24, R132.reuse, R184, R24 ;  /* 0x000000b88418723c */ /* 0x044ff00000041818 */
[-C--:B------:R-:W-:Y:S01]  /*32a0*/  HMMA.16816.F32.BF16 R28, R132, R186.reuse, R28 ;  /* 0x000000ba841c723c */ /* 0x080fe2000004181c */
[----:B---3--:R-:W-:Y:S06]  /*32b0*/  LDSM.16.M88.4 R12, [R220+0x11080] ;  /* 0x01108000dc0c783b */ /* 0x008fec0000000200 */
[----:B------:R-:W-:Y:S01]  /*32c0*/  IMNMX R134, R232, R140, PT ;  /* 0x0000008ce8867217 */ /* 0x000fe20003800200 */
[----:B------:R-:W-:Y:S01]  /*32d0*/  HMMA.16816.F32.BF16 R32, R4, R186, R32 ;  /* 0x000000ba0420723c */ /* 0x000fe20000041820 */
[----:B------:R-:W2:Y:S03]  /*32e0*/  LDSM.16.M88.4 R4, [R220+0x10080] ;  /* 0x01008000dc04783b */ /* 0x000ea60000000200 */
[C---:B------:R-:W-:Y:S02]  /*32f0*/  IADD3 R133, R140.reuse, 0x8, RZ ;  /* 0x000000088c857810 */ /* 0x040fe40007ffe0ff */
[----:B------:R-:W-:Y:S02]  /*3300*/  IADD3 R132, R140, 0x20, RZ ;  /* 0x000000208c847810 */ /* 0x000fe40007ffe0ff */
[-C--:B------:R-:W-:Y:S05]  /*3310*/  HMMA.16816.F32.BF16 R20, R8, R188.reuse, R20 ;  /* 0x000000bc0814723c */ /* 0x080fea0000041814 */
[----:B------:R-:W-:Y:S02]  /*3320*/  ISETP.GT.AND P0, PT, R134, RZ, PT ;  /* 0x000000ff8600720c */ /* 0x000fe40003f04270 */
[----:B------:R-:W-:Y:S01]  /*3330*/  IMNMX R133, R232, R133, PT ;  /* 0x00000085e8857217 */ /* 0x000fe20003800200 */
[C---:B----4-:R-:W-:Y:S04]  /*3340*/  HMMA.16816.F32.BF16 R24, R136.reuse, R188, R24 ;  /* 0x000000bc8818723c */ /* 0x050fe80000041818 */
[----:B------:R-:W-:Y:S02]  /*3350*/  FSEL R16, R205, -INF , P0 ;  /* 0xff800000cd107808 */ /* 0x000fe40000000000 */
[C---:B------:R-:W-:Y:S02]  /*3360*/  ISETP.GT.AND P0, PT, R134.reuse, 0x1, PT ;  /* 0x000000018600780c */ /* 0x040fe40003f04270 */
[-C--:B------:R-:W-:Y:S03]  /*3370*/  HMMA.16816.F32.BF16 R28, R136, R190.reuse, R28 ;  /* 0x000000be881c723c */ /* 0x080fe6000004181c */
[----:B------:R-:W-:Y:S02]  /*3380*/  ISETP.GT.AND P2, PT, R134, 0x21, PT ;  /* 0x000000218600780c */ /* 0x000fe40003f44270 */
[----:B------:R-:W-:Y:S02]  /*3390*/  FSEL R135, R204, -INF , P0 ;  /* 0xff800000cc877808 */ /* 0x000fe40000000000 */
[--C-:B------:R-:W-:Y:S01]  /*33a0*/  FFMA.FTZ R137, R16, c[0x0][0x29c], -R200.reuse ;  /* 0x0000a70010897a23 */ /* 0x100fe200000108c8 */
[----:B------:R-:W-:Y:S01]  /*33b0*/  HMMA.16816.F32.BF16 R32, R8, R190, R32 ;  /* 0x000000be0820723c */ /* 0x000fe20000041820 */
[----:B------:R-:W3:Y:S03]  /*33c0*/  LDSM.16.M88.4 R8, [R3+0x10080] ;  /* 0x010080000308783b */ /* 0x000ee60000000200 */
[----:B------:R-:W-:Y:S01]  /*33d0*/  FFMA.FTZ R135, R135, c[0x0][0x29c], -R200 ;  /* 0x0000a70087877a23 */ /* 0x000fe200000108c8 */
[C---:B------:R-:W-:Y:S01]  /*33e0*/  ISETP.GT.AND P0, PT, R133.reuse, RZ, PT ;  /* 0x000000ff8500720c */ /* 0x040fe20003f04270 */
[----:B------:R-:W4:Y:S01]  /*33f0*/  MUFU.EX2 R137, R137 ;  /* 0x0000008900897308 */ /* 0x000f220000000800 */
[----:B-1----:R-:W1:Y:S01]  /*3400*/  LDSM.16.M88.4 R16, [R3+0x11080] ;  /* 0x011080000310783b */ /* 0x002e620000000200 */
[----:B------:R-:W-:Y:S01]  /*3410*/  IMNMX R132, R232, R132, PT ;  /* 0x00000084e8847217 */ /* 0x000fe20003800200 */
[-C--:B--2---:R-:W-:Y:S05]  /*3420*/  HMMA.16816.F32.BF16 R20, R4, R192.reuse, R20 ;  /* 0x000000c00414723c */ /* 0x084fea0000041814 */
[----:B------:R-:W-:Y:S02]  /*3430*/  FSEL R136, R206, -INF , P0 ;  /* 0xff800000ce887808 */ /* 0x000fe40000000000 */
[----:B------:R-:W-:Y:S01]  /*3440*/  ISETP.GT.AND P0, PT, R133, 0x1, PT ;  /* 0x000000018500780c */ /* 0x000fe20003f04270 */
[C---:B------:R-:W-:Y:S01]  /*3450*/  HMMA.16816.F32.BF16 R24, R12.reuse, R192, R24 ;  /* 0x000000c00c18723c */ /* 0x040fe20000041818 */
[----:B------:R-:W2:Y:S03]  /*3460*/  MUFU.EX2 R135, R135 ;  /* 0x0000008700877308 */ /* 0x000ea60000000800 */
[----:B------:R-:W-:Y:S01]  /*3470*/  FSEL R138, R159, -INF , P0 ;  /* 0xff8000009f8a7808 */ /* 0x000fe20000000000 */
[--C-:B------:R-:W-:Y:S01]  /*3480*/  FFMA.FTZ R136, R136, c[0x0][0x29c], -R201.reuse ;  /* 0x0000a70088887a23 */ /* 0x100fe200000108c9 */
[----:B------:R-:W-:Y:S02]  /*3490*/  ISETP.GT.AND P0, PT, R132, RZ, PT ;  /* 0x000000ff8400720c */ /* 0x000fe40003f04270 */
[-C--:B------:R-:W-:Y:S03]  /*34a0*/  HMMA.16816.F32.BF16 R28, R12, R194.reuse, R28 ;  /* 0x000000c20c1c723c */ /* 0x080fe6000004181c */
[----:B------:R-:W-:Y:S01]  /*34b0*/  MUFU.EX2 R136, R136 ;  /* 0x0000008800887308 */ /* 0x000fe20000000800 */
[--C-:B------:R-:W-:Y:S01]  /*34c0*/  FFMA.FTZ R138, R138, c[0x0][0x29c], -R201.reuse ;  /* 0x0000a7008a8a7a23 */ /* 0x100fe200000108c9 */
[----:B------:R-:W-:Y:S02]  /*34d0*/  ISETP.GT.AND P1, PT, R133, 0x20, PT ;  /* 0x000000208500780c */ /* 0x000fe40003f24270 */
[----:B------:R-:W-:Y:S01]  /*34e0*/  FSEL R12, R209, -INF , P0 ;  /* 0xff800000d10c7808 */ /* 0x000fe20000000000 */
[----:B------:R-:W-:Y:S01]  /*34f0*/  HMMA.16816.F32.BF16 R32, R4, R194, R32 ;  /* 0x000000c20420723c */ /* 0x000fe20000041820 */
[----:B------:R-:W2:Y:S03]  /*3500*/  LDS R6, [R229.X4+0x12180] ;  /* 0x01218000e5067984 */ /* 0x000ea60000004800 */
[----:B------:R-:W-:Y:S01]  /*3510*/  ISETP.GT.AND P0, PT, R132, 0x1, PT ;  /* 0x000000018400780c */ /* 0x000fe20003f04270 */
[--C-:B------:R-:W-:Y:S01]  /*3520*/  FFMA.FTZ R12, R12, c[0x0][0x29c], -R202.reuse ;  /* 0x0000a7000c0c7a23 */ /* 0x100fe200000108ca */
[----:B------:R-:W2:Y:S01]  /*3530*/  MUFU.EX2 R15, R138 ;  /* 0x0000008a000f7308 */ /* 0x000ea20000000800 */
[----:B------:R-:W-:Y:S01]  /*3540*/  IADD3 R5, R140, 0x28, RZ ;  /* 0x000000288c057810 */ /* 0x000fe20007ffe0ff */
[-C--:B---3--:R-:W-:Y:S05]  /*3550*/  HMMA.16816.F32.BF16 R20, R8, R196.reuse, R20 ;  /* 0x000000c40814723c */ /* 0x088fea0000041814 */
[----:B------:R-:W-:Y:S02]  /*3560*/  FSEL R4, R207, -INF , P0 ;  /* 0xff800000cf047808 */ /* 0x000fe40000000000 */
[----:B------:R-:W-:Y:S01]  /*3570*/  IMNMX R5, R232, R5, PT ;  /* 0x00000005e8057217 */ /* 0x000fe20003800200 */
[C---:B-1----:R-:W-:Y:S01]  /*3580*/  HMMA.16816.F32.BF16 R24, R16.reuse, R196, R24 ;  /* 0x000000c41018723c */ /* 0x042fe20000041818 */
[----:B------:R-:W-:Y:S03]  /*3590*/  MUFU.EX2 R14, R12 ;  /* 0x0000000c000e7308 */ /* 0x000fe60000000800 */
[----:B------:R-:W-:Y:S01]  /*35a0*/  FFMA.FTZ R4, R4, c[0x0][0x29c], -R202 ;  /* 0x0000a70004047a23 */ /* 0x000fe200000108ca */
[----:B------:R-:W-:Y:S02]  /*35b0*/  ISETP.GT.AND P0, PT, R5, RZ, PT ;  /* 0x000000ff0500720c */ /* 0x000fe40003f04270 */
[----:B-----5:R-:W-:Y:S01]  /*35c0*/  FSEL R7, R142, -INF , P2 ;  /* 0xff8000008e077808 */ /* 0x020fe20001000000 */
[-C--:B------:R-:W-:Y:S03]  /*35d0*/  HMMA.16816.F32.BF16 R28, R16, R198.reuse, R28 ;  /* 0x000000c6101c723c */ /* 0x080fe6000004181c */
[----:B------:R1:W-:Y:S01]  /*35e0*/  MUFU.EX2 R13, R4 ;  /* 0x00000004000d7308 */ /* 0x0003e20000000800 */
[----:B------:R-:W-:Y:S01]  /*35f0*/  ISETP.GT.AND P6, PT, R132, 0x20, PT ;  /* 0x000000208400780c */ /* 0x000fe20003fc4270 */
[----:B------:R-:W-:Y:S01]  /*3600*/  FFMA.FTZ R7, R7, c[0x0][0x29c], -R200 ;  /* 0x0000a70007077a23 */ /* 0x000fe200000108c8 */
[----:B------:R-:W-:Y:S01]  /*3610*/  ISETP.GT.AND P2, PT, R5, 0x1, PT ;  /* 0x000000010500780c */ /* 0x000fe20003f44270 */
[----:B------:R-:W-:Y:S01]  /*3620*/  FFMA.FTZ R17, -R205, R205, 1 ;  /* 0x3f800000cd117423 */ /* 0x000fe200000101cd */
[----:B------:R-:W-:Y:S04]  /*3630*/  HMMA.16816.F32.BF16 R32, R8, R198, R32 ;  /* 0x000000c60820723c */ /* 0x000fe80000041820 */
[----:B------:R-:W-:Y:S01]  /*3640*/  FSEL R16, R144, -INF , P1 ;  /* 0xff80000090107808 */ /* 0x000fe20000800000 */
[----:B------:R-:W-:Y:S01]  /*3650*/  FFMA.FTZ R19, -R204, R204, 1 ;  /* 0x3f800000cc137423 */ /* 0x000fe200000101cc */
[----:B------:R-:W-:Y:S01]  /*3660*/  ISETP.GT.AND P1, PT, R5, 0x20, PT ;  /* 0x000000200500780c */ /* 0x000fe20003f24270 */
[----:B------:R-:W3:Y:S01]  /*3670*/  MUFU.EX2 R7, R7 ;  /* 0x0000000700077308 */ /* 0x000ee20000000800 */
[----:B------:R-:W-:Y:S01]  /*3680*/  ISETP.GT.AND P4, PT, R132, 0x21, PT ;  /* 0x000000218400780c */ /* 0x000fe20003f84270 */
[--C-:B--2---:R-:W-:Y:S03]  /*3690*/  FADD.FTZ R20, R20, -R6.reuse ;  /* 0x8000000614147221 */ /* 0x104fe60000010000 */
[--C-:B------:R-:W-:Y:S01]  /*36a0*/  FADD.FTZ R21, R21, -R6.reuse ;  /* 0x8000000615157221 */ /* 0x100fe20000010000 */
[----:B------:R-:W-:Y:S01]  /*36b0*/  FSEL R8, R156, -INF , P4 ;  /* 0xff8000009c087808 */ /* 0x000fe20002000000 */
[----:B----4-:R-:W-:Y:S01]  /*36c0*/  FMUL.FTZ R10, R137, R20 ;  /* 0x00000014890a7220 */ /* 0x010fe20000410000 */
[C---:B------:R-:W-:Y:S01]  /*36d0*/  F2FP.BF16.PACK_AB R20, R135.reuse, R137 ;  /* 0x000000898714723e */ /* 0x040fe200000010ff */
[----:B------:R-:W-:Y:S01]  /*36e0*/  FMUL.FTZ R135, R135, R21 ;  /* 0x0000001587877220 */ /* 0x000fe20000410000 */
[----:B------:R-:W-:Y:S01]  /*36f0*/  FSEL R9, R208, -INF , P2 ;  /* 0xff800000d0097808 */ /* 0x000fe20001000000 */
[----:B------:R-:W-:Y:S01]  /*3700*/  FFMA.FTZ R11, R16, c[0x0][0x29c], -R201 ;  /* 0x0000a700100b7a23 */ /* 0x000fe200000108c9 */
[----:B-1----:R-:W-:Y:S01]  /*3710*/  FSEL R4, R210, -INF , P0 ;  /* 0xff800000d2047808 */ /* 0x002fe20000000000 */
[----:B------:R-:W-:Y:S01]  /*3720*/  FMUL.FTZ R17, R17, R10 ;  /* 0x0000000a11117220 */ /* 0x000fe20000410000 */
[----:B------:R-:W-:Y:S01]  /*3730*/  ISETP.GT.AND P0, PT, R134, 0x20, PT ;  /* 0x000000208600780c */ /* 0x000fe20003f04270 */
[----:B------:R-:W-:Y:S02]  /*3740*/  FMUL.FTZ R19, R19, R135 ;  /* 0x0000008713137220 */ /* 0x000fe40000410000 */
[--C-:B------:R-:W-:Y:S01]  /*3750*/  FFMA.FTZ R4, R4, c[0x0][0x29c], -R203.reuse ;  /* 0x0000a70004047a23 */ /* 0x100fe200000108cb */
[----:B------:R-:W-:Y:S01]  /*3760*/  FSEL R12, R143, -INF , P0 ;  /* 0xff8000008f0c7808 */ /* 0x000fe20000000000 */
[----:B------:R-:W-:Y:S01]  /*3770*/  FADD.FTZ R32, R32, -R6 ;  /* 0x8000000620207221 */ /* 0x000fe20000010000 */
[----:B------:R-:W-:Y:S01]  /*3780*/  ISETP.GT.AND P0, PT, R133, 0x21, PT ;  /* 0x000000218500780c */ /* 0x000fe20003f04270 */
[----:B------:R1:W-:Y:S01]  /*3790*/  MUFU.EX2 R134, R4 ;  /* 0x0000000400867308 */ /* 0x0003e20000000800 */
[----:B------:R-:W-:Y:S01]  /*37a0*/  FFMA.FTZ R133, R8, c[0x0][0x29c], -R202 ;  /* 0x0000a70008857a23 */ /* 0x000fe200000108ca */
[----:B------:R-:W-:Y:S01]  /*37b0*/  FSEL R8, R158, -INF , P1 ;  /* 0xff8000009e087808 */ /* 0x000fe20000800000 */
[----:B------:R-:W-:Y:S01]  /*37c0*/  FFMA.FTZ R12, R12, c[0x0][0x29c], -R200 ;  /* 0x0000a7000c0c7a23 */ /* 0x000fe200000108c8 */
[----:B------:R-:W-:Y:S01]  /*37d0*/  FSEL R18, R141, -INF , P0 ;  /* 0xff8000008d127808 */ /* 0x000fe20000000000 */
[--C-:B------:R-:W-:Y:S01]  /*37e0*/  FFMA.FTZ R21, R9, c[0x0][0x29c], -R203.reuse ;  /* 0x0000a70009157a23 */ /* 0x100fe200000108cb */
[----:B------:R-:W-:Y:S01]  /*37f0*/  ISETP.GT.AND P0, PT, R5, 0x21, PT ;  /* 0x000000210500780c */ /* 0x000fe20003f04270 */
[----:B------:R-:W-:Y:S01]  /*3800*/  FFMA.FTZ R135, R8, c[0x0][0x29c], -R203 ;  /* 0x0000a70008877a23 */ /* 0x000fe200000108cb */
[----:B------:R-:W-:Y:S01]  /*3810*/  FSEL R5, R157, -INF , P6 ;  /* 0xff8000009d057808 */ /* 0x000fe20003000000 */
[----:B------:R-:W-:Y:S01]  /*3820*/  FFMA.FTZ R18, R18, c[0x0][0x29c], -R201 ;  /* 0x0000a70012127a23 */ /* 0x000fe200000108c9 */
[----:B------:R-:W2:Y:S01]  /*3830*/  MUFU.EX2 R12, R12 ;  /* 0x0000000c000c7308 */ /* 0x000ea20000000800 */
[----:B------:R-:W-:Y:S01]  /*3840*/  FFMA.FTZ R8, -R143, R143, 1 ;  /* 0x3f8000008f087423 */ /* 0x000fe2000001018f */
[----:B------:R-:W-:Y:S01]  /*3850*/  F2FP.BF16.PACK_AB R19, R19, R17 ;  /* 0x000000111313723e */ /* 0x000fe200000010ff */
[----:B------:R-:W-:Y:S01]  /*3860*/  FFMA.FTZ R132, R5, c[0x0][0x29c], -R202 ;  /* 0x0000a70005847a23 */ /* 0x000fe200000108ca */
[----:B------:R-:W-:Y:S01]  /*3870*/  F2FP.BF16.PACK_AB R17, R15, R136 ;  /* 0x000000880f11723e */ /* 0x000fe200000010ff */
[----:B------:R-:W4:Y:S01]  /*3880*/  LDS R5, [R229.X4+0x12200] ;  /* 0x01220000e5057984 */ /* 0x000f220000004800 */
[----:B------:R-:W-:Y:S01]  /*3890*/  FADD.FTZ R33, R33, -R6 ;  /* 0x8000000621217221 */ /* 0x000fe20000010000 */
[----:B------:R-:W-:Y:S02]  /*38a0*/  FSEL R16, R145, -INF , P0 ;  /* 0xff80000091107808 */ /* 0x000fe40000000000 */
[----:B------:R-:W-:Y:S01]  /*38b0*/  PLOP3.LUT P0, PT, PT, PT, UP0, 0x80, 0x0 ;  /* 0x000000000000781c */ /* 0x000fe20003f0f008 */
[----:B------:R-:W-:Y:S01]  /*38c0*/  MUFU.EX2 R11, R11 ;  /* 0x0000000b000b7308 */ /* 0x000fe20000000800 */
[C---:B---3--:R-:W-:Y:S02]  /*38d0*/  FMUL.FTZ R33, R7.reuse, R33 ;  /* 0x0000002107217220 */ /* 0x048fe40000410000 */
[----:B------:R-:W-:Y:S01]  /*38e0*/  FFMA.FTZ R137, R16, c[0x0][0x29c], -R203 ;  /* 0x0000a70010897a23 */ /* 0x000fe200000108cb */
[----:B-1----:R-:W1:Y:S06]  /*38f0*/  LDS R4, [R229.X4+0x121a0] ;  /* 0x0121a000e5047984 */ /* 0x002e6c0000004800 */
[----:B------:R3:W5:Y:S01]  /*3900*/  MUFU.EX2 R10, R18 ;  /* 0x00000012000a7308 */ /* 0x0007620000000800 */
[----:B--2---:R-:W-:Y:S04]  /*3910*/  FMUL.FTZ R6, R12, R32 ;  /* 0x000000200c067220 */ /* 0x004fe80000410000 */
[----:B------:R-:W-:Y:S05]  /*3920*/  FMUL.FTZ R32, R8, R6 ;  /* 0x0000000608207220 */ /* 0x000fea0000410000 */
[----:B------:R-:W2:Y:S10]  /*3930*/  MUFU.EX2 R8, R132 ;  /* 0x0000008400087308 */ /* 0x000eb40000000800 */
[----:B------:R-:W2:Y:S01]  /*3940*/  MUFU.EX2 R9, R133 ;  /* 0x0000008500097308 */ /* 0x000ea20000000800 */
[----:B---3--:R-:W-:Y:S01]  /*3950*/  F2FP.BF16.PACK_AB R18, R7, R12 ;  /* 0x0000000c0712723e */ /* 0x008fe200000010ff */
[----:B------:R-:W-:Y:S01]  /*3960*/  FFMA.FTZ R12, -R141, R141, 1 ;  /* 0x3f8000008d0c7423 */ /* 0x000fe2000001018d */
[----:B-----5:R-:W-:Y:S01]  /*3970*/  F2FP.BF16.PACK_AB R16, R10, R11 ;  /* 0x0000000b0a10723e */ /* 0x020fe200000010ff */
[--C-:B----4-:R-:W-:Y:S02]  /*3980*/  FADD.FTZ R24, R24, -R5.reuse ;  /* 0x8000000518187221 */ /* 0x110fe40000010000 */
[--C-:B------:R-:W-:Y:S02]  /*3990*/  FADD.FTZ R25, R25, -R5.reuse ;  /* 0x8000000519197221 */ /* 0x100fe40000010000 */
[----:B------:R-:W-:Y:S02]  /*39a0*/  FFMA.FTZ R7, -R142, R142, 1 ;  /* 0x3f8000008e077423 */ /* 0x000fe4000001018e */
[--C-:B-1----:R-:W-:Y:S02]  /*39b0*/  FADD.FTZ R23, R23, -R4.reuse ;  /* 0x8000000417177221 */ /* 0x102fe40000010000 */
[--C-:B------:R-:W-:Y:S02]  /*39c0*/  FADD.FTZ R35, R35, -R4.reuse ;  /* 0x8000000423237221 */ /* 0x100fe40000010000 */
[----:B------:R-:W-:Y:S02]  /*39d0*/  FMUL.FTZ R23, R15, R23 ;  /* 0x000000170f177220 */ /* 0x000fe40000410000 */
[----:B------:R1:W3:Y:S01]  /*39e0*/  MUFU.EX2 R15, R21 ;  /* 0x00000015000f7308 */ /* 0x0002e20000000800 */
[--C-:B------:R-:W-:Y:S02]  /*39f0*/  FADD.FTZ R34, R34, -R4.reuse ;  /* 0x8000000422227221 */ /* 0x100fe40000010000 */
[----:B------:R-:W-:Y:S02]  /*3a00*/  FMUL.FTZ R10, R10, R35 ;  /* 0x000000230a0a7220 */ /* 0x000fe40000410000 */
[----:B------:R-:W-:Y:S02]  /*3a10*/  FADD.FTZ R6, R22, -R4 ;  /* 0x8000000416067221 */ /* 0x000fe40000010000 */
[----:B------:R-:W4:Y:S01]  /*3a20*/  LDS R4, [R229.X4+0x12220] ;  /* 0x01222000e5047984 */ /* 0x000f220000004800 */
[----:B------:R-:W-:Y:S02]  /*3a30*/  FMUL.FTZ R34, R11, R34 ;  /* 0x000000220b227220 */ /* 0x000fe40000410000 */
[----:B------:R-:W-:Y:S02]  /*3a40*/  FMUL.FTZ R12, R12, R10 ;  /* 0x0000000a0c0c7220 */ /* 0x000fe40000410000 */
[--C-:B------:R-:W-:Y:S01]  /*3a50*/  FADD.FTZ R10, R28, -R5.reuse ;  /* 0x800000051c0a7221 */ /* 0x100fe20000010000 */
[----:B------:R-:W-:Y:S01]  /*3a60*/  STS [R230], R20 ;  /* 0x00000014e6007388 */ /* 0x000fe20000000800 */
[----:B------:R-:W-:Y:S02]  /*3a70*/  FADD.FTZ R5, R29, -R5 ;  /* 0x800000051d057221 */ /* 0x000fe40000010000 */
[----:B------:R-:W-:Y:S02]  /*3a80*/  FFMA.FTZ R11, -R209, R209, 1 ;  /* 0x3f800000d10b7423 */ /* 0x000fe400000101d1 */
[----:B--2---:R-:W-:Y:S01]  /*3a90*/  FMUL.FTZ R10, R8, R10 ;  /* 0x0000000a080a7220 */ /* 0x004fe20000410000 */
[----:B------:R-:W-:Y:S01]  /*3aa0*/  STS [R230+0x400], R17 ;  /* 0x00040011e6007388 */ /* 0x000fe20000000800 */
[C---:B------:R-:W-:Y:S01]  /*3ab0*/  FMUL.FTZ R5, R9.reuse, R5 ;  /* 0x0000000509057220 */ /* 0x040fe20000410000 */
[----:B------:R-:W-:Y:S01]  /*3ac0*/  F2FP.BF16.PACK_AB R8, R9, R8 ;  /* 0x000000080908723e */ /* 0x000fe200000010ff */
[----:B------:R-:W-:Y:S01]  /*3ad0*/  FFMA.FTZ R22, -R206, R206, 1 ;  /* 0x3f800000ce167423 */ /* 0x000fe200000101ce */
[----:B------:R-:W-:Y:S01]  /*3ae0*/  MUFU.EX2 R9, R137 ;  /* 0x0000008900097308 */ /* 0x000fe20000000800 */
[----:B-1----:R-:W-:Y:S01]  /*3af0*/  FMUL.FTZ R21, R14, R24 ;  /* 0x000000180e157220 */ /* 0x002fe20000410000 */
[----:B------:R-:W-:Y:S01]  /*3b00*/  STS [R231], R18 ;  /* 0x00000012e7007388 */ /* 0x000fe20000000800 */
[----:B------:R-:W-:Y:S02]  /*3b10*/  FFMA.FTZ R24, -R156, R156, 1 ;  /* 0x3f8000009c187423 */ /* 0x000fe4000001019c */
[----:B------:R-:W-:Y:S02]  /*3b20*/  FMUL.FTZ R21, R11, R21 ;  /* 0x000000150b157220 */ /* 0x000fe40000410000 */
[----:B------:R-:W-:Y:S01]  /*3b30*/  FFMA.FTZ R11, -R157, R157, 1 ;  /* 0x3f8000009d0b7423 */ /* 0x000fe2000001019d */
[----:B------:R1:W-:Y:S01]  /*3b40*/  STS [R231+0x400], R16 ;  /* 0x00040010e7007388 */ /* 0x0003e20000000800 */
[----:B------:R-:W-:Y:S02]  /*3b50*/  FMUL.FTZ R6, R136, R6 ;  /* 0x0000000688067220 */ /* 0x000fe40000410000 */
[----:B------:R-:W-:Y:S02]  /*3b60*/  FMUL.FTZ R5, R24, R5 ;  /* 0x0000000518057220 */ /* 0x000fe40000410000 */
[----:B------:R-:W-:Y:S02]  /*3b70*/  FMUL.FTZ R11, R11, R10 ;  /* 0x0000000a0b0b7220 */ /* 0x000fe40000410000 */
[----:B------:R-:W-:Y:S02]  /*3b80*/  FMUL.FTZ R22, R22, R6 ;  /* 0x0000000616167220 */ /* 0x000fe40000410000 */
[----:B------:R-:W-:Y:S01]  /*3b90*/  FFMA.FTZ R6, -R144, R144, 1 ;  /* 0x3f80000090067423 */ /* 0x000fe20000010190 */
[----:B------:R-:W-:Y:S01]  /*3ba0*/  F2FP.BF16.PACK_AB R11, R5, R11 ;  /* 0x0000000b050b723e */ /* 0x000fe200000010ff */
[----:B------:R-:W-:Y:S01]  /*3bb0*/  FMUL.FTZ R33, R7, R33 ;  /* 0x0000002107217220 */ /* 0x000fe20000410000 */
[----:B---3--:R-:W-:Y:S01]  /*3bc0*/  F2FP.BF16.PACK_AB R5, R15, R134 ;  /* 0x000000860f05723e */ /* 0x008fe200000010ff */
[----:B------:R-:W-:Y:S02]  /*3bd0*/  FFMA.FTZ R7, -R159, R159, 1 ;  /* 0x3f8000009f077423 */ /* 0x000fe4000001019f */
[----:B------:R-:W-:Y:S01]  /*3be0*/  FMUL.FTZ R34, R6, R34 ;  /* 0x0000002206227220 */ /* 0x000fe20000410000 */
[----:B------:R-:W-:Y:S01]  /*3bf0*/  F2FP.BF16.PACK_AB R6, R13, R14 ;  /* 0x0000000e0d06723e */ /* 0x000fe200000010ff */
[----:B------:R-:W-:Y:S01]  /*3c00*/  FMUL.FTZ R23, R7, R23 ;  /* 0x0000001707177220 */ /* 0x000fe20000410000 */
[----:B------:R2:W-:Y:S01]  /*3c10*/  STS [R230+0x1400], R5 ;  /* 0x00140005e6007388 */ /* 0x0005e20000000800 */
[----:B------:R-:W3:Y:S01]  /*3c20*/  MUFU.EX2 R7, R135 ;  /* 0x0000008700077308 */ /* 0x000ee20000000800 */
[--C-:B----4-:R-:W-:Y:S01]  /*3c30*/  FADD.FTZ R26, R26, -R4.reuse ;  /* 0x800000041a1a7221 */ /* 0x110fe20000010000 */
[----:B------:R-:W-:Y:S01]  /*3c40*/  F2FP.BF16.PACK_AB R12, R12, R34 ;  /* 0x000000220c0c723e */ /* 0x000fe200000010ff */
[--C-:B------:R-:W-:Y:S01]  /*3c50*/  FADD.FTZ R31, R31, -R4.reuse ;  /* 0x800000041f1f7221 */ /* 0x100fe20000010000 */
[----:B------:R-:W-:Y:S01]  /*3c60*/  F2FP.BF16.PACK_AB R10, R23, R22 ;  /* 0x00000016170a723e */ /* 0x000fe200000010ff */
[----:B------:R4:W-:Y:S01]  /*3c70*/  STS [R230+0x1000], R6 ;  /* 0x00100006e6007388 */ /* 0x0009e20000000800 */
[----:B------:R-:W-:Y:S02]  /*3c80*/  FMUL.FTZ R13, R13, R25 ;  /* 0x000000190d0d7220 */ /* 0x000fe40000410000 */
[----:B------:R-:W-:Y:S02]  /*3c90*/  FFMA.FTZ R14, -R207, R207, 1 ;  /* 0x3f800000cf0e7423 */ /* 0x000fe400000101cf */
[----:B------:R-:W-:Y:S01]  /*3ca0*/  FMUL.FTZ R134, R134, R26 ;  /* 0x0000001a86867220 */ /* 0x000fe20000410000 */
[----:B------:R-:W-:Y:S01]  /*3cb0*/  STS [R231+0x1000], R8 ;  /* 0x00100008e7007388 */ /* 0x000fe20000000800 */
[----:B-1----:R-:W-:Y:S02]  /*3cc0*/  FFMA.FTZ R16, -R208, R208, 1 ;  /* 0x3f800000d0107423 */ /* 0x002fe400000101d0 */
[----:B------:R-:W-:Y:S01]  /*3cd0*/  FMUL.FTZ R14, R14, R13 ;  /* 0x0000000d0e0e7220 */ /* 0x000fe20000410000 */
[----:B------:R-:W-:Y:S04]  /*3ce0*/  F2FP.BF16.PACK_AB R13, R33, R32 ;  /* 0x00000020210d723e */ /* 0x000fe800000010ff */
[----:B------:R-:W-:Y:S01]  /*3cf0*/  F2FP.BF16.PACK_AB R14, R14, R21 ;  /* 0x000000150e0e723e */ /* 0x000fe200000010ff */
[--C-:B--2---:R-:W-:Y:S04]  /*3d00*/  FADD.FTZ R5, R27, -R4.reuse ;  /* 0x800000041b057221 */ /* 0x104fe80000010000 */
[----:B------:R-:W-:Y:S02]  /*3d10*/  FMUL.FTZ R5, R15, R5 ;  /* 0x000000050f057220 */ /* 0x000fe40000410000 */
[----:B----4-:R-:W-:Y:S01]  /*3d20*/  FADD.FTZ R6, R30, -R4 ;  /* 0x800000041e067221 */ /* 0x010fe20000010000 */
[----:B---3--:R-:W-:Y:S01]  /*3d30*/  F2FP.BF16.PACK_AB R4, R9, R7 ;  /* 0x000000070904723e */ /* 0x008fe200000010ff */
[----:B------:R-:W-:Y:S02]  /*3d40*/  FFMA.FTZ R15, -R210, R210, 1 ;  /* 0x3f800000d20f7423 */ /* 0x000fe400000101d2 */
[----:B------:R-:W-:Y:S02]  /*3d50*/  FMUL.FTZ R6, R7, R6 ;  /* 0x0000000607067220 */ /* 0x000fe40000410000 */
[----:B------:R1:W-:Y:S01]  /*3d60*/  STS [R231+0x1400], R4 ;  /* 0x00140004e7007388 */ /* 0x0003e20000000800 */
[----:B------:R-:W-:Y:S02]  /*3d70*/  FMUL.FTZ R7, R15, R134 ;  /* 0x000000860f077220 */ /* 0x000fe40000410000 */
[----:B------:R-:W-:Y:S02]  /*3d80*/  FMUL.FTZ R5, R16, R5 ;  /* 0x0000000510057220 */ /* 0x000fe40000410000 */
[----:B------:R-:W-:Y:S01]  /*3d90*/  FMUL.FTZ R9, R9, R31 ;  /* 0x0000001f09097220 */ /* 0x000fe20000410000 */
[----:B------:R-:W-:Y:S01]  /*3da0*/  BAR.SYNC.DEFER_BLOCKING 0x0 ;  /* 0x0000000000007b1d */ /* 0x000fe20000010000 */
[----:B------:R-:W-:Y:S01]  /*3db0*/  FFMA.FTZ R15, -R158, R158, 1 ;  /* 0x3f8000009e0f7423 */ /* 0x000fe2000001019e */
[----:B------:R-:W-:Y:S01]  /*3dc0*/  F2FP.BF16.PACK_AB R5, R5, R7 ;  /* 0x000000070505723e */ /* 0x000fe200000010ff */
[----:B------:R-:W-:Y:S02]  /*3dd0*/  FFMA.FTZ R16, -R145, R145, 1 ;  /* 0x3f80000091107423 */ /* 0x000fe40000010191 */
        /* <DEDUP_REMOVED lines=91> */
[----:B-1--4-:R-:W-:Y:S01]  /*4390*/  LOP3.LUT P4, RZ, R233, 0x1, RZ, 0xc0, !PT ;  /* 0x00000001e9ff7812 */ /* 0x012fe2000788c0ff */
[----:B------:R-:W-:Y:S01]  /*43a0*/  USHF.R.S32.HI UR18, URZ, 0x1f, UR9 ;  /* 0x0000001f3f127899 */ /* 0x000fe20008011409 */
[----:B------:R-:W-:Y:S01]  /*43b0*/  IMAD.U32 R11, RZ, RZ, UR6 ;  /* 0x00000006ff0b7e24 */ /* 0x000fe2000f8e00ff */
[----:B------:R-:W-:Y:S01]  /*43c0*/  ULDC.64 UR4, c[0x0][0x208] ;  /* 0x0000820000047ab9 */ /* 0x000fe20000000a00 */
[----:B------:R-:W-:Y:S01]  /*43d0*/  IMAD.U32 R132, RZ, RZ, UR7 ;  /* 0x00000007ff847e24 */ /* 0x000fe2000f8e00ff */
[----:B------:R-:W-:Y:S02]  /*43e0*/  UIMAD UR18, UR18, UR4, URZ ;  /* 0x00000004121272a4 */ /* 0x000fe4000f8e023f */
[----:B------:R-:W-:Y:S02]  /*43f0*/  USHF.L.U32 UR19, UR9, 0x6, URZ ;  /* 0x0000000609137899 */ /* 0x000fe4000800063f */
[----:B------:R-:W-:Y:S02]  /*4400*/  UIMAD.WIDE.U32 UR20, UR9, UR4, URZ ;  /* 0x00000004091472a5 */ /* 0x000fe4000f8e003f */
[----:B------:R-:W-:Y:S02]  /*4410*/  UIMAD UR18, UR9, UR5, UR18 ;  /* 0x00000005091272a4 */ /* 0x000fe4000f8e0212 */
[----:B------:R-:W-:Y:S01]  /*4420*/  IADD3 R19, P0, R246, UR19, RZ ;  /* 0x00000013f6137c10 */ /* 0x000fe2000ff1e0ff */
[----:B------:R-:W-:Y:S01]  /*4430*/  USHF.L.U32 UR4, UR20, 0x6, URZ ;  /* 0x0000000614047899 */ /* 0x000fe2000800063f */
[----:B------:R-:W-:Y:S01]  /*4440*/  IMAD.U32 R8, RZ, RZ, UR19 ;  /* 0x00000013ff087e24 */ /* 0x000fe2000f8e00ff */
[----:B------:R-:W-:Y:S01]  /*4450*/  UIADD3 UR18, UR21, UR18, URZ ;  /* 0x0000001215127290 */ /* 0x000fe2000fffe03f */
[----:B------:R-:W-:Y:S03]  /*4460*/  IMAD.U32 R133, RZ, RZ, UR19 ;  /* 0x00000013ff857e24 */ /* 0x000fe6000f8e00ff */
[----:B------:R-:W-:Y:S01]  /*4470*/  IADD3 R8, -R236, c[0x0][0x168], -R8 ;  /* 0x00005a00ec087a10 */ /* 0x000fe20007ffe908 */
[----:B------:R-:W-:Y:S01]  /*4480*/  USHF.L.U64.HI UR18, UR20, 0x6, UR18 ;  /* 0x0000000614127899 */ /* 0x000fe20008010212 */
[----:B------:R-:W-:Y:S02]  /*4490*/  IADD3 R9, P2, R240, UR4, RZ ;  /* 0x00000004f0097c10 */ /* 0x000fe4000ff5e0ff */
[----:B------:R-:W-:Y:S02]  /*44a0*/  ISETP.LT.OR P6, PT, R8, 0x1, !P4 ;  /* 0x000000010800780c */ /* 0x000fe400067c1670 */
[----:B------:R-:W-:Y:S02]  /*44b0*/  LEA.HI.X.SX32 R133, R133, R250, 0x1, P0 ;  /* 0x000000fa85857211 */ /* 0x000fe400000f0eff */
[----:B------:R-:W-:Y:S02]  /*44c0*/  IADD3 R11, P1, P0, R240, UR4, R11 ;  /* 0x00000004f00b7c10 */ /* 0x000fe4000f83e00b */
[----:B------:R-:W-:Y:S02]  /*44d0*/  IADD3.X R17, R239, UR18, RZ, P2, !PT ;  /* 0x00000012ef117c10 */ /* 0x000fe400097fe4ff */
[----:B------:R-:W-:Y:S02]  /*44e0*/  LEA R16, P2, R9, c[0x0][0x1f0], 0x1 ;  /* 0x00007c0009107a11 */ /* 0x000fe400078408ff */
[----:B------:R-:W-:Y:S02]  /*44f0*/  IADD3.X R132, R239, UR18, R132, P1, P0 ;  /* 0x00000012ef847c10 */ /* 0x000fe40008fe0484 */
[----:B------:R-:W-:Y:S02]  /*4500*/  LEA R18, P0, R19, c[0x0][0x280], 0x2 ;  /* 0x0000a00013127a11 */ /* 0x000fe400078010ff */
[----:B------:R-:W-:Y:S02]  /*4510*/  LEA R10, P1, R11, c[0x0][0x1f0], 0x1 ;  /* 0x00007c000b0a7a11 */ /* 0x000fe400078208ff */
[----:B------:R-:W-:Y:S02]  /*4520*/  LEA.HI.X R17, R9, c[0x0][0x1f4], R17, 0x1, P2 ;  /* 0x00007d0009117a11 */ /* 0x000fe400010f0c11 */
[----:B------:R-:W-:Y:S02]  /*4530*/  LOP3.LUT P2, RZ, R233, 0x2, RZ, 0xc0, !PT ;  /* 0x00000002e9ff7812 */ /* 0x000fe4000784c0ff */
[----:B------:R-:W-:Y:S01]  /*4540*/  LEA.HI.X R19, R19, c[0x0][0x284], R133, 0x2, P0 ;  /* 0x0000a10013137a11 */ /* 0x000fe200000f1485 */
[----:B------:R-:W-:Y:S01]  /*4550*/  @!PT LDS RZ, [RZ] ;  /* 0x00000000fffff984 */ /* 0x000fe20000000800 */
[----:B------:R-:W-:Y:S01]  /*4560*/  @!PT LDS RZ, [RZ] ;  /* 0x00000000fffff984 */ /* 0x000fe20000000800 */
[----:B------:R-:W-:Y:S01]  /*4570*/  @!PT LDS RZ, [RZ] ;  /* 0x00000000fffff984 */ /* 0x000fe20000000800 */
[----:B------:R1:W-:Y:S01]  /*4580*/  LDGSTS.E.BYPASS.LTC128B.128 [R228+0xc080], [R16.64], !P6 ;  /* 0x0c08000010e47fae */ /* 0x0003e2000f101d50 */
[----:B------:R-:W-:Y:S02]  /*4590*/  LEA.HI.X R11, R11, c[0x0][0x1f4], R132, 0x1, P1 ;  /* 0x00007d000b0b7a11 */ /* 0x000fe400008f0c84 */
[C---:B------:R-:W-:Y:S02]  /*45a0*/  ISETP.LT.OR P1, PT, R8.reuse, 0x1, !P2 ;  /* 0x000000010800780c */ /* 0x040fe40005721670 */
        /* <DEDUP_REMOVED lines=12> */
.L_x_459:
[-C--:B-1--4-:R-:W-:Y:S01]  /*4670*/  HMMA.16816.F32.BF16 R84, R4, R12.reuse, R84 ;  /* 0x0000000c0454723c */ /* 0x092fe20000041854 */
[----:B------:R-:W-:Y:S01]  /*4680*/  LDSM.16.MT88.4 R8, [R223+0x15280] ;  /* 0x01528000df08783b */ /* 0x000fe20000004200 */
        /* <DEDUP_REMOVED lines=71> */
[----:B------:R-:W-:Y:S02]  /*4b00*/  USHF.R.S32.HI UR19, URZ, 0x1f, UR9 ;  /* 0x0000001f3f137899 */ /* 0x000fe40008011409 */
[----:B------:R-:W-:Y:S02]  /*4b10*/  ULDC.64 UR4, c[0x0][0x178] ;  /* 0x00005e0000047ab9 */ /* 0x000fe40000000a00 */
        /* <DEDUP_REMOVED lines=8> */
[----:B------:R-:W-:Y:S01]  /*4ba0*/  IMAD.U32 R6, RZ, RZ, UR18 ;  /* 0x00000012ff067e24 */ /* 0x000fe2000f8e00ff */
[----:B------:R-:W-:Y:S02]  /*4bb0*/  ULEA UR18, UP0, UR4, UR20, 0x5 ;  /* 0x0000001404127291 */ /* 0x000fe4000f80283f */
[----:B------:R-:W-:Y:S01]  /*4bc0*/  LEA.HI.X.SX32 R5, R5, R251, 0x1, P0 ;  /* 0x000000fb05057211 */ /* 0x000fe200000f0eff */
[----:B------:R-:W-:Y:S01]  /*4bd0*/  USHF.L.U64.HI UR19, UR22, 0x6, UR19 ;  /* 0x0000000616137899 */ /* 0x000fe20008010213 */
[----:B------:R-:W-:Y:S02]  /*4be0*/  LEA R10, P0, R4, c[0x0][0x258], 0x2 ;  /* 0x00009600040a7a11 */ /* 0x000fe400078010ff */
[----:B------:R-:W-:Y:S01]  /*4bf0*/  IADD3 R7, P1, R242, UR18, RZ ;  /* 0x00000012f2077c10 */ /* 0x000fe2000ff3e0ff */
[----:B------:R-:W-:Y:S01]  /*4c00*/  ULEA.HI.X UR4, UR4, UR19, UR5, 0x5, UP0 ;  /* 0x0000001304047291 */ /* 0x000fe200080f2c05 */
[----:B------:R-:W-:Y:S02]  /*4c10*/  LEA.HI.X R11, R4, c[0x0][0x25c], R5, 0x2, P0 ;  /* 0x00009700040b7a11 */ /* 0x000fe400000f1405 */
[----:B------:R-:W-:Y:S02]  /*4c20*/  IADD3 R4, -R236, c[0x0][0x168], -R6 ;  /* 0x00005a00ec047a10 */ /* 0x000fe40007ffe906 */
[----:B------:R-:W-:Y:S02]  /*4c30*/  IADD3 R5, P0, R242, UR20, RZ ;  /* 0x00000014f2057c10 */ /* 0x000fe4000ff1e0ff */
[----:B------:R-:W-:Y:S02]  /*4c40*/  ISETP.LT.OR P6, PT, R4, 0x1, !P4 ;  /* 0x000000010400780c */ /* 0x000fe400067c1670 */
[----:B------:R-:W-:Y:S02]  /*4c50*/  LEA R8, P2, R5, c[0x0][0x160], 0x1 ;  /* 0x0000580005087a11 */ /* 0x000fe400078408ff */
[C---:B------:R-:W-:Y:S02]  /*4c60*/  IADD3.X R9, R244.reuse, UR19, RZ, P0, !PT ;  /* 0x00000013f4097c10 */ /* 0x040fe400087fe4ff */
[----:B------:R-:W-:Y:S02]  /*4c70*/  IADD3.X R12, R244, UR4, RZ, P1, !PT ;  /* 0x00000004f40c7c10 */ /* 0x000fe40008ffe4ff */
[----:B------:R-:W-:Y:S02]  /*4c80*/  LOP3.LUT P1, RZ, R238, 0x2, RZ, 0xc0, !PT ;  /* 0x00000002eeff7812 */ /* 0x000fe4000782c0ff */
[----:B------:R-:W-:Y:S02]  /*4c90*/  LEA R6, P0, R7, c[0x0][0x160], 0x1 ;  /* 0x0000580007067a11 */ /* 0x000fe400078008ff */
[----:B------:R-:W-:Y:S02]  /*4ca0*/  LEA.HI.X R9, R5, c[0x0][0x164], R9, 0x1, P2 ;  /* 0x0000590005097a11 */ /* 0x000fe400010f0c09 */
[C---:B------:R-:W-:Y:S02]  /*4cb0*/  ISETP.LT.OR P2, PT, R4.reuse, 0x1, !P1 ;  /* 0x000000010400780c */ /* 0x040fe40004f41670 */
[----:B------:R-:W-:Y:S01]  /*4cc0*/  LEA.HI.X R7, R7, c[0x0][0x164], R12, 0x1, P0 ;  /* 0x0000590007077a11 */ /* 0x000fe200000f0c0c */
[----:B------:R-:W-:Y:S01]  /*4cd0*/  @!PT LDS RZ, [RZ] ;  /* 0x00000000fffff984 */ /* 0x000fe20000000800 */
[----:B------:R-:W-:Y:S01]  /*4ce0*/  @!PT LDS RZ, [RZ] ;  /* 0x00000000fffff984 */ /* 0x000fe20000000800 */
[----:B------:R-:W-:Y:S01]  /*4cf0*/  @!PT LDS RZ, [RZ] ;  /* 0x00000000fffff984 */ /* 0x000fe20000000800 */
[----:B------:R1:W-:Y:S01]  /*4d00*/  LDGSTS.E.BYPASS.LTC128B.128 [R228+0x6080], [R8.64], !P6 ;  /* 0x0608000008e47fae */ /* 0x0003e2000f101d50 */
        /* <DEDUP_REMOVED lines=11> */
.L_x_460:
        /* <DEDUP_REMOVED lines=27> */
[C---:B------:R-:W-:Y:S01]  /*4f70*/  HMMA.16816.F32.BF16 R136, R208.reuse, R216, R136 ;  /* 0x000000d8d088723c */ /* 0x040fe20000041888 */
[----:B------:R-:W2:Y:S07]  /*4f80*/  LDL.64 R216, [R1] ;  /* 0x0000000001d87983 */ /* 0x000eae0000100a00 */
[-C--:B------:R-:W-:Y:S01]  /*4f90*/  HMMA.16816.F32.BF16 R140, R208, R218.reuse, R140 ;  /* 0x000000dad08c723c */ /* 0x080fe2000004188c */
[----:B------:R-:W3:Y:S07]  /*4fa0*/  LDSM.16.M88.4 R208, [R220+0x15280] ;  /* 0x01528000dcd0783b */ /* 0x000eee0000000200 */
[----:B------:R-:W-:Y:S01]  /*4fb0*/  HMMA.16816.F32.BF16 R144, R200, R218, R144 ;  /* 0x000000dac890723c */ /* 0x000fe20000041890 */
[----:B------:R-:W4:Y:S07]  /*4fc0*/  LDSM.16.MT88.4 R200, [R0+0x3080] ;  /* 0x0030800000c8783b */ /* 0x000f2e0000004200 */
[-C--:B-1----:R-:W-:Y:S08]  /*4fd0*/  HMMA.16816.F32.BF16 R4, R156, R204.reuse, R4 ;  /* 0x000000cc9c04723c */ /* 0x082ff00000041804 */
[C---:B---3--:R-:W-:Y:S08]  /*4fe0*/  HMMA.16816.F32.BF16 R8, R208.reuse, R204, R8 ;  /* 0x000000ccd008723c */ /* 0x048ff00000041808 */
[-C--:B------:R-:W-:Y:S08]  /*4ff0*/  HMMA.16816.F32.BF16 R12, R208, R206.reuse, R12 ;  /* 0x000000ced00c723c */ /* 0x080ff0000004180c */
[C---:B------:R-:W-:Y:S01]  /*5000*/  HMMA.16816.F32.BF16 R16, R156.reuse, R206, R16 ;  /* 0x000000ce9c10723c */ /* 0x040fe20000041810 */
[----:B------:R-:W-:Y:S07]  /*5010*/  LDSM.16.MT88.4 R204, [R0+0x1880] ;  /* 0x0018800000cc783b */ /* 0x000fee0000004200 */
[-C--:B----4-:R-:W-:Y:S08]  /*5020*/  HMMA.16816.F32.BF16 R20, R156, R200.reuse, R20 ;  /* 0x000000c89c14723c */ /* 0x090ff00000041814 */
[C---:B------:R-:W-:Y:S08]  /*5030*/  HMMA.16816.F32.BF16 R24, R208.reuse, R200, R24 ;  /* 0x000000c8d018723c */ /* 0x040ff00000041818 */
[-C--:B------:R-:W-:Y:S08]  /*5040*/  HMMA.16816.F32.BF16 R28, R208, R202.reuse, R28 ;  /* 0x000000cad01c723c */ /* 0x080ff0000004181c */
[C---:B------:R-:W-:Y:S01]  /*5050*/  HMMA.16816.F32.BF16 R32, R156.reuse, R202, R32 ;  /* 0x000000ca9c20723c */ /* 0x040fe20000041820 */
[----:B------:R-:W1:Y:S07]  /*5060*/  LDSM.16.M88.4 R200, [R3+0x14280] ;  /* 0x0142800003c8783b */ /* 0x000e6e0000000200 */
[-C--:B------:R-:W-:Y:S08]  /*5070*/  HMMA.16816.F32.BF16 R132, R156, R212.reuse, R132 ;  /* 0x000000d49c84723c */ /* 0x080ff00000041884 */
[C---:B------:R-:W-:Y:S08]  /*5080*/  HMMA.16816.F32.BF16 R136, R208.reuse, R212, R136 ;  /* 0x000000d4d088723c */ /* 0x040ff00000041888 */
[-C--:B------:R-:W-:Y:S01]  /*5090*/  HMMA.16816.F32.BF16 R140, R208, R214.reuse, R140 ;  /* 0x000000d6d08c723c */ /* 0x080fe2000004188c */
[----:B------:R-:W3:Y:S07]  /*50a0*/  LDSM.16.M88.4 R208, [R3+0x15280] ;  /* 0x0152800003d0783b */ /* 0x000eee0000000200 */
[----:B------:R-:W-:Y:S01]  /*50b0*/  HMMA.16816.F32.BF16 R144, R156, R214, R144 ;  /* 0x000000d69c90723c */ /* 0x000fe20000041890 */
[----:B------:R-:W4:Y:S04]  /*50c0*/  LDSM.16.MT88.4 R156, [R0+0x3880] ;  /* 0x00388000009c783b */ /* 0x000f280000004200 */
[----:B------:R-:W5:Y:S03]  /*50d0*/  LDSM.16.MT88.4 R212, [R0+0x5880] ;  /* 0x0058800000d4783b */ /* 0x000f660000004200 */
[-C--:B-1----:R-:W-:Y:S08]  /*50e0*/  HMMA.16816.F32.BF16 R4, R200, R204.reuse, R4 ;  /* 0x000000ccc804723c */ /* 0x082ff00000041804 */
[C---:B---3--:R-:W-:Y:S08]  /*50f0*/  HMMA.16816.F32.BF16 R8, R208.reuse, R204, R8 ;  /* 0x000000ccd008723c */ /* 0x048ff00000041808 */
[-C--:B------:R-:W-:Y:S08]  /*5100*/  HMMA.16816.F32.BF16 R12, R208, R206.reuse, R12 ;  /* 0x000000ced00c723c */ /* 0x080ff0000004180c */
[C---:B------:R-:W-:Y:S08]  /*5110*/  HMMA.16816.F32.BF16 R16, R200.reuse, R206, R16 ;  /* 0x000000cec810723c */ /* 0x040ff00000041810 */
[-C--:B----4-:R-:W-:Y:S08]  /*5120*/  HMMA.16816.F32.BF16 R20, R200, R156.reuse, R20 ;  /* 0x0000009cc814723c */ /* 0x090ff00000041814 */
[C---:B------:R-:W-:Y:S08]  /*5130*/  HMMA.16816.F32.BF16 R24, R208.reuse, R156, R24 ;  /* 0x0000009cd018723c */ /* 0x040ff00000041818 */
[-C--:B------:R-:W-:Y:S08]  /*5140*/  HMMA.16816.F32.BF16 R28, R208, R158.reuse, R28 ;  /* 0x0000009ed01c723c */ /* 0x080ff0000004181c */
[C---:B------:R-:W-:Y:S07]  /*5150*/  HMMA.16816.F32.BF16 R32, R200.reuse, R158, R32 ;  /* 0x0000009ec820723c */ /* 0x040fee0000041820 */
[----:B------:R-:W-:Y:S01]  /*5160*/  IMAD.U32 R158, RZ, RZ, UR11 ;  /* 0x0000000bff9e7e24 */ /* 0x000fe2000f8e00ff */
[-C--:B-----5:R-:W-:Y:S08]  /*5170*/  HMMA.16816.F32.BF16 R132, R200, R212.reuse, R132 ;  /* 0x000000d4c884723c */ /* 0x0a0ff00000041884 */
[C---:B------:R-:W-:Y:S08]  /*5180*/  HMMA.16816.F32.BF16 R136, R208.reuse, R212, R136 ;  /* 0x000000d4d088723c */ /* 0x040ff00000041888 */
[-C--:B------:R-:W-:Y:S08]  /*5190*/  HMMA.16816.F32.BF16 R140, R208, R214.reuse, R140 ;  /* 0x000000d6d08c723c */ /* 0x080ff0000004188c */
[----:B------:R-:W-:Y:S04]  /*51a0*/  HMMA.16816.F32.BF16 R144, R200, R214, R144 ;  /* 0x000000d6c890723c */ /* 0x000fe80000041890 */
[----:B--2---:R-:W-:Y:S01]  /*51b0*/  IADD3 R157, P0, R216, UR11, RZ ;  /* 0x0000000bd89d7c10 */ /* 0x004fe2000ff1e0ff */
        /* <DEDUP_REMOVED lines=103> */
.L_x_458:
[----:B------:R-:W-:Y:S05]  /*5830*/  @P1 BRA `(.L_x_462) ;  /* 0x0000105000001947 */ /* 0x000fea0003800000 */
[----:B------:R-:W-:Y:S01]  /*5840*/  SHF.R.S32.HI R7, RZ, 0x1f, R234 ;  /* 0x0000001fff077819 */ /* 0x000fe200000114ea */
[----:B------:R-:W-:Y:S01]  /*5850*/  BAR.SYNC.DEFER_BLOCKING 0x1, 0x100 ;  /* 0x0044000000007b1d */ /* 0x000fe20000010000 */
[----:B------:R-:W-:Y:S01]  /*5860*/  F2FP.BF16.PACK_AB R36, R37, R36 ;  /* 0x000000242524723e */ /* 0x000fe200000010ff */
[----:B------:R-:W-:Y:S01]  /*5870*/  USHF.R.S32.HI UR6, URZ, 0x1f, UR13 ;  /* 0x0000001f3f067899 */ /* 0x000fe2000801140d */
[CC--:B------:R-:W-:Y:S01]  /*5880*/  LEA.HI R3, R7.reuse, R234.reuse, RZ, 0x2 ;  /* 0x000000ea07037211 */ /* 0x0c0fe200078f10ff */
[----:B------:R-:W-:Y:S01]  /*5890*/  USHF.R.S32.HI UR7, URZ, 0x1f, UR14 ;  /* 0x0000001f3f077899 */ /* 0x000fe2000801140e */
[----:B------:R-:W-:Y:S01]  /*58a0*/  LEA.HI R0, R7, R234, RZ, 0x5 ;  /* 0x000000ea07007211 */ /* 0x000fe200078f28ff */
[----:B------:R-:W-:Y:S01]  /*58b0*/  ULDC.64 UR4, c[0x0][0x338] ;  /* 0x0000ce0000047ab9 */ /* 0x000fe20000000a00 */
[--C-:B------:R-:W-:Y:S01]  /*58c0*/  SHF.R.S32.HI R5, RZ, 0x2, R3.reuse ;  /* 0x00000002ff057819 */ /* 0x100fe20000011403 */
[----:B------:R-:W-:Y:S01]  /*58d0*/  UIMAD UR4, UR6, UR4, URZ ;  /* 0x00000004060472a4 */ /* 0x000fe2000f8e023f */
[----:B------:R-:W-:Y:S01]  /*58e0*/  SHF.R.S32.HI R2, RZ, 0x1f, R3 ;  /* 0x0000001fff027819 */ /* 0x000fe20000011403 */
[----:B------:R-:W-:Y:S01]  /*58f0*/  BSSY B0, `(.L_x_463) ;  /* 0x00000b3000007945 */ /* 0x000fe20003800000 */
[----:B------:R-:W-:Y:S01]  /*5900*/  SHF.R.S32.HI R4, RZ, 0x5, R0 ;  /* 0x00000005ff047819 */ /* 0x000fe20000011400 */
[----:B------:R-:W-:Y:S01]  /*5910*/  UIMAD UR5, UR13, UR5, UR4 ;  /* 0x000000050d0572a4 */ /* 0x000fe2000f8e0204 */
[----:B------:R-:W-:-:S02]  /*5920*/  LEA.HI R2, R2, R5, RZ, 0x3 ;  /* 0x0000000502027211 */ /* 0x000fc400078f18ff */
[----:B------:R-:W-:Y:S01]  /*5930*/  LEA.HI R0, R0, R4, RZ, 0x1 ;  /* 0x0000000400007211 */ /* 0x000fe200078f08ff */
[----:B------:R-:W-:Y:S01]  /*5940*/  ULDC UR4, c[0x0][0x2f0] ;  /* 0x0000bc0000047ab9 */ /* 0x000fe20000000800 */
[----:B------:R-:W-:Y:S01]  /*5950*/  LOP3.LUT R6, R2, 0xfffffff8, RZ, 0xc0, !PT ;  /* 0xfffffff802067812 */ /* 0x000fe200078ec0ff */
[----:B------:R-:W-:Y:S01]  /*5960*/  UIADD3 UR10, -UR10, UR4, URZ ;  /* 0x000000040a0a7290 */ /* 0x000fe2000fffe13f */
        /* <DEDUP_REMOVED lines=13> */
[----:B------:R-:W-:Y:S01]  /*5a40*/  LOP3.LUT R8, R0, 0x1ffffff8, RZ, 0xc0, !PT ;  /* 0x1ffffff800087812 */ /* 0x000fe200078ec0ff */
[----:B------:R-:W-:Y:S01]  /*5a50*/  UISETP.LT.AND UP0, UPT, UR10, 0x40, UPT ;  /* 0x000000400a00788c */ /* 0x000fe2000bf01270 */
[----:B------:R-:W-:-:S02]  /*5a60*/  SHF.R.S32.HI R14, RZ, 0x3, R0 ;  /* 0x00000003ff0e7819 */ /* 0x000fc40000011400 */
[----:B------:R-:W-:Y:S01]  /*5a70*/  LOP3.LUT R4, R2, 0x18, R4, 0xf8, !PT ;  /* 0x0000001802047812 */ /* 0x000fe200078ef804 */
[----:B------:R-:W-:Y:S01]  /*5a80*/  IMAD.IADD R8, R234, 0x1, -R8 ;  /* 0x00000001ea087824 */ /* 0x000fe200078e0a08 */
[----:B------:R-:W-:Y:S01]  /*5a90*/  SHF.R.U32.HI R0, RZ, 0x3, R2 ;  /* 0x00000003ff007819 */ /* 0x000fe20000011602 */
[----:B------:R-:W-:Y:S01]  /*5aa0*/  IMAD.SHL.U32 R2, R14, 0x40, RZ ;  /* 0x000000400e027824 */ /* 0x000fe200078e00ff */
[----:B------:R-:W-:Y:S01]  /*5ab0*/  F2FP.BF16.PACK_AB R38, R39, R38 ;  /* 0x000000262726723e */ /* 0x000fe200000010ff */
[----:B------:R-:W-:Y:S01]  /*5ac0*/  IMAD.SHL.U32 R8, R8, 0x8, RZ ;  /* 0x0000000808087824 */ /* 0x000fe200078e00ff */
[----:B------:R-:W-:Y:S01]  /*5ad0*/  LOP3.LUT R0, R4, R0, RZ, 0x3c, !PT ;  /* 0x0000000004007212 */ /* 0x000fe200078e3cff */
[----:B------:R-:W-:Y:S01]  /*5ae0*/  USEL UR10, UR10, 0x40, UP0 ;  /* 0x000000400a0a7887 */ /* 0x000fe20008000000 */
[----:B------:R-:W-:Y:S02]  /*5af0*/  LOP3.LUT R2, R2, 0x1c0, RZ, 0xc0, !PT ;  /* 0x000001c002027812 */ /* 0x000fe400078ec0ff */
[----:B------:R-:W-:Y:S01]  /*5b00*/  F2FP.BF16.PACK_AB R48, R49, R48 ;  /* 0x000000303130723e */ /* 0x000fe200000010ff */
[----:B------:R-:W-:Y:S01]  /*5b10*/  IMAD.U32 R0, R3, 0x2, R0 ;  /* 0x0000000203007824 */ /* 0x000fe200078e0000 */
[----:B------:R-:W-:-:S02]  /*5b20*/  LOP3.LUT R5, R2, 0x38, R8, 0xf8, !PT ;  /* 0x0000003802057812 */ /* 0x000fc400078ef808 */
[----:B------:R-:W-:Y:S01]  /*5b30*/  SHF.R.U32.HI R30, RZ, 0x3, R2 ;  /* 0x00000003ff1e7819 */ /* 0x000fe20000011602 */
        /* <DEDUP_REMOVED lines=68> */
[----:B------:R-:W-:Y:S02]  /*5f80*/  LOP3.LUT R30, R5, R30, RZ, 0x3c, !PT ;  /* 0x0000001e051e7212 */ /* 0x000fe400078e3cff */
        /* <DEDUP_REMOVED lines=25> */
[----:B------:R2:W-:Y:S04]  /*6120*/  STS [R2+0x4080], R4 ;  /* 0x0040800402007388 */ /* 0x0005e80000000800 */
[----:B------:R-:W-:Y:S04]  /*6130*/  STS [R2+0x4480], R3 ;  /* 0x0044800302007388 */ /* 0x000fe80000000800 */
[----:B------:R3:W-:Y:S01]  /*6140*/  STS [R0+0x5080], R9 ;  /* 0x0050800900007388 */ /* 0x0007e20000000800 */
[----:B-1----:R-:W-:-:S03]  /*6150*/  SHF.R.S32.HI R15, RZ, 0x1f, R14 ;  /* 0x0000001fff0f7819 */ /* 0x002fc6000001140e */
[----:B------:R1:W-:Y:S04]  /*6160*/  STS [R0+0x5480], R7 ;  /* 0x0054800700007388 */ /* 0x0003e80000000800 */
[----:B------:R4:W-:Y:S04]  /*6170*/  STS [R2+0x5080], R6 ;  /* 0x0050800602007388 */ /* 0x0009e80000000800 */
[----:B------:R5:W-:Y:S01]  /*6180*/  STS [R2+0x5480], R5 ;  /* 0x0054800502007388 */ /* 0x000be20000000800 */
[----:B--2---:R-:W-:Y:S01]  /*6190*/  IMAD.U32 R4, RZ, RZ, UR14 ;  /* 0x0000000eff047e24 */ /* 0x004fe2000f8e00ff */
[----:B---3--:R-:W-:Y:S01]  /*61a0*/  SHF.R.S32.HI R9, RZ, 0x1f, R8 ;  /* 0x0000001fff097819 */ /* 0x008fe20000011408 */
[----:B-1----:R-:W-:Y:S01]  /*61b0*/  IMAD.SHL.U32 R0, R10, 0x2, RZ ;  /* 0x000000020a007824 */ /* 0x002fe200078e00ff */
[----:B------:R-:W-:Y:S01]  /*61c0*/  BAR.SYNC.DEFER_BLOCKING 0x1, 0x100 ;  /* 0x0044000000007b1d */ /* 0x000fe20000010000 */
[----:B----4-:R-:W-:-:S02]  /*61d0*/  IMAD.U32 R6, RZ, RZ, UR15 ;  /* 0x0000000fff067e24 */ /* 0x010fc4000f8e00ff */
[----:B-----5:R-:W-:Y:S02]  /*61e0*/  IMAD.U32 R2, RZ, RZ, UR13 ;  /* 0x0000000dff027e24 */ /* 0x020fe4000f8e00ff */
[----:B------:R-:W-:-:S04]  /*61f0*/  IMAD.WIDE R6, R6, 0x40, R14 ;  /* 0x0000004006067825 */ /* 0x000fc800078e020e */
[----:B------:R-:W-:-:S05]  /*6200*/  IMAD.WIDE.U32 R2, R2, c[0x0][0x338], R8 ;  /* 0x0000ce0002027a25 */ /* 0x000fca00078e0008 */
[----:B------:R-:W-:Y:S01]  /*6210*/  IADD3 R3, R3, UR5, RZ ;  /* 0x0000000503037c10 */ /* 0x000fe2000fffe0ff */
[----:B------:R-:W-:Y:S02]  /*6220*/  ULDC.64 UR4, c[0x0][0x340] ;  /* 0x0000d00000047ab9 */ /* 0x000fe40000000a00 */
[----:B------:R-:W-:Y:S02]  /*6230*/  UIMAD UR4, UR7, UR4, URZ ;  /* 0x00000004070472a4 */ /* 0x000fe4000f8e023f */
[----:B------:R-:W-:Y:S01]  /*6240*/  IMAD.WIDE.U32 R12, R4, c[0x0][0x340], R2 ;  /* 0x0000d000040c7a25 */ /* 0x000fe200078e0002 */
[----:B------:R1:W2:Y:S01]  /*6250*/  LDS.128 R40, [R0+0x7080] ;  /* 0x0070800000287984 */ /* 0x0002a20000000c00 */
[----:B------:R-:W-:-:S03]  /*6260*/  UIMAD UR4, UR14, UR5, UR4 ;  /* 0x000000050e0472a4 */ /* 0x000fc6000f8e0204 */
[----:B------:R1:W3:Y:S03]  /*6270*/  LDS.128 R36, [R0+0x9080] ;  /* 0x0090800000247984 */ /* 0x0002e60000000c00 */
[----:B------:R-:W-:Y:S01]  /*6280*/  IADD3 R5, R13, UR4, RZ ;  /* 0x000000040d057c10 */ /* 0x000fe2000fffe0ff */
[----:B------:R1:W4:Y:S04]  /*6290*/  LDS.128 R32, [R0+0xb080] ;  /* 0x00b0800000207984 */ /* 0x0003280000000c00 */
[----:B------:R1:W1:Y:S04]  /*62a0*/  LDS.128 R52, [R0+0x80] ;  /* 0x0000800000347984 */ /* 0x0002680000000c00 */
        /* <DEDUP_REMOVED lines=23> */
.L_x_464:
[----:B------:R-:W-:Y:S05]  /*6420*/  BSYNC B0 ;  /* 0x0000000000007941 */ /* 0x000fea0003800000 */
.L_x_463:
        /* <DEDUP_REMOVED lines=21> */
.L_x_466:
[----:B------:R-:W-:Y:S05]  /*6580*/  BSYNC B0 ;  /* 0x0000000000007941 */ /* 0x000fea0003800000 */
.L_x_465:
[----:B------:R-:W-:Y:S01]  /*6590*/  ULDC.64 UR4, c[0x0][0x308] ;  /* 0x0000c20000047ab9 */ /* 0x000fe20000000a00 */
[----:B-1----:R-:W-:Y:S01]  /*65a0*/  MOV R2, UR13 ;  /* 0x0000000d00027c02 */ /* 0x002fe20008000f00 */
[----:B------:R-:W-:Y:S01]  /*65b0*/  UIMAD UR4, UR6, UR4, URZ ;  /* 0x00000004060472a4 */ /* 0x000fe2000f8e023f */
[----:B------:R-:W-:Y:S01]  /*65c0*/  MOV R0, UR14 ;  /* 0x0000000e00007c02 */ /* 0x000fe20008000f00 */
[----:B------:R-:W-:Y:S02]  /*65d0*/  BSSY B0, `(.L_x_467) ;  /* 0x0000018000007945 */ /* 0x000fe40003800000 */
[----:B------:R-:W-:Y:S01]  /*65e0*/  UIMAD UR13, UR13, UR5, UR4 ;  /* 0x000000050d0d72a4 */ /* 0x000fe2000f8e0204 */
[----:B------:R-:W-:-:S02]  /*65f0*/  IMAD.WIDE.U32 R2, R2, c[0x0][0x308], R8 ;  /* 0x0000c20002027a25 */ /* 0x000fc400078e0008 */
[----:B------:R-:W-:Y:S02]  /*6600*/  ULDC.64 UR4, c[0x0][0x310] ;  /* 0x0000c40000047ab9 */ /* 0x000fe40000000a00 */
[----:B------:R-:W-:Y:S01]  /*6610*/  UIMAD UR4, UR7, UR4, URZ ;  /* 0x00000004070472a4 */ /* 0x000fe2000f8e023f */
[----:B------:R-:W-:-:S03]  /*6620*/  IADD3 R3, R3, UR13, RZ ;  /* 0x0000000d03037c10 */ /* 0x000fc6000fffe0ff */
[----:B------:R-:W-:Y:S02]  /*6630*/  UIMAD UR4, UR14, UR5, UR4 ;  /* 0x000000050e0472a4 */ /* 0x000fe4000f8e0204 */
[----:B------:R-:W-:-:S05]  /*6640*/  IMAD.WIDE.U32 R10, R0, c[0x0][0x310], R2 ;  /* 0x0000c400000a7a25 */ /* 0x000fca00078e0002 */
[----:B------:R-:W-:Y:S01]  /*6650*/  IADD3 R3, R11, UR4, RZ ;  /* 0x000000040b037c10 */ /* 0x000fe2000fffe0ff */
        /* <DEDUP_REMOVED lines=15> */
.L_x_468:
[----:B------:R-:W-:Y:S05]  /*6750*/  BSYNC B0 ;  /* 0x0000000000007941 */ /* 0x000fea0003800000 */
.L_x_467:
        /* <DEDUP_REMOVED lines=19> */
.L_x_462:
[----:B------:R-:W-:Y:S01]  /*6890*/  SHF.R.S32.HI R0, RZ, 0x1f, R234 ;  /* 0x0000001fff007819 */ /* 0x000fe200000114ea */
[----:B------:R-:W-:Y:S01]  /*68a0*/  USHF.R.S32.HI UR6, URZ, 0x1f, UR13 ;  /* 0x0000001f3f067899 */ /* 0x000fe2000801140d */
[----:B------:R-:W-:Y:S01]  /*68b0*/  IMAD.U32 R2, RZ, RZ, UR13 ;  /* 0x0000000dff027e24 */ /* 0x000fe2000f8e00ff */
[----:B------:R-:W-:Y:S01]  /*68c0*/  ULDC.64 UR4, c[0x0][0x308] ;  /* 0x0000c20000047ab9 */ /* 0x000fe20000000a00 */
[----:B------:R-:W-:Y:S01]  /*68d0*/  LEA.HI R8, R0, R234, RZ, 0x3 ;  /* 0x000000ea00087211 */ /* 0x000fe200078f18ff */
[----:B------:R-:W-:Y:S01]  /*68e0*/  UIMAD UR4, UR6, UR4, URZ ;  /* 0x00000004060472a4 */ /* 0x000fe2000f8e023f */
[----:B------:R-:W-:Y:S01]  /*68f0*/  IMAD.U32 R10, RZ, RZ, UR14 ;  /* 0x0000000eff0a7e24 */ /* 0x000fe2000f8e00ff */
[----:B------:R-:W-:Y:S01]  /*6900*/  ULDC UR8, c[0x0][0x2f0] ;  /* 0x0000bc0000087ab9 */ /* 0x000fe20000000800 */
[----:B------:R-:W-:Y:S01]  /*6910*/  LOP3.LUT R0, R8, 0x1ffffff8, RZ, 0xc0, !PT ;  /* 0x1ffffff808007812 */ /* 0x000fe200078ec0ff */
[----:B------:R-:W-:Y:S01]  /*6920*/  UIMAD UR5, UR13, UR5, UR4 ;  /* 0x000000050d0572a4 */ /* 0x000fe2000f8e0204 */
[----:B------:R-:W-:Y:S01]  /*6930*/  SHF.R.S32.HI R8, RZ, 0x3, R8 ;  /* 0x00000003ff087819 */ /* 0x000fe20000011408 */
[----:B------:R-:W-:Y:S01]  /*6940*/  UIADD3 UR8, -UR10, UR8, URZ ;  /* 0x000000080a087290 */ /* 0x000fe2000fffe13f */
[----:B------:R-:W-:Y:S01]  /*6950*/  IMAD.U32 R6, RZ, RZ, UR15 ;  /* 0x0000000fff067e24 */ /* 0x000fe2000f8e00ff */
[----:B------:R-:W-:Y:S01]  /*6960*/  USHF.R.S32.HI UR7, URZ, 0x1f, UR14 ;  /* 0x0000001f3f077899 */ /* 0x000fe2000801140e */
[----:B------:R-:W-:Y:S01]  /*6970*/  IMAD.IADD R0, R234, 0x1, -R0 ;  /* 0x00000001ea007824 */ /* 0x000fe200078e0a00 */
[----:B------:R-:W-:Y:S01]  /*6980*/  SHF.R.S32.HI R9, RZ, 0x1f, R8 ;  /* 0x0000001fff097819 */ /* 0x000fe20000011408 */
[----:B------:R-:W-:Y:S01]  /*6990*/  BSSY B0, `(.L_x_469) ;  /* 0x000001c000007945 */ /* 0x000fe20003800000 */
[----:B------:R-:W-:Y:S01]  /*69a0*/  ISETP.GE.AND P4, PT, R8, UR8, PT ;  /* 0x0000000808007c0c */ /* 0x000fe2000bf86270 */
[----:B------:R-:W-:-:S02]  /*69b0*/  IMAD.SHL.U32 R12, R0, 0x8, RZ ;  /* 0x00000008000c7824 */ /* 0x000fc400078e00ff */
[----:B------:R-:W-:-:S03]  /*69c0*/  IMAD.WIDE R6, R6, 0x40, R8 ;  /* 0x0000004006067825 */ /* 0x000fc600078e0208 */
[--C-:B------:R-:W-:Y:S02]  /*69d0*/  SHF.R.S32.HI R13, RZ, 0x1f, R12.reuse ;  /* 0x0000001fff0d7819 */ /* 0x100fe4000001140c */
[C---:B------:R-:W-:Y:S02]  /*69e0*/  IADD3 R16, R12.reuse, 0x40, RZ ;  /* 0x000000400c107810 */ /* 0x040fe40007ffe0ff */
[----:B------:R-:W-:Y:S01]  /*69f0*/  IADD3 R17, R12, 0x80, RZ ;  /* 0x000000800c117810 */ /* 0x000fe20007ffe0ff */
[----:B------:R-:W-:-:S05]  /*6a00*/  IMAD.WIDE.U32 R2, R2, c[0x0][0x308], R12 ;  /* 0x0000c20002027a25 */ /* 0x000fca00078e000c */
[----:B------:R-:W-:Y:S01]  /*6a10*/  IADD3 R3, R3, UR5, RZ ;  /* 0x0000000503037c10 */ /* 0x000fe2000fffe0ff */
[----:B------:R-:W-:Y:S02]  /*6a20*/  ULDC.64 UR4, c[0x0][0x310] ;  /* 0x0000c40000047ab9 */ /* 0x000fe40000000a00 */
[----:B------:R-:W-:Y:S02]  /*6a30*/  UIMAD UR4, UR7, UR4, URZ ;  /* 0x00000004070472a4 */ /* 0x000fe4000f8e023f */
[----:B------:R-:W-:Y:S02]  /*6a40*/  IMAD.WIDE.U32 R10, R10, c[0x0][0x310], R2 ;  /* 0x0000c4000a0a7a25 */ /* 0x000fe400078e0002 */
[----:B------:R-:W-:-:S06]  /*6a50*/  UIMAD UR4, UR14, UR5, UR4 ;  /* 0x000000050e0472a4 */ /* 0x000fcc000f8e0204 */
[----:B------:R-:W-:Y:S01]  /*6a60*/  IADD3 R3, R11, UR4, RZ ;  /* 0x000000040b037c10 */ /* 0x000fe2000fffe0ff */
        /* <DEDUP_REMOVED lines=14> */
.L_x_470:
[----:B------:R-:W-:Y:S05]  /*6b50*/  BSYNC B0 ;  /* 0x0000000000007941 */ /* 0x000fea0003800000 */
.L_x_469:
        /* <DEDUP_REMOVED lines=19> */
.L_x_472:
[----:B------:R-:W-:Y:S05]  /*6c90*/  BSYNC B0 ;  /* 0x0000000000007941 */ /* 0x000fea0003800000 */
.L_x_471:
        /* <DEDUP_REMOVED lines=27> */
.L_x_474:
[----:B------:R-:W-:Y:S05]  /*6e50*/  BSYNC B0 ;  /* 0x0000000000007941 */ /* 0x000fea0003800000 */
.L_x_473:
        /* <DEDUP_REMOVED lines=18> */
.L_x_475:
        /* <DEDUP_REMOVED lines=16> */
.L_x_1391:


//--------------------- .text._ZN7cutlass13device_kernelIN5flash19enable_sm80_to_sm89INS1_16FlashAttnBwdSm80INS1_25CollectiveMainloopBwdSm80ILi1ELi1EN4cute5tupleIJNS5_1CILi64EEES8_NS7_ILi192EEEEEENS_10bfloat16_tEfNS_4arch4Sm80ELb1ELb0ELb1ELb0ELb1ELb0ELb0ELb0ELi2ELi2ELi2ELi2ELb1EEENS1_21CollectiveEpilogueBwdISA_SB_SD_Li256ELb0ELb0ELi4EEENS1_25SingleTileBwdLPTSchedulerILb0ELi64ELb1EEEEEEEEEvNT_6ParamsE --------------------------
	.section	.text._ZN7cutlass13device_kernelIN5flash19enable_sm80_to_sm89INS1_16FlashAttnBwdSm80INS1_25CollectiveMainloopBwdSm80ILi1ELi1EN4cute5tupleIJNS5_1CILi64EEES8_NS7_ILi192EEEEEENS_10bfloat16_tEfNS_4arch4Sm80ELb1ELb0ELb1ELb0ELb1ELb0ELb0ELb0ELi2ELi2ELi2ELi2ELb1EEENS1_21CollectiveEpilogueBwdISA_SB_SD_Li256ELb0ELb0ELi4EEENS1_25SingleTileBwdLPTSchedulerILb0ELi64ELb1EEEEEEEEEvNT_6ParamsE,"ax",@progbits
	.sectioninfo	@"SHI_REGISTERS=255"
	.align	128
.text._ZN7cutlass13device_kernelIN5flash19enable_sm80_to_sm89INS1_16FlashAttnBwdSm80INS1_25CollectiveMainloopBwdSm80ILi1ELi1EN4cute5tupleIJNS5_1CILi64EEES8_NS7_ILi192EEEEEENS_10bfloat16_tEfNS_4arch4Sm80ELb1ELb0ELb1ELb0ELb1ELb0ELb0ELb0ELi2ELi2ELi2ELi2ELb1EEENS1_21CollectiveEpilogueBwdISA_SB_SD_Li256ELb0ELb0ELi4EEENS1_25SingleTileBwdLPTSchedulerILb0ELi64ELb1EEEEEEEEEvNT_6ParamsE:
        .type           _ZN7cutlass13device_kernelIN5flash19enable_sm80_to_sm89INS1_16FlashAttnBwdSm80INS1_25CollectiveMainloopBwdSm80ILi1ELi1EN4cute5tupleIJNS5_1CILi64EEES8_NS7_ILi192EEEEEENS_10bfloat16_tEfNS_4arch4Sm80ELb1ELb0ELb1ELb0ELb1ELb0ELb0ELb0ELi2ELi2ELi2ELi2ELb1EEENS1_21CollectiveEpilogueBwdISA_SB_SD_Li256ELb0ELb0ELi4EEENS1_25SingleTileBwdLPTSchedulerILb0ELi64ELb1EEEEEEEEEvNT_6ParamsE,@function
        .size           _ZN7cutlass13device_kernelIN5flash19enable_sm80_to_sm89INS1_16FlashAttnBwdSm80INS1_25CollectiveMainloopBwdSm80ILi1ELi1EN4cute5tupleIJNS5_1CILi64EEES8_NS7_ILi192EEEEEENS_10bfloat16_tEfNS_4arch4Sm80ELb1ELb0ELb1ELb0ELb1ELb0ELb0ELb0ELi2ELi2ELi2ELi2ELb1EEENS1_21CollectiveEpilogueBwdISA_SB_SD_Li256ELb0ELb0ELi4EEENS1_25SingleTileBwdLPTSchedulerILb0ELi64ELb1EEEEEEEEEvNT_6ParamsE,(.L_x_1392 - _ZN7cutlass13device_kernelIN5flash19enable_sm80_to_sm89INS1_16FlashAttnBwdSm80INS1_25CollectiveMainloopBwdSm80ILi1ELi1EN4cute5tupleIJNS5_1CILi64EEES8_NS7_ILi192EEEEEENS_10bfloat16_tEfNS_4arch4Sm80ELb1ELb0ELb1ELb0ELb1ELb0ELb0ELb0ELi2ELi2ELi2ELi2ELb1EEENS1_21CollectiveEpilogueBwdISA_SB_SD_Li256ELb0ELb0ELi4EEENS1_25SingleTileBwdLPTSchedulerILb0ELi64ELb1EEEEEEEEEvNT_6ParamsE)
        .other          _ZN7cutlass13device_kernelIN5flash19enable_sm80_to_sm89INS1_16FlashAttnBwdSm80INS1_25CollectiveMainloopBwdSm80ILi1ELi1EN4cute5tupleIJNS5_1CILi64EEES8_NS7_ILi192EEEEEENS_10bfloat16_tEfNS_4arch4Sm80ELb1ELb0ELb1ELb0ELb1ELb0ELb0ELb0ELi2ELi2ELi2ELi2ELb1EEENS1_21CollectiveEpilogueBwdISA_SB_SD_Li256ELb0ELb0ELi4EEENS1_25SingleTileBwdLPTSchedulerILb0ELi64ELb1EEEEEEEEEvNT_6ParamsE,@"STO_CUDA_ENTRY STV_DEFAULT"
_ZN7cutlass13device_kernelIN5flash19enable_sm80_to_sm89INS1_16FlashAttnBwdSm80INS1_25CollectiveMainloopBwdSm80ILi1ELi1EN4cute5tupleIJNS5_1CILi64EEES8_NS7_ILi192EEEEEENS_10bfloat16_tEfNS_4arch4Sm80ELb1ELb0ELb1ELb0ELb1ELb0ELb0ELb0ELi2ELi2ELi2ELi2ELb1EEENS1_21CollectiveEpilogueBwdISA_SB_SD_Li256ELb0ELb0ELi4EEENS1_25SingleTileBwdLPTSchedulerILb0ELi64ELb1EEEEEEEEEvNT_6ParamsE:
        /* <DEDUP_REMOVED lines=28> */
.L_x_477:
[----:B------:R-:W-:Y:S02]  /*01c0*/  ULDC UR9, c[0x0][0x3ac] ;  /* 0x0000eb0000097ab9 */ /* 0x000fe40000000800 */
[----:B------:R-:W-:Y:S02]  /*01d0*/  UISETP.NE.AND UP0, UPT, UR9, 0x1, UPT ;  /* 0x000000010900788c */ /* 0x000fe4000bf05270 */
[----:B------:R-:W-:Y:S02]  /*01e0*/  ULDC.64 UR4, c[0x0][0x3b0] ;  /* 0x0000ec0000047ab9 */ /* 0x000fe40000000a00 */
[----:B------:R-:W-:Y:S02]  /*01f0*/  UIMAD.WIDE.U32 UR10, UR8, UR4, URZ ;  /* 0x00000004080a72a5 */ /* 0x000fe4000f8e003f */
[----:B------:R-:W-:-:S05]  /*0200*/  UMOV UR6, UR8 ;  /* 0x0000000800067c82 */ /* 0x000fca0008000000 */
[----:B------:R-:W-:-:S04]  /*0210*/  @UP0 USHF.R.U32.HI UR6, URZ, UR5, UR11 ;  /* 0x000000053f060299 */ /* 0x000fc8000801160b */
[----:B------:R-:W-:Y:S02]  /*0220*/  UIMAD UR9, UR6, UR9, URZ ;  /* 0x00000009060972a4 */ /* 0x000fe4000f8e023f */
.L_x_478:
[----:B------:R-:W-:Y:S02]  /*0230*/  ULDC.64 UR14, c[0x0][0x3a0] ;  /* 0x0000e800000e7ab9 */ /* 0x000fe40000000a00 */
[----:B------:R-:W-:Y:S02]  /*0240*/  UIADD3 UR8, UR8, -UR9, URZ ;  /* 0x8000000908087290 */ /* 0x000fe4000fffe03f */
[----:B------:R-:W-:Y:S02]  /*0250*/  UISETP.NE.AND UP0, UPT, UR14, 0x1, UPT ;  /* 0x000000010e00788c */ /* 0x000fe4000bf05270 */
[----:B------:R-:W-:Y:S02]  /*0260*/  ULDC.64 UR4, c[0x0][0x3a8] ;  /* 0x0000ea0000047ab9 */ /* 0x000fe40000000a00 */
[----:B------:R-:W-:Y:S02]  /*0270*/  UIMAD UR5, UR7, UR5, UR8 ;  /* 0x00000005070572a4 */ /* 0x000fe4000f8e0208 */
[----:B------:R-:W-:-:S02]  /*0280*/  ULOP3.LUT UR6, URZ, UR6, URZ, 0x33, !UPT ;  /* 0x000000063f067292 */ /* 0x000fc4000f8e333f */
[----:B------:R-:W-:Y:S02]  /*0290*/  UIMAD.WIDE.U32 UR8, UR5, UR15, URZ ;  /* 0x0000000f050872a5 */ /* 0x000fe4000f8e003f */
[----:B------:R-:W-:Y:S02]  /*02a0*/  ULDC UR13, c[0x0][0x394] ;  /* 0x0000e500000d7ab9 */ /* 0x000fe40000000800 */
[----:B------:R-:W-:Y:S02]  /*02b0*/  UMOV UR15, UR5 ;  /* 0x00000005000f7c82 */ /* 0x000fe40008000000 */
[----:B------:R-:W-:Y:S02]  /*02c0*/  @UP0 USHF.R.U32.HI UR15, URZ, UR4, UR9 ;  /* 0x000000043f0f0299 */ /* 0x000fe40008011609 */
[----:B------:R-:W-:Y:S02]  /*02d0*/  UIADD3 UR13, UR6, UR13, URZ ;  /* 0x0000000d060d7290 */ /* 0x000fe4000fffe03f */
[----:B------:R-:W-:-:S04]  /*02e0*/  UIADD3 UR4, -UR15, URZ, URZ ;  /* 0x0000003f0f047290 */ /* 0x000fc8000fffe13f */
[----:B------:R-:W-:Y:S01]  /*02f0*/  UIMAD UR14, UR4, UR14, UR5 ;  /* 0x0000000e040e72a4 */ /* 0x000fe2000f8e0205 */
[----:B------:R-:W-:Y:S05]  /*0300*/  BRA `(.L_x_479) ;  /* 0x0000028000007947 */ /* 0x000fea0003800000 */
.L_x_476:
        /* <DEDUP_REMOVED lines=20> */
.L_x_480:
[----:B------:R-:W-:Y:S02]  /*0450*/  ULDC UR9, c[0x0][0x3ac] ;  /* 0x0000eb0000097ab9 */ /* 0x000fe40000000800 */
[----:B------:R-:W-:Y:S02]  /*0460*/  UISETP.NE.AND UP0, UPT, UR9, 0x1, UPT ;  /* 0x000000010900788c */ /* 0x000fe4000bf05270 */
[----:B------:R-:W-:Y:S02]  /*0470*/  ULDC.64 UR4, c[0x0][0x3b0] ;  /* 0x0000ec0000047ab9 */ /* 0x000fe40000000a00 */
[----:B------:R-:W-:Y:S02]  /*0480*/  UIMAD.WIDE.U32 UR10, UR8, UR4, URZ ;  /* 0x00000004080a72a5 */ /* 0x000fe4000f8e003f */
[----:B------:R-:W-:-:S05]  /*0490*/  UMOV UR6, UR8 ;  /* 0x0000000800067c82 */ /* 0x000fca0008000000 */
[----:B------:R-:W-:-:S04]  /*04a0*/  @UP0 USHF.R.U32.HI UR6, URZ, UR5, UR11 ;  /* 0x000000053f060299 */ /* 0x000fc8000801160b */
[----:B------:R-:W-:Y:S02]  /*04b0*/  UIMAD UR9, UR6, UR9, URZ ;  /* 0x00000009060972a4 */ /* 0x000fe4000f8e023f */
.L_x_481:
        /* <DEDUP_REMOVED lines=12> */
[----:B------:R-:W-:Y:S02]  /*0580*/  UIMAD UR14, UR4, UR14, UR5 ;  /* 0x0000000e040e72a4 */ /* 0x000fe4000f8e0205 */
.L_x_479:
        /* <DEDUP_REMOVED lines=542> */
.L_x_485:
        /* <DEDUP_REMOVED lines=502> */
.L_x_483:
        /* <DEDUP_REMOVED lines=117> */
.L_x_484:
        /* <DEDUP_REMOVED lines=167> */
.L_x_482:
        /* <DEDUP_REMOVED lines=191> */
.L_x_488:
[----:B------:R-:W-:Y:S05]  /*6480*/  BSYNC B0 ;  /* 0x0000000000007941 */ /* 0x000fea0003800000 */
.L_x_487:
        /* <DEDUP_REMOVED lines=21> */
.L_x_490:
[----:B------:R-:W-:Y:S05]  /*65e0*/  BSYNC B0 ;  /* 0x0000000000007941 */ /* 0x000fea0003800000 */
.L_x_489:
        /* <DEDUP_REMOVED lines=28> */
.L_x_492:
[----:B------:R-:W-:Y:S05]  /*67b0*/  BSYNC B0 ;  /* 0x0000000000007941 */ /* 0x000fea0003800000 */
.L_x_491:
        /* <DEDUP_REMOVED lines=19> */
.L_x_486:
        /* <DEDUP_REMOVED lines=44> */
.L_x_494:
[----:B------:R-:W-:Y:S05]  /*6bb0*/  BSYNC B0 ;  /* 0x0000000000007941 */ /* 0x000fea0003800000 */
.L_x_493:
        /* <DEDUP_REMOVED lines=19> */
.L_x_496:
[----:B------:R-:W-:Y:S05]  /*6cf0*/  BSYNC B0 ;  /* 0x0000000000007941 */ /* 0x000fea0003800000 */
.L_x_495:
        /* <DEDUP_REMOVED lines=27> */
.L_x_498:
[----:B------:R-:W-:Y:S05]  /*6eb0*/  BSYNC B0 ;  /* 0x0000000000007941 */ /* 0x000fea0003800000 */
.L_x_497:
        /* <DEDUP_REMOVED lines=18> */
.L_x_499:
        /* <DEDUP_REMOVED lines=10> */
.L_x_1392:


//--------------------- .text._ZN7cutlass13device_kernelIN5flash19enable_sm80_to_sm89INS1_16FlashAttnBwdSm80INS1_25CollectiveMainloopBwdSm80ILi1ELi1EN4cute5tupleIJNS5_1CILi64EEES8_NS7_ILi192EEEEEENS_10bfloat16_tEfNS_4arch4Sm80ELb1ELb0ELb1ELb0ELb0ELb0ELb0ELb0ELi2ELi2ELi2ELi2ELb1EEENS1_24CollectiveEpilogueBwdGQAISA_fSD_Li256ELb0ELb0EEENS1_25SingleTileBwdLPTSchedulerILb0ELi64ELb0EEEEEEEEEvNT_6ParamsE --------------------------
	.section	.text._ZN7cutlass13device_kernelIN5flash19enable_sm80_to_sm89INS1_16FlashAttnBwdSm80INS1_25CollectiveMainloopBwdSm80ILi1ELi1EN4cute5tupleIJNS5_1CILi64EEES8_NS7_ILi192EEEEEENS_10bfloat16_tEfNS_4arch4Sm80ELb1ELb0ELb1ELb0ELb0ELb0ELb0ELb0ELi2ELi2ELi2ELi2ELb1EEENS1_24CollectiveEpilogueBwdGQAISA_fSD_Li256ELb0ELb0EEENS1_25SingleTileBwdLPTSchedulerILb0ELi64ELb0EEEEEEEEEvNT_6ParamsE,"ax",@progbits
	.sectioninfo	@"SHI_REGISTERS=255"
	.align	128
.text._ZN7cutlass13device_kernelIN5flash19enable_sm80_to_sm89INS1_16FlashAttnBwdSm80INS1_25CollectiveMainloopBwdSm80ILi1ELi1EN4cute5tupleIJNS5_1CILi64EEES8_NS7_ILi192EEEEEENS_10bfloat16_tEfNS_4arch4Sm80ELb1ELb0ELb1ELb0ELb0ELb0ELb0ELb0ELi2ELi2ELi2ELi2ELb1EEENS1_24CollectiveEpilogueBwdGQAISA_fSD_Li256ELb0ELb0EEENS1_25SingleTileBwdLPTSchedulerILb0ELi64ELb0EEEEEEEEEvNT_6ParamsE:
        .type           _ZN7cutlass13device_kernelIN5flash19enable_sm80_to_sm89INS1_16FlashAttnBwdSm80INS1_25CollectiveMainloopBwdSm80ILi1ELi1EN4cute5tupleIJNS5_1CILi64EEES8_NS7_ILi192EEEEEENS_10bfloat16_tEfNS_4arch4Sm80ELb1ELb0ELb1ELb0ELb0ELb0ELb0ELb0ELi2ELi2ELi2ELi2ELb1EEENS1_24CollectiveEpilogueBwdGQAISA_fSD_Li256ELb0ELb0EEENS1_25SingleTileBwdLPTSchedulerILb0ELi64ELb0EEEEEEEEEvNT_6ParamsE,@function
        .size           _ZN7cutlass13device_kernelIN5flash19enable_sm80_to_sm89INS1_16FlashAttnBwdSm80INS1_25CollectiveMainloopBwdSm80ILi1ELi1EN4cute5tupleIJNS5_1CILi64EEES8_NS7_ILi192EEEEEENS_10bfloat16_tEfNS_4arch4Sm80ELb1ELb0ELb1ELb0ELb0ELb0ELb0ELb0ELi2ELi2ELi2ELi2ELb1EEENS1_24CollectiveEpilogueBwdGQAISA_fSD_Li256ELb0ELb0EEENS1_25SingleTileBwdLPTSchedulerILb0ELi64ELb0EEEEEEEEEvNT_6ParamsE,(.L_x_1393 - _ZN7cutlass13device_kernelIN5flash19enable_sm80_to_sm89INS1_16FlashAttnBwdSm80INS1_25CollectiveMainloopBwdSm80ILi1ELi1EN4cute5tupleIJNS5_1CILi64EEES8_NS7_ILi192EEEEEENS_10bfloat16_tEfNS_4arch4Sm80ELb1ELb0ELb1ELb0ELb0ELb0ELb0ELb0ELi2ELi2ELi2ELi2ELb1EEENS1_24CollectiveEpilogueBwdGQAISA_fSD_Li256ELb0ELb0EEENS1_25SingleTileBwdLPTSchedulerILb0ELi64ELb0EEEEEEEEEvNT_6ParamsE)
        .other          _ZN7cutlass13device_kernelIN5flash19enable_sm80_to_sm89INS1_16FlashAttnBwdSm80INS1_25CollectiveMainloopBwdSm80ILi1ELi1EN4cute5tupleIJNS5_1CILi64EEES8_NS7_ILi192EEEEEENS_10bfloat16_tEfNS_4arch4Sm80ELb1ELb0ELb1ELb0ELb0ELb0ELb0ELb0ELi2ELi2ELi2ELi2ELb1EEENS1_24CollectiveEpilogueBwdGQAISA_fSD_Li256ELb0ELb0EEENS1_25SingleTileBwdLPTSchedulerILb0ELi64ELb0EEEEEEEEEvNT_6ParamsE,@"STO_CUDA_ENTRY STV_DEFAULT"
_ZN7cutlass13device_kernelIN5flash19enable_sm80_to_sm89INS1_16FlashAttnBwdSm80INS1_25CollectiveMainloopBwdSm80ILi1ELi1EN4cute5tupleIJNS5_1CILi64EEES8_NS7_ILi192EEEEEENS_10bfloat16_tEfNS_4arch4Sm80ELb1ELb0ELb1ELb0ELb0ELb0ELb0ELb0ELi2ELi2ELi2ELi2ELb1EEENS1_24CollectiveEpilogueBwdGQAISA_fSD_Li256ELb0ELb0EEENS1_25SingleTileBwdLPTSchedulerILb0ELi64ELb0EEEEEEEEEvNT_6ParamsE:
        /* <DEDUP_REMOVED lines=28> */
.L_x_501:
[----:B------:R-:W-:Y:S02]  /*01c0*/  ULDC UR7, c[0x0][0x3b4] ;  /* 0x0000ed0000077ab9 */ /* 0x000fe40000000800 */
[----:B------:R-:W-:Y:S02]  /*01d0*/  UISETP.NE.AND UP0, UPT, UR7, 0x1, UPT ;  /* 0x000000010700788c */ /* 0x000fe4000bf05270 */
[----:B------:R-:W-:Y:S02]  /*01e0*/  ULDC.64 UR4, c[0x0][0x3b8] ;  /* 0x0000ee0000047ab9 */ /* 0x000fe40000000a00 */
[----:B------:R-:W-:Y:S02]  /*01f0*/  UIMAD.WIDE.U32 UR10, UR6, UR4, URZ ;  /* 0x00000004060a72a5 */ /* 0x000fe4000f8e003f */
[----:B------:R-:W-:-:S05]  /*0200*/  UMOV UR15, UR6 ;  /* 0x00000006000f7c82 */ /* 0x000fca0008000000 */
[----:B------:R-:W-:-:S04]  /*0210*/  @UP0 USHF.R.U32.HI UR15, URZ, UR5, UR11 ;  /* 0x000000053f0f0299 */ /* 0x000fc8000801160b */
[----:B------:R-:W-:-:S04]  /*0220*/  UIMAD UR7, UR15, UR7, URZ ;  /* 0x000000070f0772a4 */ /* 0x000fc8000f8e023f */
.L_x_502:
        /* <DEDUP_REMOVED lines=11> */
.L_x_500:
        /* <DEDUP_REMOVED lines=20> */
.L_x_504:
[----:B------:R-:W-:Y:S02]  /*0420*/  ULDC UR7, c[0x0][0x3b4] ;  /* 0x0000ed0000077ab9 */ /* 0x000fe40000000800 */
[----:B------:R-:W-:Y:S02]  /*0430*/  UISETP.NE.AND UP0, UPT, UR7, 0x1, UPT ;  /* 0x000000010700788c */ /* 0x000fe4000bf05270 */
[----:B------:R-:W-:Y:S02]  /*0440*/  ULDC.64 UR4, c[0x0][0x3b8] ;  /* 0x0000ee0000047ab9 */ /* 0x000fe40000000a00 */
[----:B------:R-:W-:Y:S02]  /*0450*/  UIMAD.WIDE.U32 UR10, UR6, UR4, URZ ;  /* 0x00000004060a72a5 */ /* 0x000fe4000f8e003f */
[----:B------:R-:W-:-:S05]  /*0460*/  UMOV UR15, UR6 ;  /* 0x00000006000f7c82 */ /* 0x000fca0008000000 */
[----:B------:R-:W-:-:S04]  /*0470*/  @UP0 USHF.R.U32.HI UR15, URZ, UR5, UR11 ;  /* 0x000000053f0f0299 */ /* 0x000fc8000801160b */
[----:B------:R-:W-:-:S04]  /*0480*/  UIMAD UR7, UR15, UR7, URZ ;  /* 0x000000070f0772a4 */ /* 0x000fc8000f8e023f */
.L_x_505:
        /* <DEDUP_REMOVED lines=10> */
.L_x_503:
        /* <DEDUP_REMOVED lines=16> */
[----:B------:R-:W-:Y:S01]  /*0630*/  UIADD3 UR6, UR6, 0x3f, URZ ;  /* 0x0000003f06067890 */ /* 0x000fe2000fffe03f */
[----:B------:R-:W-:Y:S01]  /*0640*/  CS2R R118, SRZ ;  /* 0x0000000000767805 */ /* 0x000fe2000001ff00 */
[----:B------:R-:W-:Y:S01]  /*0650*/  USHF.R.S32.HI UR4, URZ, 0x1f, UR5 ;  /* 0x0000001f3f047899 */ /* 0x000fe20008011405 */
[----:B------:R-:W-:Y:S01]  /*0660*/  CS2R R116, SRZ ;  /* 0x0000000000747805 */ /* 0x000fe2000001ff00 */
[----:B------:R-:W-:Y:S01]  /*0670*/  ULDC.64 UR16, c[0x0][0x118] ;  /* 0x0000460000107ab9 */ /* 0x000fe20000000a00 */
[----:B------:R-:W-:Y:S01]  /*0680*/  CS2R R110, SRZ ;  /* 0x00000000006e7805 */ /* 0x000fe2000001ff00 */
[----:B------:R-:W-:Y:S01]  /*0690*/  ULEA.HI UR11, UR4, UR5, URZ, 0x6 ;  /* 0x00000005040b7291 */ /* 0x000fe2000f8f303f */
[----:B------:R-:W-:Y:S01]  /*06a0*/  CS2R R108, SRZ ;  /* 0x00000000006c7805 */ /* 0x000fe2000001ff00 */
[----:B------:R-:W-:Y:S01]  /*06b0*/  USHF.R.S32.HI UR4, URZ, 0x1f, UR6 ;  /* 0x0000001f3f047899 */ /* 0x000fe20008011406 */
[----:B------:R-:W-:Y:S01]  /*06c0*/  CS2R R114, SRZ ;  /* 0x0000000000727805 */ /* 0x000fe2000001ff00 */
[----:B------:R-:W-:Y:S01]  /*06d0*/  USHF.R.S32.HI UR11, URZ, 0x6, UR11 ;  /* 0x000000063f0b7899 */ /* 0x000fe2000801140b */
[----:B------:R-:W-:Y:S01]  /*06e0*/  CS2R R112, SRZ ;  /* 0x0000000000707805 */ /* 0x000fe2000001ff00 */
[----:B------:R-:W-:Y:S01]  /*06f0*/  ULEA.HI UR4, UR4, UR6, URZ, 0x6 ;  /* 0x0000000604047291 */ /* 0x000fe2000f8f303f */
[----:B------:R-:W-:Y:S01]  /*0700*/  CS2R R106, SRZ ;  /* 0x00000000006a7805 */ /* 0x000fe2000001ff00 */
[----:B------:R-:W-:Y:S01]  /*0710*/  UISETP.LT.AND UP0, UPT, URZ, UR11, UPT ;  /* 0x0000000b3f00728c */ /* 0x000fe2000bf01270 */
[----:B------:R-:W-:Y:S01]  /*0720*/  CS2R R104, SRZ ;  /* 0x0000000000687805 */ /* 0x000fe2000001ff00 */
[----:B------:R-:W-:Y:S01]  /*0730*/  USHF.R.S32.HI UR12, URZ, 0x6, UR4 ;  /* 0x000000063f0c7899 */ /* 0x000fe20008011404 */
        /* <DEDUP_REMOVED lines=498> */
.L_x_509:
        /* <DEDUP_REMOVED lines=502> */
.L_x_507:
        /* <DEDUP_REMOVED lines=117> */
.L_x_508:
        /* <DEDUP_REMOVED lines=167> */
.L_x_506:
[----:B------:R-:W-:Y:S05]  /*5780*/  @P1 EXIT ;  /* 0x000000000000194d */ /* 0x000fea0003800000 */
[----:B------:R-:W-:Y:S01]  /*5790*/  ULDC.64 UR4, c[0x0][0x338] ;  /* 0x0000ce0000047ab9 */ /* 0x000fe20000000a00 */
[----:B-1----:R-:W-:Y:S01]  /*57a0*/  IMAD.U32 R8, RZ, RZ, UR14 ;  /* 0x0000000eff087e24 */ /* 0x002fe2000f8e00ff */
[----:B------:R-:W-:Y:S01]  /*57b0*/  UISETP.NE.AND UP0, UPT, UR4, 0x1, UPT ;  /* 0x000000010400788c */ /* 0x000fe2000bf05270 */
[----:B------:R-:W-:Y:S01]  /*57c0*/  IMAD.U32 R6, RZ, RZ, UR14 ;  /* 0x0000000eff067e24 */ /* 0x000fe2000f8e00ff */
[----:B------:R-:W-:-:S02]  /*57d0*/  UIMAD.WIDE.U32 UR6, UR13, UR5, URZ ;  /* 0x000000050d0672a5 */ /* 0x000fc4000f8e003f */
[----:B------:R-:W-:Y:S02]  /*57e0*/  ULDC UR4, c[0x0][0x340] ;  /* 0x0000d00000047ab9 */ /* 0x000fe40000000800 */
[----:B------:R-:W-:Y:S02]  /*57f0*/  UIMAD UR15, UR15, 0x3000, URZ ;  /* 0x000030000f0f78a4 */ /* 0x000fe4000f8e023f */
[----:B------:R-:W-:-:S03]  /*5800*/  USHF.R.S32.HI UR8, URZ, 0x1f, UR14 ;  /* 0x0000001f3f087899 */ /* 0x000fc6000801140e */
[----:B------:R-:W-:Y:S01]  /*5810*/  @UP0 USHF.R.U32.HI UR13, URZ, UR4, UR7 ;  /* 0x000000043f0d0299 */ /* 0x000fe20008011607 */
[----:B------:R-:W-:Y:S01]  /*5820*/  BAR.SYNC.DEFER_BLOCKING 0x1, 0x100 ;  /* 0x0044000000007b1d */ /* 0x000fe20000010000 */
[----:B------:R-:W-:Y:S01]  /*5830*/  USHF.R.S32.HI UR7, URZ, 0x1f, UR15 ;  /* 0x0000001f3f077899 */ /* 0x000fe2000801140f */
[C---:B------:R-:W-:Y:S01]  /*5840*/  IADD3 R2, P0, R234.reuse, UR15, RZ ;  /* 0x0000000fea027c10 */ /* 0x040fe2000ff1e0ff */
[----:B------:R-:W-:Y:S02]  /*5850*/  USHF.R.S32.HI UR6, URZ, 0x1f, UR13 ;  /* 0x0000001f3f067899 */ /* 0x000fe4000801140d */
[----:B------:R-:W-:Y:S01]  /*5860*/  IMAD.U32 R4, RZ, RZ, UR13 ;  /* 0x0000000dff047e24 */ /* 0x000fe2000f8e00ff */
[----:B------:R-:W-:Y:S01]  /*5870*/  ULDC.64 UR4, c[0x0][0x328] ;  /* 0x0000ca0000047ab9 */ /* 0x000fe20000000a00 */
[----:B------:R-:W-:Y:S01]  /*5880*/  LEA.HI.X.SX32 R3, R234, UR7, 0x1, P0 ;  /* 0x00000007ea037c11 */ /* 0x000fe200080f0eff */
[----:B------:R-:W-:Y:S01]  /*5890*/  UIMAD UR4, UR6, UR4, URZ ;  /* 0x00000004060472a4 */ /* 0x000fe2000f8e023f */
[----:B------:R-:W-:-:S03]  /*58a0*/  IMAD.U32 R0, RZ, RZ, UR13 ;  /* 0x0000000dff007e24 */ /* 0x000fc6000f8e00ff */
[----:B------:R-:W-:Y:S01]  /*58b0*/  UIMAD UR7, UR13, UR5, UR4 ;  /* 0x000000050d0772a4 */ /* 0x000fe2000f8e0204 */
[--C-:B------:R-:W-:Y:S02]  /*58c0*/  IMAD.WIDE.U32 R4, R4, c[0x0][0x328], R2.reuse ;  /* 0x0000ca0004047a25 */ /* 0x100fe400078e0002 */
[----:B------:R-:W-:Y:S02]  /*58d0*/  ULDC.64 UR4, c[0x0][0x300] ;  /* 0x0000c00000047ab9 */ /* 0x000fe40000000a00 */
[----:B------:R-:W-:Y:S01]  /*58e0*/  UIMAD UR4, UR6, UR4, URZ ;  /* 0x00000004060472a4 */ /* 0x000fe2000f8e023f */
[----:B------:R-:W-:Y:S01]  /*58f0*/  IADD3 R5, R5, UR7, RZ ;  /* 0x0000000705057c10 */ /* 0x000fe2000fffe0ff */
[----:B------:R-:W-:Y:S01]  /*5900*/  IMAD.WIDE.U32 R2, R0, c[0x0][0x300], R2 ;  /* 0x0000c00000027a25 */ /* 0x000fe200078e0002 */
[----:B------:R-:W-:Y:S02]  /*5910*/  ULDC.64 UR6, c[0x0][0x330] ;  /* 0x0000cc0000067ab9 */ /* 0x000fe40000000a00 */
[----:B------:R-:W-:Y:S01]  /*5920*/  UIMAD UR6, UR8, UR6, URZ ;  /* 0x00000006080672a4 */ /* 0x000fe2000f8e023f */
[----:B------:R-:W-:Y:S01]  /*5930*/  IMAD.WIDE.U32 R8, R8, c[0x0][0x330], R4 ;  /* 0x0000cc0008087a25 */ /* 0x000fe200078e0004 */
[----:B------:R-:W-:-:S02]  /*5940*/  UIMAD UR13, UR13, UR5, UR4 ;  /* 0x000000050d0d72a4 */ /* 0x000fc4000f8e0204 */
[----:B------:R-:W-:Y:S02]  /*5950*/  UIMAD UR6, UR14, UR7, UR6 ;  /* 0x000000070e0672a4 */ /* 0x000fe4000f8e0206 */
[----:B------:R-:W-:Y:S01]  /*5960*/  LEA R4, P1, R8, c[0x0][0x310], 0x2 ;  /* 0x0000c40008047a11 */ /* 0x000fe200078210ff */
[----:B------:R-:W-:Y:S01]  /*5970*/  ULDC.64 UR4, c[0x0][0x308] ;  /* 0x0000c20000047ab9 */ /* 0x000fe20000000a00 */
[----:B------:R-:W-:Y:S01]  /*5980*/  IADD3 R3, R3, UR13, RZ ;  /* 0x0000000d03037c10 */ /* 0x000fe2000fffe0ff */
[----:B------:R-:W-:Y:S01]  /*5990*/  UIMAD UR4, UR8, UR4, URZ ;  /* 0x00000004080472a4 */ /* 0x000fe2000f8e023f */
[----:B------:R-:W-:-:S03]  /*59a0*/  IADD3 R0, R9, UR6, RZ ;  /* 0x0000000609007c10 */ /* 0x000fc6000fffe0ff */
[----:B------:R-:W-:Y:S01]  /*59b0*/  UIMAD UR4, UR14, UR5, UR4 ;  /* 0x000000050e0472a4 */ /* 0x000fe2000f8e0204 */
[----:B------:R-:W-:Y:S01]  /*59c0*/  LEA.HI.X R5, R8, c[0x0][0x314], R0, 0x2, P1 ;  /* 0x0000c50008057a11 */ /* 0x000fe200008f1400 */
[----:B------:R-:W-:-:S04]  /*59d0*/  IMAD.WIDE.U32 R6, R6, c[0x0][0x308], R2 ;  /* 0x0000c20006067a25 */ /* 0x000fc800078e0002 */
[----:B------:R-:W-:Y:S01]  /*59e0*/  RED.E.ADD.F32.FTZ.RN.STRONG.GPU [R4.64], R36 ;  /* 0x000000240400798e */ /* 0x000fe2000c10e790 */
[C---:B------:R-:W-:Y:S02]  /*59f0*/  LEA R2, P0, R6.reuse, c[0x0][0x2e8], 0x2 ;  /* 0x0000ba0006027a11 */ /* 0x040fe400078010ff */
[----:B------:R-:W-:Y:S01]  /*5a00*/  IADD3 R3, R7, UR4, RZ ;  /* 0x0000000407037c10 */ /* 0x000fe2000fffe0ff */
[----:B------:R-:W-:Y:S03]  /*5a10*/  RED.E.ADD.F32.FTZ.RN.STRONG.GPU [R4.64+0x400], R37 ;  /* 0x000400250400798e */ /* 0x000fe6000c10e790 */
        /* <DEDUP_REMOVED lines=96> */
.L_x_510:
        /* <DEDUP_REMOVED lines=14> */
.L_x_1393:


//--------------------- .text._ZN7cutlass13device_kernelIN5flash19enable_sm80_to_sm89INS1_16FlashAttnBwdSm80INS1_25CollectiveMainloopBwdSm80ILi1ELi1EN4cute5tupleIJNS5_1CILi64EEES8_NS7_ILi192EEEEEENS_10bfloat16_tEfNS_4arch4Sm80ELb1ELb0ELb1ELb0ELb1ELb0ELb0ELb0ELi2ELi2ELi2ELi2ELb1EEENS1_24CollectiveEpilogueBwdGQAISA_fSD_Li256ELb0ELb1EEENS1_25SingleTileBwdLPTSchedulerILb0ELi64ELb1EEEEEEEEEvNT_6ParamsE --------------------------
	.section	.text._ZN7cutlass13device_kernelIN5flash19enable_sm80_to_sm89INS1_16FlashAttnBwdSm80INS1_25CollectiveMainloopBwdSm80ILi1ELi1EN4cute5tupleIJNS5_1CILi64EEES8_NS7_ILi192EEEEEENS_10bfloat16_tEfNS_4arch4Sm80ELb1ELb0ELb1ELb0ELb1ELb0ELb0ELb0ELi2ELi2ELi2ELi2ELb1EEENS1_24CollectiveEpilogueBwdGQAISA_fSD_Li256ELb0ELb1EEENS1_25SingleTileBwdLPTSchedulerILb0ELi64ELb1EEEEEEEEEvNT_6ParamsE,"ax",@progbits
	.sectioninfo	@"SHI_REGISTERS=255"
	.align	128
.text._ZN7cutlass13device_kernelIN5flash19enable_sm80_to_sm89INS1_16FlashAttnBwdSm80INS1_25CollectiveMainloopBwdSm80ILi1ELi1EN4cute5tupleIJNS5_1CILi64EEES8_NS7_ILi192EEEEEENS_10bfloat16_tEfNS_4arch4Sm80ELb1ELb0ELb1ELb0ELb1ELb0ELb0ELb0ELi2ELi2ELi2ELi2ELb1EEENS1_24CollectiveEpilogueBwdGQAISA_fSD_Li256ELb0ELb1EEENS1_25SingleTileBwdLPTSchedulerILb0ELi64ELb1EEEEEEEEEvNT_6ParamsE:
        .type           _ZN7cutlass13device_kernelIN5flash19enable_sm80_to_sm89INS1_16FlashAttnBwdSm80INS1_25CollectiveMainloopBwdSm80ILi1ELi1EN4cute5tupleIJNS5_1CILi64EEES8_NS7_ILi192EEEEEENS_10bfloat16_tEfNS_4arch4Sm80ELb1ELb0ELb1ELb0ELb1ELb0ELb0ELb0ELi2ELi2ELi2ELi2ELb1EEENS1_24CollectiveEpilogueBwdGQAISA_fSD_Li256ELb0ELb1EEENS1_25SingleTileBwdLPTSchedulerILb0ELi64ELb1EEEEEEEEEvNT_6ParamsE,@function
        .size           _ZN7cutlass13device_kernelIN5flash19enable_sm80_to_sm89INS1_16FlashAttnBwdSm80INS1_25CollectiveMainloopBwdSm80ILi1ELi1EN4cute5tupleIJNS5_1CILi64EEES8_NS7_ILi192EEEEEENS_10bfloat16_tEfNS_4arch4Sm80ELb1ELb0ELb1ELb0ELb1ELb0ELb0ELb0ELi2ELi2ELi2ELi2ELb1EEENS1_24CollectiveEpilogueBwdGQAISA_fSD_Li256ELb0ELb1EEENS1_25SingleTileBwdLPTSchedulerILb0ELi64ELb1EEEEEEEEEvNT_6ParamsE,(.L_x_1394 - _ZN7cutlass13device_kernelIN5flash19enable_sm80_to_sm89INS1_16FlashAttnBwdSm80INS1_25CollectiveMainloopBwdSm80ILi1ELi1EN4cute5tupleIJNS5_1CILi64EEES8_NS7_ILi192EEEEEENS_10bfloat16_tEfNS_4arch4Sm80ELb1ELb0ELb1ELb0ELb1ELb0ELb0ELb0ELi2ELi2ELi2ELi2ELb1EEENS1_24CollectiveEpilogueBwdGQAISA_fSD_Li256ELb0ELb1EEENS1_25SingleTileBwdLPTSchedulerILb0ELi64ELb1EEEEEEEEEvNT_6ParamsE)
        .other          _ZN7cutlass13device_kernelIN5flash19enable_sm80_to_sm89INS1_16FlashAttnBwdSm80INS1_25CollectiveMainloopBwdSm80ILi1ELi1EN4cute5tupleIJNS5_1CILi64EEES8_NS7_ILi192EEEEEENS_10bfloat16_tEfNS_4arch4Sm80ELb1ELb0ELb1ELb0ELb1ELb0ELb0ELb0ELi2ELi2ELi2ELi2ELb1EEENS1_24CollectiveEpilogueBwdGQAISA_fSD_Li256ELb0ELb1EEENS1_25SingleTileBwdLPTSchedulerILb0ELi64ELb1EEEEEEEEEvNT_6ParamsE,@"STO_CUDA_ENTRY STV_DEFAULT"
_ZN7cutlass13device_kernelIN5flash19enable_sm80_to_sm89INS1_16FlashAttnBwdSm80INS1_25CollectiveMainloopBwdSm80ILi1ELi1EN4cute5tupleIJNS5_1CILi64EEES8_NS7_ILi192EEEEEENS_10bfloat16_tEfNS_4arch4Sm80ELb1ELb0ELb1ELb0ELb1ELb0ELb0ELb0ELi2ELi2ELi2ELi2ELb1EEENS1_24CollectiveEpilogueBwdGQAISA_fSD_Li256ELb0ELb1EEENS1_25SingleTileBwdLPTSchedulerILb0ELi64ELb1EEEEEEEEEvNT_6ParamsE:
        /* <DEDUP_REMOVED lines=28> */
.L_x_512:
[----:B------:R-:W-:Y:S02]  /*01c0*/  ULDC UR9, c[0x0][0x3b4] ;  /* 0x0000ed0000097ab9 */ /* 0x000fe40000000800 */
[----:B------:R-:W-:Y:S02]  /*01d0*/  UISETP.NE.AND UP0, UPT, UR9, 0x1, UPT ;  /* 0x000000010900788c */ /* 0x000fe4000bf05270 */
[----:B------:R-:W-:Y:S02]  /*01e0*/  ULDC.64 UR4, c[0x0][0x3b8] ;  /* 0x0000ee0000047ab9 */ /* 0x000fe40000000a00 */
[----:B------:R-:W-:Y:S02]  /*01f0*/  UIMAD.WIDE.U32 UR10, UR8, UR4, URZ ;  /* 0x00000004080a72a5 */ /* 0x000fe4000f8e003f */
[----:B------:R-:W-:-:S05]  /*0200*/  UMOV UR6, UR8 ;  /* 0x0000000800067c82 */ /* 0x000fca0008000000 */
[----:B------:R-:W-:-:S04]  /*0210*/  @UP0 USHF.R.U32.HI UR6, URZ, UR5, UR11 ;  /* 0x000000053f060299 */ /* 0x000fc8000801160b */
[----:B------:R-:W-:Y:S02]  /*0220*/  UIMAD UR9, UR6, UR9, URZ ;  /* 0x00000009060972a4 */ /* 0x000fe4000f8e023f */
.L_x_513:
        /* <DEDUP_REMOVED lines=14> */
.L_x_511:
        /* <DEDUP_REMOVED lines=20> */
.L_x_515:
[----:B------:R-:W-:Y:S02]  /*0450*/  ULDC UR9, c[0x0][0x3b4] ;  /* 0x0000ed0000097ab9 */ /* 0x000fe40000000800 */
[----:B------:R-:W-:Y:S02]  /*0460*/  UISETP.NE.AND UP0, UPT, UR9, 0x1, UPT ;  /* 0x000000010900788c */ /* 0x000fe4000bf05270 */
[----:B------:R-:W-:Y:S02]  /*0470*/  ULDC.64 UR4, c[0x0][0x3b8] ;  /* 0x0000ee0000047ab9 */ /* 0x000fe40000000a00 */
[----:B------:R-:W-:Y:S02]  /*0480*/  UIMAD.WIDE.U32 UR10, UR8, UR4, URZ ;  /* 0x00000004080a72a5 */ /* 0x000fe4000f8e003f */
[----:B------:R-:W-:-:S05]  /*0490*/  UMOV UR6, UR8 ;  /* 0x0000000800067c82 */ /* 0x000fca0008000000 */
[----:B------:R-:W-:-:S04]  /*04a0*/  @UP0 USHF.R.U32.HI UR6, URZ, UR5, UR11 ;  /* 0x000000053f060299 */ /* 0x000fc8000801160b */
[----:B------:R-:W-:Y:S02]  /*04b0*/  UIMAD UR9, UR6, UR9, URZ ;  /* 0x00000009060972a4 */ /* 0x000fe4000f8e023f */
.L_x_516:
        /* <DEDUP_REMOVED lines=13> */
.L_x_514:
        /* <DEDUP_REMOVED lines=531> */
.L_x_520:
        /* <DEDUP_REMOVED lines=502> */
.L_x_518:
        /* <DEDUP_REMOVED lines=117> */
.L_x_519:
        /* <DEDUP_REMOVED lines=167> */
.L_x_517:
[----:B------:R-:W-:Y:S05]  /*57e0*/  @P1 EXIT ;  /* 0x000000000000194d */ /* 0x000fea0003800000 */
[----:B------:R-:W-:Y:S01]  /*57f0*/  ULDC.64 UR10, c[0x0][0x338] ;  /* 0x0000ce00000a7ab9 */ /* 0x000fe20000000a00 */
[----:B------:R-:W-:Y:S01]  /*5800*/  BAR.SYNC.DEFER_BLOCKING 0x1, 0x100 ;  /* 0x0044000000007b1d */ /* 0x000fe20000010000 */
[----:B------:R-:W-:Y:S01]  /*5810*/  UISETP.NE.AND UP0, UPT, UR10, 0x1, UPT ;  /* 0x000000010a00788c */ /* 0x000fe2000bf05270 */
[----:B------:R-:W-:Y:S01]  /*5820*/  ISETP.NE.AND P1, PT, R234, RZ, PT ;  /* 0x000000ffea00720c */ /* 0x000fe20003f25270 */
[----:B------:R-:W-:-:S03]  /*5830*/  UIMAD.WIDE.U32 UR18, UR14, UR11, URZ ;  /* 0x0000000b0e1272a5 */ /* 0x000fc6000f8e003f */
[----:B------:R-:W-:Y:S01]  /*5840*/  ULDC UR6, c[0x0][0x358] ;  /* 0x0000d60000067ab9 */ /* 0x000fe20000000800 */
[----:B------:R-:W-:Y:S01]  /*5850*/  BSSY B0, `(.L_x_521) ;  /* 0x000001d000007945 */ /* 0x000fe20003800000 */
[----:B------:R-:W-:Y:S02]  /*5860*/  UIMAD UR6, UR13, UR6, URZ ;  /* 0x000000060d0672a4 */ /* 0x000fe4000f8e023f */
[----:B------:R-:W-:Y:S02]  /*5870*/  ULDC UR11, c[0x0][0x2f4] ;  /* 0x0000bd00000b7ab9 */ /* 0x000fe40000000800 */
[----:B------:R-:W-:Y:S02]  /*5880*/  ULDC UR4, c[0x0][0x340] ;  /* 0x0000d00000047ab9 */ /* 0x000fe40000000800 */
[----:B------:R-:W-:Y:S02]  /*5890*/  UIMAD UR5, UR15, UR11, URZ ;  /* 0x0000000b0f0572a4 */ /* 0x000fe4000f8e023f */
[----:B------:R-:W-:-:S02]  /*58a0*/  UMOV UR9, UR14 ;  /* 0x0000000e00097c82 */ /* 0x000fc40008000000 */
[----:B------:R-:W-:Y:S02]  /*58b0*/  UIMAD UR11, UR6, UR11, URZ ;  /* 0x0000000b060b72a4 */ /* 0x000fe4000f8e023f */
[----:B------:R-:W-:Y:S02]  /*58c0*/  @UP0 USHF.R.U32.HI UR9, URZ, UR4, UR19 ;  /* 0x000000043f090299 */ /* 0x000fe40008011613 */
[----:B------:R-:W-:Y:S02]  /*58d0*/  USHF.R.S32.HI UR4, URZ, 0x1f, UR5 ;  /* 0x0000001f3f047899 */ /* 0x000fe40008011405 */
[----:B------:R-:W-:Y:S02]  /*58e0*/  USHF.R.S32.HI UR7, URZ, 0x1f, UR11 ;  /* 0x0000001f3f077899 */ /* 0x000fe4000801140b */
[----:B------:R-:W-:Y:S02]  /*58f0*/  USHF.R.S32.HI UR8, URZ, 0x1f, UR9 ;  /* 0x0000001f3f087899 */ /* 0x000fe40008011409 */
[----:B------:R-:W-:-:S04]  /*5900*/  UIADD3 UR11, UP1, UP0, UR11, UR5, UR9 ;  /* 0x000000050b0b7290 */ /* 0x000fc8000f83e009 */
[----:B------:R-:W-:Y:S02]  /*5910*/  UIADD3.X UR7, UR7, UR4, UR8, UP1, UP0 ;  /* 0x0000000407077290 */ /* 0x000fe40008fe0408 */
[----:B------:R-:W-:Y:S02]  /*5920*/  USHF.L.U32 UR6, UR11, 0x2, URZ ;  /* 0x000000020b067899 */ /* 0x000fe4000800063f */
[----:B------:R-:W-:Y:S02]  /*5930*/  ULDC.64 UR4, c[0x0][0x350] ;  /* 0x0000d40000047ab9 */ /* 0x000fe40000000a00 */
[----:B------:R-:W-:Y:S02]  /*5940*/  USHF.L.U64.HI UR7, UR11, 0x2, UR7 ;  /* 0x000000020b077899 */ /* 0x000fe40008010207 */
[----:B------:R-:W-:Y:S02]  /*5950*/  UIADD3 UR4, UP0, UR6, UR4, URZ ;  /* 0x0000000406047290 */ /* 0x000fe4000ff1e03f */
[----:B------:R-:W-:-:S02]  /*5960*/  UIADD3 UR11, -UR9, URZ, URZ ;  /* 0x0000003f090b7290 */ /* 0x000fc4000fffe13f */
[----:B------:R-:W-:Y:S02]  /*5970*/  UIADD3.X UR5, UR7, UR5, URZ, UP0, !UPT ;  /* 0x0000000507057290 */ /* 0x000fe400087fe43f */
[----:B------:R-:W-:Y:S01]  /*5980*/  UIMAD UR11, UR11, UR10, UR14 ;  /* 0x0000000a0b0b72a4 */ /* 0x000fe2000f8e020e */
[----:B-1----:R-:W-:Y:S01]  /*5990*/  IMAD.U32 R4, RZ, RZ, UR4 ;  /* 0x00000004ff047e24 */ /* 0x002fe2000f8e00ff */
[----:B------:R-:W-:Y:S02]  /*59a0*/  USHF.R.S32.HI UR10, URZ, 0x1f, UR15 ;  /* 0x0000001f3f0a7899 */ /* 0x000fe4000801140f */
[----:B------:R-:W-:Y:S01]  /*59b0*/  MOV R5, UR5 ;  /* 0x0000000500057c02 */ /* 0x000fe20008000f00 */
[----:B------:R-:W-:Y:S05]  /*59c0*/  @P1 BRA `(.L_x_522) ;  /* 0x0000005000001947 */ /* 0x000fea0003800000 */
.L_x_523:
[----:B------:R-:W2:Y:S01]  /*59d0*/  LDG.E.STRONG.GPU R0, [R4.64] ;  /* 0x0000001004007981 */ /* 0x000ea2000c1ef900 */
[----:B------:R-:W-:Y:S01]  /*59e0*/  YIELD ;  /* 0x0000000000007946 */ /* 0x000fe20003800000 */
[----:B--2---:R-:W-:Y:S01]  /*59f0*/  ISETP.NE.AND P0, PT, R0, UR11, PT ;  /* 0x0000000b00007c0c */ /* 0x004fe2000bf05270 */
[----:B------:R-:W-:-:S12]  /*5a00*/  CCTL.IVALL ;  /* 0x00000000ff00798f */ /* 0x000fd80002000000 */
[----:B------:R-:W-:Y:S05]  /*5a10*/  @P0 BRA `(.L_x_523) ;  /* 0xffffffb000000947 */ /* 0x000fea000383ffff */
.L_x_522:
[----:B------:R-:W-:Y:S05]  /*5a20*/  BSYNC B0 ;  /* 0x0000000000007941 */ /* 0x000fea0003800000 */
.L_x_521:
[----:B------:R-:W-:Y:S01]  /*5a30*/  MOV R10, 0xffffffff ;  /* 0xffffffff000a7802 */ /* 0x000fe20000000f00 */
[----:B------:R-:W-:Y:S05]  /*5a40*/  BRA.CONV ~URZ, `(.L_x_524) ;  /* 0x000000237f007947 */ /* 0x000fea000b800000 */
[----:B------:R-:W-:Y:S02]  /*5a50*/  MOV R2, 0x5a70 ;  /* 0x00005a7000027802 */ /* 0x000fe40000000f00 */
[----:B------:R-:W-:Y:S05]  /*5a60*/  CALL.REL.NOINC `($__internal_4_$__cuda_sm70_warpsync) ;  /* 0x00000b3000007944 */ /* 0x000fea0003c00000 */
.L_x_524:
[----:B------:R-:W-:Y:S01]  /*5a70*/  UIMAD UR4, UR13, 0x3000, URZ ;  /* 0x000030000d0478a4 */ /* 0x000fe2000f8e023f */
        /* <DEDUP_REMOVED lines=14> */
[----:B------:R-:W-:-:S05]  /*5b60*/  IMAD.WIDE.U32 R6, R6, c[0x0][0x330], R2 ;  /* 0x0000cc0006067a25 */ /* 0x000fca00078e0002 */
        /* <DEDUP_REMOVED lines=53> */
[----:B------:R-:W-:Y:S05]  /*5ec0*/  CALL.REL.NOINC `($__internal_4_$__cuda_sm70_warpsync) ;  /* 0x000006d000007944 */ /* 0x000fea0003c00000 */
.L_x_525:
        /* <DEDUP_REMOVED lines=12> */
.L_x_527:
[----:B------:R-:W-:Y:S05]  /*5f90*/  BSYNC B0 ;  /* 0x0000000000007941 */ /* 0x000fea0003800000 */
.L_x_526:
[----:B------:R-:W-:Y:S01]  /*5fa0*/  ULDC.64 UR4, c[0x0][0x348] ;  /* 0x0000d20000047ab9 */ /* 0x000fe20000000a00 */
[----:B------:R-:W-:Y:S01]  /*5fb0*/  BSSY B0, `(.L_x_528) ;  /* 0x000000b000007945 */ /* 0x000fe20003800000 */
[----:B------:R-:W-:-:S04]  /*5fc0*/  UIADD3 UR4, UP0, UR6, UR4, URZ ;  /* 0x0000000406047290 */ /* 0x000fc8000ff1e03f */
[----:B------:R-:W-:Y:S02]  /*5fd0*/  UIADD3.X UR5, UR7, UR5, URZ, UP0, !UPT ;  /* 0x0000000507057290 */ /* 0x000fe400087fe43f */
[----:B--2---:R-:W-:-:S04]  /*5fe0*/  MOV R4, UR4 ;  /* 0x0000000400047c02 */ /* 0x004fc80008000f00 */
[----:B------:R-:W-:Y:S01]  /*5ff0*/  MOV R5, UR5 ;  /* 0x0000000500057c02 */ /* 0x000fe20008000f00 */
[----:B------:R-:W-:Y:S05]  /*6000*/  @P1 BRA `(.L_x_529) ;  /* 0x0000005000001947 */ /* 0x000fea0003800000 */
.L_x_530:
[----:B------:R-:W2:Y:S01]  /*6010*/  LDG.E.STRONG.GPU R0, [R4.64] ;  /* 0x0000001004007981 */ /* 0x000ea2000c1ef900 */
[----:B------:R-:W-:Y:S01]  /*6020*/  YIELD ;  /* 0x0000000000007946 */ /* 0x000fe20003800000 */
[----:B--2---:R-:W-:Y:S01]  /*6030*/  ISETP.NE.AND P0, PT, R0, UR11, PT ;  /* 0x0000000b00007c0c */ /* 0x004fe2000bf05270 */
[----:B------:R-:W-:-:S12]  /*6040*/  CCTL.IVALL ;  /* 0x00000000ff00798f */ /* 0x000fd80002000000 */
[----:B------:R-:W-:Y:S05]  /*6050*/  @P0 BRA `(.L_x_530) ;  /* 0xffffffb000000947 */ /* 0x000fea000383ffff */
.L_x_529:
[----:B------:R-:W-:Y:S05]  /*6060*/  BSYNC B0 ;  /* 0x0000000000007941 */ /* 0x000fea0003800000 */
.L_x_528:
[----:B------:R-:W-:Y:S05]  /*6070*/  BRA.CONV ~URZ, `(.L_x_531) ;  /* 0x000000237f007947 */ /* 0x000fea000b800000 */
[----:B-1----:R-:W-:Y:S02]  /*6080*/  MOV R2, 0x60a0 ;  /* 0x000060a000027802 */ /* 0x002fe40000000f00 */
[----:B------:R-:W-:Y:S05]  /*6090*/  CALL.REL.NOINC `($__internal_4_$__cuda_sm70_warpsync) ;  /* 0x0000050000007944 */ /* 0x000fea0003c00000 */
.L_x_531:
[----:B------:R-:W-:Y:S01]  /*60a0*/  ULDC.64 UR4, c[0x0][0x300] ;  /* 0x0000c00000047ab9 */ /* 0x000fe20000000a00 */
[----:B-1----:R-:W-:Y:S01]  /*60b0*/  MOV R3, R9 ;  /* 0x0000000900037202 */ /* 0x002fe20000000f00 */
[----:B------:R-:W-:Y:S01]  /*60c0*/  UIMAD UR4, UR8, UR4, URZ ;  /* 0x00000004080472a4 */ /* 0x000fe2000f8e023f */
[----:B------:R-:W-:Y:S02]  /*60d0*/  IMAD.U32 R0, RZ, RZ, UR9 ;  /* 0x00000009ff007e24 */ /* 0x000fe4000f8e00ff */
[----:B------:R-:W-:Y:S01]  /*60e0*/  IMAD.MOV.U32 R2, RZ, RZ, R8 ;  /* 0x000000ffff027224 */ /* 0x000fe200078e0008 */
[----:B------:R-:W-:Y:S01]  /*60f0*/  UIMAD UR12, UR9, UR5, UR4 ;  /* 0x00000005090c72a4 */ /* 0x000fe2000f8e0204 */
[----:B------:R-:W-:Y:S02]  /*6100*/  IMAD.U32 R6, RZ, RZ, UR15 ;  /* 0x0000000fff067e24 */ /* 0x000fe4000f8e00ff */
[----:B------:R-:W-:Y:S01]  /*6110*/  IMAD.WIDE.U32 R2, R0, c[0x0][0x300], R2 ;  /* 0x0000c00000027a25 */ /* 0x000fe200078e0002 */
[----:B------:R-:W-:-:S02]  /*6120*/  ULDC.64 UR4, c[0x0][0x308] ;  /* 0x0000c20000047ab9 */ /* 0x000fc40000000a00 */
[----:B------:R-:W-:Y:S02]  /*6130*/  UIMAD UR4, UR10, UR4, URZ ;  /* 0x000000040a0472a4 */ /* 0x000fe4000f8e023f */
[----:B------:R-:W-:Y:S02]  /*6140*/  IADD3 R3, R3, UR12, RZ ;  /* 0x0000000c03037c10 */ /* 0x000fe4000fffe0ff */
[----:B------:R-:W-:-:S03]  /*6150*/  UIMAD UR4, UR15, UR5, UR4 ;  /* 0x000000050f0472a4 */ /* 0x000fc6000f8e0204 */
        /* <DEDUP_REMOVED lines=56> */
.L_x_532:
        /* <DEDUP_REMOVED lines=12> */
        .weak           $__internal_4_$__cuda_sm70_warpsync
        .type           $__internal_4_$__cuda_sm70_warpsync,@function
        .size           $__internal_4_$__cuda_sm70_warpsync,(.L_x_1394 - $__internal_4_$__cuda_sm70_warpsync)
$__internal_4_$__cuda_sm70_warpsync:
[----:B------:R-:W-:Y:S01]  /*65a0*/  MOV R3, 0x0 ;  /* 0x0000000000037802 */ /* 0x000fe20000000f00 */
[----:B------:R-:W-:Y:S04]  /*65b0*/  WARPSYNC R10 ;  /* 0x0000000a00007348 */ /* 0x000fe80003800000 */
[----:B------:R-:W-:Y:S05]  /*65c0*/  RET.REL.NODEC R2 `(_ZN7cutlass13device_kernelIN5flash19enable_sm80_to_sm89INS1_16FlashAttnBwdSm80INS1_25CollectiveMainloopBwdSm80ILi1ELi1EN4cute5tupleIJNS5_1CILi64EEES8_NS7_ILi192EEEEEENS_10bfloat16_tEfNS_4arch4Sm80ELb1ELb0ELb1ELb0ELb1ELb0ELb0ELb0ELi2ELi2ELi2ELi2ELb1EEENS1_24CollectiveEpilogueBwdGQAISA_fSD_Li256ELb0ELb1EEENS1_25SingleTileBwdLPTSchedulerILb0ELi64ELb1EEEEEEEEEvNT_6ParamsE) ;  /* 0xffff9a3002007950 */ /* 0x000fea0003c3ffff */
.L_x_533:
        /* <DEDUP_REMOVED lines=11> */
.L_x_1394:


//--------------------- .text._ZN7cutlass13device_kernelIN5flash19enable_sm80_to_sm89INS1_16FlashAttnBwdSm80INS1_25CollectiveMainloopBwdSm80ILi1ELi1EN4cute5tupleIJNS5_1CILi64EEES8_NS7_ILi192EEEEEENS_10bfloat16_tEfNS_4arch4Sm80ELb1ELb0ELb1ELb1ELb0ELb0ELb0ELb0ELi2ELi2ELi2ELi2ELb1EEENS1_21CollectiveEpilogueBwdISA_SB_SD_Li256ELb1ELb0ELi4EEENS1_25SingleTileBwdLPTSchedulerILb1ELi64ELb0EEEEEEEEEvNT_6ParamsE --------------------------
	.section	.text._ZN7cutlass13device_kernelIN5flash19enable_sm80_to_sm89INS1_16FlashAttnBwdSm80INS1_25CollectiveMainloopBwdSm80ILi1ELi1EN4cute5tupleIJNS5_1CILi64EEES8_NS7_ILi192EEEEEENS_10bfloat16_tEfNS_4arch4Sm80ELb1ELb0ELb1ELb1ELb0ELb0ELb0ELb0ELi2ELi2ELi2ELi2ELb1EEENS1_21CollectiveEpilogueBwdISA_SB_SD_Li256ELb1ELb0ELi4EEENS1_25SingleTileBwdLPTSchedulerILb1ELi64ELb0EEEEEEEEEvNT_6ParamsE,"ax",@progbits
	.sectioninfo	@"SHI_REGISTERS=255"
	.align	128
.text._ZN7cutlass13device_kernelIN5flash19enable_sm80_to_sm89INS1_16FlashAttnBwdSm80INS1_25CollectiveMainloopBwdSm80ILi1ELi1EN4cute5tupleIJNS5_1CILi64EEES8_NS7_ILi192EEEEEENS_10bfloat16_tEfNS_4arch4Sm80ELb1ELb0ELb1ELb1ELb0ELb0ELb0ELb0ELi2ELi2ELi2ELi2ELb1EEENS1_21CollectiveEpilogueBwdISA_SB_SD_Li256ELb1ELb0ELi4EEENS1_25SingleTileBwdLPTSchedulerILb1ELi64ELb0EEEEEEEEEvNT_6ParamsE:
        .type           _ZN7cutlass13device_kernelIN5flash19enable_sm80_to_sm89INS1_16FlashAttnBwdSm80INS1_25CollectiveMainloopBwdSm80ILi1ELi1EN4cute5tupleIJNS5_1CILi64EEES8_NS7_ILi192EEEEEENS_10bfloat16_tEfNS_4arch4Sm80ELb1ELb0ELb1ELb1ELb0ELb0ELb0ELb0ELi2ELi2ELi2ELi2ELb1EEENS1_21CollectiveEpilogueBwdISA_SB_SD_Li256ELb1ELb0ELi4EEENS1_25SingleTileBwdLPTSchedulerILb1ELi64ELb0EEEEEEEEEvNT_6ParamsE,@function
        .size           _ZN7cutlass13device_kernelIN5flash19enable_sm80_to_sm89INS1_16FlashAttnBwdSm80INS1_25CollectiveMainloopBwdSm80ILi1ELi1EN4cute5tupleIJNS5_1CILi64EEES8_NS7_ILi192EEEEEENS_10bfloat16_tEfNS_4arch4Sm80ELb1ELb0ELb1ELb1ELb0ELb0ELb0ELb0ELi2ELi2ELi2ELi2ELb1EEENS1_21CollectiveEpilogueBwdISA_SB_SD_Li256ELb1ELb0ELi4EEENS1_25SingleTileBwdLPTSchedulerILb1ELi64ELb0EEEEEEEEEvNT_6ParamsE,(.L_x_1396 - _ZN7cutlass13device_kernelIN5flash19enable_sm80_to_sm89INS1_16FlashAttnBwdSm80INS1_25CollectiveMainloopBwdSm80ILi1ELi1EN4cute5tupleIJNS5_1CILi64EEES8_NS7_ILi192EEEEEENS_10bfloat16_tEfNS_4arch4Sm80ELb1ELb0ELb1ELb1ELb0ELb0ELb0ELb0ELi2ELi2ELi2ELi2ELb1EEENS1_21CollectiveEpilogueBwdISA_SB_SD_Li256ELb1ELb0ELi4EEENS1_25SingleTileBwdLPTSchedulerILb1ELi64ELb0EEEEEEEEEvNT_6ParamsE)
        .other          _ZN7cutlass13device_kernelIN5flash19enable_sm80_to_sm89INS1_16FlashAttnBwdSm80INS1_25CollectiveMainloopBwdSm80ILi1ELi1EN4cute5tupleIJNS5_1CILi64EEES8_NS7_ILi192EEEEEENS_10bfloat16_tEfNS_4arch4Sm80ELb1ELb0ELb1ELb1ELb0ELb0ELb0ELb0ELi2ELi2ELi2ELi2ELb1EEENS1_21CollectiveEpilogueBwdISA_SB_SD_Li256ELb1ELb0ELi4EEENS1_25SingleTileBwdLPTSchedulerILb1ELi64ELb0EEEEEEEEEvNT_6ParamsE,@"STO_CUDA_ENTRY STV_DEFAULT"
_ZN7cutlass13device_kernelIN5flash19enable_sm80_to_sm89INS1_16FlashAttnBwdSm80INS1_25CollectiveMainloopBwdSm80ILi1ELi1EN4cute5tupleIJNS5_1CILi64EEES8_NS7_ILi192EEEEEENS_10bfloat16_tEfNS_4arch4Sm80ELb1ELb0ELb1ELb1ELb0ELb0ELb0ELb0ELi2ELi2ELi2ELi2ELb1EEENS1_21CollectiveEpilogueBwdISA_SB_SD_Li256ELb1ELb0ELi4EEENS1_25SingleTileBwdLPTSchedulerILb1ELi64ELb0EEEEEEEEEvNT_6ParamsE:
[----:B------:R-:W-:Y:S02]  /*0000*/  MOV R1, c[0x0][0x28] ;  /* 0x00000a0000017a02 */ /* 0x000fe40000000f00 */
[----:B------:R-:W1:Y:S01]  /*0010*/  S2R R33, SR_TID.X ;  /* 0x0000000000217919 */ /* 0x000e620000002100 */
[----:B------:R-:W2:Y:S01]  /*0020*/  S2UR UR4, SR_CTAID.X ;  /* 0x00000000000479c3 */ /* 0x000ea20000002500 */
[----:B------:R-:W-:Y:S01]  /*0030*/  ULDC.64 UR20, c[0x0][0x118] ;  /* 0x0000460000147ab9 */ /* 0x000fe20000000a00 */
        /* <DEDUP_REMOVED lines=9> */
[----:B------:R-:W-:Y:S02]  /*00d0*/  @UP0 UMOV UR7, UR11 ;  /* 0x0000000b00070c82 */ /* 0x000fe40008000000 */
        /* <DEDUP_REMOVED lines=12> */
[----:B------:R-:W-:Y:S02]  /*01a0*/  @UP0 UMOV UR9, UR11 ;  /* 0x0000000b00090c82 */ /* 0x000fe40008000000 */
[----:B------:R-:W-:-:S04]  /*01b0*/  @UP0 USHF.R.U32.HI UR18, URZ, UR5, UR9 ;  /* 0x000000053f120299 */ /* 0x000fc80008011609 */
[----:B------:R-:W-:Y:S01]  /*01c0*/  UIMAD UR7, UR18, UR7, URZ ;  /* 0x00000007120772a4 */ /* 0x000fe2000f8e023f */
[----:B------:R-:W-:Y:S05]  /*01d0*/  BRA `(.L_x_536) ;  /* 0x0000008000007947 */ /* 0x000fea0003800000 */
.L_x_535:
[----:B------:R-:W-:Y:S02]  /*01e0*/  ULDC UR7, c[0x0][0x3ac] ;  /* 0x0000eb0000077ab9 */ /* 0x000fe40000000800 */
[----:B------:R-:W-:Y:S02]  /*01f0*/  UISETP.NE.AND UP0, UPT, UR7, 0x1, UPT ;  /* 0x000000010700788c */ /* 0x000fe4000bf05270 */
[----:B------:R-:W-:Y:S02]  /*0200*/  ULDC.64 UR4, c[0x0][0x3b0] ;  /* 0x0000ec0000047ab9 */ /* 0x000fe40000000a00 */
[----:B------:R-:W-:Y:S02]  /*0210*/  UIMAD.WIDE.U32 UR10, UR6, UR4, URZ ;  /* 0x00000004060a72a5 */ /* 0x000fe4000f8e003f */
[----:B------:R-:W-:-:S05]  /*0220*/  UMOV UR18, UR6 ;  /* 0x0000000600127c82 */ /* 0x000fca0008000000 */
[----:B------:R-:W-:Y:S02]  /*0230*/  @UP0 UMOV UR9, UR11 ;  /* 0x0000000b00090c82 */ /* 0x000fe40008000000 */
[----:B------:R-:W-:-:S04]  /*0240*/  @UP0 USHF.R.U32.HI UR18, URZ, UR5, UR9 ;  /* 0x000000053f120299 */ /* 0x000fc80008011609 */
[----:B------:R-:W-:-:S04]  /*0250*/  UIMAD UR7, UR18, UR7, URZ ;  /* 0x00000007120772a4 */ /* 0x000fc8000f8e023f */
.L_x_536:
[----:B------:R-:W-:Y:S01]  /*0260*/  UIADD3 UR9, UR6, -UR7, URZ ;  /* 0x8000000706097290 */ /* 0x000fe2000fffe03f */
[----:B------:R-:W-:Y:S01]  /*0270*/  ISETP.NE.U32.AND P0, PT, RZ, c[0x0][0x3e0], PT ;  /* 0x0000f800ff007a0c */ /* 0x000fe20003f05070 */
[----:B------:R-:W-:Y:S02]  /*0280*/  ULDC.64 UR4, c[0x0][0x3a8] ;  /* 0x0000ea0000047ab9 */ /* 0x000fe40000000a00 */
[----:B------:R-:W-:Y:S01]  /*0290*/  ULDC.64 UR6, c[0x0][0x3a0] ;  /* 0x0000e80000067ab9 */ /* 0x000fe20000000a00 */
[----:B------:R-:W-:Y:S01]  /*02a0*/  ISETP.NE.AND.EX P0, PT, RZ, c[0x0][0x3e4], PT, P0 ;  /* 0x0000f900ff007a0c */ /* 0x000fe20003f05300 */
[----:B------:R-:W-:Y:S02]  /*02b0*/  UISETP.NE.AND UP0, UPT, UR6, 0x1, UPT ;  /* 0x000000010600788c */ /* 0x000fe4000bf05270 */
[----:B------:R-:W-:-:S04]  /*02c0*/  UIMAD UR5, UR8, UR5, UR9 ;  /* 0x00000005080572a4 */ /* 0x000fc8000f8e0209 */
[----:B------:R-:W-:-:S03]  /*02d0*/  UIMAD.WIDE.U32 UR8, UR5, UR7, URZ ;  /* 0x00000007050872a5 */ /* 0x000fc6000f8e003f */
[----:B------:R-:W-:-:S04]  /*02e0*/  UMOV UR16, UR5 ;  /* 0x0000000500107c82 */ /* 0x000fc80008000000 */
[----:B------:R-:W-:Y:S02]  /*02f0*/  @UP0 UMOV UR7, UR9 ;  /* 0x0000000900070c82 */ /* 0x000fe40008000000 */
[----:B------:R-:W-:-:S04]  /*0300*/  @UP0 USHF.R.U32.HI UR16, URZ, UR4, UR7 ;  /* 0x000000043f100299 */ /* 0x000fc80008011607 */
[----:B------:R-:W-:-:S04]  /*0310*/  UIADD3 UR17, -UR16, URZ, URZ ;  /* 0x0000003f10117290 */ /* 0x000fc8000fffe13f */
[----:B------:R-:W-:Y:S01]  /*0320*/  UIMAD UR17, UR17, UR6, UR5 ;  /* 0x00000006111172a4 */ /* 0x000fe2000f8e0205 */
[----:B------:R-:W-:Y:S05]  /*0330*/  @!P0 BRA `(.L_x_537) ;  /* 0x0000008000008947 */ /* 0x000fea0003800000 */
[----:B------:R-:W-:Y:S02]  /*0340*/  UMOV UR4, 0x4 ;  /* 0x0000000400047882 */ /* 0x000fe40000000000 */
[----:B------:R-:W-:Y:S02]  /*0350*/  ULDC.64 UR6, c[0x0][0x3e0] ;  /* 0x0000f80000067ab9 */ /* 0x000fe40000000a00 */
[----:B------:R-:W-:-:S06]  /*0360*/  UIMAD.WIDE UR4, UR16, UR4, UR6 ;  /* 0x00000004100472a5 */ /* 0x000fcc000f8e0206 */
[----:B------:R-:W-:Y:S02]  /*0370*/  MOV R2, UR4 ;  /* 0x0000000400027c02 */ /* 0x000fe40008000f00 */
[----:B------:R-:W-:-:S05]  /*0380*/  MOV R3, UR5 ;  /* 0x0000000500037c02 */ /* 0x000fca0008000f00 */
[----:B------:R-:W2:Y:S02]  /*0390*/  LDG.E R0, [R2.64] ;  /* 0x0000001402007981 */ /* 0x000ea4000c1e1900 */
[----:B--2---:R1:W2:Y:S02]  /*03a0*/  R2UR UR5, R0 ;  /* 0x00000000000573c2 */ /* 0x0042a400000e0000 */
[----:B-12---:R-:W-:Y:S05]  /*03b0*/  BRA `(.L_x_538) ;  /* 0x000000f000007947 */ /* 0x006fea0003800000 */
.L_x_537:
[----:B------:R-:W-:-:S04]  /*03c0*/  ISETP.NE.U32.AND P0, PT, RZ, c[0x0][0x3d8], PT ;  /* 0x0000f600ff007a0c */ /* 0x000fc80003f05070 */
[----:B------:R-:W-:-:S13]  /*03d0*/  ISETP.NE.AND.EX P0, PT, RZ, c[0x0][0x3dc], PT, P0 ;  /* 0x0000f700ff007a0c */ /* 0x000fda0003f05300 */
[----:B------:R-:W-:Y:S05]  /*03e0*/  @!P0 BRA `(.L_x_539) ;  /* 0x000000b000008947 */ /* 0x000fea0003800000 */
[----:B------:R-:W-:Y:S02]  /*03f0*/  UMOV UR4, 0x4 ;  /* 0x0000000400047882 */ /* 0x000fe40000000000 */
[----:B------:R-:W-:Y:S02]  /*0400*/  ULDC.64 UR6, c[0x0][0x3d8] ;  /* 0x0000f60000067ab9 */ /* 0x000fe40000000a00 */
[----:B------:R-:W-:-:S06]  /*0410*/  UIMAD.WIDE UR4, UR16, UR4, UR6 ;  /* 0x00000004100472a5 */ /* 0x000fcc000f8e0206 */
[----:B------:R-:W-:Y:S02]  /*0420*/  MOV R2, UR4 ;  /* 0x0000000400027c02 */ /* 0x000fe40008000f00 */
[----:B------:R-:W-:-:S05]  /*0430*/  MOV R3, UR5 ;  /* 0x0000000500037c02 */ /* 0x000fca0008000f00 */
[----:B------:R-:W2:Y:S04]  /*0440*/  LDG.E R4, [R2.64] ;  /* 0x0000001402047981 */ /* 0x000ea8000c1e1900 */
[----:B------:R-:W3:Y:S01]  /*0450*/  LDG.E R0, [R2.64+0x4] ;  /* 0x0000041402007981 */ /* 0x000ee2000c1e1900 */
[----:B--2---:R-:W1:Y:S08]  /*0460*/  R2UR UR5, R4 ;  /* 0x00000000040573c2 */ /* 0x004e7000000e0000 */
[----:B---3--:R-:W1:Y:S02]  /*0470*/  R2UR UR4, R0 ;  /* 0x00000000000473c2 */ /* 0x008e6400000e0000 */
[----:B-1----:R-:W-:Y:S01]  /*0480*/  UIADD3 UR5, -UR5, UR4, URZ ;  /* 0x0000000405057290 */ /* 0x002fe2000fffe13f */
[----:B------:R-:W-:Y:S05]  /*0490*/  BRA `(.L_x_538) ;  /* 0x0000001000007947 */ /* 0x000fea0003800000 */
.L_x_539:
[----:B------:R-:W-:Y:S02]  /*04a0*/  ULDC UR5, c[0x0][0x3d4] ;  /* 0x0000f50000057ab9 */ /* 0x000fe40000000800 */
.L_x_538:
[----:B------:R-:W-:-:S04]  /*04b0*/  UIADD3 UR5, UR5, 0x3f, URZ ;  /* 0x0000003f05057890 */ /* 0x000fc8000fffe03f */
[----:B------:R-:W-:-:S04]  /*04c0*/  USHF.R.S32.HI UR4, URZ, 0x1f, UR5 ;  /* 0x0000001f3f047899 */ /* 0x000fc80008011405 */
[----:B------:R-:W-:-:S04]  /*04d0*/  ULEA.HI UR4, UR4, UR5, URZ, 0x6 ;  /* 0x0000000504047291 */ /* 0x000fc8000f8f303f */
[----:B------:R-:W-:-:S04]  /*04e0*/  USHF.R.S32.HI UR4, URZ, 0x6, UR4 ;  /* 0x000000063f047899 */ /* 0x000fc80008011404 */
[----:B------:R-:W-:-:S04]  /*04f0*/  UISETP.GE.AND UP0, UPT, UR18, UR4, UPT ;  /* 0x000000041200728c */ /* 0x000fc8000bf06270 */
[----:B------:R-:W-:Y:S01]  /*0500*/  USEL UR16, UR16, 0xffffffff, !UP0 ;  /* 0xffffffff10107887 */ /* 0x000fe2000c000000 */
[----:B------:R-:W-:Y:S05]  /*0510*/  BRA `(.L_x_540) ;  /* 0x0000049000007947 */ /* 0x000fea0003800000 */
.L_x_534:
        /* <DEDUP_REMOVED lines=22> */
.L_x_541:
        /* <DEDUP_REMOVED lines=8> */
.L_x_542:
        /* <DEDUP_REMOVED lines=22> */
.L_x_543:
        /* <DEDUP_REMOVED lines=14> */
.L_x_545:
[----:B------:R-:W-:Y:S02]  /*0940*/  ULDC UR5, c[0x0][0x3d4] ;  /* 0x0000f50000057ab9 */ /* 0x000fe40000000800 */
.L_x_544:
[----:B------:R-:W-:-:S04]  /*0950*/  UIADD3 UR5, UR5, 0x3f, URZ ;  /* 0x0000003f05057890 */ /* 0x000fc8000fffe03f */
[----:B------:R-:W-:-:S04]  /*0960*/  USHF.R.S32.HI UR4, URZ, 0x1f, UR5 ;  /* 0x0000001f3f047899 */ /* 0x000fc80008011405 */
[----:B------:R-:W-:-:S04]  /*0970*/  ULEA.HI UR4, UR4, UR5, URZ, 0x6 ;  /* 0x0000000504047291 */ /* 0x000fc8000f8f303f */
[----:B------:R-:W-:-:S04]  /*0980*/  USHF.R.S32.HI UR4, URZ, 0x6, UR4 ;  /* 0x000000063f047899 */ /* 0x000fc80008011404 */
[----:B------:R-:W-:-:S04]  /*0990*/  UISETP.GE.AND UP0, UPT, UR18, UR4, UPT ;  /* 0x000000041200728c */ /* 0x000fc8000bf06270 */
[----:B------:R-:W-:-:S06]  /*09a0*/  USEL UR16, UR16, 0xffffffff, !UP0 ;  /* 0xffffffff10107887 */ /* 0x000fcc000c000000 */
.L_x_540:
[----:B------:R-:W-:-:S13]  /*09b0*/  ISETP.LE.AND P0, PT, RZ, UR16, PT ;  /* 0x00000010ff007c0c */ /* 0x000fda000bf03270 */
[----:B------:R-:W-:Y:S05]  /*09c0*/  @!P0 EXIT ;  /* 0x000000000000894d */ /* 0x000fea0003800000 */
[----:B------:R-:W-:Y:S02]  /*09d0*/  ULDC.64 UR4, c[0x0][0x2c8] ;  /* 0x0000b20000047ab9 */ /* 0x000fe40000000a00 */
[----:B------:R-:W-:Y:S02]  /*09e0*/  UISETP.NE.U32.AND UP2, UPT, URZ, UR4, UPT ;  /* 0x000000043f00728c */ /* 0x000fe4000bf45070 */
[----:B------:R-:W-:Y:S02]  /*09f0*/  UMOV UR6, 0x4 ;  /* 0x0000000400067882 */ /* 0x000fe40000000000 */
[----:B------:R-:W-:Y:S02]  /*0a00*/  UISETP.NE.AND.EX UP2, UPT, URZ, UR5, UPT, UP2 ;  /* 0x000000053f00728c */ /* 0x000fe4000bf45320 */
[----:B------:R-:W-:Y:S02]  /*0a10*/  ULDC.64 UR8, c[0x0][0x2c8] ;  /* 0x0000b20000087ab9 */ /* 0x000fe40000000a00 */
[----:B------:R-:W-:-:S02]  /*0a20*/  UIMAD.WIDE UR8, UR16, UR6, UR8 ;  /* 0x00000006100872a5 */ /* 0x000fc4000f8e0208 */
[----:B------:R-:W-:Y:S01]  /*0a30*/  PLOP3.LUT P2, PT, PT, PT, UP2, 0x80, 0x0 ;  /* 0x000000000000781c */ /* 0x000fe20003f4f028 */
[----:B------:R-:W-:Y:S02]  /*0a40*/  ULDC.64 UR4, c[0x0][0x2d8] ;  /* 0x0000b60000047ab9 */ /* 0x000fe40000000a00 */
[----:B------:R-:W-:Y:S01]  /*0a50*/  UISETP.NE.U32.AND UP0, UPT, URZ, UR4, UPT ;  /* 0x000000043f00728c */ /* 0x000fe2000bf05070 */
[----:B------:R-:W-:Y:S02]  /*0a60*/  IMAD.U32 R6, RZ, RZ, UR8 ;  /* 0x00000008ff067e24 */ /* 0x000fe4000f8e00ff */
[----:B------:R-:W-:Y:S01]  /*0a70*/  IMAD.U32 R7, RZ, RZ, UR9 ;  /* 0x00000009ff077e24 */ /* 0x000fe2000f8e00ff */
[----:B------:R-:W-:-:S06]  /*0a80*/  UISETP.NE.AND.EX UP0, UPT, URZ, UR5, UPT, UP0 ;  /* 0x000000053f00728c */ /* 0x000fcc000bf05300 */
[----:B------:R-:W2:Y:S01]  /*0a90*/  @P2 LDG.E R4, [R6.64] ;  /* 0x0000001406042981 */ /* 0x000ea2000c1e1900 */
[----:B------:R-:W-:Y:S01]  /*0aa0*/  ULDC.64 UR4, c[0x0][0x2d8] ;  /* 0x0000b60000047ab9 */ /* 0x000fe20000000a00 */
[----:B------:R-:W-:-:S03]  /*0ab0*/  PLOP3.LUT P0, PT, PT, PT, UP0, 0x80, 0x0 ;  /* 0x000000000000781c */ /* 0x000fc60003f0f008 */
[----:B------:R-:W-:-:S06]  /*0ac0*/  @UP0 UIMAD.WIDE UR4, UR16, UR6, UR4 ;  /* 0x00000006100402a5 */ /* 0x000fcc000f8e0204 */
[----:B------:R-:W-:Y:S01]  /*0ad0*/  MOV R2, UR4 ;  /* 0x0000000400027c02 */ /* 0x000fe20008000f00 */
[----:B------:R-:W-:Y:S01]  /*0ae0*/  IMAD.U32 R3, RZ, RZ, UR5 ;  /* 0x00000005ff037e24 */ /* 0x000fe2000f8e00ff */
[----:B------:R-:W-:Y:S02]  /*0af0*/  ULDC.64 UR4, c[0x0][0x2d0] ;  /* 0x0000b40000047ab9 */ /* 0x000fe40000000a00 */
[----:B------:R-:W-:Y:S01]  /*0b00*/  UISETP.NE.U32.AND UP1, UPT, URZ, UR4, UPT ;  /* 0x000000043f00728c */ /* 0x000fe2000bf25070 */
[----:B------:R-:W-:Y:S01]  /*0b10*/  MOV R5, RZ ;  /* 0x000000ff00057202 */ /* 0x000fe20000000f00 */
[----:B------:R1:W3:Y:S01]  /*0b20*/  @P0 LDG.E R0, [R2.64] ;  /* 0x0000001402000981 */ /* 0x0002e2000c1e1900 */
[----:B------:R-:W-:Y:S01]  /*0b30*/  IMAD.MOV.U32 R8, RZ, RZ, RZ ;  /* 0x000000ffff087224 */ /* 0x000fe200078e00ff */
[----:B------:R-:W-:-:S03]  /*0b40*/  UISETP.NE.AND.EX UP1, UPT, URZ, UR5, UPT, UP1 ;  /* 0x000000053f00728c */ /* 0x000fc6000bf25310 */
[----:B------:R-:W-:Y:S01]  /*0b50*/  ULDC.64 UR4, c[0x0][0x2d0] ;  /* 0x0000b40000047ab9 */ /* 0x000fe20000000a00 */
[----:B------:R4:W5:Y:S01]  /*0b60*/  @P2 LDG.E R5, [R6.64] ;  /* 0x0000001406052981 */ /* 0x000962000c1e1900 */
[----:B------:R-:W-:Y:S01]  /*0b70*/  UIMAD.WIDE UR4, UR16, UR6, UR4 ;  /* 0x00000006100472a5 */ /* 0x000fe2000f8e0204 */
[----:B------:R-:W-:-:S05]  /*0b80*/  PLOP3.LUT P1, PT, PT, PT, UP1, 0x80, 0x0 ;  /* 0x000000000000781c */ /* 0x000fca0003f2f018 */
[----:B-1----:R-:W-:Y:S01]  /*0b90*/  MOV R2, UR4 ;  /* 0x0000000400027c02 */ /* 0x002fe20008000f00 */
[----:B------:R-:W-:-:S07]  /*0ba0*/  IMAD.U32 R3, RZ, RZ, UR5 ;  /* 0x00000005ff037e24 */ /* 0x000fce000f8e00ff */
[----:B------:R4:W5:Y:S01]  /*0bb0*/  @P1 LDG.E R8, [R2.64] ;  /* 0x0000001402081981 */ /* 0x000962000c1e1900 */
[----:B------:R-:W-:Y:S02]  /*0bc0*/  ULDC UR15, c[0x0][0x168] ;  /* 0x00005a00000f7ab9 */ /* 0x000fe40000000800 */
[----:B------:R-:W-:Y:S02]  /*0bd0*/  UMOV UR22, URZ ;  /* 0x0000003f00167c82 */ /* 0x000fe40008000000 */
[----:B------:R-:W-:Y:S01]  /*0be0*/  ULDC UR14, c[0x0][0x198] ;  /* 0x00006600000e7ab9 */ /* 0x000fe20000000800 */
[----:B--2---:R-:W1:Y:S02]  /*0bf0*/  @P2 R2UR UR5, R4 ;  /* 0x00000000040523c2 */ /* 0x004e6400000e0000 */
[----:B-1----:R-:W-:-:S04]  /*0c00*/  @UP2 ULEA UR5, UR16, UR5, 0x6 ;  /* 0x0000000510052291 */ /* 0x002fc8000f8e303f */
[----:B------:R-:W-:-:S04]  /*0c10*/  @UP2 USHF.R.S32.HI UR4, URZ, 0x1f, UR5 ;  /* 0x0000001f3f042899 */ /* 0x000fc80008011405 */
[----:B------:R-:W-:Y:S01]  /*0c20*/  @UP2 ULEA.HI UR4, UR4, UR5, URZ, 0x6 ;  /* 0x0000000504042291 */ /* 0x000fe2000f8f303f */
[----:B---3--:R4:W1:Y:S03]  /*0c30*/  @P0 R2UR UR15, R0 ;  /* 0x00000000000f03c2 */ /* 0x00886600000e0000 */
[----:B------:R-:W-:Y:S01]  /*0c40*/  @UP2 ULOP3.LUT UR22, UR4, 0xffffffc0, URZ, 0xc0, !UPT ;  /* 0xffffffc004162892 */ /* 0x000fe2000f8ec03f */
[----:B-1--4-:R-:W-:Y:S06]  /*0c50*/  @P0 BRA `(.L_x_546) ;  /* 0x0000006000000947 */ /* 0x012fec0003800000 */
[----:B------:R-:W-:Y:S05]  /*0c60*/  @!P2 BRA `(.L_x_546) ;  /* 0x000000500000a947 */ /* 0x000fea0003800000 */
[----:B------:R-:W2:Y:S04]  /*0c70*/  LDG.E R4, [R6.64] ;  /* 0x0000001406047981 */ /* 0x000ea8000c1e1900 */
[----:B------:R-:W3:Y:S01]  /*0c80*/  LDG.E R0, [R6.64+0x4] ;  /* 0x0000041406007981 */ /* 0x000ee2000c1e1900 */
[----:B--2---:R-:W1:Y:S08]  /*0c90*/  R2UR UR15, R4 ;  /* 0x00000000040f73c2 */ /* 0x004e7000000e0000 */
[----:B---3--:R-:W1:Y:S02]  /*0ca0*/  R2UR UR4, R0 ;  /* 0x00000000000473c2 */ /* 0x008e6400000e0000 */
[----:B-1----:R-:W-:-:S06]  /*0cb0*/  UIADD3 UR15, -UR15, UR4, URZ ;  /* 0x000000040f0f7290 */ /* 0x002fcc000fffe13f */
.L_x_546:
[----:B------:R-:W-:-:S04]  /*0cc0*/  ISETP.NE.U32.AND P0, PT, RZ, c[0x0][0x2e0], PT ;  /* 0x0000b800ff007a0c */ /* 0x000fc80003f05070 */
[----:B------:R-:W-:-:S13]  /*0cd0*/  ISETP.NE.AND.EX P0, PT, RZ, c[0x0][0x2e4], PT, P0 ;  /* 0x0000b900ff007a0c */ /* 0x000fda0003f05300 */
[----:B------:R-:W-:Y:S05]  /*0ce0*/  @!P0 BRA `(.L_x_547) ;  /* 0x0000007000008947 */ /* 0x000fea0003800000 */
[----:B------:R-:W-:Y:S02]  /*0cf0*/  ULDC.64 UR4, c[0x0][0x2e0] ;  /* 0x0000b80000047ab9 */ /* 0x000fe40000000a00 */
[----:B------:R-:W-:-:S06]  /*0d00*/  UIMAD.WIDE UR4, UR16, UR6, UR4 ;  /* 0x00000006100472a5 */ /* 0x000fcc000f8e0204 */
[----:B------:R-:W-:Y:S02]  /*0d10*/  MOV R2, UR4 ;  /* 0x0000000400027c02 */ /* 0x000fe40008000f00 */
[----:B------:R-:W-:-:S05]  /*0d20*/  MOV R3, UR5 ;  /* 0x0000000500037c02 */ /* 0x000fca0008000f00 */
[----:B------:R-:W2:Y:S02]  /*0d30*/  LDG.E R0, [R2.64] ;  /* 0x0000001402007981 */ /* 0x000ea4000c1e1900 */
[----:B--2---:R1:W2:Y:S02]  /*0d40*/  R2UR UR14, R0 ;  /* 0x00000000000e73c2 */ /* 0x0042a400000e0000 */
[----:B-12---:R-:W-:Y:S05]  /*0d50*/  BRA `(.L_x_548) ;  /* 0x0000006000007947 */ /* 0x006fea0003800000 */
.L_x_547:
[----:B------:R-:W-:Y:S05]  /*0d60*/  @!P1 BRA `(.L_x_548) ;  /* 0x0000005000009947 */ /* 0x000fea0003800000 */
[----:B------:R1:W2:Y:S04]  /*0d70*/  LDG.E R0, [R2.64] ;  /* 0x0000001402007981 */ /* 0x0002a8000c1e1900 */
[----:B-1----:R-:W3:Y:S01]  /*0d80*/  LDG.E R2, [R2.64+0x4] ;  /* 0x0000041402027981 */ /* 0x002ee2000c1e1900 */
[----:B--2---:R-:W1:Y:S08]  /*0d90*/  R2UR UR14, R0 ;  /* 0x00000000000e73c2 */ /* 0x004e7000000e0000 */
[----:B---3--:R-:W1:Y:S02]  /*0da0*/  R2UR UR4, R2 ;  /* 0x00000000020473c2 */ /* 0x008e6400000e0000 */
[----:B-1----:R-:W-:-:S06]  /*0db0*/  UIADD3 UR14, -UR14, UR4, URZ ;  /* 0x000000040e0e7290 */ /* 0x002fcc000fffe13f */
.L_x_548:
[----:B------:R-:W-:Y:S01]  /*0dc0*/  USHF.L.U32 UR9, UR18, 0x6, URZ ;  /* 0x0000000612097899 */ /* 0x000fe2000800063f */
[----:B------:R-:W-:Y:S01]  /*0dd0*/  PLOP3.LUT P1, PT, PT, PT, PT, 0x80, 0x0 ;  /* 0x000000000000781c */ /* 0x000fe20003f2f070 */
[----:B------:R-:W-:Y:S01]  /*0de0*/  ULDC UR4, c[0x0][0x2a4] ;  /* 0x0000a90000047ab9 */ /* 0x000fe20000000800 */
[----:B------:R-:W-:Y:S01]  /*0df0*/  CS2R R126, SRZ ;  /* 0x00000000007e7805 */ /* 0x000fe2000001ff00 */
[----:B------:R-:W-:Y:S01]  /*0e00*/  UIADD3 UR6, UR9, UR15, -UR14 ;  /* 0x0000000f09067290 */ /* 0x000fe2000fffe80e */
[----:B------:R-:W-:Y:S01]  /*0e10*/  CS2R R124, SRZ ;  /* 0x00000000007c7805 */ /* 0x000fe2000001ff00 */
[----:B------:R-:W-:Y:S01]  /*0e20*/  UIADD3 UR5, UR15, 0x3f, URZ ;  /* 0x0000003f0f057890 */ /* 0x000fe2000fffe03f */
[----:B------:R-:W-:Y:S01]  /*0e30*/  CS2R R130, SRZ ;  /* 0x0000000000827805 */ /* 0x000fe2000001ff00 */
[----:B------:R-:W-:Y:S01]  /*0e40*/  UIADD3 UR4, UR6, -UR4, URZ ;  /* 0x8000000406047290 */ /* 0x000fe2000fffe03f */
[----:B------:R-:W-:Y:S01]  /*0e50*/  CS2R R128, SRZ ;  /* 0x0000000000807805 */ /* 0x000fe2000001ff00 */
[----:B------:R-:W-:Y:S01]  /*0e60*/  CS2R R122, SRZ ;  /* 0x00000000007a7805 */ /* 0x000fe2000001ff00 */
[----:B------:R-:W-:Y:S01]  /*0e70*/  CS2R R120, SRZ ;  /* 0x0000000000787805 */ /* 0x000fe2000001ff00 */
[----:B------:R-:W-:Y:S01]  /*0e80*/  USHF.R.S32.HI UR13, URZ, 0x1f, UR4 ;  /* 0x0000001f3f0d7899 */ /* 0x000fe20008011404 */
[----:B------:R-:W-:Y:S01]  /*0e90*/  IMAD.MOV.U32 R9, RZ, RZ, RZ ;  /* 0x000000ffff097224 */ /* 0x000fe200078e00ff */
[----:B------:R-:W-:Y:S01]  /*0ea0*/  CS2R R10, SRZ ;  /* 0x00000000000a7805 */ /* 0x000fe2000001ff00 */
[----:B------:R-:W-:Y:S01]  /*0eb0*/  IMAD.MOV.U32 R118, RZ, RZ, RZ ;  /* 0x000000ffff767224 */ /* 0x000fe200078e00ff */
[----:B------:R-:W-:Y:S01]  /*0ec0*/  ULEA.HI UR13, UR13, UR4, URZ, 0x6 ;  /* 0x000000040d0d7291 */ /* 0x000fe2000f8f303f */
[----:B------:R-:W-:Y:S01]  /*0ed0*/  MOV R116, RZ ;  /* 0x000000ff00747202 */ /* 0x000fe20000000f00 */
[----:B------:R-:W-:Y:S01]  /*0ee0*/  USHF.R.S32.HI UR4, URZ, 0x1f, UR5 ;  /* 0x0000001f3f047899 */ /* 0x000fe20008011405 */
[----:B------:R-:W-:Y:S01]  /*0ef0*/  IMAD.MOV.U32 R110, RZ, RZ, RZ ;  /* 0x000000ffff6e7224 */ /* 0x000fe200078e00ff */
[----:B------:R-:W-:Y:S01]  /*0f00*/  USHF.R.S32.HI UR13, URZ, 0x6, UR13 ;  /* 0x000000063f0d7899 */ /* 0x000fe2000801140d */
[----:B------:R-:W-:Y:S01]  /*0f10*/  CS2R R12, SRZ ;  /* 0x00000000000c7805 */ /* 0x000fe2000001ff00 */
        /* <DEDUP_REMOVED lines=53> */
[--C-:B------:R-:W-:Y:S01]  /*1270*/  SHF.R.S32.HI R9, RZ, 0x1f, R33.reuse ;  /* 0x0000001fff097819 */ /* 0x100fe20000011421 */
[----:B------:R-:W-:Y:S01]  /*1280*/  UIMAD UR6, UR22, 0xc0, URZ ;  /* 0x000000c0160678a4 */ /* 0x000fe2000f8e023f */
[----:B------:R-:W-:Y:S01]  /*1290*/  SHF.R.S32.HI R10, RZ, 0x1f, R33 ;  /* 0x0000001fff0a7819 */ /* 0x000fe20000011421 */
[----:B------:R-:W-:Y:S01]  /*12a0*/  ULDC.64 UR4, c[0x0][0x248] ;  /* 0x0000920000047ab9 */ /* 0x000fe20000000a00 */
[CC--:B------:R-:W-:Y:S01]  /*12b0*/  LEA.HI R32, R9.reuse, R33.reuse, RZ, 0x5 ;  /* 0x0000002109207211 */ /* 0x0c0fe200078f28ff */
[----:B------:R-:W-:Y:S01]  /*12c0*/  UISETP.NE.AND UP0, UPT, UR4, 0x1, UPT ;  /* 0x000000010400788c */ /* 0x000fe2000bf05270 */
[----:B------:R-:W-:Y:S01]  /*12d0*/  LEA.HI R29, R9, R33, RZ, 0x3 ;  /* 0x00000021091d7211 */ /* 0x000fe200078f18ff */
[----:B------:R-:W-:Y:S01]  /*12e0*/  IMAD.U32 R0, RZ, RZ, UR6 ;  /* 0x00000006ff007e24 */ /* 0x000fe2000f8e00ff */
[----:B------:R-:W-:Y:S01]  /*12f0*/  SHF.R.S32.HI R4, RZ, 0x5, R32 ;  /* 0x00000005ff047819 */ /* 0x000fe20000011420 */
[----:B------:R-:W-:Y:S01]  /*1300*/  ULDC UR4, c[0x0][0x250] ;  /* 0x0000940000047ab9 */ /* 0x000fe20000000800 */
[----:B------:R-:W-:Y:S01]  /*1310*/  SHF.R.S32.HI R242, RZ, 0x3, R29 ;  /* 0x00000003fff27819 */ /* 0x000fe2000001141d */
[----:B------:R-:W-:Y:S01]  /*1320*/  UMOV UR8, UR17 ;  /* 0x0000001100087c82 */ /* 0x000fe20008000000 */
[----:B------:R-:W-:Y:S01]  /*1330*/  IADD3 R24, P1, R33, UR6, RZ ;  /* 0x0000000621187c10 */ /* 0x000fe2000ff3e0ff */
[----:B------:R-:W-:Y:S01]  /*1340*/  UIMAD.WIDE.U32 UR6, UR17, UR5, URZ ;  /* 0x00000005110672a5 */ /* 0x000fe2000f8e003f */
[----:B------:R-:W-:Y:S01]  /*1350*/  LEA.HI R3, R32, R4, RZ, 0x1 ;  /* 0x0000000420037211 */ /* 0x000fe200078f08ff */
[----:B------:R-:W-:Y:S01]  /*1360*/  USHF.R.S32.HI UR19, URZ, 0x1f, UR17 ;  /* 0x0000001f3f137899 */ /* 0x000fe20008011411 */
[----:B------:R-:W-:Y:S01]  /*1370*/  SHF.R.S32.HI R7, RZ, 0x1f, R242 ;  /* 0x0000001fff077819 */ /* 0x000fe200000114f2 */
[----:B------:R-:W-:Y:S01]  /*1380*/  IMAD.MOV.U32 R220, RZ, RZ, 0x20 ;  /* 0x00000020ffdc7424 */ /* 0x000fe200078e00ff */
[C---:B-----5:R-:W-:Y:S01]  /*1390*/  IADD3 R6, P2, R242.reuse, R5, RZ ;  /* 0x00000005f2067210 */ /* 0x060fe20007f5e0ff */
[----:B------:R-:W-:Y:S01]  /*13a0*/  IMAD.MOV.U32 R222, RZ, RZ, 0x40 ;  /* 0x00000040ffde7424 */ /* 0x000fe200078e00ff */
[----:B------:R-:W-:Y:S01]  /*13b0*/  IADD3 R2, P0, R242, R8, RZ ;  /* 0x00000008f2027210 */ /* 0x000fe20007f1e0ff */
[----:B------:R-:W-:Y:S01]  /*13c0*/  @UP0 UMOV UR5, UR7 ;  /* 0x0000000700050c82 */ /* 0x000fe20008000000 */
[----:B------:R-:W-:Y:S01]  /*13d0*/  LEA.HI R31, R9, R33, RZ, 0x4 ;  /* 0x00000021091f7211 */ /* 0x000fe200078f20ff */
[----:B------:R-:W-:Y:S01]  /*13e0*/  @UP0 USHF.R.U32.HI UR8, URZ, UR4, UR5 ;  /* 0x000000043f080299 */ /* 0x000fe20008011605 */
[----:B------:R-:W-:Y:S01]  /*13f0*/  LEA.HI.X.SX32 R25, R0, R10, 0x1, P1 ;  /* 0x0000000a00197211 */ /* 0x000fe200008f0eff */
[----:B------:R-:W-:Y:S01]  /*1400*/  ULDC.64 UR6, c[0x0][0x1e0] ;  /* 0x0000780000067ab9 */ /* 0x000fe20000000a00 */
[----:B------:R-:W-:Y:S01]  /*1410*/  LOP3.LUT R0, R3, 0xfffffffe, RZ, 0xc0, !PT ;  /* 0xfffffffe03007812 */ /* 0x000fe200078ec0ff */
[----:B------:R-:W-:Y:S01]  /*1420*/  USHF.R.S32.HI UR11, URZ, 0x1f, UR8 ;  /* 0x0000001f3f0b7899 */ /* 0x000fe20008011408 */
[-C--:B------:R-:W-:Y:S01]  /*1430*/  LEA.HI.X.SX32 R5, R5, R7.reuse, 0x1, P2 ;  /* 0x0000000705057211 */ /* 0x080fe200010f0eff */
[----:B------:R-:W-:Y:S01]  /*1440*/  IMAD.U32 R14, RZ, RZ, UR8 ;  /* 0x00000008ff0e7e24 */ /* 0x000fe2000f8e00ff */
[----:B------:R-:W-:Y:S01]  /*1450*/  LEA.HI.X.SX32 R3, R8, R7, 0x1, P0 ;  /* 0x0000000708037211 */ /* 0x000fe200000f0eff */
[----:B------:R-:W-:Y:S01]  /*1460*/  IMAD.IADD R229, R4, 0x1, -R0 ;  /* 0x0000000104e57824 */ /* 0x000fe200078e0a00 */
[----:B------:R-:W-:Y:S01]  /*1470*/  SHF.R.S32.HI R7, RZ, 0x4, R31 ;  /* 0x00000004ff077819 */ /* 0x000fe2000001141f */
[----:B------:R-:W-:Y:S01]  /*1480*/  UIMAD UR6, UR11, UR6, URZ ;  /* 0x000000060b0672a4 */ /* 0x000fe2000f8e023f */
[----:B------:R-:W-:Y:S01]  /*1490*/  LEA.HI R19, R9, R33, RZ, 0x2 ;  /* 0x0000002109137211 */ /* 0x000fe200078f10ff */
[----:B------:R-:W-:Y:S01]  /*14a0*/  ULDC.64 UR4, c[0x0][0x1b0] ;  /* 0x00006c0000047ab9 */ /* 0x000fe20000000a00 */
[----:B------:R-:W-:Y:S01]  /*14b0*/  LEA.HI R4, R31, R7, RZ, 0x1 ;  /* 0x000000071f047211 */ /* 0x000fe200078f08ff */
[----:B------:R-:W-:Y:S01]  /*14c0*/  UIMAD UR4, UR11, UR4, URZ ;  /* 0x000000040b0472a4 */ /* 0x000fe2000f8e023f */
[--C-:B------:R-:W-:Y:S01]  /*14d0*/  SHF.R.S32.HI R8, RZ, 0x2, R19.reuse ;  /* 0x00000002ff087819 */ /* 0x100fe20000011413 */
[----:B------:R-:W-:Y:S01]  /*14e0*/  UIMAD UR23, UR8, UR7, UR6 ;  /* 0x00000007081772a4 */ /* 0x000fe2000f8e0206 */
[----:B------:R-:W-:Y:S01]  /*14f0*/  SHF.R.S32.HI R0, RZ, 0x1f, R19 ;  /* 0x0000001fff007819 */ /* 0x000fe20000011413 */
[----:B------:R-:W-:Y:S01]  /*1500*/  USHF.R.S32.HI UR11, URZ, 0x1f, UR16 ;  /* 0x0000001f3f0b7899 */ /* 0x000fe20008011410 */
[----:B------:R-:W-:Y:S01]  /*1510*/  LOP3.LUT R4, R4, 0xfffffffe, RZ, 0xc0, !PT ;  /* 0xfffffffe04047812 */ /* 0x000fe200078ec0ff */
[----:B------:R-:W-:Y:S01]  /*1520*/  ULDC.64 UR6, c[0x0][0x180] ;  /* 0x0000600000067ab9 */ /* 0x000fe20000000a00 */
[----:B------:R-:W-:Y:S01]  /*1530*/  LEA.HI R0, R0, R8, RZ, 0x3 ;  /* 0x0000000800007211 */ /* 0x000fe200078f18ff */
[----:B------:R-:W-:Y:S01]  /*1540*/  UIMAD UR24, UR19, UR6, URZ ;  /* 0x00000006131872a4 */ /* 0x000fe2000f8e023f */
[----:B------:R-:W-:Y:S01]  /*1550*/  IMAD.SHL.U32 R28, R229, 0x400, RZ ;  /* 0x00000400e51c7824 */ /* 0x000fe200078e00ff */
[----:B------:R-:W-:Y:S01]  /*1560*/  USEL UR6, UR11, URZ, !UP1 ;  /* 0x0000003f0b067287 */ /* 0x000fe2000c800000 */
[----:B------:R-:W-:Y:S01]  /*1570*/  IMAD.IADD R22, R7, 0x1, -R4 ;  /* 0x0000000107167824 */ /* 0x000fe200078e0a04 */
[----:B------:R-:W-:Y:S01]  /*1580*/  LOP3.LUT R0, R0, 0xfffffff8, RZ, 0xc0, !PT ;  /* 0xfffffff800007812 */ /* 0x000fe200078ec0ff */
[----:B------:R-:W-:Y:S01]  /*1590*/  UIMAD UR12, UR8, UR5, UR4 ;  /* 0x00000005080c72a4 */ /* 0x000fe2000f8e0204 */
[----:B------:R-:W-:Y:S01]  /*15a0*/  LOP3.LUT R7, R29, 0xfffffff8, RZ, 0xc0, !PT ;  /* 0xfffffff81d077812 */ /* 0x000fe200078ec0ff */
[----:B------:R-:W-:Y:S01]  /*15b0*/  USEL UR8, UR16, URZ, !UP1 ;  /* 0x0000003f10087287 */ /* 0x000fe2000c800000 */
[----:B------:R-:W-:Y:S01]  /*15c0*/  LEA.HI R4, R9, R33, RZ, 0x6 ;  /* 0x0000002109047211 */ /* 0x000fe200078f30ff */
[----:B------:R-:W-:Y:S01]  /*15d0*/  IMAD.IADD R18, R8, 0x1, -R0 ;  /* 0x0000000108127824 */ /* 0x000fe200078e0a00 */
[----:B------:R-:W-:Y:S01]  /*15e0*/  ULDC.64 UR4, c[0x0][0x1e8] ;  /* 0x00007a0000047ab9 */ /* 0x000fe20000000a00 */
[----:B------:R-:W-:Y:S01]  /*15f0*/  IMAD.IADD R20, R33, 0x1, -R7 ;  /* 0x0000000121147824 */ /* 0x000fe200078e0a07 */
[----:B------:R-:W-:Y:S01]  /*1600*/  SHF.R.S32.HI R21, RZ, 0x6, R4 ;  /* 0x00000006ff157819 */ /* 0x000fe20000011404 */
[----:B------:R-:W-:Y:S01]  /*1610*/  IMAD.U32 R0, RZ, RZ, UR18 ;  /* 0x00000012ff007e24 */ /* 0x000fe2000f8e00ff */
[----:B------:R-:W-:Y:S01]  /*1620*/  UIMAD UR4, UR6, UR4, URZ ;  /* 0x00000004060472a4 */ /* 0x000fe2000f8e023f */
[----:B------:R-:W-:Y:S01]  /*1630*/  IMAD.SHL.U32 R16, R20, 0x8, RZ ;  /* 0x0000000814107824 */ /* 0x000fe200078e00ff */
[----:B------:R-:W-:Y:S01]  /*1640*/  LOP3.LUT P0, RZ, R18, 0x4, RZ, 0xc0, !PT ;  /* 0x0000000412ff7812 */ /* 0x000fe2000780c0ff */
[----:B------:R-:W-:Y:S01]  /*1650*/  IMAD.WIDE R12, R0, 0x40, R2 ;  /* 0x00000040000c7825 */ /* 0x000fe200078e0202 */
[----:B------:R-:W-:Y:S01]  /*1660*/  UIMAD UR7, UR17, UR7, UR24 ;  /* 0x00000007110772a4 */ /* 0x000fe2000f8e0218 */
[----:B------:R-:W-:Y:S01]  /*1670*/  CS2R R130, SRZ ;  /* 0x0000000000827805 */ /* 0x000fe2000001ff00 */
[----:B------:R-:W-:Y:S01]  /*1680*/  SHF.R.S32.HI R17, RZ, 0x1f, R16 ;  /* 0x0000001fff117819 */ /* 0x000fe20000011410 */
[----:B------:R-:W-:Y:S01]  /*1690*/  IMAD.SHL.U32 R0, R242, 0x40, RZ ;  /* 0x00000040f2007824 */ /* 0x000fe200078e00ff */
[----:B------:R-:W-:Y:S01]  /*16a0*/  USEL UR11, UR11, URZ, !UP2 ;  /* 0x0000003f0b0b7287 */ /* 0x000fe2000d000000 */
[C---:B------:R-:W-:Y:S01]  /*16b0*/  IMAD R2, R5.reuse, c[0x0][0x178], RZ ;  /* 0x00005e0005027a24 */ /* 0x040fe200078e02ff */
[----:B------:R-:W-:Y:S01]  /*16c0*/  USHF.R.S32.HI UR24, URZ, 0x1f, UR13 ;  /* 0x0000001f3f187899 */ /* 0x000fe2000801140d */
[----:B------:R-:W-:Y:S01]  /*16d0*/  IMAD R3, R5, c[0x0][0x208], RZ ;  /* 0x0000820005037a24 */ /* 0x000fe200078e02ff */
[----:B------:R-:W-:Y:S01]  /*16e0*/  LOP3.LUT R0, R0, 0x1c0, RZ, 0xc0, !PT ;  /* 0x000001c000007812 */ /* 0x000fe200078ec0ff */
[----:B------:R-:W-:Y:S01]  /*16f0*/  IMAD R8, R6, c[0x0][0x17c], R2 ;  /* 0x00005f0006087a24 */ /* 0x000fe200078e0202 */
[----:B------:R-:W-:Y:S01]  /*1700*/  ISETP.GE.AND P6, PT, R16, c[0x0][0x1cc], PT ;  /* 0x0000730010007a0c */ /* 0x000fe20003fc6270 */
[--C-:B------:R-:W-:Y:S01]  /*1710*/  IMAD.WIDE.U32 R4, R6, c[0x0][0x178], R16.reuse ;  /* 0x00005e0006047a25 */ /* 0x100fe200078e0010 */
[----:B------:R-:W-:Y:S01]  /*1720*/  LOP3.LUT R7, R0, 0x38, R16, 0xf8, !PT ;  /* 0x0000003800077812 */ /* 0x000fe200078ef810 */
[----:B------:R-:W-:Y:S01]  /*1730*/  CS2R R128, SRZ ;  /* 0x0000000000807805 */ /* 0x000fe2000001ff00 */
[----:B------:R-:W-:Y:S01]  /*1740*/  SHF.R.U32.HI R0, RZ, 0x3, R0 ;  /* 0x00000003ff007819 */ /* 0x000fe20000011600 */
[----:B------:R-:W-:Y:S01]  /*1750*/  IMAD.SHL.U32 R30, R21, 0x200, RZ ;  /* 0x00000200151e7824 */ /* 0x000fe200078e00ff */
[----:B------:R-:W-:Y:S01]  /*1760*/  IADD3 R23, R16, 0x40, RZ ;  /* 0x0000004010177810 */ /* 0x000fe20007ffe0ff */
[----:B------:R-:W-:Y:S01]  /*1770*/  IMAD.WIDE.U32 R10, R14, c[0x0][0x1e0], R16 ;  /* 0x000078000e0a7a25 */ /* 0x000fe200078e0010 */
[----:B------:R-:W-:Y:S01]  /*1780*/  IADD3 R26, R16, 0x80, RZ ;  /* 0x00000080101a7810 */ /* 0x000fe20007ffe0ff */
[----:B------:R-:W-:Y:S01]  /*1790*/  CS2R R126, SRZ ;  /* 0x00000000007e7805 */ /* 0x000fe2000001ff00 */
[----:B------:R-:W-:Y:S01]  /*17a0*/  LOP3.LUT R228, R30, R7, R0, 0xf6, !PT ;  /* 0x000000071ee47212 */ /* 0x000fe200078ef600 */
[----:B------:R-:W-:Y:S01]  /*17b0*/  IMAD.IADD R9, R5, 0x1, R8 ;  /* 0x0000000105097824 */ /* 0x000fe200078e0208 */
[----:B------:R-:W-:Y:S01]  /*17c0*/  IADD3 R5, R11, UR23, RZ ;  /* 0x000000170b057c10 */ /* 0x000fe2000fffe0ff */
[----:B------:R-:W-:Y:S01]  /*17d0*/  IMAD R15, R6, c[0x0][0x20c], R3 ;  /* 0x00008300060f7a24 */ /* 0x000fe200078e0203 */
[----:B------:R-:W-:Y:S01]  /*17e0*/  ISETP.GE.AND P5, PT, R23, c[0x0][0x1cc], PT ;  /* 0x0000730017007a0c */ /* 0x000fe20003fa6270 */
[----:B------:R-:W-:Y:S01]  /*17f0*/  IMAD.MOV.U32 R8, RZ, RZ, R4 ;  /* 0x000000ffff087224 */ /* 0x000fe200078e0004 */
[----:B------:R-:W-:Y:S01]  /*1800*/  ISETP.GE.AND P3, PT, R26, c[0x0][0x1cc], PT ;  /* 0x000073001a007a0c */ /* 0x000fe20003f66270 */
[----:B------:R-:W-:Y:S01]  /*1810*/  IMAD.WIDE.U32 R2, R6, c[0x0][0x208], R16 ;  /* 0x0000820006027a25 */ /* 0x000fe200078e0010 */
[----:B------:R-:W-:Y:S01]  /*1820*/  CS2R R124, SRZ ;  /* 0x00000000007c7805 */ /* 0x000fe2000001ff00 */
[----:B------:R-:W-:Y:S01]  /*1830*/  CS2R R122, SRZ ;  /* 0x00000000007a7805 */ /* 0x000fe2000001ff00 */
[----:B------:R-:W-:Y:S01]  /*1840*/  CS2R R120, SRZ ;  /* 0x0000000000787805 */ /* 0x000fe2000001ff00 */
[----:B------:R-:W-:Y:S01]  /*1850*/  IMAD.MOV.U32 R4, RZ, RZ, R10 ;  /* 0x000000ffff047224 */ /* 0x000fe200078e000a */
[----:B------:R-:W-:Y:S01]  /*1860*/  CS2R R118, SRZ ;  /* 0x0000000000767805 */ /* 0x000fe2000001ff00 */
[----:B------:R-:W-:Y:S01]  /*1870*/  IMAD.SHL.U32 R0, R18, 0x40, RZ ;  /* 0x0000004012007824 */ /* 0x000fe200078e00ff */
[----:B------:R-:W-:Y:S01]  /*1880*/  CS2R R116, SRZ ;  /* 0x0000000000747805 */ /* 0x000fe2000001ff00 */
[----:B------:R-:W-:Y:S01]  /*1890*/  IMAD.U32 R10, RZ, RZ, UR17 ;  /* 0x00000011ff0a7e24 */ /* 0x000fe2000f8e00ff */
[----:B------:R-:W-:Y:S01]  /*18a0*/  CS2R R114, SRZ ;  /* 0x0000000000727805 */ /* 0x000fe2000001ff00 */
[----:B------:R-:W-:Y:S01]  /*18b0*/  IMAD.MOV.U32 R6, RZ, RZ, R2 ;  /* 0x000000ffff067224 */ /* 0x000fe200078e0002 */
[----:B------:R-:W-:Y:S01]  /*18c0*/  LOP3.LUT R0, R0, 0x1c0, RZ, 0xc0, !PT ;  /* 0x000001c000007812 */ /* 0x000fe200078ec0ff */
[----:B------:R-:W-:Y:S01]  /*18d0*/  IMAD.SHL.U32 R2, R21, 0x8, RZ ;  /* 0x0000000815027824 */ /* 0x000fe200078e00ff */
[----:B------:R-:W-:Y:S01]  /*18e0*/  CS2R R112, SRZ ;  /* 0x0000000000707805 */ /* 0x000fe2000001ff00 */
[----:B------:R-:W-:Y:S01]  /*18f0*/  IMAD.WIDE.U32 R8, R10, c[0x0][0x180], R8 ;  /* 0x000060000a087a25 */ /* 0x000fe200078e0008 */
[----:B------:R-:W-:Y:S01]  /*1900*/  LOP3.LUT R10, R19, 0x3ffffffc, RZ, 0xc0, !PT ;  /* 0x3ffffffc130a7812 */ /* 0x000fe200078ec0ff */
[----:B------:R-:W-:Y:S01]  /*1910*/  CS2R R110, SRZ ;  /* 0x00000000006e7805 */ /* 0x000fe2000001ff00 */
[----:B------:R-:W-:Y:S01]  /*1920*/  LOP3.LUT R27, R2, 0x18, RZ, 0xc0, !PT ;  /* 0x00000018021b7812 */ /* 0x000fe200078ec0ff */
[----:B------:R-:W-:Y:S01]  /*1930*/  IMAD.IADD R7, R3, 0x1, R15 ;  /* 0x0000000103077824 */ /* 0x000fe200078e020f */
[----:B------:R-:W-:Y:S01]  /*1940*/  SHF.R.U32.HI R11, RZ, 0x3, R0 ;  /* 0x00000003ff0b7819 */ /* 0x000fe20000011600 */
[----:B------:R-:W-:Y:S01]  /*1950*/  IMAD.WIDE.U32 R14, R14, c[0x0][0x1b0], R16 ;  /* 0x00006c000e0e7a25 */ /* 0x000fe200078e0010 */
[----:B------:R-:W-:Y:S01]  /*1960*/  CS2R R108, SRZ ;  /* 0x00000000006c7805 */ /* 0x000fe2000001ff00 */
[----:B------:R-:W-:Y:S01]  /*1970*/  CS2R R106, SRZ ;  /* 0x00000000006a7805 */ /* 0x000fe2000001ff00 */
[----:B------:R-:W-:Y:S01]  /*1980*/  CS2R R104, SRZ ;  /* 0x0000000000687805 */ /* 0x000fe2000001ff00 */
[----:B------:R-:W-:Y:S01]  /*1990*/  IMAD.IADD R10, R33, 0x1, -R10 ;  /* 0x00000001210a7824 */ /* 0x000fe200078e0a0a */
[----:B------:R-:W-:Y:S01]  /*19a0*/  IADD3 R3, R15, UR12, RZ ;  /* 0x0000000c0f037c10 */ /* 0x000fe2000fffe0ff */
[----:B------:R-:W-:Y:S01]  /*19b0*/  IMAD.MOV.U32 R2, RZ, RZ, R14 ;  /* 0x000000ffff027224 */ /* 0x000fe200078e000e */
[----:B------:R-:W-:Y:S01]  /*19c0*/  LOP3.LUT R14, R11, R0, R27, 0x1e, !PT ;  /* 0x000000000b0e7212 */ /* 0x000fe200078e1e1b */
[----:B------:R-:W-:Y:S01]  /*19d0*/  IMAD.U32 R0, RZ, RZ, UR8 ;  /* 0x00000008ff007e24 */ /* 0x000fe2000f8e00ff */
[----:B------:R-:W-:Y:S01]  /*19e0*/  UIMAD UR12, UR8, UR5, UR4 ;  /* 0x00000005080c72a4 */ /* 0x000fe2000f8e0204 */
[----:B------:R-:W-:Y:S01]  /*19f0*/  IMAD R10, R10, 0x2, R28 ;  /* 0x000000020a0a7824 */ /* 0x000fe200078e021c */
[----:B------:R-:W-:Y:S01]  /*1a00*/  IADD3 R15, R9, UR7, RZ ;  /* 0x00000007090f7c10 */ /* 0x000fe2000fffe0ff */
[----:B------:R-:W-:Y:S01]  /*1a10*/  ULDC.64 UR4, c[0x0][0x1b8] ;  /* 0x00006e0000047ab9 */ /* 0x000fe20000000a00 */
[----:B------:R-:W-:Y:S01]  /*1a20*/  IMAD.WIDE.U32 R4, R0, c[0x0][0x1e8], R4 ;  /* 0x00007a0000047a25 */ /* 0x000fe200078e0004 */
[----:B------:R-:W-:Y:S01]  /*1a30*/  UIMAD UR4, UR6, UR4, URZ ;  /* 0x00000004060472a4 */ /* 0x000fe2000f8e023f */
[----:B------:R-:W-:Y:S01]  /*1a40*/  CS2R R102, SRZ ;  /* 0x0000000000667805 */ /* 0x000fe2000001ff00 */
[----:B------:R-:W-:Y:S01]  /*1a50*/  CS2R R100, SRZ ;  /* 0x0000000000647805 */ /* 0x000fe2000001ff00 */
[----:B------:R-:W-:Y:S01]  /*1a60*/  IMAD.IADD R10, R10, 0x1, R14 ;  /* 0x000000010a0a7824 */ /* 0x000fe200078e020e */
[----:B------:R-:W-:Y:S01]  /*1a70*/  UIMAD UR8, UR8, UR5, UR4 ;  /* 0x00000005080872a4 */ /* 0x000fe2000f8e0204 */
[----:B------:R-:W-:Y:S01]  /*1a80*/  IMAD.U32 R11, RZ, RZ, UR17 ;  /* 0x00000011ff0b7e24 */ /* 0x000fe2000f8e00ff */
[----:B------:R-:W-:Y:S01]  /*1a90*/  IADD3 R5, R5, UR12, RZ ;  /* 0x0000000c05057c10 */ /* 0x000fe2000fffe0ff */
[----:B------:R-:W-:Y:S01]  /*1aa0*/  IMAD.WIDE.U32 R2, R0, c[0x0][0x1b8], R2 ;  /* 0x00006e0000027a25 */ /* 0x000fe200078e0002 */
[----:B------:R-:W-:Y:S01]  /*1ab0*/  ULDC.64 UR4, c[0x0][0x210] ;  /* 0x0000840000047ab9 */ /* 0x000fe20000000a00 */
[----:B------:R-:W-:Y:S01]  /*1ac0*/  CS2R R98, SRZ ;  /* 0x0000000000627805 */ /* 0x000fe2000001ff00 */
[----:B------:R-:W-:Y:S01]  /*1ad0*/  UIMAD UR4, UR19, UR4, URZ ;  /* 0x00000004130472a4 */ /* 0x000fe2000f8e023f */
[----:B------:R-:W-:Y:S01]  /*1ae0*/  IMAD R0, R13, c[0x0][0x1a8], RZ ;  /* 0x00006a000d007a24 */ /* 0x000fe200078e02ff */
[----:B------:R-:W-:Y:S01]  /*1af0*/  IADD3 R3, R3, UR8, RZ ;  /* 0x0000000803037c10 */ /* 0x000fe2000fffe0ff */
[----:B------:R-:W-:Y:S01]  /*1b00*/  IMAD.SHL.U32 R230, R10, 0x2, RZ ;  /* 0x000000020ae67824 */ /* 0x000fe200078e00ff */
[----:B------:R-:W-:Y:S01]  /*1b10*/  UIMAD UR23, UR17, UR5, UR4 ;  /* 0x00000005111772a4 */ /* 0x000fe2000f8e0204 */
[----:B------:R-:W-:Y:S01]  /*1b20*/  IMAD.WIDE.U32 R18, R11, c[0x0][0x210], R6 ;  /* 0x000084000b127a25 */ /* 0x000fe200078e0006 */
[----:B------:R-:W-:Y:S01]  /*1b30*/  USEL UR12, UR16, URZ, !UP2 ;  /* 0x0000003f100c7287 */ /* 0x000fe2000d000000 */
[----:B------:R-:W-:Y:S01]  /*1b40*/  CS2R R96, SRZ ;  /* 0x0000000000607805 */ /* 0x000fe2000001ff00 */
[----:B------:R-:W-:Y:S01]  /*1b50*/  IADD3 R231, R230, 0x122c0, RZ ;  /* 0x000122c0e6e77810 */ /* 0x000fe20007ffe0ff */
[----:B------:R-:W-:Y:S01]  /*1b60*/  IMAD R6, R13, c[0x0][0x1d8], RZ ;  /* 0x000076000d067a24 */ /* 0x000fe200078e02ff */
[----:B------:R-:W-:Y:S01]  /*1b70*/  ULDC.64 UR4, c[0x0][0x188] ;  /* 0x0000620000047ab9 */ /* 0x000fe20000000a00 */
[----:B------:R-:W-:Y:S01]  /*1b80*/  IMAD R11, R12, c[0x0][0x1ac], R0 ;  /* 0x00006b000c0b7a24 */ /* 0x000fe200078e0200 */
[----:B------:R-:W-:Y:S01]  /*1b90*/  IADD3 R0, R230, 0x12280, RZ ;  /* 0x00012280e6007810 */ /* 0x000fe20007ffe0ff */
[----:B------:R-:W-:Y:S01]  /*1ba0*/  IMAD.MOV.U32 R14, RZ, RZ, R8 ;  /* 0x000000ffff0e7224 */ /* 0x000fe200078e0008 */
[----:B------:R-:W-:Y:S01]  /*1bb0*/  UIMAD UR4, UR11, UR4, URZ ;  /* 0x000000040b0472a4 */ /* 0x000fe2000f8e023f */
[----:B------:R-:W-:Y:S01]  /*1bc0*/  IMAD R10, R12, c[0x0][0x1dc], R6 ;  /* 0x000077000c0a7a24 */ /* 0x000fe200078e0206 */
[----:B------:R-:W-:Y:S01]  /*1bd0*/  @P0 IADD3 R231, R0, -0x40, RZ ;  /* 0xffffffc000e70810 */ /* 0x000fe20007ffe0ff */
[----:B------:R-:W-:Y:S01]  /*1be0*/  IMAD.WIDE.U32 R8, R12, c[0x0][0x1d8], R4 ;  /* 0x000076000c087a25 */ /* 0x000fe200078e0004 */
[----:B------:R-:W-:Y:S01]  /*1bf0*/  UIMAD UR25, UR12, UR5, UR4 ;  /* 0x000000050c1972a4 */ /* 0x000fe2000f8e0204 */
[----:B------:R-:W-:Y:S01]  /*1c00*/  CS2R R94, SRZ ;  /* 0x00000000005e7805 */ /* 0x000fe2000001ff00 */
[----:B------:R-:W-:Y:S01]  /*1c10*/  UIADD3 UR8, -UR9, UR14, URZ ;  /* 0x0000000e09087290 */ /* 0x000fe2000fffe13f */
[----:B------:R-:W-:Y:S01]  /*1c20*/  IMAD.IADD R0, R9, 0x1, R10 ;  /* 0x0000000109007824 */ /* 0x000fe200078e020a */
[----:B------:R-:W-:Y:S01]  /*1c30*/  LEA R4, P1, R8, c[0x0][0x1c0], 0x1 ;  /* 0x0000700008047a11 */ /* 0x000fe200078208ff */
[----:B------:R-:W-:Y:S01]  /*1c40*/  IMAD.WIDE.U32 R6, R12, c[0x0][0x1a8], R2 ;  /* 0x00006a000c067a25 */ /* 0x000fe200078e0002 */
[----:B------:R-:W-:Y:S01]  /*1c50*/  ULDC.64 UR6, c[0x0][0x218] ;  /* 0x0000860000067ab9 */ /* 0x000fe20000000a00 */
[----:B------:R-:W-:Y:S01]  /*1c60*/  CS2R R92, SRZ ;  /* 0x00000000005c7805 */ /* 0x000fe2000001ff00 */
[----:B------:R-:W-:Y:S01]  /*1c70*/  LEA.HI.X R5, R8, c[0x0][0x1c4], R0, 0x1, P1 ;  /* 0x0000710008057a11 */ /* 0x000fe200008f0c00 */
[----:B------:R-:W-:Y:S01]  /*1c80*/  IMAD.IADD R3, R7, 0x1, R11 ;  /* 0x0000000107037824 */ /* 0x000fe200078e020b */
[C---:B------:R-:W-:Y:S01]  /*1c90*/  LEA R2, P0, R6.reuse, c[0x0][0x190], 0x1 ;  /* 0x0000640006027a11 */ /* 0x040fe200078008ff */
[----:B------:R-:W-:Y:S01]  /*1ca0*/  IMAD.MOV.U32 R0, RZ, RZ, c[0x0][0x1a8] ;  /* 0x00006a00ff007624 */ /* 0x000fe200078e00ff */
[----:B------:R-:W-:Y:S01]  /*1cb0*/  ULDC.64 UR4, c[0x0][0x178] ;  /* 0x00005e0000047ab9 */ /* 0x000fe20000000a00 */
[----:B------:R-:W-:Y:S01]  /*1cc0*/  IMAD.MOV.U32 R8, RZ, RZ, c[0x0][0x1ac] ;  /* 0x00006b00ff087624 */ /* 0x000fe200078e00ff */
[----:B------:R-:W-:Y:S01]  /*1cd0*/  LEA.HI.X R3, R6, c[0x0][0x194], R3, 0x1, P0 ;  /* 0x0000650006037a11 */ /* 0x000fe200000f0c03 */
[----:B------:R-:W-:Y:S01]  /*1ce0*/  UIMAD UR28, UR11, UR6, URZ ;  /* 0x000000060b1c72a4 */ /* 0x000fe2000f8e023f */
[C---:B------:R-:W-:Y:S01]  /*1cf0*/  LEA R12, P0, R0.reuse, R2, 0x6 ;  /* 0x00000002000c7211 */ /* 0x040fe200078030ff */
[----:B------:R-:W-:Y:S01]  /*1d00*/  UIMAD UR6, UR24, UR4, URZ ;  /* 0x00000004180672a4 */ /* 0x000fe2000f8e023f */
[----:B------:R-:W-:Y:S01]  /*1d10*/  IMAD.MOV.U32 R7, RZ, RZ, c[0x0][0x1d8] ;  /* 0x00007600ff077624 */ /* 0x000fe200078e00ff */
[----:B------:R-:W-:Y:S01]  /*1d20*/  UIMAD.WIDE.U32 UR26, UR13, UR4, URZ ;  /* 0x000000040d1a72a5 */ /* 0x000fe2000f8e003f */
[----:B------:R-:W-:Y:S01]  /*1d30*/  LEA.HI.X R13, R0, R3, R8, 0x6, P0 ;  /* 0x00000003000d7211 */ /* 0x000fe200000f3408 */
[----:B------:R-:W-:Y:S01]  /*1d40*/  UIMAD UR5, UR13, UR5, UR6 ;  /* 0x000000050d0572a4 */ /* 0x000fe2000f8e0206 */
[----:B------:R-:W-:Y:S01]  /*1d50*/  IADD3 R0, -R242, UR8, RZ ;  /* 0x00000008f2007c10 */ /* 0x000fe2000fffe1ff */
[----:B------:R-:W-:Y:S01]  /*1d60*/  IMAD.U32 R17, RZ, RZ, UR12 ;  /* 0x0000000cff117e24 */ /* 0x000fe2000f8e00ff */
[----:B------:R-:W-:Y:S01]  /*1d70*/  LEA R6, P1, R7, R4, 0x6 ;  /* 0x0000000407067211 */ /* 0x000fe200078230ff */
[----:B------:R-:W-:Y:S01]  /*1d80*/  UIADD3 UR5, UR27, UR5, URZ ;  /* 0x000000051b057290 */ /* 0x000fe2000fffe03f */
[C---:B------:R-:W-:Y:S01]  /*1d90*/  ISETP.LT.OR P4, PT, R0.reuse, 0x1, P6 ;  /* 0x000000010000780c */ /* 0x040fe20003781670 */
[----:B------:R-:W-:Y:S01]  /*1da0*/  IMAD.MOV.U32 R9, RZ, RZ, c[0x0][0x1dc] ;  /* 0x00007700ff097624 */ /* 0x000fe200078e00ff */
[C---:B------:R-:W-:Y:S01]  /*1db0*/  ISETP.LT.OR P2, PT, R0.reuse, 0x1, P5 ;  /* 0x000000010000780c */ /* 0x040fe20002f41670 */
[----:B------:R-:W-:Y:S01]  /*1dc0*/  IMAD.U32 R10, RZ, RZ, UR26 ;  /* 0x0000001aff0a7e24 */ /* 0x000fe2000f8e00ff */
[C---:B------:R-:W-:Y:S01]  /*1dd0*/  ISETP.LT.OR P0, PT, R0.reuse, 0x1, P3 ;  /* 0x000000010000780c */ /* 0x040fe20001f01670 */
[----:B------:R-:W-:Y:S01]  /*1de0*/  IMAD.WIDE.U32 R240, R17, c[0x0][0x188], R14 ;  /* 0x0000620011f07a25 */ /* 0x000fe200078e000e */
[----:B------:R-:W-:Y:S01]  /*1df0*/  LEA.HI.X R7, R7, R5, R9, 0x6, P1 ;  /* 0x0000000507077211 */ /* 0x000fe200008f3409 */
[----:B------:R-:W-:Y:S01]  /*1e00*/  UIMAD UR4, UR12, UR7, UR28 ;  /* 0x000000070c0472a4 */ /* 0x000fe2000f8e021c */
[----:B------:R-:W-:Y:S01]  /*1e10*/  ISETP.LT.OR P3, PT, R0, 0x21, P3 ;  /* 0x000000210000780c */ /* 0x000fe20001f61670 */
[----:B------:R-:W-:Y:S01]  /*1e20*/  IMAD.U32 R11, RZ, RZ, UR27 ;  /* 0x0000001bff0b7e24 */ /* 0x000fe2000f8e00ff */
[----:B------:R-:W-:Y:S01]  /*1e30*/  IADD3 R235, R241, UR25, RZ ;  /* 0x00000019f1eb7c10 */ /* 0x000fe2000fffe0ff */
[----:B------:R-:W-:Y:S01]  /*1e40*/  IMAD.U32 R11, RZ, RZ, UR5 ;  /* 0x00000005ff0b7e24 */ /* 0x000fe2000f8e00ff */
[----:B------:R-:W-:Y:S01]  /*1e50*/  LEA R14, P1, R10, R240, 0x6 ;  /* 0x000000f00a0e7211 */ /* 0x000fe200078230ff */
[----:B------:R-:W-:Y:S01]  /*1e60*/  IMAD.SHL.U32 R228, R228, 0x2, RZ ;  /* 0x00000002e4e47824 */ /* 0x000fe200078e00ff */
[----:B------:R-:W-:Y:S01]  /*1e70*/  IADD3 R9, R19, UR23, RZ ;  /* 0x0000001713097c10 */ /* 0x000fe2000fffe0ff */
[----:B------:R-:W-:Y:S01]  /*1e80*/  IMAD.MOV.U32 R8, RZ, RZ, R18 ;  /* 0x000000ffff087224 */ /* 0x000fe200078e0012 */
[----:B------:R-:W-:Y:S01]  /*1e90*/  LEA.HI.X R11, R10, R235, R11, 0x6, P1 ;  /* 0x000000eb0a0b7211 */ /* 0x000fe200008f340b */
[----:B------:R-:W-:Y:S01]  /*1ea0*/  ULDC.64 UR6, c[0x0][0x208] ;  /* 0x0000820000067ab9 */ /* 0x000fe20000000a00 */
[C---:B------:R-:W-:Y:S01]  /*1eb0*/  ISETP.LT.OR P1, PT, R0.reuse, 0x21, P6 ;  /* 0x000000210000780c */ /* 0x040fe20003721670 */
[----:B------:R-:W-:Y:S01]  /*1ec0*/  @!PT LDS RZ, [RZ] ;  /* 0x00000000fffff984 */ /* 0x000fe20000000800 */
[----:B------:R-:W-:Y:S01]  /*1ed0*/  @!PT LDS RZ, [RZ] ;  /* 0x00000000fffff984 */ /* 0x000fe20000000800 */
[----:B------:R-:W-:Y:S01]  /*1ee0*/  @!PT LDS RZ, [RZ] ;  /* 0x00000000fffff984 */ /* 0x000fe20000000800 */
[----:B------:R1:W-:Y:S01]  /*1ef0*/  LDGSTS.E.BYPASS.LTC128B.128 [R228+0x6080], [R4.64], !P4 ;  /* 0x0608000004e47fae */ /* 0x0003e2000e101d54 */
[----:B------:R-:W-:Y:S01]  /*1f00*/  ISETP.LT.OR P4, PT, R0, 0x21, P5 ;  /* 0x000000210000780c */ /* 0x000fe20002f81670 */
[----:B------:R-:W-:Y:S01]  /*1f10*/  UMOV UR5, 0x6 ;  /* 0x0000000600057882 */ /* 0x000fe20000000000 */
[----:B------:R-:W-:Y:S01]  /*1f20*/  ISETP.GE.AND P6, PT, R23, c[0x0][0x19c], PT ;  /* 0x0000670017007a0c */ /* 0x000fe20003fc6270 */
[----:B------:R1:W-:Y:S01]  /*1f30*/  LDGSTS.E.BYPASS.LTC128B.128 [R228+0x8080], [R4.64+0x80], !P2 ;  /* 0x0808008004e47fae */ /* 0x0003e2000d101d54 */
[----:B------:R-:W-:Y:S01]  /*1f40*/  USHF.L.U32 UR23, UR6, 0x6, URZ ;  /* 0x0000000606177899 */ /* 0x000fe2000800063f */
[----:B------:R-:W-:Y:S01]  /*1f50*/  IMAD.WIDE.U32 R238, R17, c[0x0][0x218], R8 ;  /* 0x0000860011ee7a25 */ /* 0x000fe200078e0008 */
[----:B------:R-:W-:Y:S01]  /*1f60*/  USHF.L.U64.HI UR5, UR6, UR5, UR7 ;  /* 0x0000000506057299 */ /* 0x000fe20008010207 */
[----:B------:R1:W-:Y:S01]  /*1f70*/  LDGSTS.E.BYPASS.LTC128B.128 [R228+0xa080], [R4.64+0x100], !P0 ;  /* 0x0a08010004e47fae */ /* 0x0003e2000c101d54 */
[----:B------:R-:W-:Y:S01]  /*1f80*/  ISETP.GE.AND P0, PT, R16, c[0x0][0x19c], PT ;  /* 0x0000670010007a0c */ /* 0x000fe20003f06270 */
[----:B------:R-:W-:Y:S01]  /*1f90*/  IMAD.MOV.U32 R236, RZ, RZ, R238 ;  /* 0x000000ffffec7224 */ /* 0x000fe200078e00ee */
[----:B------:R-:W-:Y:S01]  /*1fa0*/  IADD3 R237, R239, UR4, RZ ;  /* 0x00000004efed7c10 */ /* 0x000fe2000fffe0ff */
[----:B------:R2:W-:Y:S01]  /*1fb0*/  LDGSTS.E.BYPASS.LTC128B.128 [R228+0x7080], [R6.64], !P1 ;  /* 0x0708000006e47fae */ /* 0x0005e2000c901d54 */
[C---:B------:R-:W-:Y:S01]  /*1fc0*/  ISETP.LT.OR P2, PT, R0.reuse, 0x1, P0 ;  /* 0x000000010000780c */ /* 0x040fe20000741670 */
[----:B------:R-:W-:Y:S01]  /*1fd0*/  UIMAD UR5, UR5, UR13, URZ ;  /* 0x0000000d050572a4 */ /* 0x000fe2000f8e023f */
[----:B------:R-:W-:Y:S01]  /*1fe0*/  ISETP.LT.OR P1, PT, R0, 0x1, P6 ;  /* 0x000000010000780c */ /* 0x000fe20003721670 */
[----:B------:R2:W-:Y:S01]  /*1ff0*/  LDGSTS.E.BYPASS.LTC128B.128 [R228+0x9080], [R6.64+0x80], !P4 ;  /* 0x0908008006e47fae */ /* 0x0005e2000e101d54 */
[----:B------:R-:W-:Y:S01]  /*2000*/  ISETP.GE.AND P4, PT, R26, c[0x0][0x19c], PT ;  /* 0x000067001a007a0c */ /* 0x000fe20003f86270 */
[----:B------:R-:W-:Y:S01]  /*2010*/  UIMAD UR5, UR24, UR23, UR5 ;  /* 0x00000017180572a4 */ /* 0x000fe2000f8e0205 */
[C---:B------:R-:W-:Y:S01]  /*2020*/  ISETP.LT.OR P0, PT, R0.reuse, 0x21, P0 ;  /* 0x000000210000780c */ /* 0x040fe20000701670 */
[----:B------:R2:W-:Y:S01]  /*2030*/  LDGSTS.E.BYPASS.LTC128B.128 [R228+0xb080], [R6.64+0x100], !P3 ;  /* 0x0b08010006e47fae */ /* 0x0005e2000d901d54 */
[C---:B------:R-:W-:Y:S01]  /*2040*/  ISETP.LT.OR P5, PT, R0.reuse, 0x1, P4 ;  /* 0x000000010000780c */ /* 0x040fe200027a1670 */
[----:B------:R-:W-:Y:S01]  /*2050*/  IMAD.MOV.U32 R10, RZ, RZ, c[0x0][0x17c] ;  /* 0x00005f00ff0a7624 */ /* 0x000fe200078e00ff */
[C---:B------:R-:W-:Y:S01]  /*2060*/  ISETP.LT.OR P6, PT, R0.reuse, 0x21, P6 ;  /* 0x000000210000780c */ /* 0x040fe200037c1670 */
[----:B------:R-:W0:Y:S01]  /*2070*/  LDGDEPBAR ;  /* 0x00000000000079af */ /* 0x000e220000000000 */
[----:B------:R-:W-:Y:S01]  /*2080*/  ISETP.LT.OR P4, PT, R0, 0x21, P4 ;  /* 0x000000210000780c */ /* 0x000fe20002781670 */
[----:B------:R-:W-:Y:S01]  /*2090*/  IMAD R0, R22, 0x800, R30 ;  /* 0x0000080016007824 */ /* 0x000fe200078e021e */
[----:B------:R-:W-:Y:S01]  /*20a0*/  USHF.R.S32.HI UR7, URZ, 0x1f, UR22 ;  /* 0x0000001f3f077899 */ /* 0x000fe20008011416 */
[----:B------:R3:W-:Y:S01]  /*20b0*/  LDGSTS.E.BYPASS.LTC128B.128 [R228+0x80], [R2.64], !P2 ;  /* 0x0008000002e47fae */ /* 0x0007e2000d101d54 */
[C---:B------:R-:W-:Y:S01]  /*20c0*/  LOP3.LUT P2, RZ, R20.reuse, 0x4, RZ, 0xc0, !PT ;  /* 0x0000000414ff7812 */ /* 0x040fe2000784c0ff */
[----:B------:R-:W-:Y:S01]  /*20d0*/  UMOV UR24, 0x5 ;  /* 0x0000000500187882 */ /* 0x000fe20000000000 */
[----:B------:R-:W-:Y:S01]  /*20e0*/  IMAD.U32 R18, RZ, RZ, UR17 ;  /* 0x00000011ff127e24 */ /* 0x000fe2000f8e00ff */
[----:B------:R3:W-:Y:S01]  /*20f0*/  LDGSTS.E.BYPASS.LTC128B.128 [R228+0x2080], [R2.64+0x80], !P1 ;  /* 0x0208008002e47fae */ /* 0x0007e2000c901d54 */
[----:B------:R-:W-:Y:S01]  /*2100*/  LOP3.LUT P1, RZ, R20, 0x2, RZ, 0xc0, !PT ;  /* 0x0000000214ff7812 */ /* 0x000fe2000782c0ff */
[----:B------:R-:W-:Y:S01]  /*2110*/  IMAD.SHL.U32 R229, R229, 0x10, RZ ;  /* 0x00000010e5e57824 */ /* 0x000fe200078e00ff */
[----:B------:R-:W-:Y:S01]  /*2120*/  SEL R222, R222, 0xffffffc0, !P2 ;  /* 0xffffffc0dede7807 */ /* 0x000fe20005000000 */
[----:B------:R3:W-:Y:S01]  /*2130*/  LDGSTS.E.BYPASS.LTC128B.128 [R228+0x4080], [R2.64+0x100], !P5 ;  /* 0x0408010002e47fae */ /* 0x0007e2000e901d54 */
[----:B-1----:R-:W-:Y:S01]  /*2140*/  IMAD.U32 R4, RZ, RZ, UR23 ;  /* 0x00000017ff047e24 */ /* 0x002fe2000f8e00ff */
[----:B------:R-:W-:Y:S01]  /*2150*/  ISETP.GE.AND P5, PT, R26, c[0x0][0x16c], PT ;  /* 0x00005b001a007a0c */ /* 0x000fe20003fa6270 */
[----:B------:R-:W-:Y:S01]  /*2160*/  ULDC UR23, c[0x0][0x20c] ;  /* 0x0000830000177ab9 */ /* 0x000fe20000000800 */
[----:B------:R1:W-:Y:S01]  /*2170*/  LDGSTS.E.BYPASS.LTC128B.128 [R228+0x1080], [R12.64], !P0 ;  /* 0x010800000ce47fae */ /* 0x0003e2000c101d54 */
[----:B------:R-:W-:Y:S01]  /*2180*/  IMAD.WIDE.U32 R4, R4, UR13, R236 ;  /* 0x0000000d04047c25 */ /* 0x000fe2000f8e00ec */
[----:B------:R-:W-:Y:S01]  /*2190*/  ISETP.GE.AND P0, PT, R23, c[0x0][0x16c], PT ;  /* 0x00005b0017007a0c */ /* 0x000fe20003f06270 */
[----:B------:R-:W-:Y:S01]  /*21a0*/  USHF.L.U64.HI UR23, UR6, UR24, UR23 ;  /* 0x0000001806177299 */ /* 0x000fe20008010217 */
[----:B------:R1:W-:Y:S01]  /*21b0*/  LDGSTS.E.BYPASS.LTC128B.128 [R228+0x3080], [R12.64+0x80], !P6 ;  /* 0x030800800ce47fae */ /* 0x0003e2000f101d54 */
[----:B------:R-:W-:Y:S01]  /*21c0*/  USHF.L.U32 UR24, UR13, 0x6, URZ ;  /* 0x000000060d187899 */ /* 0x000fe2000800063f */
[----:B------:R-:W-:Y:S01]  /*21d0*/  IADD3 R5, R5, UR5, RZ ;  /* 0x0000000505057c10 */ /* 0x000fe2000fffe0ff */
[----:B--2---:R-:W-:Y:S01]  /*21e0*/  IMAD.SHL.U32 R6, R20, 0x40, RZ ;  /* 0x0000004014067824 */ /* 0x004fe200078e00ff */
[----:B------:R1:W-:Y:S01]  /*21f0*/  LDGSTS.E.BYPASS.LTC128B.128 [R228+0x5080], [R12.64+0x100], !P4 ;  /* 0x050801000ce47fae */ /* 0x0003e2000e101d54 */
[----:B------:R-:W-:Y:S01]  /*2200*/  LEA R8, P3, R4, c[0x0][0x1f0], 0x1 ;  /* 0x00007c0004087a11 */ /* 0x000fe200078608ff */
[----:B------:R-:W-:Y:S01]  /*2210*/  ULDC.64 UR4, c[0x0][0x270] ;  /* 0x00009c0000047ab9 */ /* 0x000fe20000000a00 */
[----:B------:R-:W-:Y:S01]  /*2220*/  IMAD.WIDE.U32 R18, R18, c[0x0][0x238], R24 ;  /* 0x00008e0012127a25 */ /* 0x000fe200078e0018 */
[----:B------:R-:W0:Y:S01]  /*2230*/  LDGDEPBAR ;  /* 0x00000000000079af */ /* 0x000e220000000000 */
[----:B------:R-:W-:Y:S01]  /*2240*/  LOP3.LUT R15, R6, 0x1c0, RZ, 0xc0, !PT ;  /* 0x000001c0060f7812 */ /* 0x000fe200078ec0ff */
[----:B------:R-:W-:Y:S01]  /*2250*/  UIMAD UR4, UR19, UR4, URZ ;  /* 0x00000004130472a4 */ /* 0x000fe2000f8e023f */
[----:B------:R-:W-:Y:S01]  /*2260*/  LEA.HI.X R9, R4, c[0x0][0x1f4], R5, 0x1, P3 ;  /* 0x00007d0004097a11 */ /* 0x000fe200018f0c05 */
[----:B------:R-:W-:Y:S01]  /*2270*/  IMAD.MOV.U32 R5, RZ, RZ, c[0x0][0x178] ;  /* 0x00005e00ff057624 */ /* 0x000fe200078e00ff */
[----:B------:R-:W-:Y:S01]  /*2280*/  SHF.R.U32.HI R223, RZ, 0x3, R15 ;  /* 0x00000003ffdf7819 */ /* 0x000fe2000001160f */
[----:B------:R-:W-:Y:S01]  /*2290*/  UIMAD UR25, UR17, UR5, UR4 ;  /* 0x00000005111972a4 */ /* 0x000fe2000f8e0204 */
[----:B------:R-:W-:Y:S01]  /*22a0*/  ISETP.GE.AND P3, PT, R16, c[0x0][0x16c], PT ;  /* 0x00005b0010007a0c */ /* 0x000fe20003f66270 */
[----:B------:R-:W-:Y:S01]  /*22b0*/  CS2R R90, SRZ ;  /* 0x00000000005a7805 */ /* 0x000fe2000001ff00 */
[----:B------:R-:W-:Y:S01]  /*22c0*/  SEL R4, RZ, 0x2, P0 ;  /* 0x00000002ff047807 */ /* 0x000fe20000000000 */
[----:B------:R-:W-:Y:S01]  /*22d0*/  ULDC.64 UR4, c[0x0][0x288] ;  /* 0x0000a20000047ab9 */ /* 0x000fe20000000a00 */
[----:B---3--:R-:W-:Y:S01]  /*22e0*/  LOP3.LUT R2, R15, 0x8, R29, 0xf8, !PT ;  /* 0x000000080f027812 */ /* 0x008fe200078ef81d */
[----:B------:R-:W-:Y:S01]  /*22f0*/  UIMAD UR4, UR19, UR4, URZ ;  /* 0x00000004130472a4 */ /* 0x000fe2000f8e023f */
[----:B------:R-:W-:Y:S01]  /*2300*/  SEL R20, RZ, 0x1, P3 ;  /* 0x00000001ff147807 */ /* 0x000fe20001800000 */
[----:B------:R-:W-:Y:S01]  /*2310*/  CS2R R88, SRZ ;  /* 0x0000000000587805 */ /* 0x000fe2000001ff00 */
[----:B------:R-:W-:Y:S01]  /*2320*/  LOP3.LUT R2, R2, R223, RZ, 0x3c, !PT ;  /* 0x000000df02027212 */ /* 0x000fe200078e3cff */
[----:B------:R-:W-:Y:S01]  /*2330*/  UIMAD UR26, UR17, UR5, UR4 ;  /* 0x00000005111a72a4 */ /* 0x000fe2000f8e0204 */
[----:B------:R-:W-:Y:S01]  /*2340*/  SEL R3, RZ, 0x4, P5 ;  /* 0x00000004ff037807 */ /* 0x000fe20002800000 */
[----:B------:R-:W-:Y:S01]  /*2350*/  CS2R R86, SRZ ;  /* 0x0000000000567805 */ /* 0x000fe2000001ff00 */
[----:B------:R-:W-:Y:S01]  /*2360*/  LEA R6, P3, R14, c[0x0][0x160], 0x1 ;  /* 0x000058000e067a11 */ /* 0x000fe200078608ff */
[----:B------:R-:W-:Y:S01]  /*2370*/  IMAD.IADD R2, R0, 0x1, R2 ;  /* 0x0000000100027824 */ /* 0x000fe200078e0202 */
[----:B------:R-:W-:Y:S01]  /*2380*/  IADD3 R0, R3, R4, R20 ;  /* 0x0000000403007210 */ /* 0x000fe20007ffe014 */
[----:B------:R-:W-:Y:S01]  /*2390*/  IMAD.SHL.U32 R3, R33, 0x4, RZ ;  /* 0x0000000421037824 */ /* 0x000fe200078e00ff */
[----:B------:R-:W-:Y:S01]  /*23a0*/  LEA.HI.X R7, R14, c[0x0][0x164], R11, 0x1, P3 ;  /* 0x000059000e077a11 */ /* 0x000fe200018f0c0b */
[----:B------:R-:W-:-:S04]  /*23b0*/  DEPBAR.LE SB0, 0x1 ;  /* 0x000080400000791a */ /* 0x000fc80000000000 */
[C---:B------:R-:W-:Y:S01]  /*23c0*/  LEA R4, P3, R5.reuse, R6, 0x6 ;  /* 0x0000000605047211 */ /* 0x040fe200078630ff */
[----:B------:R-:W-:Y:S01]  /*23d0*/  IMAD.SHL.U32 R224, R2, 0x2, RZ ;  /* 0x0000000202e07824 */ /* 0x000fe200078e00ff */
[----:B------:R-:W-:Y:S01]  /*23e0*/  BAR.SYNC.DEFER_BLOCKING 0x0 ;  /* 0x0000000000007b1d */ /* 0x000fe20000010000 */
[----:B------:R-:W-:Y:S01]  /*23f0*/  LOP3.LUT P6, RZ, R0, 0x2, RZ, 0xc0, !PT ;  /* 0x0000000200ff7812 */ /* 0x000fe200078cc0ff */
[----:B------:R-:W-:Y:S01]  /*2400*/  IMAD.U32 R14, RZ, RZ, UR24 ;  /* 0x00000018ff0e7e24 */ /* 0x000fe2000f8e00ff */
[----:B------:R-:W-:Y:S01]  /*2410*/  LEA.HI.X R5, R5, R7, R10, 0x6, P3 ;  /* 0x0000000705057211 */ /* 0x000fe200018f340a */
[----:B------:R-:W-:Y:S01]  /*2420*/  IMAD.IADD R227, R224, 0x1, R222 ;  /* 0x00000001e0e37824 */ /* 0x000fe200078e02de */
[C---:B------:R-:W-:Y:S01]  /*2430*/  IADD3 R10, P3, R3.reuse, UR22, RZ ;  /* 0x00000016030a7c10 */ /* 0x040fe2000ff7e0ff */
[----:B-1----:R-:W-:Y:S01]  /*2440*/  IMAD.U32 R12, RZ, RZ, UR17 ;  /* 0x00000011ff0c7e24 */ /* 0x002fe2000f8e00ff */
[C---:B------:R-:W-:Y:S01]  /*2450*/  LOP3.LUT P4, RZ, R0.reuse, 0x4, RZ, 0xc0, !PT ;  /* 0x0000000400ff7812 */ /* 0x040fe2000788c0ff */
[----:B------:R-:W-:Y:S01]  /*2460*/  USHF.L.U32 UR22, UR6, 0x5, URZ ;  /* 0x0000000506167899 */ /* 0x000fe2000800063f */
[----:B------:R-:W-:Y:S01]  /*2470*/  LEA.HI.X.SX32 R11, R3, UR7, 0x1, P3 ;  /* 0x00000007030b7c11 */ /* 0x000fe200098f0eff */
[----:B------:R-:W-:Y:S01]  /*2480*/  IMAD.U32 R3, RZ, RZ, UR17 ;  /* 0x00000011ff037e24 */ /* 0x000fe2000f8e00ff */
[----:B------:R-:W-:Y:S01]  /*2490*/  LOP3.LUT P3, RZ, R0, 0x1, RZ, 0xc0, !PT ;  /* 0x0000000100ff7812 */ /* 0x000fe2000786c0ff */
[----:B------:R-:W-:Y:S01]  /*24a0*/  ULDC.64 UR6, c[0x0][0x278] ;  /* 0x00009e0000067ab9 */ /* 0x000fe20000000a00 */
[----:B------:R-:W-:Y:S01]  /*24b0*/  SEL R0, R220, 0xffffffe0, !P1 ;  /* 0xffffffe0dc007807 */ /* 0x000fe20004800000 */
[----:B------:R-:W-:Y:S01]  /*24c0*/  IMAD.WIDE.U32 R12, R12, c[0x0][0x270], R10 ;  /* 0x00009c000c0c7a25 */ /* 0x000fe200078e000a */
[----:B------:R-:W-:Y:S01]  /*24d0*/  IADD3 R2, -R242, UR15, -R14 ;  /* 0x0000000ff2027c10 */ /* 0x000fe2000fffe90e */
[----:B------:R-:W-:Y:S01]  /*24e0*/  UIMAD UR6, UR11, UR6, URZ ;  /* 0x000000060b0672a4 */ /* 0x000fe2000f8e023f */
[----:B------:R-:W-:Y:S01]  /*24f0*/  LOP3.LUT R15, R15, 0x10, R229, 0xf8, !PT ;  /* 0x000000100f0f7812 */ /* 0x000fe200078ef8e5 */
[----:B------:R-:W-:Y:S01]  /*2500*/  IMAD.IADD R225, R224, 0x1, R0 ;  /* 0x00000001e0e17824 */ /* 0x000fe200078e0200 */
[C---:B------:R-:W-:Y:S01]  /*2510*/  ISETP.LT.OR P1, PT, R2.reuse, 0x1, !P3 ;  /* 0x000000010200780c */ /* 0x040fe20005f21670 */
[----:B------:R-:W-:Y:S01]  /*2520*/  IMAD.WIDE.U32 R10, R3, c[0x0][0x288], R10 ;  /* 0x0000a200030a7a25 */ /* 0x000fe200078e000a */
[C---:B------:R-:W-:Y:S01]  /*2530*/  ISETP.LT.OR P2, PT, R2.reuse, 0x1, !P6 ;  /* 0x000000010200780c */ /* 0x040fe20007741670 */
[----:B------:R-:W-:Y:S01]  /*2540*/  UIMAD UR7, UR12, UR7, UR6 ;  /* 0x000000070c0772a4 */ /* 0x000fe2000f8e0206 */
[----:B------:R-:W-:Y:S01]  /*2550*/  ISETP.LT.OR P3, PT, R2, 0x21, !P3 ;  /* 0x000000210200780c */ /* 0x000fe20005f61670 */
[----:B------:R-:W-:Y:S01]  /*2560*/  IMAD.IADD R226, R222, 0x1, R225 ;  /* 0x00000001dee27824 */ /* 0x000fe200078e02e1 */
[----:B------:R1:W2:Y:S01]  /*2570*/  LDSM.16.M88.4 R148, [R224+0x6080] ;  /* 0x00608000e094783b */ /* 0x0002a20000000200 */
[----:B------:R-:W-:Y:S01]  /*2580*/  ISETP.LT.OR P6, PT, R2, 0x21, !P6 ;  /* 0x000000210200780c */ /* 0x000fe200077c1670 */
[----:B------:R-:W-:Y:S01]  /*2590*/  USHF.R.S32.HI UR6, URZ, 0x1f, UR24 ;  /* 0x0000001f3f067899 */ /* 0x000fe20008011418 */
[----:B------:R-:W-:Y:S01]  /*25a0*/  IADD3 R3, R13, UR25, RZ ;  /* 0x000000190d037c10 */ /* 0x000fe2000fffe0ff */
[----:B------:R1:W3:Y:S01]  /*25b0*/  LDSM.16.M88.4 R152, [R225+0x6080] ;  /* 0x00608000e198783b */ /* 0x0002e20000000200 */
[----:B------:R-:W-:Y:S01]  /*25c0*/  SHF.R.S32.HI R0, RZ, 0x1f, R21 ;  /* 0x0000001fff007819 */ /* 0x000fe20000011415 */
[----:B------:R-:W-:Y:S01]  /*25d0*/  ULDC.64 UR4, c[0x0][0x238] ;  /* 0x00008e0000047ab9 */ /* 0x000fe20000000a00 */
[----:B------:R-:W-:Y:S01]  /*25e0*/  IADD3 R11, R11, UR26, RZ ;  /* 0x0000001a0b0b7c10 */ /* 0x000fe2000fffe0ff */
[----:B------:R1:W4:Y:S01]  /*25f0*/  LDSM.16.M88.4 R156, [R227+0x6080] ;  /* 0x00608000e39c783b */ /* 0x0003220000000200 */
[----:B------:R-:W-:Y:S01]  /*2600*/  LEA.HI R0, R0, R21, RZ, 0x2 ;  /* 0x0000001500007211 */ /* 0x000fe200078f10ff */
[----:B------:R-:W-:Y:S01]  /*2610*/  UIMAD UR4, UR19, UR4, URZ ;  /* 0x00000004130472a4 */ /* 0x000fe2000f8e023f */
[----:B------:R-:W-:Y:S01]  /*2620*/  CS2R R84, SRZ ;  /* 0x0000000000547805 */ /* 0x000fe2000001ff00 */
[----:B------:R1:W1:Y:S01]  /*2630*/  LDSM.16.M88.4 R168, [R224+0x8080] ;  /* 0x00808000e0a8783b */ /* 0x0002620000000200 */
[----:B------:R-:W-:Y:S01]  /*2640*/  IMAD.WIDE.U32 R244, R17, c[0x0][0x290], R10 ;  /* 0x0000a40011f47a25 */ /* 0x000fe200078e000a */
[----:B------:R-:W-:Y:S01]  /*2650*/  UIMAD UR4, UR17, UR5, UR4 ;  /* 0x00000005110472a4 */ /* 0x000fe2000f8e0204 */
[----:B------:R-:W-:Y:S01]  /*2660*/  CS2R R82, SRZ ;  /* 0x0000000000527805 */ /* 0x000fe2000001ff00 */
[----:B------:R1:W1:Y:S01]  /*2670*/  LDSM.16.M88.4 R172, [R225+0x8080] ;  /* 0x00808000e1ac783b */ /* 0x0002620000000200 */
[----:B------:R-:W-:Y:S01]  /*2680*/  IMAD.SHL.U32 R10, R22, 0x20, RZ ;  /* 0x00000020160a7824 */ /* 0x000fe200078e00ff */
[----:B------:R-:W-:Y:S01]  /*2690*/  CS2R R80, SRZ ;  /* 0x0000000000507805 */ /* 0x000fe2000001ff00 */
[----:B------:R-:W-:Y:S01]  /*26a0*/  CS2R R78, SRZ ;  /* 0x00000000004e7805 */ /* 0x000fe2000001ff00 */
[----:B------:R1:W1:Y:S01]  /*26b0*/  LDSM.16.M88.4 R176, [R227+0x8080] ;  /* 0x00808000e3b0783b */ /* 0x0002620000000200 */
[----:B------:R-:W-:Y:S01]  /*26c0*/  CS2R R76, SRZ ;  /* 0x00000000004c7805 */ /* 0x000fe2000001ff00 */
[----:B------:R-:W-:Y:S01]  /*26d0*/  LOP3.LUT R11, R27, 0x20, R10, 0xf8, !PT ;  /* 0x000000201b0b7812 */ /* 0x000fe200078ef80a */
[----:B------:R-:W-:Y:S01]  /*26e0*/  CS2R R74, SRZ ;  /* 0x00000000004a7805 */ /* 0x000fe2000001ff00 */
[----:B------:R1:W1:Y:S01]  /*26f0*/  LDSM.16.M88.4 R184, [R224+0xa080] ;  /* 0x00a08000e0b8783b */ /* 0x0002620000000200 */
[----:B------:R-:W-:Y:S01]  /*2700*/  CS2R R72, SRZ ;  /* 0x0000000000487805 */ /* 0x000fe2000001ff00 */
[----:B------:R-:W-:Y:S01]  /*2710*/  CS2R R70, SRZ ;  /* 0x0000000000467805 */ /* 0x000fe2000001ff00 */
        /* <DEDUP_REMOVED lines=21> */
[----:B------:R-:W-:Y:S01]  /*2870*/  BAR.SYNC.DEFER_BLOCKING 0x0 ;  /* 0x0000000000007b1d */ /* 0x000fe20000010000 */
[----:B------:R-:W-:-:S05]  /*2880*/  CS2R R36, SRZ ;  /* 0x0000000000247805 */ /* 0x000fca000001ff00 */
[----:B------:R-:W-:Y:S01]  /*2890*/  @!PT LDS RZ, [RZ] ;  /* 0x00000000fffff984 */ /* 0x000fe20000000800 */
[----:B------:R-:W-:Y:S01]  /*28a0*/  @!PT LDS RZ, [RZ] ;  /* 0x00000000fffff984 */ /* 0x000fe20000000800 */
[----:B------:R-:W-:Y:S01]  /*28b0*/  @!PT LDS RZ, [RZ] ;  /* 0x00000000fffff984 */ /* 0x000fe20000000800 */
[----:B------:R1:W-:Y:S01]  /*28c0*/  LDGSTS.E.BYPASS.LTC128B.128 [R228+0x6080], [R6.64], !P1 ;  /* 0x0608000006e47fae */ /* 0x0003e2000c901d54 */
[C---:B------:R-:W-:Y:S02]  /*28d0*/  ISETP.LT.OR P1, PT, R2.reuse, 0x1, !P4 ;  /* 0x000000010200780c */ /* 0x040fe40006721670 */
[----:B------:R-:W-:Y:S01]  /*28e0*/  ISETP.LT.OR P4, PT, R2, 0x21, !P4 ;  /* 0x000000210200780c */ /* 0x000fe20006781670 */
[----:B------:R1:W-:Y:S01]  /*28f0*/  LDGSTS.E.BYPASS.LTC128B.128 [R228+0x8080], [R6.64+0x80], !P2 ;  /* 0x0808008006e47fae */ /* 0x0003e2000d101d54 */
[----:B------:R-:W-:Y:S01]  /*2900*/  IMAD.MOV.U32 R2, RZ, RZ, R12 ;  /* 0x000000ffff027224 */ /* 0x000fe200078e000c */
[----:B------:R-:W-:-:S03]  /*2910*/  ISETP.GE.AND P2, PT, R16, c[0x0][0x1fc], PT ;  /* 0x00007f0010007a0c */ /* 0x000fc60003f46270 */
[----:B------:R-:W-:Y:S01]  /*2920*/  IMAD.WIDE.U32 R246, R17, c[0x0][0x278], R2 ;  /* 0x00009e0011f67a25 */ /* 0x000fe200078e0002 */
[----:B------:R-:W-:-:S03]  /*2930*/  LOP3.LUT R2, R0, 0x1ffffffc, RZ, 0xc0, !PT ;  /* 0x1ffffffc00027812 */ /* 0x000fc600078ec0ff */
[----:B------:R-:W-:Y:S01]  /*2940*/  IMAD.U32 R3, RZ, RZ, UR23 ;  /* 0x00000017ff037e24 */ /* 0x000fe2000f8e00ff */
[----:B------:R1:W-:Y:S01]  /*2950*/  LDGSTS.E.BYPASS.LTC128B.128 [R228+0xa080], [R6.64+0x100], !P1 ;  /* 0x0a08010006e47fae */ /* 0x0003e2000c901d54 */
[----:B------:R-:W-:Y:S01]  /*2960*/  IADD3 R249, R247, UR7, RZ ;  /* 0x00000007f7f97c10 */ /* 0x000fe2000fffe0ff */
[----:B------:R-:W-:Y:S01]  /*2970*/  IMAD.IADD R21, R21, 0x1, -R2 ;  /* 0x0000000115157824 */ /* 0x000fe200078e0a02 */
[----:B------:R-:W-:Y:S01]  /*2980*/  ISETP.GE.AND P1, PT, R16, c[0x0][0x1fc], PT ;  /* 0x00007f0010007a0c */ /* 0x000fe20003f26270 */
[----:B------:R2:W-:Y:S01]  /*2990*/  LDGSTS.E.BYPASS.LTC128B.128 [R228+0x7080], [R4.64], !P3 ;  /* 0x0708000004e47fae */ /* 0x0005e2000d901d54 */
[----:B------:R-:W-:Y:S02]  /*29a0*/  ISETP.GT.AND P3, PT, R33, 0xf, PT ;  /* 0x0000000f2100780c */ /* 0x000fe40003f64270 */
[----:B------:R-:W-:Y:S01]  /*29b0*/  SEL R16, RZ, 0xffffffff, P0 ;  /* 0xffffffffff107807 */ /* 0x000fe20000000000 */
[----:B------:R2:W-:Y:S01]  /*29c0*/  LDGSTS.E.BYPASS.LTC128B.128 [R228+0x9080], [R4.64+0x80], !P6 ;  /* 0x0908008004e47fae */ /* 0x0005e2000f101d54 */
[----:B------:R-:W-:-:S03]  /*29d0*/  ISETP.GE.AND P0, PT, R23, c[0x0][0x1fc], PT ;  /* 0x00007f0017007a0c */ /* 0x000fc60003f06270 */
[----:B------:R2:W-:Y:S06]  /*29e0*/  LDGSTS.E.BYPASS.LTC128B.128 [R228+0xb080], [R4.64+0x100], !P4 ;  /* 0x0b08010004e47fae */ /* 0x0005ec000e101d54 */
[----:B------:R-:W-:-:S04]  /*29f0*/  @!P3 IADD3 R0, P6, R246, UR24, RZ ;  /* 0x00000018f600bc10 */ /* 0x000fc8000ffde0ff */
[----:B------:R-:W-:Y:S02]  /*2a00*/  @!P3 IADD3.X R2, R249, UR6, RZ, P6, !PT ;  /* 0x00000006f902bc10 */ /* 0x000fe4000b7fe4ff */
[----:B------:R-:W-:Y:S01]  /*2a10*/  ISETP.GE.AND P6, PT, R23, c[0x0][0x1fc], PT ;  /* 0x00007f0017007a0c */ /* 0x000fe20003fc6270 */
[----:B-1----:R-:W-:-:S03]  /*2a20*/  IMAD.MOV.U32 R6, RZ, RZ, R18 ;  /* 0x000000ffff067224 */ /* 0x002fc600078e0012 */
[----:B------:R-:W-:Y:S01]  /*2a30*/  SEL R233, RZ, 0xffffffff, P6 ;  /* 0xffffffffffe97807 */ /* 0x000fe20003000000 */
[----:B------:R-:W-:Y:S01]  /*2a40*/  @!P3 IMAD.SHL.U32 R18, R33, 0x10, RZ ;  /* 0x000000102112b824 */ /* 0x000fe200078e00ff */
[----:B------:R-:W-:Y:S01]  /*2a50*/  IADD3 R7, R19, UR4, RZ ;  /* 0x0000000413077c10 */ /* 0x000fe2000fffe0ff */
[----:B------:R-:W-:Y:S01]  /*2a60*/  ULDC.64 UR4, c[0x0][0x290] ;  /* 0x0000a40000047ab9 */ /* 0x000fe20000000a00 */
[C---:B------:R-:W-:Y:S01]  /*2a70*/  ISETP.GE.AND P6, PT, R26.reuse, c[0x0][0x1fc], PT ;  /* 0x00007f001a007a0c */ /* 0x040fe20003fc6270 */
[----:B------:R-:W-:Y:S01]  /*2a80*/  UIMAD UR4, UR11, UR4, URZ ;  /* 0x000000040b0472a4 */ /* 0x000fe2000f8e023f */
[----:B------:R-:W-:Y:S01]  /*2a90*/  SEL R19, RZ, 0x1, P1 ;  /* 0x00000001ff137807 */ /* 0x000fe20000800000 */
[----:B------:R-:W-:Y:S01]  /*2aa0*/  IMAD.WIDE.U32 R250, R17, c[0x0][0x240], R6 ;  /* 0x0000900011fa7a25 */ /* 0x000fe200078e0006 */
[----:B------:R-:W-:Y:S01]  /*2ab0*/  ISETP.GE.AND P1, PT, R26, c[0x0][0x1fc], PT ;  /* 0x00007f001a007a0c */ /* 0x000fe20003f26270 */
[----:B------:R-:W-:Y:S02]  /*2ac0*/  UIMAD UR4, UR12, UR5, UR4 ;  /* 0x000000050c0472a4 */ /* 0x000fe4000f8e0204 */
[----:B--2---:R-:W-:-:S02]  /*2ad0*/  IMAD.U32 R4, RZ, RZ, UR22 ;  /* 0x00000016ff047e24 */ /* 0x004fc4000f8e00ff */
[----:B------:R-:W-:Y:S02]  /*2ae0*/  IMAD.U32 R5, RZ, RZ, UR22 ;  /* 0x00000016ff057e24 */ /* 0x000fe4000f8e00ff */
[----:B------:R-:W-:Y:S01]  /*2af0*/  IADD3 R248, R245, UR4, RZ ;  /* 0x00000004f5f87c10 */ /* 0x000fe2000fffe0ff */
[----:B------:R-:W-:Y:S01]  /*2b00*/  ULDC.64 UR4, c[0x0][0x240] ;  /* 0x0000900000047ab9 */ /* 0x000fe20000000a00 */
[----:B------:R-:W-:Y:S01]  /*2b10*/  LEA R4, P4, R4, R8, 0x1 ;  /* 0x0000000804047211 */ /* 0x000fe200078808ff */
[----:B------:R-:W-:Y:S01]  /*2b20*/  UIMAD UR4, UR11, UR4, URZ ;  /* 0x000000040b0472a4 */ /* 0x000fe2000f8e023f */
[----:B------:R-:W-:Y:S02]  /*2b30*/  IMAD.SHL.U32 R233, R233, 0x2, RZ ;  /* 0x00000002e9e97824 */ /* 0x000fe400078e00ff */
[----:B------:R-:W-:Y:S01]  /*2b40*/  LEA.HI.X R5, R5, R9, R3, 0x1, P4 ;  /* 0x0000000905057211 */ /* 0x000fe200020f0c03 */
[----:B------:R-:W-:Y:S01]  /*2b50*/  UIMAD UR4, UR12, UR5, UR4 ;  /* 0x000000050c0472a4 */ /* 0x000fe2000f8e0204 */
[----:B------:R-:W-:-:S02]  /*2b60*/  @!P3 LEA R12, P4, R0, c[0x0][0x258], 0x2 ;  /* 0x00009600000cba11 */ /* 0x000fc400078810ff */
[----:B------:R-:W-:Y:S02]  /*2b70*/  LOP3.LUT R3, R31, 0xfffffff0, RZ, 0xc0, !PT ;  /* 0xfffffff01f037812 */ /* 0x000fe400078ec0ff */
[----:B------:R-:W-:Y:S02]  /*2b80*/  @!P3 LEA.HI.X R13, R0, c[0x0][0x25c], R2, 0x2, P4 ;  /* 0x00009700000dba11 */ /* 0x000fe400020f1402 */
[----:B------:R-:W-:Y:S01]  /*2b90*/  IADD3 R0, -R14, UR15, -R242 ;  /* 0x0000000f0e007c10 */ /* 0x000fe2000fffe9f2 */
[C---:B------:R-:W-:Y:S01]  /*2ba0*/  IMAD.IADD R3, R33.reuse, 0x1, -R3 ;  /* 0x0000000121037824 */ /* 0x040fe200078e0a03 */
[----:B------:R-:W-:Y:S01]  /*2bb0*/  LOP3.LUT R2, R32, 0xffffffe0, RZ, 0xc0, !PT ;  /* 0xffffffe020027812 */ /* 0x000fe200078ec0ff */
[----:B------:R1:W-:Y:S01]  /*2bc0*/  @!P3 LDGSTS.E.BYPASS.LTC128B.128 [R18+0x12080], [R12.64] ;  /* 0x120800000c12bfae */ /* 0x0003e2000b901d54 */
[C---:B------:R-:W-:Y:S02]  /*2bd0*/  ISETP.LT.OR P4, PT, R0.reuse, 0x1, P2 ;  /* 0x000000010000780c */ /* 0x040fe40001781670 */
[----:B------:R-:W-:Y:S01]  /*2be0*/  ISETP.LT.OR P2, PT, R0, 0x21, P2 ;  /* 0x000000210000780c */ /* 0x000fe20001741670 */
[----:B------:R-:W0:Y:S01]  /*2bf0*/  LDGDEPBAR ;  /* 0x00000000000079af */ /* 0x000e220000000000 */
[----:B------:R-:W-:Y:S01]  /*2c00*/  IMAD.IADD R2, R33, 0x1, -R2 ;  /* 0x0000000121027824 */ /* 0x000fe200078e0a02 */
[----:B------:R-:W-:-:S02]  /*2c10*/  LOP3.LUT R233, R233, 0x2, R19, 0xe2, !PT ;  /* 0x00000002e9e97812 */ /* 0x000fc400078ee213 */
[----:B------:R-:W-:Y:S02]  /*2c20*/  IADD3 R252, R251, UR4, RZ ;  /* 0x00000004fbfc7c10 */ /* 0x000fe4000fffe0ff */
[----:B------:R-:W-:-:S04]  /*2c30*/  SHF.R.S32.HI R14, RZ, 0x1f, R2 ;  /* 0x0000001fff0e7819 */ /* 0x000fc80000011402 */
[----:B------:R2:W-:Y:S01]  /*2c40*/  LDGSTS.E.BYPASS.LTC128B.128 [R228+0xc080], [R8.64], !P4 ;  /* 0x0c08000008e47fae */ /* 0x0005e2000e101d54 */
[C---:B------:R-:W-:Y:S02]  /*2c50*/  ISETP.LT.OR P4, PT, R0.reuse, 0x1, P0 ;  /* 0x000000010000780c */ /* 0x040fe40000781670 */
[----:B------:R-:W-:Y:S02]  /*2c60*/  ISETP.LT.OR P0, PT, R0, 0x21, P0 ;  /* 0x000000210000780c */ /* 0x000fe40000701670 */
[----:B-1----:R-:W-:-:S09]  /*2c70*/  SHF.R.S32.HI R13, RZ, 0x1f, R3 ;  /* 0x0000001fff0d7819 */ /* 0x002fd20000011403 */
[----:B------:R2:W-:Y:S01]  /*2c80*/  LDGSTS.E.BYPASS.LTC128B.128 [R228+0xe080], [R8.64+0x80], !P4 ;  /* 0x0e08008008e47fae */ /* 0x0005e2000e101d54 */
[----:B------:R-:W-:Y:S02]  /*2c90*/  LEA.HI R12, R14, R2, RZ, 0x2 ;  /* 0x000000020e0c7211 */ /* 0x000fe400078f10ff */
[----:B------:R-:W-:Y:S02]  /*2ca0*/  LEA.HI R13, R13, R3, RZ, 0x3 ;  /* 0x000000030d0d7211 */ /* 0x000fe400078f18ff */
[----:B------:R-:W-:Y:S02]  /*2cb0*/  ISETP.LT.OR P4, PT, R0, 0x1, P6 ;  /* 0x000000010000780c */ /* 0x000fe40003781670 */
[----:B------:R-:W-:Y:S02]  /*2cc0*/  LOP3.LUT R6, R12, 0x7ffffffc, RZ, 0xc0, !PT ;  /* 0x7ffffffc0c067812 */ /* 0x000fe400078ec0ff */
[----:B------:R-:W-:Y:S02]  /*2cd0*/  LOP3.LUT R7, R13, 0xfffffff8, RZ, 0xc0, !PT ;  /* 0xfffffff80d077812 */ /* 0x000fe400078ec0ff */
[----:B------:R-:W-:Y:S01]  /*2ce0*/  ISETP.LT.OR P6, PT, R0, 0x21, P6 ;  /* 0x000000210000780c */ /* 0x000fe200037c1670 */
[----:B------:R-:W-:Y:S01]  /*2cf0*/  IMAD.IADD R2, R2, 0x1, -R6 ;  /* 0x0000000102027824 */ /* 0x000fe200078e0a06 */
[----:B------:R-:W-:Y:S01]  /*2d00*/  LOP3.LUT R0, R15, 0x8, R29, 0xf8, !PT ;  /* 0x000000080f007812 */ /* 0x000fe200078ef81d */
[----:B------:R-:W-:Y:S01]  /*2d10*/  IMAD.IADD R3, R3, 0x1, -R7 ;  /* 0x0000000103037824 */ /* 0x000fe200078e0a07 */
[----:B------:R-:W-:Y:S01]  /*2d20*/  LEA.HI.SX32 R229, R12, R229, 0x1e ;  /* 0x000000e50ce57211 */ /* 0x000fe200078ff2ff */
[----:B------:R-:W-:Y:S01]  /*2d30*/  IMAD R21, R21, 0x4, R2 ;  /* 0x0000000415157824 */ /* 0x000fe200078e0202 */
[----:B------:R-:W-:Y:S01]  /*2d40*/  LOP3.LUT R223, R0, R223, RZ, 0x3c, !PT ;  /* 0x000000df00df7212 */ /* 0x000fe200078e3cff */
[----:B------:R-:W-:Y:S01]  /*2d50*/  IMAD.SHL.U32 R2, R16, 0x2, RZ ;  /* 0x0000000210027824 */ /* 0x000fe200078e00ff */
[----:B------:R2:W-:Y:S01]  /*2d60*/  LDGSTS.E.BYPASS.LTC128B.128 [R228+0x10080], [R8.64+0x100], !P4 ;  /* 0x1008010008e47fae */ /* 0x0005e2000e101d54 */
[----:B------:R-:W-:Y:S01]  /*2d70*/  IMAD.SHL.U32 R0, R3, 0x40, RZ ;  /* 0x0000004003007824 */ /* 0x000fe200078e00ff */
[----:B------:R-:W-:Y:S01]  /*2d80*/  SEL R12, RZ, 0x4, P1 ;  /* 0x00000004ff0c7807 */ /* 0x000fe20000800000 */
[C---:B------:R-:W-:Y:S01]  /*2d90*/  IMAD R223, R22.reuse, 0x200, R223 ;  /* 0x0000020016df7824 */ /* 0x040fe200078e02df */
[----:B------:R-:W-:Y:S01]  /*2da0*/  ISETP.GE.AND P1, PT, R33, 0x10, PT ;  /* 0x000000102100780c */ /* 0x000fe20003f26270 */
[----:B------:R1:W-:Y:S01]  /*2db0*/  LDGSTS.E.BYPASS.LTC128B.128 [R228+0xd080], [R4.64], !P2 ;  /* 0x0d08000004e47fae */ /* 0x0003e2000d101d54 */
[----:B------:R-:W-:Y:S01]  /*2dc0*/  LOP3.LUT P4, RZ, R3, 0x4, RZ, 0xc0, !PT ;  /* 0x0000000403ff7812 */ /* 0x000fe2000788c0ff */
[----:B------:R-:W-:Y:S01]  /*2dd0*/  IMAD.SHL.U32 R243, R21, 0x2, RZ ;  /* 0x0000000215f37824 */ /* 0x000fe200078e00ff */
[----:B------:R-:W-:Y:S01]  /*2de0*/  LOP3.LUT P2, RZ, R3, 0x2, RZ, 0xc0, !PT ;  /* 0x0000000203ff7812 */ /* 0x000fe2000784c0ff */
[----:B------:R-:W-:Y:S01]  /*2df0*/  IMAD.SHL.U32 R3, R22, 0x8, RZ ;  /* 0x0000000816037824 */ /* 0x000fe200078e00ff */
[----:B------:R-:W-:Y:S01]  /*2e00*/  LOP3.LUT R234, R2, 0x2, R20, 0xe2, !PT ;  /* 0x0000000202ea7812 */ /* 0x000fe200078ee214 */
[----:B------:R1:W-:Y:S01]  /*2e10*/  LDGSTS.E.BYPASS.LTC128B.128 [R228+0xf080], [R4.64+0x80], !P0 ;  /* 0x0f08008004e47fae */ /* 0x0003e2000c101d54 */
[----:B------:R-:W-:Y:S01]  /*2e20*/  LOP3.LUT R0, R0, 0x1c0, RZ, 0xc0, !PT ;  /* 0x000001c000007812 */ /* 0x000fe200078ec0ff */
[C---:B------:R-:W-:Y:S01]  /*2e30*/  IMAD R222, R223.reuse, 0x2, R222 ;  /* 0x00000002dfde7824 */ /* 0x040fe200078e02de */
[----:B------:R-:W-:Y:S01]  /*2e40*/  IADD3 R2, P0, R244, UR24, RZ ;  /* 0x00000018f4027c10 */ /* 0x000fe2000ff1e0ff */
[----:B------:R1:W-:Y:S01]  /*2e50*/  LDGSTS.E.BYPASS.LTC128B.128 [R228+0x11080], [R4.64+0x100], !P6 ;  /* 0x1108010004e47fae */ /* 0x0003e2000f101d54 */
[----:B------:R-:W-:Y:S01]  /*2e60*/  LOP3.LUT R7, R0, 0x8, R3, 0xf8, !PT ;  /* 0x0000000800077812 */ /* 0x000fe200078ef803 */
[----:B------:R-:W-:Y:S01]  /*2e70*/  IMAD.SHL.U32 R223, R223, 0x2, RZ ;  /* 0x00000002dfdf7824 */ /* 0x000fe200078e00ff */
[----:B------:R-:W-:-:S02]  /*2e80*/  SHF.R.U32.HI R3, RZ, 0x3, R0 ;  /* 0x00000003ff037819 */ /* 0x000fc40000011600 */
[----:B------:R-:W-:Y:S02]  /*2e90*/  IADD3.X R10, R248, UR6, RZ, P0, !PT ;  /* 0x00000006f80a7c10 */ /* 0x000fe400087fe4ff */
[----:B------:R-:W-:Y:S02]  /*2ea0*/  LEA R6, P0, R2, c[0x0][0x280], 0x2 ;  /* 0x0000a00002067a11 */ /* 0x000fe400078010ff */
[----:B------:R-:W-:Y:S02]  /*2eb0*/  LOP3.LUT R0, R3, R11, R0, 0x1e, !PT ;  /* 0x0000000b03007212 */ /* 0x000fe400078e1e00 */
[----:B------:R-:W-:Y:S01]  /*2ec0*/  SEL R220, R220, 0xffffffe0, !P4 ;  /* 0xffffffe0dcdc7807 */ /* 0x000fe20006000000 */
[----:B--2---:R-:W-:Y:S01]  /*2ed0*/  IMAD.SHL.U32 R8, R13, 0x40, RZ ;  /* 0x000000400d087824 */ /* 0x004fe200078e00ff */
[----:B------:R-:W-:Y:S01]  /*2ee0*/  LOP3.LUT R9, R7, R3, RZ, 0x3c, !PT ;  /* 0x0000000307097212 */ /* 0x000fe200078e3cff */
[----:B------:R-:W-:Y:S01]  /*2ef0*/  @!P1 IMAD.SHL.U32 R3, R33, 0x10, RZ ;  /* 0x0000001021039824 */ /* 0x000fe200078e00ff */
[----:B------:R-:W-:-:S02]  /*2f00*/  LEA.HI.X R7, R2, c[0x0][0x284], R10, 0x2, P0 ;  /* 0x0000a10002077a11 */ /* 0x000fc400000f140a */
[----:B------:R-:W-:Y:S02]  /*2f10*/  LOP3.LUT R8, R8, 0xfffffe00, RZ, 0xc0, !PT ;  /* 0xfffffe0008087812 */ /* 0x000fe400078ec0ff */
[----:B------:R-:W-:Y:S01]  /*2f20*/  LOP3.LUT R233, R233, R12, RZ, 0xfc, !PT ;  /* 0x0000000ce9e97212 */ /* 0x000fe200078efcff */
[----:B------:R2:W-:Y:S01]  /*2f30*/  @!P1 LDGSTS.E.BYPASS.LTC128B.128 [R3+0x12180], [R6.64] ;  /* 0x1218000006039fae */ /* 0x0005e2000b901d54 */
[-C--:B------:R-:W-:Y:S02]  /*2f40*/  IADD3 R2, R9, R8.reuse, R28 ;  /* 0x0000000809027210 */ /* 0x080fe40007ffe01c */
[----:B------:R-:W-:Y:S01]  /*2f50*/  LOP3.LUT R0, R0, R8, RZ, 0xfc, !PT ;  /* 0x0000000800007212 */ /* 0x000fe200078efcff */
[----:B------:R-:W0:Y:S01]  /*2f60*/  LDGDEPBAR ;  /* 0x00000000000079af */ /* 0x000e220000000000 */
[----:B------:R-:W-:Y:S01]  /*2f70*/  IMAD.MOV.U32 R8, RZ, RZ, 0x10 ;  /* 0x00000010ff087424 */ /* 0x000fe200078e00ff */
[----:B------:R-:W-:Y:S01]  /*2f80*/  IADD3 R232, -R243, UR8, RZ ;  /* 0x00000008f3e87c10 */ /* 0x000fe2000fffe1ff */
[----:B------:R-:W-:-:S02]  /*2f90*/  IMAD.SHL.U32 R2, R2, 0x2, RZ ;  /* 0x0000000202027824 */ /* 0x000fc400078e00ff */
[----:B------:R-:W-:Y:S02]  /*2fa0*/  IMAD.SHL.U32 R0, R0, 0x2, RZ ;  /* 0x0000000200007824 */ /* 0x000fe400078e00ff */
[----:B------:R-:W-:Y:S01]  /*2fb0*/  IMAD R221, R220, 0x2, R2 ;  /* 0x00000002dcdd7824 */ /* 0x000fe200078e0202 */
[----:B--2---:R-:W-:-:S05]  /*2fc0*/  SEL R3, R8, 0xfffffff0, !P2 ;  /* 0xfffffff008037807 */ /* 0x004fca0005000000 */
[----:B------:R-:W-:-:S04]  /*2fd0*/  IMAD R3, R3, 0x2, R2 ;  /* 0x0000000203037824 */ /* 0x000fc800078e0202 */
[----:B-1-34-:R-:W-:Y:S02]  /*2fe0*/  IMAD R220, R220, 0x2, R3 ;  /* 0x00000002dcdc7824 */ /* 0x01afe400078e0203 */
.L_x_552:
        /* <DEDUP_REMOVED lines=13> */
[----:B------:R-:W-:Y:S01]  /*30c0*/  LDSM.16.M88.4 R136, [R221+0x7080] ;  /* 0x00708000dd88783b */ /* 0x000fe20000000200 */
[-C--:B-1----:R-:W-:Y:S05]  /*30d0*/  HMMA.16816.F32.BF16 R4, R16, R20.reuse, RZ ;  /* 0x000000141004723c */ /* 0x082fea00000418ff */
[----:B------:R-:W-:Y:S03]  /*30e0*/  LDS R200, [R229.X4+0x12080] ;  /* 0x01208000e5c87984 */ /* 0x000fe60000004800 */
[C---:B--2---:R-:W-:Y:S03]  /*30f0*/  HMMA.16816.F32.BF16 R8, R12.reuse, R20, RZ ;  /* 0x000000140c08723c */ /* 0x044fe600000418ff */
[----:B------:R-:W-:Y:S06]  /*3100*/  LDS R201, [R229.X4+0x120a0] ;  /* 0x0120a000e5c97984 */ /* 0x000fec0000004800 */
[----:B------:R-:W-:Y:S01]  /*3110*/  LDS R202, [R229.X4+0x12100] ;  /* 0x01210000e5ca7984 */ /* 0x000fe20000004800 */
[-C--:B------:R-:W-:Y:S05]  /*3120*/  HMMA.16816.F32.BF16 R12, R12, R22.reuse, RZ ;  /* 0x000000160c0c723c */ /* 0x080fea00000418ff */
[----:B------:R-:W-:Y:S03]  /*3130*/  LDS R203, [R229.X4+0x12120] ;  /* 0x01212000e5cb7984 */ /* 0x000fe60000004800 */
[----:B------:R-:W-:Y:S03]  /*3140*/  HMMA.16816.F32.BF16 R16, R16, R22, RZ ;  /* 0x000000161010723c */ /* 0x000fe600000418ff */
[----:B------:R-:W1:Y:S05]  /*3150*/  LDSM.16.M88.4 R20, [R221+0x6080] ;  /* 0x00608000dd14783b */ /* 0x000e6a0000000200 */
[-C--:B---3--:R-:W-:Y:S08]  /*3160*/  HMMA.16816.F32.BF16 R4, R24, R28.reuse, R4 ;  /* 0x0000001c1804723c */ /* 0x088ff00000041804 */
[C---:B----4-:R-:W-:Y:S08]  /*3170*/  HMMA.16816.F32.BF16 R8, R32.reuse, R28, R8 ;  /* 0x0000001c2008723c */ /* 0x050ff00000041808 */
[-C--:B------:R-:W-:Y:S01]  /*3180*/  HMMA.16816.F32.BF16 R12, R32, R30.reuse, R12 ;  /* 0x0000001e200c723c */ /* 0x080fe2000004180c */
[----:B------:R-:W-:Y:S07]  /*3190*/  LDSM.16.M88.4 R32, [R220+0x7080] ;  /* 0x00708000dc20783b */ /* 0x000fee0000000200 */
[----:B------:R-:W-:Y:S01]  /*31a0*/  HMMA.16816.F32.BF16 R16, R24, R30, R16 ;  /* 0x0000001e1810723c */ /* 0x000fe20000041810 */
[----:B------:R-:W-:Y:S06]  /*31b0*/  LDSM.16.M88.4 R24, [R220+0x6080] ;  /* 0x00608000dc18783b */ /* 0x000fec0000000200 */
[----:B------:R-:W2:Y:S01]  /*31c0*/  LDSM.16.M88.4 R28, [R226+0x80] ;  /* 0x00008000e21c783b */ /* 0x000ea20000000200 */
[-C--:B-1----:R-:W-:Y:S08]  /*31d0*/  HMMA.16816.F32.BF16 R4, R20, R132.reuse, R4 ;  /* 0x000000841404723c */ /* 0x082ff00000041804 */
[C---:B------:R-:W-:Y:S08]  /*31e0*/  HMMA.16816.F32.BF16 R8, R136.reuse, R132, R8 ;  /* 0x000000848808723c */ /* 0x040ff00000041808 */
[-C--:B------:R-:W-:Y:S01]  /*31f0*/  HMMA.16816.F32.BF16 R12, R136, R134.reuse, R12 ;  /* 0x00000086880c723c */ /* 0x080fe2000004180c */
[----:B------:R-:W-:Y:S07]  /*3200*/  LDSM.16.M88.4 R136, [R2+0x9080] ;  /* 0x009080000288783b */ /* 0x000fee0000000200 */
[----:B------:R-:W-:Y:S01]  /*3210*/  HMMA.16816.F32.BF16 R16, R20, R134, R16 ;  /* 0x000000861410723c */ /* 0x000fe20000041810 */
[----:B------:R-:W-:Y:S06]  /*3220*/  LDSM.16.M88.4 R20, [R2+0x8080] ;  /* 0x008080000214783b */ /* 0x000fec0000000200 */
[----:B------:R-:W1:Y:S01]  /*3230*/  LDSM.16.M88.4 R132, [R224+0x2080] ;  /* 0x00208000e084783b */ /* 0x000e620000000200 */
[-C--:B--2---:R-:W-:Y:S08]  /*3240*/  HMMA.16816.F32.BF16 R4, R24, R28.reuse, R4 ;  /* 0x0000001c1804723c */ /* 0x084ff00000041804 */
[C---:B------:R-:W-:Y:S08]  /*3250*/  HMMA.16816.F32.BF16 R8, R32.reuse, R28, R8 ;  /* 0x0000001c2008723c */ /* 0x040ff00000041808 */
        /* <DEDUP_REMOVED lines=47> */
[----:B------:R-:W-:Y:S04]  /*3550*/  DEPBAR.LE SB0, 0x0 ;  /* 0x000080000000791a */ /* 0x000fe80000000000 */
[-C--:B-1----:R-:W-:Y:S01]  /*3560*/  HMMA.16816.F32.BF16 R4, R20, R132.reuse, R4 ;  /* 0x000000841404723c */ /* 0x082fe20000041804 */
[----:B------:R-:W-:Y:S07]  /*3570*/  BAR.SYNC.DEFER_BLOCKING 0x0 ;  /* 0x0000000000007b1d */ /* 0x000fee0000010000 */
[C---:B------:R-:W-:Y:S08]  /*3580*/  HMMA.16816.F32.BF16 R8, R136.reuse, R132, R8 ;  /* 0x000000848808723c */ /* 0x040ff00000041808 */
[-C--:B------:R-:W-:Y:S08]  /*3590*/  HMMA.16816.F32.BF16 R12, R136, R134.reuse, R12 ;  /* 0x00000086880c723c */ /* 0x080ff0000004180c */
[----:B------:R-:W-:Y:S01]  /*35a0*/  HMMA.16816.F32.BF16 R16, R20, R134, R16 ;  /* 0x000000861410723c */ /* 0x000fe20000041810 */
[----:B------:R-:W1:Y:S06]  /*35b0*/  LDSM.16.M88.4 R140, [R2+0xc080] ;  /* 0x00c08000028c783b */ /* 0x000e6c0000000200 */
[----:B------:R-:W3:Y:S01]  /*35c0*/  LDSM.16.M88.4 R144, [R2+0xd080] ;  /* 0x00d080000290783b */ /* 0x000ee20000000200 */
[-C--:B--2---:R-:W-:Y:S05]  /*35d0*/  HMMA.16816.F32.BF16 R4, R24, R28.reuse, R4 ;  /* 0x0000001c1804723c */ /* 0x084fea0000041804 */
[----:B------:R-:W2:Y:S03]  /*35e0*/  LDSM.16.M88.4 R132, [R3+0xc080] ;  /* 0x00c080000384783b */ /* 0x000ea60000000200 */
[C---:B------:R-:W-:Y:S03]  /*35f0*/  HMMA.16816.F32.BF16 R8, R32.reuse, R28, R8 ;  /* 0x0000001c2008723c */ /* 0x040fe60000041808 */
[----:B------:R-:W4:Y:S06]  /*3600*/  LDSM.16.M88.4 R136, [R3+0xd080] ;  /* 0x00d080000388783b */ /* 0x000f2c0000000200 */
[----:B------:R-:W-:Y:S01]  /*3610*/  LDSM.16.M88.4 R160, [R221+0xd080] ;  /* 0x00d08000dda0783b */ /* 0x000fe20000000200 */
[-C--:B------:R-:W-:Y:S08]  /*3620*/  HMMA.16816.F32.BF16 R12, R32, R30.reuse, R12 ;  /* 0x0000001e200c723c */ /* 0x080ff0000004180c */
[----:B------:R-:W-:Y:S04]  /*3630*/  HMMA.16816.F32.BF16 R16, R24, R30, R16 ;  /* 0x0000001e1810723c */ /* 0x000fe80000041810 */
[----:B------:R-:W-:Y:S02]  /*3640*/  FMUL.FTZ R4, R4, c[0x0][0x2b4] ;  /* 0x0000ad0004047a20 */ /* 0x000fe40000410000 */
[----:B------:R-:W-:Y:S02]  /*3650*/  FMUL.FTZ R5, R5, c[0x0][0x2b4] ;  /* 0x0000ad0005057a20 */ /* 0x000fe40000410000 */
[-C--:B-1----:R-:W-:Y:S01]  /*3660*/  HMMA.16816.F32.BF16 R20, R140, R148.reuse, RZ ;  /* 0x000000948c14723c */ /* 0x082fe200000418ff */
[----:B------:R-:W1:Y:S03]  /*3670*/  MUFU.TANH R205, R4 ;  /* 0x0000000400cd7308 */ /* 0x000e660000002400 */
[----:B------:R-:W-:Y:S02]  /*3680*/  FMUL.FTZ R6, R6, c[0x0][0x2b4] ;  /* 0x0000ad0006067a20 */ /* 0x000fe40000410000 */
[----:B------:R-:W-:Y:S02]  /*3690*/  FMUL.FTZ R7, R7, c[0x0][0x2b4] ;  /* 0x0000ad0007077a20 */ /* 0x000fe40000410000 */
[C---:B---3--:R-:W-:Y:S03]  /*36a0*/  HMMA.16816.F32.BF16 R24, R144.reuse, R148, RZ ;  /* 0x000000949018723c */ /* 0x048fe600000418ff */
[----:B------:R-:W3:Y:S01]  /*36b0*/  MUFU.TANH R204, R5 ;  /* 0x0000000500cc7308 */ /* 0x000ee20000002400 */
[----:B------:R-:W-:Y:S02]  /*36c0*/  FMUL.FTZ R8, R8, c[0x0][0x2b4] ;  /* 0x0000ad0008087a20 */ /* 0x000fe40000410000 */
[----:B------:R-:W-:Y:S02]  /*36d0*/  FMUL.FTZ R9, R9, c[0x0][0x2b4] ;  /* 0x0000ad0009097a20 */ /* 0x000fe40000410000 */
[-C--:B------:R-:W-:Y:S01]  /*36e0*/  HMMA.16816.F32.BF16 R28, R144, R150.reuse, RZ ;  /* 0x00000096901c723c */ /* 0x080fe200000418ff */
[----:B------:R-:W5:Y:S03]  /*36f0*/  LDSM.16.M88.4 R144, [R221+0xc080] ;  /* 0x00c08000dd90783b */ /* 0x000f660000000200 */
[----:B------:R-:W-:Y:S01]  /*3700*/  FMUL.FTZ R10, R10, c[0x0][0x2b4] ;  /* 0x0000ad000a0a7a20 */ /* 0x000fe20000410000 */
[----:B------:R-:W1:Y:S01]  /*3710*/  MUFU.TANH R206, R6 ;  /* 0x0000000600ce7308 */ /* 0x000e620000002400 */
[----:B------:R-:W-:Y:S02]  /*3720*/  FMUL.FTZ R11, R11, c[0x0][0x2b4] ;  /* 0x0000ad000b0b7a20 */ /* 0x000fe40000410000 */
[----:B------:R-:W-:Y:S01]  /*3730*/  HMMA.16816.F32.BF16 R32, R140, R150, RZ ;  /* 0x000000968c20723c */ /* 0x000fe200000418ff */
[----:B------:R-:W-:Y:S03]  /*3740*/  LDSM.16.M88.4 R140, [R220+0xd080] ;  /* 0x00d08000dc8c783b */ /* 0x000fe60000000200 */
[----:B------:R-:W-:Y:S02]  /*3750*/  FMUL.FTZ R12, R12, c[0x0][0x2b4] ;  /* 0x0000ad000c0c7a20 */ /* 0x000fe40000410000 */
[----:B------:R-:W-:Y:S01]  /*3760*/  FMUL.FTZ R13, R13, c[0x0][0x2b4] ;  /* 0x0000ad000d0d7a20 */ /* 0x000fe20000410000 */
[----:B------:R1:W1:Y:S01]  /*3770*/  MUFU.TANH R207, R7 ;  /* 0x0000000700cf7308 */ /* 0x0002620000002400 */
[-C--:B--2---:R-:W-:Y:S05]  /*3780*/  HMMA.16816.F32.BF16 R20, R132, R152.reuse, R20 ;  /* 0x000000988414723c */ /* 0x084fea0000041814 */
[----:B------:R-:W-:Y:S02]  /*3790*/  FMUL.FTZ R14, R14, c[0x0][0x2b4] ;  /* 0x0000ad000e0e7a20 */ /* 0x000fe40000410000 */
[----:B------:R-:W-:Y:S01]  /*37a0*/  FMUL.FTZ R15, R15, c[0x0][0x2b4] ;  /* 0x0000ad000f0f7a20 */ /* 0x000fe20000410000 */
[C---:B----4-:R-:W-:Y:S01]  /*37b0*/  HMMA.16816.F32.BF16 R24, R136.reuse, R152, R24 ;  /* 0x000000988818723c */ /* 0x050fe20000041818 */
[----:B------:R-:W2:Y:S03]  /*37c0*/  MUFU.TANH R208, R8 ;  /* 0x0000000800d07308 */ /* 0x000ea60000002400 */
[----:B------:R-:W-:Y:S02]  /*37d0*/  FMUL.FTZ R16, R16, c[0x0][0x2b4] ;  /* 0x0000ad0010107a20 */ /* 0x000fe40000410000 */
[----:B------:R-:W-:Y:S02]  /*37e0*/  FMUL.FTZ R17, R17, c[0x0][0x2b4] ;  /* 0x0000ad0011117a20 */ /* 0x000fe40000410000 */
[-C--:B------:R-:W-:Y:S01]  /*37f0*/  HMMA.16816.F32.BF16 R28, R136, R154.reuse, R28 ;  /* 0x0000009a881c723c */ /* 0x080fe2000004181c */
[----:B------:R-:W4:Y:S03]  /*3800*/  LDSM.16.M88.4 R136, [R220+0xc080] ;  /* 0x00c08000dc88783b */ /* 0x000f260000000200 */
[----:B------:R-:W-:Y:S02]  /*3810*/  FMUL.FTZ R18, R18, c[0x0][0x2b4] ;  /* 0x0000ad0012127a20 */ /* 0x000fe40000410000 */
[----:B------:R-:W-:Y:S01]  /*3820*/  FMUL.FTZ R19, R19, c[0x0][0x2b4] ;  /* 0x0000ad0013137a20 */ /* 0x000fe20000410000 */
[----:B-1----:R-:W-:Y:S01]  /*3830*/  LDSM.16.M88.4 R4, [R2+0x10080] ;  /* 0x010080000204783b */ /* 0x002fe20000000200 */
[----:B------:R-:W-:Y:S05]  /*3840*/  HMMA.16816.F32.BF16 R32, R132, R154, R32 ;  /* 0x0000009a8420723c */ /* 0x000fea0000041820 */
[----:B------:R-:W1:Y:S03]  /*3850*/  LDSM.16.M88.4 R132, [R2+0xe080] ;  /* 0x00e080000284783b */ /* 0x000e660000000200 */
[-C--:B-----5:R-:W-:Y:S08]  /*3860*/  HMMA.16816.F32.BF16 R20, R144, R156.reuse, R20 ;  /* 0x0000009c9014723c */ /* 0x0a0ff00000041814 */
[C---:B------:R-:W-:Y:S08]  /*3870*/  HMMA.16816.F32.BF16 R24, R160.reuse, R156, R24 ;  /* 0x0000009ca018723c */ /* 0x040ff00000041818 */
[-C--:B------:R-:W-:Y:S01]  /*3880*/  HMMA.16816.F32.BF16 R28, R160, R158.reuse, R28 ;  /* 0x0000009ea01c723c */ /* 0x080fe2000004181c */
[----:B------:R-:W5:Y:S07]  /*3890*/  LDSM.16.M88.4 R160, [R2+0xf080] ;  /* 0x00f0800002a0783b */ /* 0x000f6e0000000200 */
[----:B------:R-:W-:Y:S01]  /*38a0*/  HMMA.16816.F32.BF16 R32, R144, R158, R32 ;  /* 0x0000009e9020723c */ /* 0x000fe20000041820 */
[----:B------:R-:W-:Y:S07]  /*38b0*/  LDSM.16.M88.4 R144, [R3+0xf080] ;  /* 0x00f080000390783b */ /* 0x000fee0000000200 */
[-C--:B----4-:R-:W-:Y:S08]  /*38c0*/  HMMA.16816.F32.BF16 R20, R136, R164.reuse, R20 ;  /* 0x000000a48814723c */ /* 0x090ff00000041814 */
[C---:B------:R-:W-:Y:S08]  /*38d0*/  HMMA.16816.F32.BF16 R24, R140.reuse, R164, R24 ;  /* 0x000000a48c18723c */ /* 0x040ff00000041818 */
[-C--:B------:R-:W-:Y:S01]  /*38e0*/  HMMA.16816.F32.BF16 R28, R140, R166.reuse, R28 ;  /* 0x000000a68c1c723c */ /* 0x080fe2000004181c */
[----:B------:R-:W4:Y:S07]  /*38f0*/  LDSM.16.M88.4 R140, [R3+0xe080] ;  /* 0x00e08000038c783b */ /* 0x000f2e0000000200 */
[----:B------:R-:W-:Y:S01]  /*3900*/  HMMA.16816.F32.BF16 R32, R136, R166, R32 ;  /* 0x000000a68820723c */ /* 0x000fe20000041820 */
[----:B------:R-:W2:Y:S07]  /*3910*/  LDSM.16.M88.4 R136, [R221+0xe080] ;  /* 0x00e08000dd88783b */ /* 0x000eae0000000200 */
[-C--:B-1----:R-:W-:Y:S08]  /*3920*/  HMMA.16816.F32.BF16 R20, R132, R168.reuse, R20 ;  /* 0x000000a88414723c */ /* 0x082ff00000041814 */
[C---:B-----5:R-:W-:Y:S08]  /*3930*/  HMMA.16816.F32.BF16 R24, R160.reuse, R168, R24 ;  /* 0x000000a8a018723c */ /* 0x060ff00000041818 */
[-C--:B------:R-:W-:Y:S01]  /*3940*/  HMMA.16816.F32.BF16 R28, R160, R170.reuse, R28 ;  /* 0x000000aaa01c723c */ /* 0x080fe2000004181c */
[----:B------:R-:W1:Y:S07]  /*3950*/  LDSM.16.M88.4 R160, [R221+0xf080] ;  /* 0x00f08000dda0783b */ /* 0x000e6e0000000200 */
[----:B------:R-:W-:Y:S01]  /*3960*/  HMMA.16816.F32.BF16 R32, R132, R170, R32 ;  /* 0x000000aa8420723c */ /* 0x000fe20000041820 */
[----:B------:R-:W5:Y:S07]  /*3970*/  LDSM.16.M88.4 R132, [R220+0xe080] ;  /* 0x00e08000dc84783b */ /* 0x000f6e0000000200 */
[-C--:B----4-:R-:W-:Y:S08]  /*3980*/  HMMA.16816.F32.BF16 R20, R140, R172.reuse, R20 ;  /* 0x000000ac8c14723c */ /* 0x090ff00000041814 */
[C---:B------:R-:W-:Y:S08]  /*3990*/  HMMA.16816.F32.BF16 R24, R144.reuse, R172, R24 ;  /* 0x000000ac9018723c */ /* 0x040ff00000041818 */
[-C--:B------:R-:W-:Y:S01]  /*39a0*/  HMMA.16816.F32.BF16 R28, R144, R174.reuse, R28 ;  /* 0x000000ae901c723c */ /* 0x080fe2000004181c */
[----:B------:R-:W4:Y:S07]  /*39b0*/  LDSM.16.M88.4 R144, [R220+0xf080] ;  /* 0x00f08000dc90783b */ /* 0x000f2e0000000200 */
[----:B------:R-:W-:Y:S01]  /*39c0*/  HMMA.16816.F32.BF16 R32, R140, R174, R32 ;  /* 0x000000ae8c20723c */ /* 0x000fe20000041820 */
[----:B------:R-:W-:Y:S07]  /*39d0*/  MUFU.TANH R142, R16 ;  /* 0x00000010008e7308 */ /* 0x000fee0000002400 */
[-C--:B--2---:R-:W-:Y:S03]  /*39e0*/  HMMA.16816.F32.BF16 R20, R136, R176.reuse, R20 ;  /* 0x000000b08814723c */ /* 0x084fe60000041814 */
[----:B------:R-:W-:Y:S05]  /*39f0*/  MUFU.TANH R141, R17 ;  /* 0x00000011008d7308 */ /* 0x000fea0000002400 */
[C---:B-1----:R-:W-:Y:S05]  /*3a00*/  HMMA.16816.F32.BF16 R24, R160.reuse, R176, R24 ;  /* 0x000000b0a018723c */ /* 0x042fea0000041818 */
[----:B------:R-:W-:Y:S03]  /*3a10*/  MUFU.TANH R143, R18 ;  /* 0x00000012008f7308 */ /* 0x000fe60000002400 */
[-C--:B------:R-:W-:Y:S07]  /*3a20*/  HMMA.16816.F32.BF16 R28, R160, R178.reuse, R28 ;  /* 0x000000b2a01c723c */ /* 0x080fee000004181c */
[----:B------:R-:W1:Y:S01]  /*3a30*/  MUFU.TANH R161, R9 ;  /* 0x0000000900a17308 */ /* 0x000e620000002400 */
[----:B------:R-:W-:Y:S01]  /*3a40*/  HMMA.16816.F32.BF16 R32, R136, R178, R32 ;  /* 0x000000b28820723c */ /* 0x000fe20000041820 */
[----:B------:R-:W2:Y:S07]  /*3a50*/  LDSM.16.M88.4 R136, [R2+0x11080] ;  /* 0x011080000288783b */ /* 0x000eae0000000200 */
[-C--:B-----5:R-:W-:Y:S01]  /*3a60*/  HMMA.16816.F32.BF16 R20, R132, R180.reuse, R20 ;  /* 0x000000b48414723c */ /* 0x0a0fe20000041814 */
[----:B------:R-:W-:Y:S07]  /*3a70*/  MUFU.TANH R163, R10 ;  /* 0x0000000a00a37308 */ /* 0x000fee0000002400 */
[C---:B----4-:R-:W-:Y:S03]  /*3a80*/  HMMA.16816.F32.BF16 R24, R144.reuse, R180, R24 ;  /* 0x000000b49018723c */ /* 0x050fe60000041818 */
[----:B------:R4:W-:Y:S05]  /*3a90*/  MUFU.TANH R162, R11 ;  /* 0x0000000b00a27308 */ /* 0x0009ea0000002400 */
[-C--:B------:R-:W-:Y:S05]  /*3aa0*/  HMMA.16816.F32.BF16 R28, R144, R182.reuse, R28 ;  /* 0x000000b6901c723c */ /* 0x080fea000004181c */
[----:B------:R-:W-:Y:S03]  /*3ab0*/  MUFU.TANH R160, R12 ;  /* 0x0000000c00a07308 */ /* 0x000fe60000002400 */
[----:B------:R-:W-:Y:S01]  /*3ac0*/  HMMA.16816.F32.BF16 R32, R132, R182, R32 ;  /* 0x000000b68420723c */ /* 0x000fe20000041820 */
[----:B------:R-:W-:Y:S06]  /*3ad0*/  LDSM.16.M88.4 R132, [R3+0x11080] ;  /* 0x011080000384783b */ /* 0x000fec0000000200 */
[----:B------:R-:W5:Y:S01]  /*3ae0*/  MUFU.TANH R144, R13 ;  /* 0x0000000d00907308 */ /* 0x000f620000002400 */
[-C--:B------:R-:W-:Y:S01]  /*3af0*/  HMMA.16816.F32.BF16 R20, R4, R184.reuse, R20 ;  /* 0x000000b80414723c */ /* 0x080fe20000041814 */
[----:B----4-:R-:W4:Y:S07]  /*3b00*/  LDSM.16.M88.4 R8, [R3+0x10080] ;  /* 0x010080000308783b */ /* 0x010f2e0000000200 */
[C---:B--2---:R-:W-:Y:S01]  /*3b10*/  HMMA.16816.F32.BF16 R24, R136.reuse, R184, R24 ;  /* 0x000000b88818723c */ /* 0x044fe20000041818 */
[----:B------:R-:W-:Y:S07]  /*3b20*/  MUFU.TANH R146, R14 ;  /* 0x0000000e00927308 */ /* 0x000fee0000002400 */
[-C--:B------:R-:W-:Y:S03]  /*3b30*/  HMMA.16816.F32.BF16 R28, R136, R186.reuse, R28 ;  /* 0x000000ba881c723c */ /* 0x080fe6000004181c */
[----:B------:R2:W-:Y:S04]  /*3b40*/  MUFU.TANH R145, R15 ;  /* 0x0000000f00917308 */ /* 0x0005e80000002400 */
[----:B------:R-:W-:Y:S01]  /*3b50*/  MOV R136, UR15 ;  /* 0x0000000f00887c02 */ /* 0x000fe20008000f00 */
[----:B------:R-:W-:Y:S01]  /*3b60*/  HMMA.16816.F32.BF16 R32, R4, R186, R32 ;  /* 0x000000ba0420723c */ /* 0x000fe20000041820 */
[----:B------:R-:W1:Y:S03]  /*3b70*/  LDSM.16.M88.4 R4, [R221+0x10080] ;  /* 0x01008000dd04783b */ /* 0x000e660000000200 */
[----:B------:R-:W-:Y:S01]  /*3b80*/  IADD3 R136, R229, UR4, -R136 ;  /* 0x00000004e5887c10 */ /* 0x000fe2000fffe888 */
[----:B------:R3:W-:Y:S03]  /*3b90*/  MUFU.TANH R140, R19 ;  /* 0x00000013008c7308 */ /* 0x0007e60000002400 */
[----:B------:R-:W-:Y:S04]  /*3ba0*/  IADD3 R136, -R243, R136, RZ ;  /* 0x00000088f3887210 */ /* 0x000fe80007ffe1ff */
[----:B------:R-:W-:Y:S04]  /*3bb0*/  IMNMX R137, R232, R136, PT ;  /* 0x00000088e8897217 */ /* 0x000fe80003800200 */
[C---:B------:R-:W-:Y:S02]  /*3bc0*/  ISETP.GT.AND P0, PT, R137.reuse, RZ, PT ;  /* 0x000000ff8900720c */ /* 0x040fe40003f04270 */
[----:B------:R-:W-:Y:S01]  /*3bd0*/  ISETP.GT.AND P2, PT, R137, 0x21, PT ;  /* 0x000000218900780c */ /* 0x000fe20003f44270 */
[-C--:B----4-:R-:W-:Y:S01]  /*3be0*/  HMMA.16816.F32.BF16 R20, R8, R188.reuse, R20 ;  /* 0x000000bc0814723c */ /* 0x090fe20000041814 */
[----:B--2---:R-:W2:Y:S04]  /*3bf0*/  LDSM.16.M88.4 R12, [R221+0x11080] ;  /* 0x01108000dd0c783b */ /* 0x004ea80000000200 */
[----:B------:R-:W-:Y:S02]  /*3c00*/  FSEL R139, R205, -INF , P0 ;  /* 0xff800000cd8b7808 */ /* 0x000fe40000000000 */
[----:B------:R-:W-:Y:S01]  /*3c10*/  ISETP.GT.AND P0, PT, R137, 0x1, PT ;  /* 0x000000018900780c */ /* 0x000fe20003f04270 */
[C---:B------:R-:W-:Y:S01]  /*3c20*/  HMMA.16816.F32.BF16 R24, R132.reuse, R188, R24 ;  /* 0x000000bc8418723c */ /* 0x040fe20000041818 */
[----:B---3--:R-:W-:Y:S03]  /*3c30*/  LDSM.16.M88.4 R16, [R220+0x11080] ;  /* 0x01108000dc10783b */ /* 0x008fe60000000200 */
[--C-:B------:R-:W-:Y:S04]  /*3c40*/  FFMA.FTZ R139, R139, c[0x0][0x29c], -R200.reuse ;  /* 0x0000a7008b8b7a23 */ /* 0x100fe800000108c8 */
[-C--:B------:R-:W-:Y:S02]  /*3c50*/  HMMA.16816.F32.BF16 R28, R132, R190.reuse, R28 ;  /* 0x000000be841c723c */ /* 0x080fe4000004181c */
[----:B------:R-:W3:Y:S05]  /*3c60*/  MUFU.EX2 R139, R139 ;  /* 0x0000008b008b7308 */ /* 0x000eea0000000800 */
[----:B------:R-:W-:Y:S01]  /*3c70*/  FSEL R135, R204, -INF , P0 ;  /* 0xff800000cc877808 */ /* 0x000fe20000000000 */
[----:B------:R-:W-:Y:S01]  /*3c80*/  HMMA.16816.F32.BF16 R32, R8, R190, R32 ;  /* 0x000000be0820723c */ /* 0x000fe20000041820 */
[----:B------:R-:W4:Y:S03]  /*3c90*/  LDSM.16.M88.4 R8, [R220+0x10080] ;  /* 0x01008000dc08783b */ /* 0x000f260000000200 */
[----:B------:R-:W-:Y:S01]  /*3ca0*/  FFMA.FTZ R135, R135, c[0x0][0x29c], -R200 ;  /* 0x0000a70087877a23 */ /* 0x000fe200000108c8 */
[C---:B------:R-:W-:Y:S02]  /*3cb0*/  IADD3 R133, R136.reuse, 0x8, RZ ;  /* 0x0000000888857810 */ /* 0x040fe40007ffe0ff */
[----:B------:R-:W-:Y:S01]  /*3cc0*/  IADD3 R132, R136, 0x20, RZ ;  /* 0x0000002088847810 */ /* 0x000fe20007ffe0ff */
[-C--:B-1----:R-:W-:Y:S02]  /*3cd0*/  HMMA.16816.F32.BF16 R20, R4, R192.reuse, R20 ;  /* 0x000000c00414723c */ /* 0x082fe40000041814 */
[----:B------:R-:W1:Y:S03]  /*3ce0*/  MUFU.EX2 R135, R135 ;  /* 0x0000008700877308 */ /* 0x000e660000000800 */
[C---:B------:R-:W-:Y:S02]  /*3cf0*/  IMNMX R133, R232.reuse, R133, PT ;  /* 0x00000085e8857217 */ /* 0x040fe40003800200 */
[----:B------:R-:W-:Y:S01]  /*3d00*/  IMNMX R132, R232, R132, PT ;  /* 0x00000084e8847217 */ /* 0x000fe20003800200 */
[C---:B--2---:R-:W-:Y:S04]  /*3d10*/  HMMA.16816.F32.BF16 R24, R12.reuse, R192, R24 ;  /* 0x000000c00c18723c */ /* 0x044fe80000041818 */
[C---:B------:R-:W-:Y:S02]  /*3d20*/  ISETP.GT.AND P0, PT, R133.reuse, RZ, PT ;  /* 0x000000ff8500720c */ /* 0x040fe40003f04270 */
[C---:B------:R-:W-:Y:S02]  /*3d30*/  ISETP.GT.AND P1, PT, R133.reuse, 0x20, PT ;  /* 0x000000208500780c */ /* 0x040fe40003f24270 */
[-C--:B------:R-:W-:Y:S03]  /*3d40*/  HMMA.16816.F32.BF16 R28, R12, R194.reuse, R28 ;  /* 0x000000c20c1c723c */ /* 0x080fe6000004181c */
[----:B------:R-:W-:Y:S02]  /*3d50*/  ISETP.GT.AND P6, PT, R132, 0x20, PT ;  /* 0x000000208400780c */ /* 0x000fe40003fc4270 */
[----:B------:R-:W-:Y:S02]  /*3d60*/  FSEL R138, R206, -INF , P0 ;  /* 0xff800000ce8a7808 */ /* 0x000fe40000000000 */
[----:B------:R-:W-:Y:S01]  /*3d70*/  ISETP.GT.AND P0, PT, R133, 0x1, PT ;  /* 0x000000018500780c */ /* 0x000fe20003f04270 */
[----:B------:R-:W-:Y:S01]  /*3d80*/  HMMA.16816.F32.BF16 R32, R4, R194, R32 ;  /* 0x000000c20420723c */ /* 0x000fe20000041820 */
[----:B------:R-:W2:Y:S03]  /*3d90*/  LDS R6, [R229.X4+0x12180] ;  /* 0x01218000e5067984 */ /* 0x000ea60000004800 */
[----:B------:R-:W-:Y:S01]  /*3da0*/  FSEL R134, R207, -INF , P0 ;  /* 0xff800000cf867808 */ /* 0x000fe20000000000 */
[--C-:B------:R-:W-:Y:S01]  /*3db0*/  FFMA.FTZ R138, R138, c[0x0][0x29c], -R201.reuse ;  /* 0x0000a7008a8a7a23 */ /* 0x100fe200000108c9 */
[----:B------:R-:W-:Y:S02]  /*3dc0*/  ISETP.GT.AND P0, PT, R132, RZ, PT ;  /* 0x000000ff8400720c */ /* 0x000fe40003f04270 */
[-C--:B----4-:R-:W-:Y:S03]  /*3dd0*/  HMMA.16816.F32.BF16 R20, R8, R196.reuse, R20 ;  /* 0x000000c40814723c */ /* 0x090fe60000041814 */
[----:B------:R-:W-:Y:S02]  /*3de0*/  MUFU.EX2 R138, R138 ;  /* 0x0000008a008a7308 */ /* 0x000fe40000000800 */
[----:B------:R-:W-:Y:S01]  /*3df0*/  FSEL R12, R208, -INF , P0 ;  /* 0xff800000d00c7808 */ /* 0x000fe20000000000 */
[--C-:B------:R-:W-:Y:S01]  /*3e00*/  FFMA.FTZ R134, R134, c[0x0][0x29c], -R201.reuse ;  /* 0x0000a70086867a23 */ /* 0x100fe200000108c9 */
[----:B------:R-:W-:Y:S01]  /*3e10*/  ISETP.GT.AND P0, PT, R132, 0x1, PT ;  /* 0x000000018400780c */ /* 0x000fe20003f04270 */
[C---:B------:R-:W-:Y:S04]  /*3e20*/  HMMA.16816.F32.BF16 R24, R16.reuse, R196, R24 ;  /* 0x000000c41018723c */ /* 0x040fe80000041818 */
[----:B------:R-:W-:Y:S01]  /*3e30*/  FSEL R4, R161, -INF , P0 ;  /* 0xff800000a1047808 */ /* 0x000fe20000000000 */
[----:B------:R-:W4:Y:S01]  /*3e40*/  MUFU.EX2 R15, R134 ;  /* 0x00000086000f7308 */ /* 0x000f220000000800 */
[----:B------:R-:W-:Y:S01]  /*3e50*/  IADD3 R5, R136, 0x28, RZ ;  /* 0x0000002888057810 */ /* 0x000fe20007ffe0ff */
[--C-:B------:R-:W-:Y:S01]  /*3e60*/  FFMA.FTZ R12, R12, c[0x0][0x29c], -R202.reuse ;  /* 0x0000a7000c0c7a23 */ /* 0x100fe200000108ca */
[-C--:B------:R-:W-:Y:S03]  /*3e70*/  HMMA.16816.F32.BF16 R28, R16, R198.reuse, R28 ;  /* 0x000000c6101c723c */ /* 0x080fe6000004181c */
[----:B------:R-:W-:Y:S01]  /*3e80*/  ISETP.GT.AND P4, PT, R132, 0x21, PT ;  /* 0x000000218400780c */ /* 0x000fe20003f84270 */
[----:B------:R-:W-:Y:S01]  /*3e90*/  FFMA.FTZ R4, R4, c[0x0][0x29c], -R202 ;  /* 0x0000a70004047a23 */ /* 0x000fe200000108ca */
[----:B------:R-:W-:Y:S02]  /*3ea0*/  IMNMX R5, R232, R5, PT ;  /* 0x00000005e8057217 */ /* 0x000fe40003800200 */
[----:B------:R-:W-:Y:S01]  /*3eb0*/  MUFU.EX2 R14, R12 ;  /* 0x0000000c000e7308 */ /* 0x000fe20000000800 */
[----:B------:R-:W-:Y:S04]  /*3ec0*/  HMMA.16816.F32.BF16 R32, R8, R198, R32 ;  /* 0x000000c60820723c */ /* 0x000fe80000041820 */
[----:B------:R-:W-:Y:S01]  /*3ed0*/  ISETP.GT.AND P0, PT, R5, RZ, PT ;  /* 0x000000ff0500720c */ /* 0x000fe20003f04270 */
[----:B------:R-:W-:Y:S01]  /*3ee0*/  FFMA.FTZ R17, -R205, R205, 1 ;  /* 0x3f800000cd117423 */ /* 0x000fe200000101cd */
[----:B------:R-:W-:Y:S01]  /*3ef0*/  FSEL R7, R141, -INF , P2 ;  /* 0xff8000008d077808 */ /* 0x000fe20001000000 */
[----:B------:R-:W-:Y:S01]  /*3f00*/  FFMA.FTZ R19, -R204, R204, 1 ;  /* 0x3f800000cc137423 */ /* 0x000fe200000101cc */
[----:B------:R-:W-:Y:S01]  /*3f10*/  FSEL R16, R143, -INF , P1 ;  /* 0xff8000008f107808 */ /* 0x000fe20000800000 */
[----:B------:R4:W-:Y:S01]  /*3f20*/  MUFU.EX2 R13, R4 ;  /* 0x00000004000d7308 */ /* 0x0009e20000000800 */
[C---:B------:R-:W-:Y:S02]  /*3f30*/  ISETP.GT.AND P2, PT, R5.reuse, 0x1, PT ;  /* 0x000000010500780c */ /* 0x040fe40003f44270 */
[----:B------:R-:W-:Y:S01]  /*3f40*/  ISETP.GT.AND P1, PT, R5, 0x20, PT ;  /* 0x000000200500780c */ /* 0x000fe20003f24270 */
[--C-:B--2---:R-:W-:Y:S01]  /*3f50*/  FADD.FTZ R20, R20, -R6.reuse ;  /* 0x8000000614147221 */ /* 0x104fe20000010000 */
[----:B-----5:R-:W-:Y:S01]  /*3f60*/  FSEL R8, R144, -INF , P4 ;  /* 0xff80000090087808 */ /* 0x020fe20002000000 */
[----:B------:R-:W-:Y:S01]  /*3f70*/  FADD.FTZ R21, R21, -R6 ;  /* 0x8000000615157221 */ /* 0x000fe20000010000 */
[----:B------:R-:W-:Y:S01]  /*3f80*/  FSEL R9, R162, -INF , P2 ;  /* 0xff800000a2097808 */ /* 0x000fe20001000000 */
[----:B---3--:R-:W-:Y:S01]  /*3f90*/  FMUL.FTZ R10, R139, R20 ;  /* 0x000000148b0a7220 */ /* 0x008fe20000410000 */
[C---:B-1----:R-:W-:Y:S01]  /*3fa0*/  F2FP.BF16.PACK_AB R20, R135.reuse, R139 ;  /* 0x0000008b8714723e */ /* 0x042fe200000010ff */
[----:B------:R-:W-:Y:S02]  /*3fb0*/  FMUL.FTZ R135, R135, R21 ;  /* 0x0000001587877220 */ /* 0x000fe40000410000 */
[----:B------:R-:W-:Y:S02]  /*3fc0*/  FFMA.FTZ R7, R7, c[0x0][0x29c], -R200 ;  /* 0x0000a70007077a23 */ /* 0x000fe400000108c8 */
[----:B------:R-:W-:Y:S02]  /*3fd0*/  FFMA.FTZ R11, R16, c[0x0][0x29c], -R201 ;  /* 0x0000a700100b7a23 */ /* 0x000fe400000108c9 */
[----:B------:R-:W-:Y:S02]  /*3fe0*/  FMUL.FTZ R17, R17, R10 ;  /* 0x0000000a11117220 */ /* 0x000fe40000410000 */
[----:B------:R-:W-:Y:S01]  /*3ff0*/  FMUL.FTZ R19, R19, R135 ;  /* 0x0000008713137220 */ /* 0x000fe20000410000 */
[----:B------:R-:W1:Y:S01]  /*4000*/  MUFU.EX2 R7, R7 ;  /* 0x0000000700077308 */ /* 0x000e620000000800 */
[--C-:B------:R-:W-:Y:S02]  /*4010*/  FADD.FTZ R32, R32, -R6.reuse ;  /* 0x8000000620207221 */ /* 0x100fe40000010000 */
[--C-:B------:R-:W-:Y:S01]  /*4020*/  FFMA.FTZ R21, R9, c[0x0][0x29c], -R203.reuse ;  /* 0x0000a70009157a23 */ /* 0x100fe200000108cb */
[----:B------:R-:W-:Y:S01]  /*4030*/  F2FP.BF16.PACK_AB R19, R19, R17 ;  /* 0x000000111313723e */ /* 0x000fe200000010ff */
[----:B------:R-:W-:Y:S01]  /*4040*/  FADD.FTZ R33, R33, -R6 ;  /* 0x8000000621217221 */ /* 0x000fe20000010000 */
[----:B----4-:R-:W-:Y:S02]  /*4050*/  FSEL R4, R163, -INF , P0 ;  /* 0xff800000a3047808 */ /* 0x010fe40000000000 */
[----:B------:R-:W-:Y:S02]  /*4060*/  ISETP.GT.AND P0, PT, R137, 0x20, PT ;  /* 0x000000208900780c */ /* 0x000fe40003f04270 */
[----:B------:R-:W-:Y:S01]  /*4070*/  MUFU.EX2 R11, R11 ;  /* 0x0000000b000b7308 */ /* 0x000fe20000000800 */
[--C-:B------:R-:W-:Y:S01]  /*4080*/  FFMA.FTZ R4, R4, c[0x0][0x29c], -R203.reuse ;  /* 0x0000a70004047a23 */ /* 0x100fe200000108cb */
[----:B------:R-:W-:Y:S02]  /*4090*/  FSEL R12, R142, -INF , P0 ;  /* 0xff8000008e0c7808 */ /* 0x000fe40000000000 */
[----:B------:R-:W-:Y:S01]  /*40a0*/  ISETP.GT.AND P0, PT, R133, 0x21, PT ;  /* 0x000000218500780c */ /* 0x000fe20003f04270 */
[----:B------:R-:W-:Y:S01]  /*40b0*/  FFMA.FTZ R133, R8, c[0x0][0x29c], -R202 ;  /* 0x0000a70008857a23 */ /* 0x000fe200000108ca */
[----:B------:R-:W-:Y:S01]  /*40c0*/  FSEL R8, R146, -INF , P1 ;  /* 0xff80000092087808 */ /* 0x000fe20000800000 */
[----:B------:R-:W-:Y:S01]  /*40d0*/  FFMA.FTZ R12, R12, c[0x0][0x29c], -R200 ;  /* 0x0000a7000c0c7a23 */ /* 0x000fe200000108c8 */
[----:B------:R-:W-:Y:S02]  /*40e0*/  FSEL R18, R140, -INF , P0 ;  /* 0xff8000008c127808 */ /* 0x000fe40000000000 */
[----:B------:R2:W-:Y:S01]  /*40f0*/  MUFU.EX2 R134, R4 ;  /* 0x0000000400867308 */ /* 0x0005e20000000800 */
[----:B------:R-:W-:Y:S01]  /*4100*/  ISETP.GT.AND P0, PT, R5, 0x21, PT ;  /* 0x000000210500780c */ /* 0x000fe20003f04270 */
[----:B------:R-:W-:Y:S01]  /*4110*/  FFMA.FTZ R135, R8, c[0x0][0x29c], -R203 ;  /* 0x0000a70008877a23 */ /* 0x000fe200000108cb */
[----:B------:R-:W-:Y:S01]  /*4120*/  FSEL R5, R160, -INF , P6 ;  /* 0xff800000a0057808 */ /* 0x000fe20003000000 */
[----:B------:R-:W-:Y:S01]  /*4130*/  FFMA.FTZ R18, R18, c[0x0][0x29c], -R201 ;  /* 0x0000a70012127a23 */ /* 0x000fe200000108c9 */
[----:B------:R-:W-:Y:S01]  /*4140*/  F2FP.BF16.PACK_AB R17, R15, R138 ;  /* 0x0000008a0f11723e */ /* 0x000fe200000010ff */
[----:B------:R-:W-:Y:S01]  /*4150*/  FFMA.FTZ R8, -R142, R142, 1 ;  /* 0x3f8000008e087423 */ /* 0x000fe2000001018e */
[----:B------:R-:W-:Y:S01]  /*4160*/  FSEL R16, R145, -INF , P0 ;  /* 0xff80000091107808 */ /* 0x000fe20000000000 */
[----:B------:R-:W-:Y:S01]  /*4170*/  FFMA.FTZ R132, R5, c[0x0][0x29c], -R202 ;  /* 0x0000a70005847a23 */ /* 0x000fe200000108ca */
[----:B------:R-:W-:Y:S01]  /*4180*/  PLOP3.LUT P0, PT, PT, PT, UP0, 0x80, 0x0 ;  /* 0x000000000000781c */ /* 0x000fe20003f0f008 */
[----:B------:R-:W3:Y:S01]  /*4190*/  MUFU.EX2 R12, R12 ;  /* 0x0000000c000c7308 */ /* 0x000ee20000000800 */
[----:B------:R-:W4:Y:S01]  /*41a0*/  LDS R5, [R229.X4+0x12200] ;  /* 0x01220000e5057984 */ /* 0x000f220000004800 */
[----:B------:R-:W-:Y:S02]  /*41b0*/  FFMA.FTZ R136, R16, c[0x0][0x29c], -R203 ;  /* 0x0000a70010887a23 */ /* 0x000fe400000108cb */
[C---:B-1----:R-:W-:Y:S06]  /*41c0*/  FMUL.FTZ R33, R7.reuse, R33 ;  /* 0x0000002107217220 */ /* 0x042fec0000410000 */
[----:B------:R1:W5:Y:S01]  /*41d0*/  MUFU.EX2 R10, R18 ;  /* 0x00000012000a7308 */ /* 0x0003620000000800 */
[----:B--2---:R-:W2:Y:S09]  /*41e0*/  LDS R4, [R229.X4+0x121a0] ;  /* 0x0121a000e5047984 */ /* 0x004eb20000004800 */
[----:B------:R-:W-:Y:S01]  /*41f0*/  MUFU.EX2 R9, R133 ;  /* 0x0000008500097308 */ /* 0x000fe20000000800 */
[----:B---3--:R-:W-:Y:S04]  /*4200*/  FMUL.FTZ R6, R12, R32 ;  /* 0x000000200c067220 */ /* 0x008fe80000410000 */
[----:B------:R-:W-:Y:S05]  /*4210*/  FMUL.FTZ R32, R8, R6 ;  /* 0x0000000608207220 */ /* 0x000fea0000410000 */
[----:B------:R-:W3:Y:S01]  /*4220*/  MUFU.EX2 R8, R132 ;  /* 0x0000008400087308 */ /* 0x000ee20000000800 */
[----:B-1----:R-:W-:Y:S01]  /*4230*/  F2FP.BF16.PACK_AB R18, R7, R12 ;  /* 0x0000000c0712723e */ /* 0x002fe200000010ff */
[----:B------:R-:W-:Y:S01]  /*4240*/  FFMA.FTZ R12, -R140, R140, 1 ;  /* 0x3f8000008c0c7423 */ /* 0x000fe2000001018c */
[----:B-----5:R-:W-:Y:S01]  /*4250*/  F2FP.BF16.PACK_AB R16, R10, R11 ;  /* 0x0000000b0a10723e */ /* 0x020fe200000010ff */
[----:B------:R-:W-:Y:S02]  /*4260*/  FFMA.FTZ R7, -R141, R141, 1 ;  /* 0x3f8000008d077423 */ /* 0x000fe4000001018d */
[--C-:B----4-:R-:W-:Y:S02]  /*4270*/  FADD.FTZ R24, R24, -R5.reuse ;  /* 0x8000000518187221 */ /* 0x110fe40000010000 */
[--C-:B------:R-:W-:Y:S02]  /*4280*/  FADD.FTZ R25, R25, -R5.reuse ;  /* 0x8000000519197221 */ /* 0x100fe40000010000 */
[----:B------:R-:W-:Y:S02]  /*4290*/  FMUL.FTZ R33, R7, R33 ;  /* 0x0000002107217220 */ /* 0x000fe40000410000 */
[----:B------:R-:W-:Y:S02]  /*42a0*/  FFMA.FTZ R7, -R207, R207, 1 ;  /* 0x3f800000cf077423 */ /* 0x000fe400000101cf */
[--C-:B--2---:R-:W-:Y:S02]  /*42b0*/  FADD.FTZ R23, R23, -R4.reuse ;  /* 0x8000000417177221 */ /* 0x104fe40000010000 */
[--C-:B------:R-:W-:Y:S02]  /*42c0*/  FADD.FTZ R35, R35, -R4.reuse ;  /* 0x8000000423237221 */ /* 0x100fe40000010000 */
[----:B------:R-:W-:Y:S02]  /*42d0*/  FMUL.FTZ R23, R15, R23 ;  /* 0x000000170f177220 */ /* 0x000fe40000410000 */
[----:B------:R1:W2:Y:S01]  /*42e0*/  MUFU.EX2 R15, R21 ;  /* 0x00000015000f7308 */ /* 0x0002a20000000800 */
[--C-:B------:R-:W-:Y:S02]  /*42f0*/  FADD.FTZ R34, R34, -R4.reuse ;  /* 0x8000000422227221 */ /* 0x100fe40000010000 */
[----:B------:R-:W-:Y:S02]  /*4300*/  FMUL.FTZ R10, R10, R35 ;  /* 0x000000230a0a7220 */ /* 0x000fe40000410000 */
[----:B------:R-:W-:Y:S02]  /*4310*/  FADD.FTZ R6, R22, -R4 ;  /* 0x8000000416067221 */ /* 0x000fe40000010000 */
[----:B------:R-:W4:Y:S01]  /*4320*/  LDS R4, [R229.X4+0x12220] ;  /* 0x01222000e5047984 */ /* 0x000f220000004800 */
[----:B------:R-:W-:Y:S02]  /*4330*/  FMUL.FTZ R34, R11, R34 ;  /* 0x000000220b227220 */ /* 0x000fe40000410000 */
[----:B------:R-:W-:Y:S02]  /*4340*/  FMUL.FTZ R12, R12, R10 ;  /* 0x0000000a0c0c7220 */ /* 0x000fe40000410000 */
[--C-:B------:R-:W-:Y:S01]  /*4350*/  FADD.FTZ R10, R28, -R5.reuse ;  /* 0x800000051c0a7221 */ /* 0x100fe20000010000 */
[----:B------:R-:W-:Y:S01]  /*4360*/  STS [R230+0x12280], R20 ;  /* 0x01228014e6007388 */ /* 0x000fe20000000800 */
[----:B------:R-:W-:Y:S02]  /*4370*/  FADD.FTZ R5, R29, -R5 ;  /* 0x800000051d057221 */ /* 0x000fe40000010000 */
[----:B------:R-:W-:Y:S02]  /*4380*/  FFMA.FTZ R11, -R208, R208, 1 ;  /* 0x3f800000d00b7423 */ /* 0x000fe400000101d0 */
[----:B---3--:R-:W-:Y:S01]  /*4390*/  FMUL.FTZ R10, R8, R10 ;  /* 0x0000000a080a7220 */ /* 0x008fe20000410000 */
        /* <DEDUP_REMOVED lines=18> */
[----:B--2---:R-:W-:Y:S01]  /*44c0*/  F2FP.BF16.PACK_AB R5, R15, R134 ;  /* 0x000000860f05723e */ /* 0x004fe200000010ff */
[----:B------:R-:W-:Y:S01]  /*44d0*/  FMUL.FTZ R34, R6, R34 ;  /* 0x0000002206227220 */ /* 0x000fe20000410000 */
[----:B------:R-:W-:Y:S01]  /*44e0*/  F2FP.BF16.PACK_AB R6, R13, R14 ;  /* 0x0000000e0d06723e */ /* 0x000fe200000010ff */
[----:B------:R-:W2:Y:S01]  /*44f0*/  MUFU.EX2 R7, R135 ;  /* 0x0000008700077308 */ /* 0x000ea20000000800 */
[--C-:B----4-:R-:W-:Y:S01]  /*4500*/  FADD.FTZ R26, R26, -R4.reuse ;  /* 0x800000041a1a7221 */ /* 0x110fe20000010000 */
[----:B------:R3:W-:Y:S01]  /*4510*/  STS [R230+0x13680], R5 ;  /* 0x01368005e6007388 */ /* 0x0007e20000000800 */
[--C-:B------:R-:W-:Y:S01]  /*4520*/  FADD.FTZ R31, R31, -R4.reuse ;  /* 0x800000041f1f7221 */ /* 0x100fe20000010000 */
[----:B------:R-:W-:Y:S01]  /*4530*/  F2FP.BF16.PACK_AB R10, R23, R22 ;  /* 0x00000016170a723e */ /* 0x000fe200000010ff */
[----:B------:R-:W-:Y:S01]  /*4540*/  FMUL.FTZ R13, R13, R25 ;  /* 0x000000190d0d7220 */ /* 0x000fe20000410000 */
[----:B------:R-:W-:Y:S01]  /*4550*/  F2FP.BF16.PACK_AB R12, R12, R34 ;  /* 0x000000220c0c723e */ /* 0x000fe200000010ff */
[----:B------:R-:W-:Y:S01]  /*4560*/  FFMA.FTZ R14, -R161, R161, 1 ;  /* 0x3f800000a10e7423 */ /* 0x000fe200000101a1 */
[----:B------:R4:W-:Y:S01]  /*4570*/  STS [R230+0x13280], R6 ;  /* 0x01328006e6007388 */ /* 0x0009e20000000800 */
[----:B------:R-:W-:Y:S02]  /*4580*/  FMUL.FTZ R134, R134, R26 ;  /* 0x0000001a86867220 */ /* 0x000fe40000410000 */
[----:B-1----:R-:W-:Y:S02]  /*4590*/  FFMA.FTZ R16, -R162, R162, 1 ;  /* 0x3f800000a2107423 */ /* 0x002fe400000101a2 */
[----:B------:R-:W-:Y:S01]  /*45a0*/  FMUL.FTZ R14, R14, R13 ;  /* 0x0000000d0e0e7220 */ /* 0x000fe20000410000 */
[----:B------:R-:W-:Y:S01]  /*45b0*/  STS [R231+0x1000], R8 ;  /* 0x00100008e7007388 */ /* 0x000fe20000000800 */
[----:B------:R-:W-:Y:S03]  /*45c0*/  F2FP.BF16.PACK_AB R13, R33, R32 ;  /* 0x00000020210d723e */ /* 0x000fe600000010ff */
[----:B------:R-:W-:Y:S01]  /*45d0*/  F2FP.BF16.PACK_AB R14, R14, R21 ;  /* 0x000000150e0e723e */ /* 0x000fe200000010ff */
[--C-:B---3--:R-:W-:Y:S04]  /*45e0*/  FADD.FTZ R5, R27, -R4.reuse ;  /* 0x800000041b057221 */ /* 0x108fe80000010000 */
[----:B------:R-:W-:Y:S02]  /*45f0*/  FMUL.FTZ R5, R15, R5 ;  /* 0x000000050f057220 */ /* 0x000fe40000410000 */
[----:B----4-:R-:W-:Y:S01]  /*4600*/  FADD.FTZ R6, R30, -R4 ;  /* 0x800000041e067221 */ /* 0x010fe20000010000 */
[----:B--2---:R-:W-:Y:S01]  /*4610*/  F2FP.BF16.PACK_AB R4, R9, R7 ;  /* 0x000000070904723e */ /* 0x004fe200000010ff */
        /* <DEDUP_REMOVED lines=106> */
[----:B------:R-:W-:Y:S01]  /*4cc0*/  UIMAD UR7, UR7, UR4, URZ ;  /* 0x00000004070772a4 */ /* 0x000fe2000f8e023f */
[----:B------:R-:W1:Y:S01]  /*4cd0*/  S2R R209, SR_TID.X ;  /* 0x0000000000d17919 */ /* 0x000e620000002100 */
        /* <DEDUP_REMOVED lines=8> */
[----:B------:R-:W-:Y:S01]  /*4d60*/  IADD3 R8, -R242, UR15, -R8 ;  /* 0x0000000ff2087c10 */ /* 0x000fe2000fffe908 */
        /* <DEDUP_REMOVED lines=24> */
[----:B-1----:R-:W-:Y:S02]  /*4ef0*/  @!P3 IMAD.SHL.U32 R8, R209, 0x10, RZ ;  /* 0x00000010d108b824 */ /* 0x002fe400078e00ff */
[----:B------:R2:W-:Y:S06]  /*4f00*/  LDGSTS.E.BYPASS.LTC128B.128 [R228+0xe080], [R16.64+0x80], !P1 ;  /* 0x0e08008010e47fae */ /* 0x0005ec000c901d54 */
[----:B------:R2:W-:Y:S04]  /*4f10*/  LDGSTS.E.BYPASS.LTC128B.128 [R228+0x10080], [R16.64+0x100], !P6 ;  /* 0x1008010010e47fae */ /* 0x0005e8000f101d54 */
[----:B------:R2:W-:Y:S04]  /*4f20*/  LDGSTS.E.BYPASS.LTC128B.128 [R228+0xd080], [R10.64], !P4 ;  /* 0x0d0800000ae47fae */ /* 0x0005e8000e101d54 */
[----:B------:R2:W-:Y:S04]  /*4f30*/  LDGSTS.E.BYPASS.LTC128B.128 [R228+0xf080], [R10.64+0x80], !P2 ;  /* 0x0f0800800ae47fae */ /* 0x0005e8000d101d54 */
[----:B------:R2:W-:Y:S04]  /*4f40*/  LDGSTS.E.BYPASS.LTC128B.128 [R228+0x11080], [R10.64+0x100], !P0 ;  /* 0x110801000ae47fae */ /* 0x0005e8000c101d54 */
[----:B------:R2:W-:Y:S02]  /*4f50*/  @!P3 LDGSTS.E.BYPASS.LTC128B.128 [R8+0x12180], [R18.64] ;  /* 0x121800001208bfae */ /* 0x0005e4000b901d54 */
.L_x_550:
        /* <DEDUP_REMOVED lines=74> */
[----:B------:R-:W1:Y:S01]  /*5400*/  S2R R21, SR_TID.X ;  /* 0x0000000000157919 */ /* 0x000e620000002100 */
        /* <DEDUP_REMOVED lines=17> */
[----:B------:R-:W-:Y:S02]  /*5520*/  IADD3 R4, -R242, UR15, -R6 ;  /* 0x0000000ff2047c10 */ /* 0x000fe4000fffe906 */
        /* <DEDUP_REMOVED lines=18> */
[----:B-1----:R-:W-:Y:S02]  /*5650*/  @!P3 IMAD.SHL.U32 R4, R21, 0x10, RZ ;  /* 0x000000101504b824 */ /* 0x002fe400078e00ff */
[----:B------:R2:W-:Y:S04]  /*5660*/  LDGSTS.E.BYPASS.LTC128B.128 [R228+0x8080], [R8.64+0x80], !P2 ;  /* 0x0808008008e47fae */ /* 0x0005e8000d101d54 */
[----:B------:R2:W-:Y:S04]  /*5670*/  LDGSTS.E.BYPASS.LTC128B.128 [R228+0xa080], [R8.64+0x100], !P0 ;  /* 0x0a08010008e47fae */ /* 0x0005e8000c101d54 */
[----:B------:R2:W-:Y:S04]  /*5680*/  LDGSTS.E.BYPASS.LTC128B.128 [R228+0x7080], [R6.64], !P4 ;  /* 0x0708000006e47fae */ /* 0x0005e8000e101d54 */
[----:B------:R2:W-:Y:S04]  /*5690*/  LDGSTS.E.BYPASS.LTC128B.128 [R228+0x9080], [R6.64+0x80], !P1 ;  /* 0x0908008006e47fae */ /* 0x0005e8000c901d54 */
[----:B------:R2:W-:Y:S04]  /*56a0*/  LDGSTS.E.BYPASS.LTC128B.128 [R228+0xb080], [R6.64+0x100], !P6 ;  /* 0x0b08010006e47fae */ /* 0x0005e8000f101d54 */
[----:B------:R2:W-:Y:S02]  /*56b0*/  @!P3 LDGSTS.E.BYPASS.LTC128B.128 [R4+0x12080], [R10.64] ;  /* 0x120800000a04bfae */ /* 0x0005e4000b901d54 */
.L_x_551:
        /* <DEDUP_REMOVED lines=31> */
[----:B------:R-:W3:Y:S07]  /*58b0*/  LDSM.16.MT88.4 R200, [R0+0x3080] ;  /* 0x0030800000c8783b */ /* 0x000eee0000004200 */
[-C--:B-1----:R-:W-:Y:S08]  /*58c0*/  HMMA.16816.F32.BF16 R4, R160, R204.reuse, R4 ;  /* 0x000000cca004723c */ /* 0x082ff00000041804 */
[C---:B--2---:R-:W-:Y:S08]  /*58d0*/  HMMA.16816.F32.BF16 R8, R208.reuse, R204, R8 ;  /* 0x000000ccd008723c */ /* 0x044ff00000041808 */
[-C--:B------:R-:W-:Y:S08]  /*58e0*/  HMMA.16816.F32.BF16 R12, R208, R206.reuse, R12 ;  /* 0x000000ced00c723c */ /* 0x080ff0000004180c */
[C---:B------:R-:W-:Y:S01]  /*58f0*/  HMMA.16816.F32.BF16 R16, R160.reuse, R206, R16 ;  /* 0x000000cea010723c */ /* 0x040fe20000041810 */
[----:B------:R-:W-:Y:S07]  /*5900*/  LDSM.16.MT88.4 R204, [R0+0x1880] ;  /* 0x0018800000cc783b */ /* 0x000fee0000004200 */
[-C--:B---3--:R-:W-:Y:S08]  /*5910*/  HMMA.16816.F32.BF16 R20, R160, R200.reuse, R20 ;  /* 0x000000c8a014723c */ /* 0x088ff00000041814 */
[C---:B------:R-:W-:Y:S08]  /*5920*/  HMMA.16816.F32.BF16 R24, R208.reuse, R200, R24 ;  /* 0x000000c8d018723c */ /* 0x040ff00000041818 */
[-C--:B------:R-:W-:Y:S08]  /*5930*/  HMMA.16816.F32.BF16 R28, R208, R202.reuse, R28 ;  /* 0x000000cad01c723c */ /* 0x080ff0000004181c */
[C---:B------:R-:W-:Y:S01]  /*5940*/  HMMA.16816.F32.BF16 R32, R160.reuse, R202, R32 ;  /* 0x000000caa020723c */ /* 0x040fe20000041820 */
[----:B------:R-:W1:Y:S07]  /*5950*/  LDSM.16.M88.4 R200, [R220+0x14280] ;  /* 0x01428000dcc8783b */ /* 0x000e6e0000000200 */
[-C--:B------:R-:W-:Y:S08]  /*5960*/  HMMA.16816.F32.BF16 R132, R160, R212.reuse, R132 ;  /* 0x000000d4a084723c */ /* 0x080ff00000041884 */
[C---:B------:R-:W-:Y:S08]  /*5970*/  HMMA.16816.F32.BF16 R136, R208.reuse, R212, R136 ;  /* 0x000000d4d088723c */ /* 0x040ff00000041888 */
[-C--:B------:R-:W-:Y:S01]  /*5980*/  HMMA.16816.F32.BF16 R140, R208, R214.reuse, R140 ;  /* 0x000000d6d08c723c */ /* 0x080fe2000004188c */
[----:B------:R-:W2:Y:S07]  /*5990*/  LDSM.16.M88.4 R208, [R220+0x15280] ;  /* 0x01528000dcd0783b */ /* 0x000eae0000000200 */
[----:B------:R-:W-:Y:S01]  /*59a0*/  HMMA.16816.F32.BF16 R144, R160, R214, R144 ;  /* 0x000000d6a090723c */ /* 0x000fe20000041890 */
[----:B------:R-:W3:Y:S04]  /*59b0*/  LDSM.16.MT88.4 R160, [R0+0x3880] ;  /* 0x0038800000a0783b */ /* 0x000ee80000004200 */
[----:B------:R-:W4:Y:S03]  /*59c0*/  LDSM.16.MT88.4 R212, [R0+0x5880] ;  /* 0x0058800000d4783b */ /* 0x000f260000004200 */
[-C--:B-1----:R-:W-:Y:S08]  /*59d0*/  HMMA.16816.F32.BF16 R4, R200, R204.reuse, R4 ;  /* 0x000000ccc804723c */ /* 0x082ff00000041804 */
[C---:B--2---:R-:W-:Y:S08]  /*59e0*/  HMMA.16816.F32.BF16 R8, R208.reuse, R204, R8 ;  /* 0x000000ccd008723c */ /* 0x044ff00000041808 */
[-C--:B------:R-:W-:Y:S08]  /*59f0*/  HMMA.16816.F32.BF16 R12, R208, R206.reuse, R12 ;  /* 0x000000ced00c723c */ /* 0x080ff0000004180c */
[C---:B------:R-:W-:Y:S08]  /*5a00*/  HMMA.16816.F32.BF16 R16, R200.reuse, R206, R16 ;  /* 0x000000cec810723c */ /* 0x040ff00000041810 */
[-C--:B---3--:R-:W-:Y:S08]  /*5a10*/  HMMA.16816.F32.BF16 R20, R200, R160.reuse, R20 ;  /* 0x000000a0c814723c */ /* 0x088ff00000041814 */
[C---:B------:R-:W-:Y:S07]  /*5a20*/  HMMA.16816.F32.BF16 R24, R208.reuse, R160, R24 ;  /* 0x000000a0d018723c */ /* 0x040fee0000041818 */
[----:B------:R-:W-:Y:S01]  /*5a30*/  IADD3 R161, P0, R250, UR13, RZ ;  /* 0x0000000dfaa17c10 */ /* 0x000fe2000ff1e0ff */
[-C--:B------:R-:W-:Y:S08]  /*5a40*/  HMMA.16816.F32.BF16 R28, R208, R162.reuse, R28 ;  /* 0x000000a2d01c723c */ /* 0x080ff0000004181c */
[C---:B------:R-:W-:Y:S07]  /*5a50*/  HMMA.16816.F32.BF16 R32, R200.reuse, R162, R32 ;  /* 0x000000a2c820723c */ /* 0x040fee0000041820 */
[----:B------:R-:W-:Y:S01]  /*5a60*/  IMAD.U32 R162, RZ, RZ, UR13 ;  /* 0x0000000dffa27e24 */ /* 0x000fe2000f8e00ff */
[-C--:B----4-:R-:W-:Y:S01]  /*5a70*/  HMMA.16816.F32.BF16 R132, R200, R212.reuse, R132 ;  /* 0x000000d4c884723c */ /* 0x090fe20000041884 */
[----:B------:R-:W-:Y:S03]  /*5a80*/  UMOV UR13, UR6 ;  /* 0x00000006000d7c82 */ /* 0x000fe60008000000 */
[----:B------:R-:W-:Y:S02]  /*5a90*/  LEA.HI.X.SX32 R162, R162, R252, 0x1, P0 ;  /* 0x000000fca2a27211 */ /* 0x000fe400000f0eff */
[C---:B------:R-:W-:Y:S02]  /*5aa0*/  LEA R160, P0, R161.reuse, c[0x0][0x220], 0x2 ;  /* 0x00008800a1a07a11 */ /* 0x040fe400078010ff */
[C---:B------:R-:W-:Y:S04]  /*5ab0*/  HMMA.16816.F32.BF16 R136, R208.reuse, R212, R136 ;  /* 0x000000d4d088723c */ /* 0x040fe80000041888 */
[----:B------:R-:W-:Y:S02]  /*5ac0*/  LEA.HI.X R161, R161, c[0x0][0x224], R162, 0x2, P0 ;  /* 0x00008900a1a17a11 */ /* 0x000fe400000f14a2 */
[----:B------:R-:W-:Y:S02]  /*5ad0*/  PLOP3.LUT P0, PT, PT, PT, UP0, 0x80, 0x0 ;  /* 0x000000000000781c */ /* 0x000fe40003f0f008 */
[-C--:B------:R-:W-:Y:S01]  /*5ae0*/  HMMA.16816.F32.BF16 R140, R208, R214.reuse, R140 ;  /* 0x000000d6d08c723c */ /* 0x080fe2000004188c */
[----:B------:R1:W-:Y:S04]  /*5af0*/  RED.E.ADD.F32.FTZ.RN.STRONG.GPU [R160.64], R4 ;  /* 0x00000004a000798e */ /* 0x0003e8000c10e794 */
        /* <DEDUP_REMOVED lines=98> */
.L_x_549:
[----:B------:R-:W-:Y:S05]  /*6120*/  @P1 BRA `(.L_x_553) ;  /* 0x0000125000001947 */ /* 0x000fea0003800000 */
[----:B------:R-:W1:Y:S01]  /*6130*/  S2R R29, SR_TID.X ;  /* 0x00000000001d7919 */ /* 0x000e620000002100 */
[----:B------:R-:W-:Y:S01]  /*6140*/  F2FP.BF16.PACK_AB R36, R37, R36 ;  /* 0x000000242524723e */ /* 0x000fe200000010ff */
[----:B------:R-:W-:Y:S01]  /*6150*/  ULDC.64 UR4, c[0x0][0x358] ;  /* 0x0000d60000047ab9 */ /* 0x000fe20000000a00 */
[----:B------:R-:W-:Y:S01]  /*6160*/  F2FP.BF16.PACK_AB R38, R39, R38 ;  /* 0x000000262726723e */ /* 0x000fe200000010ff */
[----:B------:R-:W-:Y:S01]  /*6170*/  UISETP.NE.U32.AND UP1, UPT, URZ, UR4, UPT ;  /* 0x000000043f00728c */ /* 0x000fe2000bf25070 */
[----:B------:R-:W-:Y:S01]  /*6180*/  F2FP.BF16.PACK_AB R48, R49, R48 ;  /* 0x000000303130723e */ /* 0x000fe200000010ff */
[----:B------:R-:W-:Y:S01]  /*6190*/  UMOV UR6, 0x4 ;  /* 0x0000000400067882 */ /* 0x000fe20000000000 */
[----:B------:R-:W-:Y:S01]  /*61a0*/  F2FP.BF16.PACK_AB R50, R51, R50 ;  /* 0x000000323332723e */ /* 0x000fe200000010ff */
[----:B------:R-:W-:Y:S01]  /*61b0*/  UISETP.NE.AND.EX UP1, UPT, URZ, UR5, UPT, UP1 ;  /* 0x000000053f00728c */ /* 0x000fe2000bf25310 */
[----:B------:R-:W-:-:S02]  /*61c0*/  F2FP.BF16.PACK_AB R40, R41, R40 ;  /* 0x000000282928723e */ /* 0x000fc400000010ff */
[----:B------:R-:W-:Y:S01]  /*61d0*/  F2FP.BF16.PACK_AB R42, R43, R42 ;  /* 0x0000002a2b2a723e */ /* 0x000fe200000010ff */
[----:B------:R-:W-:Y:S01]  /*61e0*/  ULDC.64 UR4, c[0x0][0x358] ;  /* 0x0000d60000047ab9 */ /* 0x000fe20000000a00 */
[----:B------:R-:W-:Y:S01]  /*61f0*/  F2FP.BF16.PACK_AB R44, R45, R44 ;  /* 0x0000002c2d2c723e */ /* 0x000fe200000010ff */
[----:B------:R-:W-:Y:S01]  /*6200*/  UIMAD.WIDE UR4, UR16, UR6, UR4 ;  /* 0x00000006100472a5 */ /* 0x000fe2000f8e0204 */
[----:B------:R-:W-:Y:S02]  /*6210*/  F2FP.BF16.PACK_AB R46, R47, R46 ;  /* 0x0000002e2f2e723e */ /* 0x000fe400000010ff */
[----:B------:R-:W-:Y:S02]  /*6220*/  F2FP.BF16.PACK_AB R52, R53, R52 ;  /* 0x000000343534723e */ /* 0x000fe400000010ff */
[----:B------:R-:W-:Y:S02]  /*6230*/  F2FP.BF16.PACK_AB R54, R55, R54 ;  /* 0x000000363736723e */ /* 0x000fe400000010ff */
[----:B------:R-:W-:-:S02]  /*6240*/  F2FP.BF16.PACK_AB R64, R65, R64 ;  /* 0x000000404140723e */ /* 0x000fc400000010ff */
[----:B------:R-:W-:Y:S02]  /*6250*/  F2FP.BF16.PACK_AB R66, R67, R66 ;  /* 0x000000424342723e */ /* 0x000fe400000010ff */
[----:B-1----:R-:W-:Y:S02]  /*6260*/  SHF.R.S32.HI R28, RZ, 0x1f, R29 ;  /* 0x0000001fff1c7819 */ /* 0x002fe4000001141d */
[----:B------:R-:W-:Y:S02]  /*6270*/  F2FP.BF16.PACK_AB R56, R57, R56 ;  /* 0x000000383938723e */ /* 0x000fe400000010ff */
[CC--:B-----5:R-:W-:Y:S02]  /*6280*/  LEA.HI R5, R28.reuse, R29.reuse, RZ, 0x2 ;  /* 0x0000001d1c057211 */ /* 0x0e0fe400078f10ff */
[----:B------:R-:W-:Y:S02]  /*6290*/  LEA.HI R2, R28, R29, RZ, 0x5 ;  /* 0x0000001d1c027211 */ /* 0x000fe400078f28ff */
[----:B------:R-:W-:-:S02]  /*62a0*/  SHF.R.S32.HI R7, RZ, 0x2, R5 ;  /* 0x00000002ff077819 */ /* 0x000fc40000011405 */
[----:B------:R-:W-:Y:S02]  /*62b0*/  SHF.R.S32.HI R0, RZ, 0x1f, R5 ;  /* 0x0000001fff007819 */ /* 0x000fe40000011405 */
[----:B------:R-:W-:Y:S02]  /*62c0*/  SHF.R.S32.HI R3, RZ, 0x5, R2 ;  /* 0x00000005ff037819 */ /* 0x000fe40000011402 */
[----:B------:R-:W-:Y:S02]  /*62d0*/  LEA.HI R0, R0, R7, RZ, 0x3 ;  /* 0x0000000700007211 */ /* 0x000fe400078f18ff */
[----:B------:R-:W-:Y:S02]  /*62e0*/  LEA.HI R27, R28, R29, RZ, 0x6 ;  /* 0x0000001d1c1b7211 */ /* 0x000fe400078f30ff */
[----:B------:R-:W-:Y:S02]  /*62f0*/  LOP3.LUT R0, R0, 0xfffffff8, RZ, 0xc0, !PT ;  /* 0xfffffff800007812 */ /* 0x000fe400078ec0ff */
[----:B------:R-:W-:-:S02]  /*6300*/  SHF.R.S32.HI R27, RZ, 0x6, R27 ;  /* 0x00000006ff1b7819 */ /* 0x000fc4000001141b */
[----:B------:R-:W-:Y:S01]  /*6310*/  LOP3.LUT R5, R5, 0x3ffffffc, RZ, 0xc0, !PT ;  /* 0x3ffffffc05057812 */ /* 0x000fe200078ec0ff */
[----:B------:R-:W-:Y:S01]  /*6320*/  IMAD.IADD R7, R7, 0x1, -R0 ;  /* 0x0000000107077824 */ /* 0x000fe200078e0a00 */
[----:B------:R-:W-:Y:S01]  /*6330*/  LEA.HI R0, R2, R3, RZ, 0x1 ;  /* 0x0000000302007211 */ /* 0x000fe200078f08ff */
[----:B------:R-:W-:Y:S01]  /*6340*/  IMAD.SHL.U32 R6, R27, 0x8, RZ ;  /* 0x000000081b067824 */ /* 0x000fe200078e00ff */
[----:B------:R-:W-:Y:S01]  /*6350*/  F2FP.BF16.PACK_AB R58, R59, R58 ;  /* 0x0000003a3b3a723e */ /* 0x000fe200000010ff */
[C---:B------:R-:W-:Y:S01]  /*6360*/  IMAD.SHL.U32 R2, R7.reuse, 0x40, RZ ;  /* 0x0000004007027824 */ /* 0x040fe200078e00ff */
[----:B------:R-:W-:Y:S02]  /*6370*/  LOP3.LUT R4, R0, 0x1ffffe, RZ, 0xc0, !PT ;  /* 0x001ffffe00047812 */ /* 0x000fe400078ec0ff */
[----:B------:R-:W-:Y:S02]  /*6380*/  LOP3.LUT P0, RZ, R7, 0x4, RZ, 0xc0, !PT ;  /* 0x0000000407ff7812 */ /* 0x000fe4000780c0ff */
[----:B------:R-:W-:Y:S01]  /*6390*/  LOP3.LUT R0, R2, 0x1c0, RZ, 0xc0, !PT ;  /* 0x000001c002007812 */ /* 0x000fe200078ec0ff */
[----:B------:R-:W-:Y:S01]  /*63a0*/  IMAD.IADD R3, R3, 0x1, -R4 ;  /* 0x0000000103037824 */ /* 0x000fe200078e0a04 */
[----:B------:R-:W-:Y:S01]  /*63b0*/  F2FP.BF16.PACK_AB R60, R61, R60 ;  /* 0x0000003c3d3c723e */ /* 0x000fe200000010ff */
[----:B------:R-:W-:Y:S01]  /*63c0*/  IMAD.IADD R2, R29, 0x1, -R5 ;  /* 0x000000011d027824 */ /* 0x000fe200078e0a05 */
[----:B------:R-:W-:-:S02]  /*63d0*/  LOP3.LUT R4, R0, 0x18, R6, 0xf8, !PT ;  /* 0x0000001800047812 */ /* 0x000fc400078ef806 */
[----:B------:R-:W-:Y:S01]  /*63e0*/  SHF.R.U32.HI R0, RZ, 0x3, R0 ;  /* 0x00000003ff007819 */ /* 0x000fe20000011600 */
[----:B------:R-:W-:Y:S01]  /*63f0*/  IMAD R2, R3, 0x200, R2 ;  /* 0x0000020003027824 */ /* 0x000fe200078e0202 */
[----:B------:R-:W-:Y:S02]  /*6400*/  F2FP.BF16.PACK_AB R62, R63, R62 ;  /* 0x0000003e3f3e723e */ /* 0x000fe400000010ff */
[----:B------:R-:W-:Y:S02]  /*6410*/  LOP3.LUT R0, R4, R0, RZ, 0x3c, !PT ;  /* 0x0000000004007212 */ /* 0x000fe400078e3cff */
[----:B------:R-:W-:Y:S02]  /*6420*/  F2FP.BF16.PACK_AB R68, R69, R68 ;  /* 0x000000444544723e */ /* 0x000fe400000010ff */
[----:B------:R-:W-:Y:S01]  /*6430*/  F2FP.BF16.PACK_AB R70, R71, R70 ;  /* 0x000000464746723e */ /* 0x000fe200000010ff */
[----:B------:R-:W-:Y:S01]  /*6440*/  IMAD.U32 R0, R2, 0x2, R0 ;  /* 0x0000000202007824 */ /* 0x000fe200078e0000 */
[----:B------:R-:W-:-:S02]  /*6450*/  F2FP.BF16.PACK_AB R80, R81, R80 ;  /* 0x000000505150723e */ /* 0x000fc400000010ff */
[----:B------:R-:W-:Y:S01]  /*6460*/  F2FP.BF16.PACK_AB R82, R83, R82 ;  /* 0x000000525352723e */ /* 0x000fe200000010ff */
[----:B------:R-:W-:Y:S01]  /*6470*/  IMAD.SHL.U32 R0, R0, 0x2, RZ ;  /* 0x0000000200007824 */ /* 0x000fe200078e00ff */
[----:B------:R-:W-:Y:S01]  /*6480*/  BAR.SYNC.DEFER_BLOCKING 0x1, 0x100 ;  /* 0x0044000000007b1d */ /* 0x000fe20000010000 */
[----:B------:R-:W-:Y:S02]  /*6490*/  F2FP.BF16.PACK_AB R72, R73, R72 ;  /* 0x000000484948723e */ /* 0x000fe400000010ff */
[----:B------:R-:W-:Y:S02]  /*64a0*/  F2FP.BF16.PACK_AB R74, R75, R74 ;  /* 0x0000004a4b4a723e */ /* 0x000fe400000010ff */
[C---:B------:R-:W-:Y:S02]  /*64b0*/  IADD3 R2, R0.reuse, 0x40, RZ ;  /* 0x0000004000027810 */ /* 0x040fe40007ffe0ff */
[----:B------:R-:W-:Y:S02]  /*64c0*/  @P0 IADD3 R2, R0, -0x40, RZ ;  /* 0xffffffc000020810 */ /* 0x000fe40007ffe0ff */
[----:B------:R-:W-:-:S02]  /*64d0*/  F2FP.BF16.PACK_AB R76, R77, R76 ;  /* 0x0000004c4d4c723e */ /* 0x000fc400000010ff */
[----:B------:R-:W-:Y:S02]  /*64e0*/  F2FP.BF16.PACK_AB R78, R79, R78 ;  /* 0x0000004e4f4e723e */ /* 0x000fe400000010ff */
[----:B------:R-:W-:Y:S02]  /*64f0*/  F2FP.BF16.PACK_AB R26, R26, R84 ;  /* 0x000000541a1a723e */ /* 0x000fe400000010ff */
[----:B------:R-:W-:Y:S02]  /*6500*/  F2FP.BF16.PACK_AB R25, R25, R86 ;  /* 0x000000561919723e */ /* 0x000fe400000010ff */
[----:B------:R-:W-:Y:S02]  /*6510*/  F2FP.BF16.PACK_AB R22, R22, R96 ;  /* 0x000000601616723e */ /* 0x000fe400000010ff */
[----:B------:R-:W-:Y:S02]  /*6520*/  F2FP.BF16.PACK_AB R21, R21, R98 ;  /* 0x000000621515723e */ /* 0x000fe400000010ff */
        /* <DEDUP_REMOVED lines=30> */
[----:B------:R-:W-:-:S03]  /*6710*/  PLOP3.LUT P1, PT, PT, PT, UP1, 0x80, 0x0 ;  /* 0x000000000000781c */ /* 0x000fc60003f2f018 */
        /* <DEDUP_REMOVED lines=34> */
[----:B------:R2:W-:Y:S04]  /*6940*/  STS [R0+0x5080], R8 ;  /* 0x0050800800007388 */ /* 0x0005e80000000800 */
[----:B------:R3:W-:Y:S04]  /*6950*/  STS [R0+0x5480], R7 ;  /* 0x0054800700007388 */ /* 0x0007e80000000800 */
[----:B------:R-:W-:Y:S04]  /*6960*/  STS [R2+0x5080], R4 ;  /* 0x0050800402007388 */ /* 0x000fe80000000800 */
[----:B------:R4:W-:Y:S01]  /*6970*/  STS [R2+0x5480], R3 ;  /* 0x0054800302007388 */ /* 0x0009e20000000800 */
[----:B-1----:R-:W-:-:S02]  /*6980*/  IMAD.U32 R9, RZ, RZ, UR5 ;  /* 0x00000005ff097e24 */ /* 0x002fc4000f8e00ff */
[----:B--2---:R-:W-:Y:S01]  /*6990*/  IMAD.U32 R8, RZ, RZ, UR4 ;  /* 0x00000004ff087e24 */ /* 0x004fe2000f8e00ff */
[----:B------:R-:W-:Y:S06]  /*69a0*/  BAR.SYNC.DEFER_BLOCKING 0x1, 0x100 ;  /* 0x0044000000007b1d */ /* 0x000fec0000010000 */
[----:B------:R-:W-:Y:S02]  /*69b0*/  ULDC.64 UR4, c[0x0][0x360] ;  /* 0x0000d80000047ab9 */ /* 0x000fe40000000a00 */
[----:B------:R-:W-:Y:S01]  /*69c0*/  UISETP.NE.U32.AND UP0, UPT, URZ, UR4, UPT ;  /* 0x000000043f00728c */ /* 0x000fe2000bf05070 */
[----:B---3--:R-:W2:Y:S03]  /*69d0*/  @P1 LDG.E R0, [R8.64] ;  /* 0x0000001408001981 */ /* 0x008ea6000c1e1900 */
[----:B------:R-:W-:Y:S01]  /*69e0*/  UISETP.NE.AND.EX UP0, UPT, URZ, UR5, UPT, UP0 ;  /* 0x000000053f00728c */ /* 0x000fe2000bf05300 */
[----:B------:R-:W-:-:S02]  /*69f0*/  IMAD.MOV.U32 R7, RZ, RZ, c[0x0][0x2f0] ;  /* 0x0000bc00ff077624 */ /* 0x000fc400078e00ff */
[----:B------:R-:W-:-:S03]  /*6a00*/  ULDC.64 UR4, c[0x0][0x360] ;  /* 0x0000d80000047ab9 */ /* 0x000fc60000000a00 */
[----:B------:R-:W-:-:S05]  /*6a10*/  PLOP3.LUT P0, PT, PT, PT, UP0, 0x80, 0x0 ;  /* 0x000000000000781c */ /* 0x000fca0003f0f008 */
[----:B------:R-:W-:-:S06]  /*6a20*/  @UP0 UIMAD.WIDE UR4, UR16, UR6, UR4 ;  /* 0x00000006100402a5 */ /* 0x000fcc000f8e0204 */
[----:B----4-:R-:W-:Y:S02]  /*6a30*/  IMAD.U32 R2, RZ, RZ, UR4 ;  /* 0x00000004ff027e24 */ /* 0x010fe4000f8e00ff */
[----:B------:R-:W-:-:S05]  /*6a40*/  IMAD.U32 R3, RZ, RZ, UR5 ;  /* 0x00000005ff037e24 */ /* 0x000fca000f8e00ff */
[----:B------:R1:W5:Y:S01]  /*6a50*/  @P0 LDG.E R7, [R2.64] ;  /* 0x0000001402070981 */ /* 0x000362000c1e1900 */
[----:B------:R-:W-:Y:S02]  /*6a60*/  UMOV UR10, URZ ;  /* 0x0000003f000a7c82 */ /* 0x000fe40008000000 */
[----:B------:R-:W-:Y:S01]  /*6a70*/  UMOV UR11, URZ ;  /* 0x0000003f000b7c82 */ /* 0x000fe20008000000 */
[----:B--2---:R-:W2:Y:S02]  /*6a80*/  @P1 R2UR UR5, R0 ;  /* 0x00000000000513c2 */ /* 0x004ea400000e0000 */
[----:B--2---:R-:W-:Y:S02]  /*6a90*/  @UP1 USHF.R.S32.HI UR4, URZ, 0x1f, UR5 ;  /* 0x0000001f3f041899 */ /* 0x004fe40008011405 */
[----:B------:R-:W-:-:S05]  /*6aa0*/  @UP1 UMOV UR10, UR5 ;  /* 0x00000005000a1c82 */ /* 0x000fca0008000000 */
[----:B------:R-:W-:Y:S01]  /*6ab0*/  @UP1 UMOV UR11, UR4 ;  /* 0x00000004000b1c82 */ /* 0x000fe20008000000 */
[----:B------:R-:W-:Y:S05]  /*6ac0*/  @P0 BRA `(.L_x_554) ;  /* 0x0000004000000947 */ /* 0x000fea0003800000 */
[----:B-1----:R-:W-:Y:S05]  /*6ad0*/  @!P1 BRA `(.L_x_554) ;  /* 0x0000003000009947 */ /* 0x002fea0003800000 */
[----:B------:R-:W2:Y:S04]  /*6ae0*/  LDG.E R0, [R8.64] ;  /* 0x0000001408007981 */ /* 0x000ea8000c1e1900 */
[----:B------:R-:W2:Y:S02]  /*6af0*/  LDG.E R2, [R8.64+0x4] ;  /* 0x0000041408027981 */ /* 0x000ea4000c1e1900 */
[----:B--2--5:R-:W-:Y:S02]  /*6b00*/  IADD3 R7, -R0, R2, RZ ;  /* 0x0000000200077210 */ /* 0x024fe40007ffe1ff */
.L_x_554:
[----:B-1----:R-:W-:Y:S01]  /*6b10*/  LEA.HI R0, R28, R29, RZ, 0x3 ;  /* 0x0000001d1c007211 */ /* 0x002fe200078f18ff */
[----:B------:R-:W-:Y:S01]  /*6b20*/  USHF.R.S32.HI UR6, URZ, 0x1f, UR17 ;  /* 0x0000001f3f067899 */ /* 0x000fe20008011411 */
[----:B------:R-:W-:Y:S01]  /*6b30*/  IMAD.U32 R4, RZ, RZ, UR17 ;  /* 0x00000011ff047e24 */ /* 0x000fe2000f8e00ff */
[----:B------:R-:W-:Y:S01]  /*6b40*/  ULDC.64 UR4, c[0x0][0x338] ;  /* 0x0000ce0000047ab9 */ /* 0x000fe20000000a00 */
[----:B------:R-:W-:Y:S01]  /*6b50*/  LOP3.LUT R2, R0, 0x1ffffff8, RZ, 0xc0, !PT ;  /* 0x1ffffff800027812 */ /* 0x000fe200078ec0ff */
[----:B------:R-:W-:Y:S01]  /*6b60*/  UIMAD UR4, UR6, UR4, URZ ;  /* 0x00000004060472a4 */ /* 0x000fe2000f8e023f */
[----:B------:R-:W-:Y:S01]  /*6b70*/  SHF.R.S32.HI R14, RZ, 0x3, R0 ;  /* 0x00000003ff0e7819 */ /* 0x000fe20000011400 */
[----:B------:R-:W-:Y:S01]  /*6b80*/  USHF.R.S32.HI UR7, URZ, 0x1f, UR16 ;  /* 0x0000001f3f077899 */ /* 0x000fe20008011410 */
[----:B-----5:R-:W-:Y:S01]  /*6b90*/  IADD3 R7, R7, -UR9, RZ ;  /* 0x8000000907077c10 */ /* 0x020fe2000fffe0ff */
[----:B------:R-:W-:Y:S01]  /*6ba0*/  IMAD.IADD R2, R29, 0x1, -R2 ;  /* 0x000000011d027824 */ /* 0x000fe200078e0a02 */
[----:B------:R-:W-:Y:S01]  /*6bb0*/  UIMAD UR5, UR17, UR5, UR4 ;  /* 0x00000005110572a4 */ /* 0x000fe2000f8e0204 */
[----:B------:R-:W-:Y:S01]  /*6bc0*/  IMAD.SHL.U32 R0, R14, 0x40, RZ ;  /* 0x000000400e007824 */ /* 0x000fe200078e00ff */
[----:B------:R-:W-:Y:S01]  /*6bd0*/  IMNMX R15, R7, 0x40, PT ;  /* 0x00000040070f7817 */ /* 0x000fe20003800200 */
[----:B------:R-:W-:Y:S01]  /*6be0*/  IMAD.SHL.U32 R2, R2, 0x8, RZ ;  /* 0x0000000802027824 */ /* 0x000fe200078e00ff */
[----:B------:R-:W-:Y:S01]  /*6bf0*/  USEL UR16, UR16, URZ, !UP1 ;  /* 0x0000003f10107287 */ /* 0x000fe2000c800000 */
[----:B------:R-:W-:Y:S01]  /*6c00*/  IADD3 R6, P0, R14, UR10, RZ ;  /* 0x0000000a0e067c10 */ /* 0x000fe2000ff1e0ff */
[----:B------:R-:W-:Y:S01]  /*6c10*/  USEL UR7, UR7, URZ, !UP1 ;  /* 0x0000003f07077287 */ /* 0x000fe2000c800000 */
[----:B------:R-:W-:Y:S01]  /*6c20*/  LOP3.LUT R0, R0, 0x1c0, RZ, 0xc0, !PT ;  /* 0x000001c000007812 */ /* 0x000fe200078ec0ff */
[----:B------:R-:W-:Y:S01]  /*6c30*/  IMAD.U32 R8, RZ, RZ, UR18 ;  /* 0x00000012ff087e24 */ /* 0x000fe2000f8e00ff */
[----:B------:R-:W-:Y:S01]  /*6c40*/  ISETP.GE.AND P4, PT, R14, R15, PT ;  /* 0x0000000f0e00720c */ /* 0x000fe20003f86270 */
[----:B------:R-:W-:Y:S01]  /*6c50*/  IMAD.U32 R29, RZ, RZ, UR16 ;  /* 0x00000010ff1d7e24 */ /* 0x000fe2000f8e00ff */
[----:B------:R-:W-:Y:S01]  /*6c60*/  LOP3.LUT R3, R0, 0x38, R2, 0xf8, !PT ;  /* 0x0000003800037812 */ /* 0x000fe200078ef802 */
[----:B------:R-:W-:Y:S01]  /*6c70*/  BSSY B0, `(.L_x_555) ;  /* 0x000002b000007945 */ /* 0x000fe20003800000 */
[----:B------:R-:W-:-:S02]  /*6c80*/  SHF.R.U32.HI R0, RZ, 0x3, R0 ;  /* 0x00000003ff007819 */ /* 0x000fc40000011600 */
[----:B------:R-:W-:Y:S02]  /*6c90*/  LEA.HI.X.SX32 R7, R14, UR11, 0x1, P0 ;  /* 0x0000000b0e077c11 */ /* 0x000fe400080f0eff */
[----:B------:R-:W-:Y:S02]  /*6ca0*/  LOP3.LUT R0, R3, R0, RZ, 0x3c, !PT ;  /* 0x0000000003007212 */ /* 0x000fe400078e3cff */
[----:B------:R-:W-:Y:S02]  /*6cb0*/  SHF.R.S32.HI R3, RZ, 0x1f, R2 ;  /* 0x0000001fff037819 */ /* 0x000fe40000011402 */
[----:B------:R-:W-:Y:S01]  /*6cc0*/  IADD3 R28, R2, 0x40, RZ ;  /* 0x00000040021c7810 */ /* 0x000fe20007ffe0ff */
[----:B------:R-:W-:Y:S02]  /*6cd0*/  IMAD R0, R27, 0x200, R0 ;  /* 0x000002001b007824 */ /* 0x000fe400078e0200 */
[----:B------:R-:W-:-:S04]  /*6ce0*/  IMAD.WIDE.U32 R4, R4, c[0x0][0x338], R2 ;  /* 0x0000ce0004047a25 */ /* 0x000fc800078e0002 */
[----:B------:R-:W-:Y:S01]  /*6cf0*/  IMAD.SHL.U32 R0, R0, 0x2, RZ ;  /* 0x0000000200007824 */ /* 0x000fe200078e00ff */
[----:B------:R-:W-:Y:S01]  /*6d00*/  IADD3 R5, R5, UR5, RZ ;  /* 0x0000000505057c10 */ /* 0x000fe2000fffe0ff */
[----:B------:R-:W-:Y:S02]  /*6d10*/  ULDC.64 UR4, c[0x0][0x340] ;  /* 0x0000d00000047ab9 */ /* 0x000fe40000000a00 */
[----:B------:R-:W-:Y:S01]  /*6d20*/  UIMAD UR4, UR7, UR4, URZ ;  /* 0x00000004070472a4 */ /* 0x000fe2000f8e023f */
[----:B------:R1:W2:Y:S01]  /*6d30*/  LDS.128 R40, [R0+0x7080] ;  /* 0x0070800000287984 */ /* 0x0002a20000000c00 */
[----:B------:R-:W-:Y:S02]  /*6d40*/  IMAD.WIDE.U32 R12, R29, c[0x0][0x340], R4 ;  /* 0x0000d0001d0c7a25 */ /* 0x000fe400078e0004 */
[----:B------:R-:W-:Y:S01]  /*6d50*/  UIMAD UR4, UR16, UR5, UR4 ;  /* 0x00000005100472a4 */ /* 0x000fe2000f8e0204 */
[----:B------:R1:W3:Y:S01]  /*6d60*/  LDS.128 R36, [R0+0x9080] ;  /* 0x0090800000247984 */ /* 0x0002e20000000c00 */
[----:B------:R-:W-:-:S03]  /*6d70*/  IMAD.WIDE R4, R8, 0x40, R6 ;  /* 0x0000004008047825 */ /* 0x000fc600078e0206 */
[----:B------:R1:W4:Y:S01]  /*6d80*/  LDS.128 R32, [R0+0xb080] ;  /* 0x00b0800000207984 */ /* 0x0003220000000c00 */
[----:B------:R-:W-:-:S03]  /*6d90*/  IADD3 R9, R13, UR4, RZ ;  /* 0x000000040d097c10 */ /* 0x000fc6000fffe0ff */
        /* <DEDUP_REMOVED lines=24> */
.L_x_556:
[----:B------:R-:W-:Y:S05]  /*6f20*/  BSYNC B0 ;  /* 0x0000000000007941 */ /* 0x000fea0003800000 */
.L_x_555:
        /* <DEDUP_REMOVED lines=21> */
.L_x_558:
[----:B------:R-:W-:Y:S05]  /*7080*/  BSYNC B0 ;  /* 0x0000000000007941 */ /* 0x000fea0003800000 */
.L_x_557:
[----:B------:R-:W-:Y:S01]  /*7090*/  ULDC.64 UR4, c[0x0][0x308] ;  /* 0x0000c20000047ab9 */ /* 0x000fe20000000a00 */
[----:B-1----:R-:W-:Y:S01]  /*70a0*/  MOV R0, UR17 ;  /* 0x0000001100007c02 */ /* 0x002fe20008000f00 */
[----:B------:R-:W-:Y:S01]  /*70b0*/  UIMAD UR4, UR6, UR4, URZ ;  /* 0x00000004060472a4 */ /* 0x000fe2000f8e023f */
[----:B------:R-:W-:Y:S03]  /*70c0*/  BSSY B0, `(.L_x_559) ;  /* 0x0000018000007945 */ /* 0x000fe60003800000 */
        /* <DEDUP_REMOVED lines=23> */
.L_x_560:
[----:B------:R-:W-:Y:S05]  /*7240*/  BSYNC B0 ;  /* 0x0000000000007941 */ /* 0x000fea0003800000 */
.L_x_559:
        /* <DEDUP_REMOVED lines=19> */
.L_x_553:
[----:B------:R-:W-:Y:S02]  /*7380*/  ULDC.64 UR4, c[0x0][0x358] ;  /* 0x0000d60000047ab9 */ /* 0x000fe40000000a00 */
[----:B------:R-:W-:-:S02]  /*7390*/  UISETP.NE.U32.AND UP1, UPT, URZ, UR4, UPT ;  /* 0x000000043f00728c */ /* 0x000fc4000bf25070 */
[----:B------:R-:W-:Y:S02]  /*73a0*/  UMOV UR6, 0x4 ;  /* 0x0000000400067882 */ /* 0x000fe40000000000 */
[----:B------:R-:W-:-:S03]  /*73b0*/  UISETP.NE.AND.EX UP1, UPT, URZ, UR5, UPT, UP1 ;  /* 0x000000053f00728c */ /* 0x000fc6000bf25310 */
[----:B------:R-:W-:Y:S02]  /*73c0*/  ULDC.64 UR4, c[0x0][0x358] ;  /* 0x0000d60000047ab9 */ /* 0x000fe40000000a00 */
[----:B------:R-:W-:Y:S01]  /*73d0*/  UIMAD.WIDE UR4, UR16, UR6, UR4 ;  /* 0x00000006100472a5 */ /* 0x000fe2000f8e0204 */
[----:B------:R-:W-:-:S05]  /*73e0*/  PLOP3.LUT P1, PT, PT, PT, UP1, 0x80, 0x0 ;  /* 0x000000000000781c */ /* 0x000fca0003f2f018 */
[----:B------:R-:W-:Y:S01]  /*73f0*/  IMAD.U32 R4, RZ, RZ, UR4 ;  /* 0x00000004ff047e24 */ /* 0x000fe2000f8e00ff */
[----:B-----5:R-:W-:Y:S01]  /*7400*/  MOV R5, UR5 ;  /* 0x0000000500057c02 */ /* 0x020fe20008000f00 */
[----:B------:R-:W-:-:S06]  /*7410*/  ULDC.64 UR4, c[0x0][0x360] ;  /* 0x0000d80000047ab9 */ /* 0x000fcc0000000a00 */
[----:B------:R-:W2:Y:S01]  /*7420*/  @P1 LDG.E R0, [R4.64] ;  /* 0x0000001404001981 */ /* 0x000ea2000c1e1900 */
[----:B------:R-:W-:Y:S01]  /*7430*/  UISETP.NE.U32.AND UP0, UPT, URZ, UR4, UPT ;  /* 0x000000043f00728c */ /* 0x000fe2000bf05070 */
[----:B------:R-:W-:-:S03]  /*7440*/  IMAD.MOV.U32 R6, RZ, RZ, c[0x0][0x2f0] ;  /* 0x0000bc00ff067624 */ /* 0x000fc600078e00ff */
[----:B------:R-:W-:-:S03]  /*7450*/  UISETP.NE.AND.EX UP0, UPT, URZ, UR5, UPT, UP0 ;  /* 0x000000053f00728c */ /* 0x000fc6000bf05300 */
[----:B------:R-:W-:-:S03]  /*7460*/  ULDC.64 UR4, c[0x0][0x360] ;  /* 0x0000d80000047ab9 */ /* 0x000fc60000000a00 */
[----:B------:R-:W-:-:S05]  /*7470*/  PLOP3.LUT P0, PT, PT, PT, UP0, 0x80, 0x0 ;  /* 0x000000000000781c */ /* 0x000fca0003f0f008 */
[----:B------:R-:W-:-:S06]  /*7480*/  @UP0 UIMAD.WIDE UR4, UR16, UR6, UR4 ;  /* 0x00000006100402a5 */ /* 0x000fcc000f8e0204 */
[----:B------:R-:W-:Y:S01]  /*7490*/  MOV R2, UR4 ;  /* 0x0000000400027c02 */ /* 0x000fe20008000f00 */
        /* <DEDUP_REMOVED lines=13> */
.L_x_561:
[----:B-1----:R-:W1:Y:S01]  /*7570*/  S2R R2, SR_TID.X ;  /* 0x0000000000027919 */ /* 0x002e620000002100 */
[----:B------:R-:W-:Y:S01]  /*7580*/  USHF.R.S32.HI UR6, URZ, 0x1f, UR17 ;  /* 0x0000001f3f067899 */ /* 0x000fe20008011411 */
[----:B-----5:R-:W-:Y:S01]  /*7590*/  IADD3 R14, R6, -UR9, RZ ;  /* 0x80000009060e7c10 */ /* 0x020fe2000fffe0ff */
[----:B------:R-:W-:Y:S01]  /*75a0*/  ULDC.64 UR4, c[0x0][0x308] ;  /* 0x0000c20000047ab9 */ /* 0x000fe20000000a00 */
[----:B------:R-:W-:Y:S01]  /*75b0*/  IMAD.U32 R6, RZ, RZ, UR18 ;  /* 0x00000012ff067e24 */ /* 0x000fe2000f8e00ff */
[----:B------:R-:W-:Y:S01]  /*75c0*/  UIMAD UR4, UR6, UR4, URZ ;  /* 0x00000004060472a4 */ /* 0x000fe2000f8e023f */
[----:B------:R-:W-:Y:S01]  /*75d0*/  BSSY B0, `(.L_x_562) ;  /* 0x0000029000007945 */ /* 0x000fe20003800000 */
[----:B------:R-:W-:-:S02]  /*75e0*/  USHF.R.S32.HI UR7, URZ, 0x1f, UR16 ;  /* 0x0000001f3f077899 */ /* 0x000fc40008011410 */
[----:B------:R-:W-:Y:S02]  /*75f0*/  UIMAD UR5, UR17, UR5, UR4 ;  /* 0x00000005110572a4 */ /* 0x000fe4000f8e0204 */
[----:B------:R-:W-:Y:S02]  /*7600*/  USEL UR16, UR16, URZ, !UP1 ;  /* 0x0000003f10107287 */ /* 0x000fe4000c800000 */
[----:B------:R-:W-:-:S04]  /*7610*/  USEL UR7, UR7, URZ, !UP1 ;  /* 0x0000003f07077287 */ /* 0x000fc8000c800000 */
[----:B------:R-:W-:Y:S01]  /*7620*/  IMAD.U32 R17, RZ, RZ, UR16 ;  /* 0x00000010ff117e24 */ /* 0x000fe2000f8e00ff */
[----:B-1----:R-:W-:-:S04]  /*7630*/  SHF.R.S32.HI R4, RZ, 0x1f, R2 ;  /* 0x0000001fff047819 */ /* 0x002fc80000011402 */
[----:B------:R-:W-:-:S04]  /*7640*/  LEA.HI R4, R4, R2, RZ, 0x3 ;  /* 0x0000000204047211 */ /* 0x000fc800078f18ff */
[----:B------:R-:W-:-:S05]  /*7650*/  LOP3.LUT R0, R4, 0x1ffffff8, RZ, 0xc0, !PT ;  /* 0x1ffffff804007812 */ /* 0x000fca00078ec0ff */
[----:B------:R-:W-:Y:S02]  /*7660*/  IMAD.IADD R0, R2, 0x1, -R0 ;  /* 0x0000000102007824 */ /* 0x000fe400078e0a00 */
[----:B------:R-:W-:Y:S02]  /*7670*/  IMAD.U32 R2, RZ, RZ, UR17 ;  /* 0x00000011ff027e24 */ /* 0x000fe4000f8e00ff */
[----:B------:R-:W-:Y:S01]  /*7680*/  IMAD.SHL.U32 R12, R0, 0x8, RZ ;  /* 0x00000008000c7824 */ /* 0x000fe200078e00ff */
[----:B------:R-:W-:-:S04]  /*7690*/  SHF.R.S32.HI R0, RZ, 0x3, R4 ;  /* 0x00000003ff007819 */ /* 0x000fc80000011404 */
[--C-:B------:R-:W-:Y:S02]  /*76a0*/  SHF.R.S32.HI R13, RZ, 0x1f, R12.reuse ;  /* 0x0000001fff0d7819 */ /* 0x100fe4000001140c */
[C---:B------:R-:W-:Y:S02]  /*76b0*/  ISETP.GE.AND P4, PT, R0.reuse, R14, PT ;  /* 0x0000000e0000720c */ /* 0x040fe40003f86270 */
[----:B------:R-:W-:Y:S01]  /*76c0*/  IADD3 R4, P0, R0, UR10, RZ ;  /* 0x0000000a00047c10 */ /* 0x000fe2000ff1e0ff */
[----:B------:R-:W-:Y:S01]  /*76d0*/  IMAD.WIDE.U32 R2, R2, c[0x0][0x308], R12 ;  /* 0x0000c20002027a25 */ /* 0x000fe200078e000c */
[----:B------:R-:W-:Y:S02]  /*76e0*/  IADD3 R15, R12, 0x40, RZ ;  /* 0x000000400c0f7810 */ /* 0x000fe40007ffe0ff */
[----:B------:R-:W-:Y:S02]  /*76f0*/  LEA.HI.X.SX32 R5, R0, UR11, 0x1, P0 ;  /* 0x0000000b00057c11 */ /* 0x000fe400080f0eff */
[----:B------:R-:W-:Y:S01]  /*7700*/  IADD3 R3, R3, UR5, RZ ;  /* 0x0000000503037c10 */ /* 0x000fe2000fffe0ff */
[----:B------:R-:W-:Y:S01]  /*7710*/  ULDC.64 UR4, c[0x0][0x310] ;  /* 0x0000c40000047ab9 */ /* 0x000fe20000000a00 */
[----:B------:R-:W-:Y:S01]  /*7720*/  IADD3 R16, R12, 0x80, RZ ;  /* 0x000000800c107810 */ /* 0x000fe20007ffe0ff */
[----:B------:R-:W-:Y:S01]  /*7730*/  UIMAD UR4, UR7, UR4, URZ ;  /* 0x00000004070472a4 */ /* 0x000fe2000f8e023f */
[----:B------:R-:W-:-:S03]  /*7740*/  IMAD.WIDE R6, R6, 0x40, R4 ;  /* 0x0000004006067825 */ /* 0x000fc600078e0204 */
[----:B------:R-:W-:Y:S01]  /*7750*/  UIMAD UR4, UR16, UR5, UR4 ;  /* 0x00000005100472a4 */ /* 0x000fe2000f8e0204 */
        /* <DEDUP_REMOVED lines=16> */
.L_x_563:
[----:B------:R-:W-:Y:S05]  /*7860*/  BSYNC B0 ;  /* 0x0000000000007941 */ /* 0x000fea0003800000 */
.L_x_562:
        /* <DEDUP_REMOVED lines=19> */
.L_x_565:
[----:B------:R-:W-:Y:S05]  /*79a0*/  BSYNC B0 ;  /* 0x0000000000007941 */ /* 0x000fea0003800000 */
.L_x_564:
        /* <DEDUP_REMOVED lines=26> */
.L_x_567:
[----:B------:R-:W-:Y:S05]  /*7b50*/  BSYNC B0 ;  /* 0x0000000000007941 */ /* 0x000fea0003800000 */
.L_x_566:
        /* <DEDUP_REMOVED lines=18> */
.L_x_568:
        /* <DEDUP_REMOVED lines=16> */
.L_x_1396:


//--------------------- .text._ZN7cutlass13device_kernelIN5flash19enable_sm80_to_sm89INS1_16FlashAttnBwdSm80INS1_25CollectiveMainloopBwdSm80ILi1ELi1EN4cute5tupleIJNS5_1CILi64EEES8_NS7_ILi192EEEEEENS_10bfloat16_tEfNS_4arch4Sm80ELb1ELb0ELb1ELb1ELb1ELb0ELb0ELb0ELi2ELi2ELi2ELi2ELb1EEENS1_21CollectiveEpilogueBwdISA_SB_SD_Li256ELb1ELb0ELi4EEENS1_25SingleTileBwdLPTSchedulerILb1ELi64ELb1EEEEEEEEEvNT_6ParamsE --------------------------
	.section	.text._ZN7cutlass13device_kernelIN5flash19enable_sm80_to_sm89INS1_16FlashAttnBwdSm80INS1_25CollectiveMainloopBwdSm80ILi1ELi1EN4cute5tupleIJNS5_1CILi64EEES8_NS7_ILi192EEEEEENS_10bfloat16_tEfNS_4arch4Sm80ELb1ELb0ELb1ELb1ELb1ELb0ELb0ELb0ELi2ELi2ELi2ELi2ELb1EEENS1_21CollectiveEpilogueBwdISA_SB_SD_Li256ELb1ELb0ELi4EEENS1_25SingleTileBwdLPTSchedulerILb1ELi64ELb1EEEEEEEEEvNT_6ParamsE,"ax",@progbits
	.sectioninfo	@"SHI_REGISTERS=255"
	.align	128
.text._ZN7cutlass13device_kernelIN5flash19enable_sm80_to_sm89INS1_16FlashAttnBwdSm80INS1_25CollectiveMainloopBwdSm80ILi1ELi1EN4cute5tupleIJNS5_1CILi64EEES8_NS7_ILi192EEEEEENS_10bfloat16_tEfNS_4arch4Sm80ELb1ELb0ELb1ELb1ELb1ELb0ELb0ELb0ELi2ELi2ELi2ELi2ELb1EEENS1_21CollectiveEpilogueBwdISA_SB_SD_Li256ELb1ELb0ELi4EEENS1_25SingleTileBwdLPTSchedulerILb1ELi64ELb1EEEEEEEEEvNT_6ParamsE:
        .type           _ZN7cutlass13device_kernelIN5flash19enable_sm80_to_sm89INS1_16FlashAttnBwdSm80INS1_25CollectiveMainloopBwdSm80ILi1ELi1EN4cute5tupleIJNS5_1CILi64EEES8_NS7_ILi192EEEEEENS_10bfloat16_tEfNS_4arch4Sm80ELb1ELb0ELb1ELb1ELb1ELb0ELb0ELb0ELi2ELi2ELi2ELi2ELb1EEENS1_21CollectiveEpilogueBwdISA_SB_SD_Li256ELb1ELb0ELi4EEENS1_25SingleTileBwdLPTSchedulerILb1ELi64ELb1EEEEEEEEEvNT_6ParamsE,@function
        .size           _ZN7cutlass13device_kernelIN5flash19enable_sm80_to_sm89INS1_16FlashAttnBwdSm80INS1_25CollectiveMainloopBwdSm80ILi1ELi1EN4cute5tupleIJNS5_1CILi64EEES8_NS7_ILi192EEEEEENS_10bfloat16_tEfNS_4arch4Sm80ELb1ELb0ELb1ELb1ELb1ELb0ELb0ELb0ELi2ELi2ELi2ELi2ELb1EEENS1_21CollectiveEpilogueBwdISA_SB_SD_Li256ELb1ELb0ELi4EEENS1_25SingleTileBwdLPTSchedulerILb1ELi64ELb1EEEEEEEEEvNT_6ParamsE,(.L_x_1397 - _ZN7cutlass13device_kernelIN5flash19enable_sm80_to_sm89INS1_16FlashAttnBwdSm80INS1_25CollectiveMainloopBwdSm80ILi1ELi1EN4cute5tupleIJNS5_1CILi64EEES8_NS7_ILi192EEEEEENS_10bfloat16_tEfNS_4arch4Sm80ELb1ELb0ELb1ELb1ELb1ELb0ELb0ELb0ELi2ELi2ELi2ELi2ELb1EEENS1_21CollectiveEpilogueBwdISA_SB_SD_Li256ELb1ELb0ELi4EEENS1_25SingleTileBwdLPTSchedulerILb1ELi64ELb1EEEEEEEEEvNT_6ParamsE)
        .other          _ZN7cutlass13device_kernelIN5flash19enable_sm80_to_sm89INS1_16FlashAttnBwdSm80INS1_25CollectiveMainloopBwdSm80ILi1ELi1EN4cute5tupleIJNS5_1CILi64EEES8_NS7_ILi192EEEEEENS_10bfloat16_tEfNS_4arch4Sm80ELb1ELb0ELb1ELb1ELb1ELb0ELb0ELb0ELi2ELi2ELi2ELi2ELb1EEENS1_21CollectiveEpilogueBwdISA_SB_SD_Li256ELb1ELb0ELi4EEENS1_25SingleTileBwdLPTSchedulerILb1ELi64ELb1EEEEEEEEEvNT_6ParamsE,@"STO_CUDA_ENTRY STV_DEFAULT"
_ZN7cutlass13device_kernelIN5flash19enable_sm80_to_sm89INS1_16FlashAttnBwdSm80INS1_25CollectiveMainloopBwdSm80ILi1ELi1EN4cute5tupleIJNS5_1CILi64EEES8_NS7_ILi192EEEEEENS_10bfloat16_tEfNS_4arch4Sm80ELb1ELb0ELb1ELb1ELb1ELb0ELb0ELb0ELi2ELi2ELi2ELi2ELb1EEENS1_21CollectiveEpilogueBwdISA_SB_SD_Li256ELb1ELb0ELi4EEENS1_25SingleTileBwdLPTSchedulerILb1ELi64ELb1EEEEEEEEEvNT_6ParamsE:
[----:B------:R-:W-:Y:S02]  /*0000*/  MOV R1, c[0x0][0x28] ;  /* 0x00000a0000017a02 */ /* 0x000fe40000000f00 */
[----:B------:R-:W1:Y:S01]  /*0010*/  S2R R33, SR_TID.X ;  /* 0x0000000000217919 */ /* 0x000e620000002100 */
[----:B------:R-:W2:Y:S01]  /*0020*/  S2UR UR4, SR_CTAID.X ;  /* 0x00000000000479c3 */ /* 0x000ea20000002500 */
[----:B------:R-:W-:Y:S01]  /*0030*/  ULDC.64 UR18, c[0x0][0x118] ;  /* 0x0000460000127ab9 */ /* 0x000fe20000000a00 */
        /* <DEDUP_REMOVED lines=26> */
.L_x_570:
[----:B------:R-:W-:Y:S02]  /*01e0*/  ULDC UR7, c[0x0][0x3ac] ;  /* 0x0000eb0000077ab9 */ /* 0x000fe40000000800 */
[----:B------:R-:W-:Y:S02]  /*01f0*/  UISETP.NE.AND UP0, UPT, UR7, 0x1, UPT ;  /* 0x000000010700788c */ /* 0x000fe4000bf05270 */
[----:B------:R-:W-:Y:S02]  /*0200*/  ULDC.64 UR4, c[0x0][0x3b0] ;  /* 0x0000ec0000047ab9 */ /* 0x000fe40000000a00 */
[----:B------:R-:W-:Y:S02]  /*0210*/  UIMAD.WIDE.U32 UR10, UR6, UR4, URZ ;  /* 0x00000004060a72a5 */ /* 0x000fe4000f8e003f */
[----:B------:R-:W-:-:S05]  /*0220*/  UMOV UR9, UR6 ;  /* 0x0000000600097c82 */ /* 0x000fca0008000000 */
[----:B------:R-:W-:-:S04]  /*0230*/  @UP0 USHF.R.U32.HI UR9, URZ, UR5, UR11 ;  /* 0x000000053f090299 */ /* 0x000fc8000801160b */
[----:B------:R-:W-:-:S04]  /*0240*/  UIMAD UR7, UR9, UR7, URZ ;  /* 0x00000007090772a4 */ /* 0x000fc8000f8e023f */
.L_x_571:
        /* <DEDUP_REMOVED lines=12> */
[----:B------:R-:W-:-:S06]  /*0310*/  UIMAD UR4, UR4, UR6, UR5 ;  /* 0x00000006040472a4 */ /* 0x000fcc000f8e0205 */
[----:B------:R-:W-:Y:S01]  /*0320*/  IMAD.U32 R243, RZ, RZ, UR4 ;  /* 0x00000004fff37e24 */ /* 0x000fe2000f8e00ff */
        /* <DEDUP_REMOVED lines=9> */
.L_x_572:
        /* <DEDUP_REMOVED lines=14> */
.L_x_574:
[----:B------:R-:W-:Y:S02]  /*04a0*/  ULDC UR5, c[0x0][0x3d4] ;  /* 0x0000f50000057ab9 */ /* 0x000fe40000000800 */
.L_x_573:
[----:B------:R-:W-:Y:S02]  /*04b0*/  UIADD3 UR5, UR5, 0x3f, URZ ;  /* 0x0000003f05057890 */ /* 0x000fe4000fffe03f */
[----:B------:R-:W-:-:S02]  /*04c0*/  ULOP3.LUT UR16, URZ, UR9, URZ, 0x33, !UPT ;  /* 0x000000093f107292 */ /* 0x000fc4000f8e333f */
[----:B------:R-:W-:-:S04]  /*04d0*/  USHF.R.S32.HI UR4, URZ, 0x1f, UR5 ;  /* 0x0000001f3f047899 */ /* 0x000fc80008011405 */
[----:B------:R-:W-:-:S04]  /*04e0*/  ULEA.HI UR4, UR4, UR5, URZ, 0x6 ;  /* 0x0000000504047291 */ /* 0x000fc8000f8f303f */
[----:B------:R-:W-:-:S04]  /*04f0*/  USHF.R.S32.HI UR4, URZ, 0x6, UR4 ;  /* 0x000000063f047899 */ /* 0x000fc80008011404 */
[----:B------:R-:W-:Y:S02]  /*0500*/  UISETP.GT.AND UP0, UPT, UR4, UR9, UPT ;  /* 0x000000090400728c */ /* 0x000fe4000bf04270 */
[----:B------:R-:W-:Y:S02]  /*0510*/  UIADD3 UR16, UR4, UR16, URZ ;  /* 0x0000001004107290 */ /* 0x000fe4000fffe03f */
[----:B------:R-:W-:Y:S01]  /*0520*/  USEL UR15, UR15, 0xffffffff, UP0 ;  /* 0xffffffff0f0f7887 */ /* 0x000fe20008000000 */
[----:B------:R-:W-:Y:S05]  /*0530*/  BRA `(.L_x_575) ;  /* 0x000004a000007947 */ /* 0x000fea0003800000 */
.L_x_569:
[----:B------:R-:W-:Y:S02]  /*0540*/  ULDC.64 UR6, c[0x0][0x3b8] ;  /* 0x0000ee0000067ab9 */ /* 0x000fe40000000a00 */
[----:B------:R-:W-:Y:S02]  /*0550*/  UISETP.NE.AND UP0, UPT, UR6, 0x1, UPT ;  /* 0x000000010600788c */ /* 0x000fe4000bf05270 */
[----:B------:R-:W-:Y:S02]  /*0560*/  UIMAD.WIDE.U32 UR10, UR4, UR7, URZ ;  /* 0x00000007040a72a5 */ /* 0x000fe4000f8e003f */
[----:B------:R-:W-:-:S02]  /*0570*/  ULDC UR5, c[0x0][0x3c0] ;  /* 0x0000f00000057ab9 */ /* 0x000fc40000000800 */
        /* <DEDUP_REMOVED lines=17> */
.L_x_576:
[----:B------:R-:W-:Y:S02]  /*0690*/  ULDC UR7, c[0x0][0x3ac] ;  /* 0x0000eb0000077ab9 */ /* 0x000fe40000000800 */
[----:B------:R-:W-:Y:S02]  /*06a0*/  UISETP.NE.AND UP0, UPT, UR7, 0x1, UPT ;  /* 0x000000010700788c */ /* 0x000fe4000bf05270 */
[----:B------:R-:W-:Y:S02]  /*06b0*/  ULDC.64 UR4, c[0x0][0x3b0] ;  /* 0x0000ec0000047ab9 */ /* 0x000fe40000000a00 */
[----:B------:R-:W-:Y:S02]  /*06c0*/  UIMAD.WIDE.U32 UR10, UR6, UR4, URZ ;  /* 0x00000004060a72a5 */ /* 0x000fe4000f8e003f */
[----:B------:R-:W-:-:S05]  /*06d0*/  UMOV UR9, UR6 ;  /* 0x0000000600097c82 */ /* 0x000fca0008000000 */
[----:B------:R-:W-:-:S04]  /*06e0*/  @UP0 USHF.R.U32.HI UR9, URZ, UR5, UR11 ;  /* 0x000000053f090299 */ /* 0x000fc8000801160b */
[----:B------:R-:W-:-:S04]  /*06f0*/  UIMAD UR7, UR9, UR7, URZ ;  /* 0x00000007090772a4 */ /* 0x000fc8000f8e023f */
.L_x_577:
        /* <DEDUP_REMOVED lines=23> */
.L_x_578:
        /* <DEDUP_REMOVED lines=14> */
.L_x_580:
[----:B------:R-:W-:Y:S02]  /*0950*/  ULDC UR5, c[0x0][0x3d4] ;  /* 0x0000f50000057ab9 */ /* 0x000fe40000000800 */
.L_x_579:
[----:B------:R-:W-:Y:S02]  /*0960*/  UIADD3 UR5, UR5, 0x3f, URZ ;  /* 0x0000003f05057890 */ /* 0x000fe4000fffe03f */
[----:B------:R-:W-:-:S02]  /*0970*/  ULOP3.LUT UR16, URZ, UR9, URZ, 0x33, !UPT ;  /* 0x000000093f107292 */ /* 0x000fc4000f8e333f */
[----:B------:R-:W-:-:S04]  /*0980*/  USHF.R.S32.HI UR4, URZ, 0x1f, UR5 ;  /* 0x0000001f3f047899 */ /* 0x000fc80008011405 */
[----:B------:R-:W-:-:S04]  /*0990*/  ULEA.HI UR4, UR4, UR5, URZ, 0x6 ;  /* 0x0000000504047291 */ /* 0x000fc8000f8f303f */
[----:B------:R-:W-:-:S04]  /*09a0*/  USHF.R.S32.HI UR4, URZ, 0x6, UR4 ;  /* 0x000000063f047899 */ /* 0x000fc80008011404 */
[----:B------:R-:W-:Y:S02]  /*09b0*/  UISETP.GT.AND UP0, UPT, UR4, UR9, UPT ;  /* 0x000000090400728c */ /* 0x000fe4000bf04270 */
[----:B------:R-:W-:Y:S02]  /*09c0*/  UIADD3 UR16, UR4, UR16, URZ ;  /* 0x0000001004107290 */ /* 0x000fe4000fffe03f */
[----:B------:R-:W-:-:S06]  /*09d0*/  USEL UR15, UR15, 0xffffffff, UP0 ;  /* 0xffffffff0f0f7887 */ /* 0x000fcc0008000000 */
.L_x_575:
        /* <DEDUP_REMOVED lines=49> */
.L_x_581:
        /* <DEDUP_REMOVED lines=10> */
.L_x_582:
[----:B------:R-:W-:Y:S05]  /*0d90*/  @!P1 BRA `(.L_x_583) ;  /* 0x0000005000009947 */ /* 0x000fea0003800000 */
[----:B------:R1:W2:Y:S04]  /*0da0*/  LDG.E R0, [R2.64] ;  /* 0x0000001202007981 */ /* 0x0002a8000c1e1900 */
[----:B-1----:R-:W3:Y:S01]  /*0db0*/  LDG.E R2, [R2.64+0x4] ;  /* 0x0000041202027981 */ /* 0x002ee2000c1e1900 */
[----:B--2---:R-:W1:Y:S08]  /*0dc0*/  R2UR UR13, R0 ;  /* 0x00000000000d73c2 */ /* 0x004e7000000e0000 */
[----:B---3--:R-:W1:Y:S02]  /*0dd0*/  R2UR UR4, R2 ;  /* 0x00000000020473c2 */ /* 0x008e6400000e0000 */
[----:B-1----:R-:W-:-:S06]  /*0de0*/  UIADD3 UR13, -UR13, UR4, URZ ;  /* 0x000000040d0d7290 */ /* 0x002fcc000fffe13f */
.L_x_583:
        /* <DEDUP_REMOVED lines=11> */
[----:B------:R-:W-:Y:S01]  /*0ea0*/  IMAD.MOV.U32 R8, RZ, RZ, RZ ;  /* 0x000000ffff087224 */ /* 0x000fe200078e00ff */
[----:B------:R-:W-:Y:S01]  /*0eb0*/  USHF.R.S32.HI UR17, URZ, 0x1f, UR4 ;  /* 0x0000001f3f117899 */ /* 0x000fe20008011404 */
[----:B------:R-:W-:Y:S01]  /*0ec0*/  IMAD.MOV.U32 R120, RZ, RZ, RZ ;  /* 0x000000ffff787224 */ /* 0x000fe200078e00ff */
[----:B------:R-:W-:Y:S01]  /*0ed0*/  CS2R R118, SRZ ;  /* 0x0000000000767805 */ /* 0x000fe2000001ff00 */
[----:B------:R-:W-:Y:S01]  /*0ee0*/  CS2R R10, SRZ ;  /* 0x00000000000a7805 */ /* 0x000fe2000001ff00 */
        /* <DEDUP_REMOVED lines=61> */
[----:B------:R-:W-:Y:S01]  /*12c0*/  IMAD.MOV.U32 R8, RZ, RZ, R243 ;  /* 0x000000ffff087224 */ /* 0x000fe200078e00f3 */
[----:B------:R-:W-:Y:S01]  /*12d0*/  USHF.R.S32.HI UR11, URZ, 0x1f, UR15 ;  /* 0x0000001f3f0b7899 */ /* 0x000fe2000801140f */
[----:B------:R-:W-:Y:S01]  /*12e0*/  IMAD.MOV.U32 R20, RZ, RZ, c[0x0][0x1d8] ;  /* 0x00007600ff147624 */ /* 0x000fe200078e00ff */
[----:B------:R-:W-:Y:S01]  /*12f0*/  ISETP.NE.AND P0, PT, R0, 0x1, PT ;  /* 0x000000010000780c */ /* 0x000fe20003f05270 */
[----:B------:R-:W-:Y:S01]  /*1300*/  USEL UR12, UR15, URZ, !UP1 ;  /* 0x0000003f0f0c7287 */ /* 0x000fe2000c800000 */
[CC--:B------:R-:W-:Y:S01]  /*1310*/  LEA.HI R28, R14.reuse, R33.reuse, RZ, 0x3 ;  /* 0x000000210e1c7211 */ /* 0x0c0fe200078f18ff */
[----:B------:R-:W-:Y:S01]  /*1320*/  USEL UR7, UR11, URZ, !UP1 ;  /* 0x0000003f0b077287 */ /* 0x000fe2000c800000 */
[----:B------:R-:W-:Y:S01]  /*1330*/  LEA.HI R32, R14, R33, RZ, 0x5 ;  /* 0x000000210e207211 */ /* 0x000fe200078f28ff */
[----:B------:R-:W-:Y:S01]  /*1340*/  ULDC.64 UR4, c[0x0][0x1e8] ;  /* 0x00007a0000047ab9 */ /* 0x000fe20000000a00 */
[----:B------:R-:W-:Y:S01]  /*1350*/  SHF.R.S32.HI R242, RZ, 0x3, R28 ;  /* 0x00000003fff27819 */ /* 0x000fe2000001141c */
[----:B------:R-:W-:Y:S01]  /*1360*/  UIMAD UR4, UR7, UR4, URZ ;  /* 0x00000004070472a4 */ /* 0x000fe2000f8e023f */
[----:B------:R-:W-:Y:S01]  /*1370*/  LOP3.LUT R3, R28, 0xfffffff8, RZ, 0xc0, !PT ;  /* 0xfffffff81c037812 */ /* 0x000fe200078ec0ff */
[----:B------:R-:W-:Y:S01]  /*1380*/  IMAD.U32 R15, RZ, RZ, UR12 ;  /* 0x0000000cff0f7e24 */ /* 0x000fe2000f8e00ff */
[----:B------:R-:W-:Y:S01]  /*1390*/  SHF.R.S32.HI R4, RZ, 0x5, R32 ;  /* 0x00000005ff047819 */ /* 0x000fe20000011420 */
[----:B------:R-:W-:Y:S01]  /*13a0*/  UIMAD UR4, UR12, UR5, UR4 ;  /* 0x000000050c0472a4 */ /* 0x000fe2000f8e0204 */
[----:B-----5:R-:W-:Y:S01]  /*13b0*/  IADD3 R19, P1, R242, R5, RZ ;  /* 0x00000005f2137210 */ /* 0x020fe20007f3e0ff */
[----:B------:R-:W-:Y:S01]  /*13c0*/  @P0 IMAD.HI.U32 R0, R243, c[0x0][0x24c], RZ ;  /* 0x00009300f3000a27 */ /* 0x000fe200078e00ff */
[----:B------:R-:W-:Y:S01]  /*13d0*/  LEA.HI R2, R32, R4, RZ, 0x1 ;  /* 0x0000000420027211 */ /* 0x000fe200078f08ff */
[----:B------:R-:W-:Y:S01]  /*13e0*/  UIADD3 UR8, -UR9, UR13, URZ ;  /* 0x0000000d09087290 */ /* 0x000fe2000fffe13f */
[----:B------:R-:W-:Y:S01]  /*13f0*/  LEA.HI R31, R14, R33, RZ, 0x4 ;  /* 0x000000210e1f7211 */ /* 0x000fe200078f20ff */
[----:B------:R-:W-:Y:S01]  /*1400*/  IMAD.IADD R16, R33, 0x1, -R3 ;  /* 0x0000000121107824 */ /* 0x000fe200078e0a03 */
[----:B------:R-:W-:Y:S01]  /*1410*/  @P0 SHF.R.U32.HI R8, RZ, c[0x0][0x250], R0 ;  /* 0x00009400ff080a19 */ /* 0x000fe20000011600 */
[----:B------:R-:W-:Y:S01]  /*1420*/  USEL UR11, UR11, URZ, !UP2 ;  /* 0x0000003f0b0b7287 */ /* 0x000fe2000d000000 */
[----:B------:R-:W-:Y:S01]  /*1430*/  SHF.R.S32.HI R0, RZ, 0x1f, R242 ;  /* 0x0000001fff007819 */ /* 0x000fe200000114f2 */
[----:B------:R-:W-:Y:S01]  /*1440*/  IMAD.SHL.U32 R12, R16, 0x8, RZ ;  /* 0x00000008100c7824 */ /* 0x000fe200078e00ff */
[----:B------:R-:W-:Y:S01]  /*1450*/  IADD3 R6, P0, R242, R9, RZ ;  /* 0x00000009f2067210 */ /* 0x000fe20007f1e0ff */
[----:B------:R-:W-:Y:S01]  /*1460*/  USHF.R.S32.HI UR21, URZ, 0x1f, UR17 ;  /* 0x0000001f3f157899 */ /* 0x000fe20008011411 */
[-C--:B------:R-:W-:Y:S01]  /*1470*/  LEA.HI.X.SX32 R21, R5, R0.reuse, 0x1, P1 ;  /* 0x0000000005157211 */ /* 0x080fe200008f0eff */
[----:B------:R-:W-:Y:S01]  /*1480*/  IMAD.MOV.U32 R220, RZ, RZ, 0x20 ;  /* 0x00000020ffdc7424 */ /* 0x000fe200078e00ff */
[----:B------:R-:W-:Y:S01]  /*1490*/  LEA.HI.X.SX32 R7, R9, R0, 0x1, P0 ;  /* 0x0000000009077211 */ /* 0x000fe200000f0eff */
[----:B------:R-:W-:Y:S01]  /*14a0*/  IMAD.MOV.U32 R222, RZ, RZ, 0x40 ;  /* 0x00000040ffde7424 */ /* 0x000fe200078e00ff */
[----:B------:R-:W-:Y:S01]  /*14b0*/  LOP3.LUT R0, R2, 0xfffffffe, RZ, 0xc0, !PT ;  /* 0xfffffffe02007812 */ /* 0x000fe200078ec0ff */
[----:B------:R-:W-:Y:S01]  /*14c0*/  USHF.L.U32 UR20, UR17, 0x6, URZ ;  /* 0x0000000611147899 */ /* 0x000fe2000800063f */
[----:B------:R-:W-:Y:S01]  /*14d0*/  SHF.R.S32.HI R5, RZ, 0x1f, R8 ;  /* 0x0000001fff057819 */ /* 0x000fe20000011408 */
[----:B------:R-:W-:Y:S01]  /*14e0*/  CS2R R130, SRZ ;  /* 0x0000000000827805 */ /* 0x000fe2000001ff00 */
[----:B------:R-:W-:Y:S01]  /*14f0*/  SHF.R.S32.HI R9, RZ, 0x4, R31 ;  /* 0x00000004ff097819 */ /* 0x000fe2000001141f */
[----:B------:R-:W-:Y:S01]  /*1500*/  IMAD.IADD R27, R4, 0x1, -R0 ;  /* 0x00000001041b7824 */ /* 0x000fe200078e0a00 */
[----:B------:R-:W-:Y:S01]  /*1510*/  SHF.R.S32.HI R13, RZ, 0x1f, R12 ;  /* 0x0000001fff0d7819 */ /* 0x000fe2000001140c */
[C---:B------:R-:W-:Y:S01]  /*1520*/  IMAD R0, R5.reuse, c[0x0][0x1e0], RZ ;  /* 0x0000780005007a24 */ /* 0x040fe200078e02ff */
[----:B------:R-:W-:Y:S01]  /*1530*/  LEA.HI R23, R14, R33, RZ, 0x2 ;  /* 0x000000210e177211 */ /* 0x000fe200078f10ff */
[----:B------:R-:W-:Y:S01]  /*1540*/  IMAD R5, R5, c[0x0][0x1b0], RZ ;  /* 0x00006c0005057a24 */ /* 0x000fe200078e02ff */
[----:B------:R-:W-:Y:S01]  /*1550*/  LEA.HI R4, R31, R9, RZ, 0x1 ;  /* 0x000000091f047211 */ /* 0x000fe200078f08ff */
[C---:B------:R-:W-:Y:S01]  /*1560*/  IMAD R0, R8.reuse, c[0x0][0x1e4], R0 ;  /* 0x0000790008007a24 */ /* 0x040fe200078e0200 */
[----:B------:R-:W-:Y:S01]  /*1570*/  SHF.R.S32.HI R11, RZ, 0x2, R23 ;  /* 0x00000002ff0b7819 */ /* 0x000fe20000011417 */
[----:B------:R-:W-:Y:S01]  /*1580*/  IMAD.WIDE.U32 R2, R8, c[0x0][0x1e0], R12 ;  /* 0x0000780008027a25 */ /* 0x000fe200078e000c */
[----:B------:R-:W-:Y:S01]  /*1590*/  SHF.R.S32.HI R10, RZ, 0x1f, R23 ;  /* 0x0000001fff0a7819 */ /* 0x000fe20000011417 */
[----:B------:R-:W-:Y:S01]  /*15a0*/  CS2R R128, SRZ ;  /* 0x0000000000807805 */ /* 0x000fe2000001ff00 */
[----:B------:R-:W-:Y:S01]  /*15b0*/  LOP3.LUT R4, R4, 0xfffffffe, RZ, 0xc0, !PT ;  /* 0xfffffffe04047812 */ /* 0x000fe200078ec0ff */
[----:B------:R-:W-:Y:S01]  /*15c0*/  IMAD.IADD R3, R3, 0x1, R0 ;  /* 0x0000000103037824 */ /* 0x000fe200078e0200 */
[----:B------:R-:W-:Y:S01]  /*15d0*/  LEA.HI R0, R10, R11, RZ, 0x3 ;  /* 0x0000000b0a007211 */ /* 0x000fe200078f18ff */
[----:B------:R-:W-:Y:S01]  /*15e0*/  IMAD.U32 R26, RZ, RZ, UR20 ;  /* 0x00000014ff1a7e24 */ /* 0x000fe2000f8e00ff */
[----:B------:R-:W-:Y:S01]  /*15f0*/  IADD3 R29, R12, 0x40, RZ ;  /* 0x000000400c1d7810 */ /* 0x000fe20007ffe0ff */
[----:B------:R-:W-:Y:S01]  /*1600*/  IMAD.IADD R22, R9, 0x1, -R4 ;  /* 0x0000000109167824 */ /* 0x000fe200078e0a04 */
[----:B------:R-:W-:Y:S01]  /*1610*/  LOP3.LUT R4, R0, 0xfffffff8, RZ, 0xc0, !PT ;  /* 0xfffffff800047812 */ /* 0x000fe200078ec0ff */
[----:B------:R-:W-:Y:S01]  /*1620*/  IMAD.U32 R0, RZ, RZ, UR16 ;  /* 0x00000010ff007e24 */ /* 0x000fe2000f8e00ff */
[----:B------:R-:W-:Y:S01]  /*1630*/  LEA.HI R9, R14, R33, RZ, 0x6 ;  /* 0x000000210e097211 */ /* 0x000fe200078f30ff */
[----:B------:R-:W-:Y:S01]  /*1640*/  IMAD.WIDE.U32 R2, R15, c[0x0][0x1e8], R2 ;  /* 0x00007a000f027a25 */ /* 0x000fe200078e0002 */
[----:B------:R-:W-:Y:S01]  /*1650*/  IADD3 R30, R12, 0x80, RZ ;  /* 0x000000800c1e7810 */ /* 0x000fe20007ffe0ff */
[----:B------:R-:W-:Y:S01]  /*1660*/  CS2R R126, SRZ ;  /* 0x00000000007e7805 */ /* 0x000fe2000001ff00 */
[----:B------:R-:W-:Y:S01]  /*1670*/  SHF.R.S32.HI R18, RZ, 0x6, R9 ;  /* 0x00000006ff127819 */ /* 0x000fe20000011409 */
[----:B------:R-:W-:Y:S01]  /*1680*/  IMAD.IADD R17, R11, 0x1, -R4 ;  /* 0x000000010b117824 */ /* 0x000fe200078e0a04 */
[----:B------:R-:W-:Y:S01]  /*1690*/  IADD3 R3, R3, UR4, RZ ;  /* 0x0000000403037c10 */ /* 0x000fe2000fffe0ff */
[----:B------:R-:W-:Y:S01]  /*16a0*/  IMAD.SHL.U32 R4, R242, 0x40, RZ ;  /* 0x00000040f2047824 */ /* 0x000fe200078e00ff */
[----:B------:R-:W-:Y:S01]  /*16b0*/  ISETP.GE.AND P6, PT, R12, c[0x0][0x1cc], PT ;  /* 0x000073000c007a0c */ /* 0x000fe20003fc6270 */
[----:B------:R-:W-:Y:S01]  /*16c0*/  IMAD.WIDE R6, R0, 0x40, R6 ;  /* 0x0000004000067825 */ /* 0x000fe200078e0206 */
[----:B------:R-:W-:Y:S01]  /*16d0*/  IADD3 R0, -R242, UR8, RZ ;  /* 0x00000008f2007c10 */ /* 0x000fe2000fffe1ff */
[----:B------:R-:W-:Y:S01]  /*16e0*/  ULDC.64 UR4, c[0x0][0x1b8] ;  /* 0x00006e0000047ab9 */ /* 0x000fe20000000a00 */
[----:B------:R-:W-:Y:S01]  /*16f0*/  LOP3.LUT R4, R4, 0x1c0, RZ, 0xc0, !PT ;  /* 0x000001c004047812 */ /* 0x000fe200078ec0ff */
[----:B------:R-:W-:Y:S01]  /*1700*/  IMAD R11, R8, c[0x0][0x1b4], R5 ;  /* 0x00006d00080b7a24 */ /* 0x000fe200078e0205 */
[----:B------:R-:W-:Y:S01]  /*1710*/  ISETP.GE.AND P1, PT, R29, c[0x0][0x1cc], PT ;  /* 0x000073001d007a0c */ /* 0x000fe20003f26270 */
[----:B------:R-:W-:Y:S01]  /*1720*/  IMAD.SHL.U32 R24, R18, 0x200, RZ ;  /* 0x0000020012187824 */ /* 0x000fe200078e00ff */
[--C-:B------:R-:W-:Y:S01]  /*1730*/  LOP3.LUT R14, R4, 0x38, R12.reuse, 0xf8, !PT ;  /* 0x00000038040e7812 */ /* 0x100fe200078ef80c */
[----:B------:R-:W-:Y:S01]  /*1740*/  IMAD.WIDE.U32 R8, R8, c[0x0][0x1b0], R12 ;  /* 0x00006c0008087a25 */ /* 0x000fe200078e000c */
[----:B------:R-:W-:Y:S01]  /*1750*/  SHF.R.U32.HI R228, RZ, 0x3, R4 ;  /* 0x00000003ffe47819 */ /* 0x000fe20000011604 */
[----:B------:R-:W-:Y:S01]  /*1760*/  UIMAD UR4, UR7, UR4, URZ ;  /* 0x00000004070472a4 */ /* 0x000fe2000f8e023f */
[----:B------:R-:W-:Y:S01]  /*1770*/  ISETP.GE.AND P0, PT, R30, c[0x0][0x1cc], PT ;  /* 0x000073001e007a0c */ /* 0x000fe20003f06270 */
[----:B------:R-:W-:Y:S01]  /*1780*/  IMAD R4, R7, c[0x0][0x1d8], RZ ;  /* 0x0000760007047a24 */ /* 0x000fe200078e02ff */
[C---:B------:R-:W-:Y:S01]  /*1790*/  ISETP.LT.OR P5, PT, R0.reuse, 0x1, P6 ;  /* 0x000000010000780c */ /* 0x040fe200037a1670 */
[----:B------:R-:W-:Y:S01]  /*17a0*/  UIMAD UR4, UR12, UR5, UR4 ;  /* 0x000000050c0472a4 */ /* 0x000fe2000f8e0204 */
[----:B------:R-:W-:Y:S01]  /*17b0*/  ISETP.LT.OR P4, PT, R0, 0x1, P1 ;  /* 0x000000010000780c */ /* 0x000fe20000f81670 */
[----:B------:R-:W-:Y:S01]  /*17c0*/  IMAD R10, R6, c[0x0][0x1dc], R4 ;  /* 0x00007700060a7a24 */ /* 0x000fe200078e0204 */
[----:B------:R-:W-:Y:S01]  /*17d0*/  ISETP.LT.OR P3, PT, R0, 0x1, P0 ;  /* 0x000000010000780c */ /* 0x000fe20000761670 */
[----:B------:R-:W-:Y:S01]  /*17e0*/  IMAD.WIDE.U32 R4, R6, c[0x0][0x1d8], R2 ;  /* 0x0000760006047a25 */ /* 0x000fe200078e0002 */
[----:B------:R-:W-:Y:S01]  /*17f0*/  LOP3.LUT R228, R24, R14, R228, 0xf6, !PT ;  /* 0x0000000e18e47212 */ /* 0x000fe200078ef6e4 */
[----:B------:R-:W-:Y:S01]  /*1800*/  USEL UR12, UR15, URZ, !UP2 ;  /* 0x0000003f0f0c7287 */ /* 0x000fe2000d000000 */
[----:B------:R-:W-:Y:S01]  /*1810*/  ISETP.LT.OR P1, PT, R0, 0x21, P1 ;  /* 0x000000210000780c */ /* 0x000fe20000f21670 */
[----:B------:R-:W-:Y:S01]  /*1820*/  IMAD.IADD R10, R5, 0x1, R10 ;  /* 0x00000001050a7824 */ /* 0x000fe200078e020a */
[----:B------:R-:W-:Y:S01]  /*1830*/  LEA R2, P2, R4, c[0x0][0x1c0], 0x1 ;  /* 0x0000700004027a11 */ /* 0x000fe200078408ff */
[----:B------:R-:W-:Y:S01]  /*1840*/  IMAD.IADD R5, R9, 0x1, R11 ;  /* 0x0000000109057824 */ /* 0x000fe200078e020b */
[----:B------:R-:W-:Y:S01]  /*1850*/  ISETP.LT.OR P0, PT, R0, 0x21, P0 ;  /* 0x000000210000780c */ /* 0x000fe20000701670 */
[----:B------:R-:W-:Y:S01]  /*1860*/  IMAD.MOV.U32 R9, RZ, RZ, c[0x0][0x1dc] ;  /* 0x00007700ff097624 */ /* 0x000fe200078e00ff */
[----:B------:R-:W-:Y:S01]  /*1870*/  LEA.HI.X R3, R4, c[0x0][0x1c4], R10, 0x1, P2 ;  /* 0x0000710004037a11 */ /* 0x000fe200010f0c0a */
[----:B------:R-:W-:Y:S01]  /*1880*/  IMAD.SHL.U32 R228, R228, 0x2, RZ ;  /* 0x00000002e4e47824 */ /* 0x000fe200078e00ff */
[C---:B------:R-:W-:Y:S01]  /*1890*/  LEA R10, P2, R20.reuse, R2, 0x6 ;  /* 0x00000002140a7211 */ /* 0x040fe200078430ff */
[----:B------:R-:W-:Y:S01]  /*18a0*/  IMAD.MOV.U32 R4, RZ, RZ, R8 ;  /* 0x000000ffff047224 */ /* 0x000fe200078e0008 */
[----:B------:R-:W-:Y:S01]  /*18b0*/  SHF.R.S32.HI R25, RZ, 0x1f, R243 ;  /* 0x0000001fff197819 */ /* 0x000fe200000114f3 */
[----:B------:R-:W-:Y:S01]  /*18c0*/  CS2R R124, SRZ ;  /* 0x00000000007c7805 */ /* 0x000fe2000001ff00 */
[----:B------:R-:W-:Y:S01]  /*18d0*/  LEA.HI.X R11, R20, R3, R9, 0x6, P2 ;  /* 0x00000003140b7211 */ /* 0x000fe200010f3409 */
[----:B------:R-:W-:Y:S01]  /*18e0*/  @!PT LDS RZ, [RZ] ;  /* 0x00000000fffff984 */ /* 0x000fe20000000800 */
[----:B------:R-:W-:Y:S01]  /*18f0*/  @!PT LDS RZ, [RZ] ;  /* 0x00000000fffff984 */ /* 0x000fe20000000800 */
[----:B------:R-:W-:Y:S01]  /*1900*/  @!PT LDS RZ, [RZ] ;  /* 0x00000000fffff984 */ /* 0x000fe20000000800 */
[----:B------:R1:W-:Y:S01]  /*1910*/  LDGSTS.E.BYPASS.LTC128B.128 [R228+0x6080], [R2.64], !P5 ;  /* 0x0608000002e47fae */ /* 0x0003e2000e901d52 */
[----:B------:R-:W-:Y:S01]  /*1920*/  ISETP.LT.OR P2, PT, R0, 0x21, P6 ;  /* 0x000000210000780c */ /* 0x000fe20003741670 */
[----:B------:R-:W-:Y:S01]  /*1930*/  IMAD.WIDE.U32 R4, R15, c[0x0][0x1b8], R4 ;  /* 0x00006e000f047a25 */ /* 0x000fe200078e0004 */
[----:B------:R-:W-:Y:S01]  /*1940*/  ISETP.GE.AND P6, PT, R12, c[0x0][0x19c], PT ;  /* 0x000067000c007a0c */ /* 0x000fe20003fc6270 */
[----:B------:R1:W-:Y:S01]  /*1950*/  LDGSTS.E.BYPASS.LTC128B.128 [R228+0x8080], [R2.64+0x80], !P4 ;  /* 0x0808008002e47fae */ /* 0x0003e2000e101d52 */
[----:B------:R-:W-:Y:S01]  /*1960*/  ISETP.GE.AND P5, PT, R29, c[0x0][0x19c], PT ;  /* 0x000067001d007a0c */ /* 0x000fe20003fa6270 */
[----:B------:R-:W-:Y:S01]  /*1970*/  IMAD.U32 R20, RZ, RZ, UR12 ;  /* 0x0000000cff147e24 */ /* 0x000fe2000f8e00ff */
[----:B------:R-:W-:Y:S01]  /*1980*/  ISETP.GE.AND P4, PT, R30, c[0x0][0x19c], PT ;  /* 0x000067001e007a0c */ /* 0x000fe20003f86270 */
[----:B------:R1:W-:Y:S01]  /*1990*/  LDGSTS.E.BYPASS.LTC128B.128 [R228+0xa080], [R2.64+0x100], !P3 ;  /* 0x0a08010002e47fae */ /* 0x0003e2000d901d52 */
[C---:B------:R-:W-:Y:S01]  /*19a0*/  ISETP.LT.OR P3, PT, R0.reuse, 0x1, P6 ;  /* 0x000000010000780c */ /* 0x040fe20003761670 */
[----:B------:R-:W-:Y:S01]  /*19b0*/  CS2R R122, SRZ ;  /* 0x00000000007a7805 */ /* 0x000fe2000001ff00 */
[C---:B------:R-:W-:Y:S01]  /*19c0*/  ISETP.LT.OR P6, PT, R0.reuse, 0x21, P6 ;  /* 0x000000210000780c */ /* 0x040fe200037c1670 */
[----:B------:R-:W-:Y:S01]  /*19d0*/  CS2R R120, SRZ ;  /* 0x0000000000787805 */ /* 0x000fe2000001ff00 */
[----:B------:R-:W-:Y:S01]  /*19e0*/  SHF.R.S32.HI R15, RZ, 0x1f, R33 ;  /* 0x0000001fff0f7819 */ /* 0x000fe20000011421 */
[----:B------:R2:W-:Y:S01]  /*19f0*/  LDGSTS.E.BYPASS.LTC128B.128 [R228+0x7080], [R10.64], !P2 ;  /* 0x070800000ae47fae */ /* 0x0005e2000d101d52 */
[C---:B------:R-:W-:Y:S01]  /*1a00*/  ISETP.LT.OR P2, PT, R0.reuse, 0x1, P5 ;  /* 0x000000010000780c */ /* 0x040fe20002f41670 */
[----:B------:R-:W-:Y:S01]  /*1a10*/  CS2R R118, SRZ ;  /* 0x0000000000767805 */ /* 0x000fe2000001ff00 */
[C---:B------:R-:W-:Y:S01]  /*1a20*/  ISETP.LT.OR P5, PT, R0.reuse, 0x21, P5 ;  /* 0x000000210000780c */ /* 0x040fe20002fa1670 */
[----:B------:R2:W-:Y:S01]  /*1a30*/  LDGSTS.E.BYPASS.LTC128B.128 [R228+0x9080], [R10.64+0x80], !P1 ;  /* 0x090800800ae47fae */ /* 0x0005e2000c901d52 */
[C---:B------:R-:W-:Y:S01]  /*1a40*/  ISETP.LT.OR P1, PT, R0.reuse, 0x1, P4 ;  /* 0x000000010000780c */ /* 0x040fe20002721670 */
[----:B------:R-:W-:Y:S01]  /*1a50*/  CS2R R116, SRZ ;  /* 0x0000000000747805 */ /* 0x000fe2000001ff00 */
[----:B------:R-:W-:Y:S01]  /*1a60*/  ISETP.LT.OR P4, PT, R0, 0x21, P4 ;  /* 0x000000210000780c */ /* 0x000fe20002781670 */
[----:B------:R-:W-:Y:S01]  /*1a70*/  IMAD R0, R7, c[0x0][0x1a8], RZ ;  /* 0x00006a0007007a24 */ /* 0x000fe200078e02ff */
[----:B------:R2:W-:Y:S01]  /*1a80*/  LDGSTS.E.BYPASS.LTC128B.128 [R228+0xb080], [R10.64+0x100], !P0 ;  /* 0x0b0801000ae47fae */ /* 0x0005e2000c101d52 */
[----:B------:R-:W-:Y:S01]  /*1a90*/  CS2R R114, SRZ ;  /* 0x0000000000727805 */ /* 0x000fe2000001ff00 */
[----:B------:R-:W-:Y:S01]  /*1aa0*/  CS2R R112, SRZ ;  /* 0x0000000000707805 */ /* 0x000fe2000001ff00 */
[C---:B------:R-:W-:Y:S01]  /*1ab0*/  IMAD R0, R6.reuse, c[0x0][0x1ac], R0 ;  /* 0x00006b0006007a24 */ /* 0x040fe200078e0200 */
[----:B------:R-:W0:Y:S01]  /*1ac0*/  LDGDEPBAR ;  /* 0x00000000000079af */ /* 0x000e220000000000 */
[----:B------:R-:W-:Y:S01]  /*1ad0*/  CS2R R110, SRZ ;  /* 0x00000000006e7805 */ /* 0x000fe2000001ff00 */
[----:B------:R-:W-:Y:S01]  /*1ae0*/  CS2R R108, SRZ ;  /* 0x00000000006c7805 */ /* 0x000fe2000001ff00 */
[----:B------:R-:W-:Y:S01]  /*1af0*/  CS2R R106, SRZ ;  /* 0x00000000006a7805 */ /* 0x000fe2000001ff00 */
[----:B------:R-:W-:Y:S01]  /*1b00*/  CS2R R104, SRZ ;  /* 0x0000000000687805 */ /* 0x000fe2000001ff00 */
[----:B------:R-:W-:Y:S01]  /*1b10*/  CS2R R102, SRZ ;  /* 0x0000000000667805 */ /* 0x000fe2000001ff00 */
[----:B------:R-:W-:Y:S01]  /*1b20*/  CS2R R100, SRZ ;  /* 0x0000000000647805 */ /* 0x000fe2000001ff00 */
[----:B------:R-:W-:Y:S01]  /*1b30*/  CS2R R98, SRZ ;  /* 0x0000000000627805 */ /* 0x000fe2000001ff00 */
[----:B-1----:R-:W-:Y:S01]  /*1b40*/  IMAD R2, R21, c[0x0][0x178], RZ ;  /* 0x00005e0015027a24 */ /* 0x002fe200078e02ff */
        /* <DEDUP_REMOVED lines=10> */
[----:B------:R-:W-:Y:S01]  /*1bf0*/  IADD3 R3, R5, UR4, RZ ;  /* 0x0000000405037c10 */ /* 0x000fe2000fffe0ff */
[----:B------:R-:W-:Y:S01]  /*1c00*/  IMAD.MOV.U32 R8, RZ, RZ, R2 ;  /* 0x000000ffff087224 */ /* 0x000fe200078e0002 */
[----:B------:R-:W-:Y:S01]  /*1c10*/  ULDC.64 UR4, c[0x0][0x188] ;  /* 0x0000620000047ab9 */ /* 0x000fe20000000a00 */
[----:B------:R-:W-:Y:S01]  /*1c20*/  IMAD.MOV.U32 R2, RZ, RZ, R4 ;  /* 0x000000ffff027224 */ /* 0x000fe200078e0004 */
[----:B------:R-:W-:Y:S01]  /*1c30*/  UIMAD UR4, UR11, UR4, URZ ;  /* 0x000000040b0472a4 */ /* 0x000fe2000f8e023f */
[----:B------:R-:W-:Y:S01]  /*1c40*/  CS2R R82, SRZ ;  /* 0x0000000000527805 */ /* 0x000fe2000001ff00 */
[----:B------:R-:W-:Y:S01]  /*1c50*/  CS2R R80, SRZ ;  /* 0x0000000000507805 */ /* 0x000fe2000001ff00 */
[----:B------:R-:W-:Y:S01]  /*1c60*/  IMAD.WIDE.U32 R4, R6, c[0x0][0x1a8], R2 ;  /* 0x00006a0006047a25 */ /* 0x000fe200078e0002 */
[----:B------:R-:W-:Y:S01]  /*1c70*/  UIMAD UR7, UR12, UR5, UR4 ;  /* 0x000000050c0772a4 */ /* 0x000fe2000f8e0204 */
[----:B------:R-:W-:Y:S01]  /*1c80*/  CS2R R78, SRZ ;  /* 0x00000000004e7805 */ /* 0x000fe2000001ff00 */
[----:B------:R-:W-:Y:S01]  /*1c90*/  CS2R R76, SRZ ;  /* 0x00000000004c7805 */ /* 0x000fe2000001ff00 */
[----:B------:R-:W-:Y:S01]  /*1ca0*/  IMAD R3, R25, c[0x0][0x180], RZ ;  /* 0x0000600019037a24 */ /* 0x000fe200078e02ff */
[C---:B------:R-:W-:Y:S01]  /*1cb0*/  LEA R2, P0, R4.reuse, c[0x0][0x190], 0x1 ;  /* 0x0000640004027a11 */ /* 0x040fe200078008ff */
[----:B------:R-:W-:Y:S01]  /*1cc0*/  IMAD.IADD R0, R5, 0x1, R0 ;  /* 0x0000000105007824 */ /* 0x000fe200078e0200 */
[----:B------:R-:W-:Y:S01]  /*1cd0*/  ULDC.64 UR4, c[0x0][0x178] ;  /* 0x00005e0000047ab9 */ /* 0x000fe20000000a00 */
[C---:B------:R-:W-:Y:S01]  /*1ce0*/  IMAD R5, R243.reuse, c[0x0][0x184], R3 ;  /* 0x00006100f3057a24 */ /* 0x040fe200078e0203 */
[----:B------:R-:W-:Y:S01]  /*1cf0*/  UIMAD.WIDE.U32 UR22, UR17, UR4, URZ ;  /* 0x00000004111672a5 */ /* 0x000fe2000f8e003f */
[----:B------:R-:W-:Y:S01]  /*1d00*/  IMAD.WIDE.U32 R6, R243, c[0x0][0x180], R8 ;  /* 0x00006000f3067a25 */ /* 0x000fe200078e0008 */
[----:B------:R-:W-:Y:S01]  /*1d10*/  LEA.HI.X R3, R4, c[0x0][0x194], R0, 0x1, P0 ;  /* 0x0000650004037a11 */ /* 0x000fe200000f0c00 */
[----:B------:R-:W-:Y:S01]  /*1d20*/  UIMAD UR4, UR21, UR4, URZ ;  /* 0x00000004150472a4 */ /* 0x000fe2000f8e023f */
[----:B------:R-:W-:Y:S01]  /*1d30*/  CS2R R74, SRZ ;  /* 0x00000000004a7805 */ /* 0x000fe2000001ff00 */
[----:B------:R-:W-:Y:S01]  /*1d40*/  IMAD.MOV.U32 R0, RZ, RZ, c[0x0][0x1a8] ;  /* 0x00006a00ff007624 */ /* 0x000fe200078e00ff */
[----:B------:R-:W-:Y:S01]  /*1d50*/  CS2R R72, SRZ ;  /* 0x0000000000487805 */ /* 0x000fe2000001ff00 */
[----:B------:R-:W-:Y:S01]  /*1d60*/  IMAD.IADD R5, R7, 0x1, R5 ;  /* 0x0000000107057824 */ /* 0x000fe200078e0205 */
[----:B------:R1:W-:Y:S01]  /*1d70*/  LDGSTS.E.BYPASS.LTC128B.128 [R228+0x80], [R2.64], !P3 ;  /* 0x0008000002e47fae */ /* 0x0003e2000d901d52 */
[----:B------:R-:W-:Y:S01]  /*1d80*/  IMAD.MOV.U32 R7, RZ, RZ, c[0x0][0x1ac] ;  /* 0x00006b00ff077624 */ /* 0x000fe200078e00ff */
[C---:B------:R-:W-:Y:S01]  /*1d90*/  LEA R8, P0, R0.reuse, R2, 0x6 ;  /* 0x0000000200087211 */ /* 0x040fe200078030ff */
[----:B------:R-:W-:Y:S01]  /*1da0*/  UIMAD UR4, UR17, UR5, UR4 ;  /* 0x00000005110472a4 */ /* 0x000fe2000f8e0204 */
[----:B------:R1:W-:Y:S01]  /*1db0*/  LDGSTS.E.BYPASS.LTC128B.128 [R228+0x2080], [R2.64+0x80], !P2 ;  /* 0x0208008002e47fae */ /* 0x0003e2000d101d52 */
[----:B------:R-:W-:Y:S01]  /*1dc0*/  IMAD.MOV.U32 R4, RZ, RZ, R6 ;  /* 0x000000ffff047224 */ /* 0x000fe200078e0006 */
[----:B------:R-:W-:Y:S01]  /*1dd0*/  LEA.HI.X R9, R0, R3, R7, 0x6, P0 ;  /* 0x0000000300097211 */ /* 0x000fe200000f3407 */
[----:B------:R-:W-:Y:S01]  /*1de0*/  IMAD.SHL.U32 R0, R17, 0x40, RZ ;  /* 0x0000004011007824 */ /* 0x000fe200078e00ff */
[----:B------:R1:W-:Y:S01]  /*1df0*/  LDGSTS.E.BYPASS.LTC128B.128 [R228+0x4080], [R2.64+0x100], !P1 ;  /* 0x0408010002e47fae */ /* 0x0003e2000c901d52 */
[----:B------:R-:W-:Y:S01]  /*1e00*/  IMAD.SHL.U32 R6, R18, 0x8, RZ ;  /* 0x0000000812067824 */ /* 0x000fe200078e00ff */
[----:B------:R-:W-:Y:S01]  /*1e10*/  UIADD3 UR4, UR23, UR4, URZ ;  /* 0x0000000417047290 */ /* 0x000fe2000fffe03f */
[----:B------:R-:W-:Y:S01]  /*1e20*/  IMAD.WIDE.U32 R240, R20, c[0x0][0x188], R4 ;  /* 0x0000620014f07a25 */ /* 0x000fe200078e0004 */
[----:B------:R3:W-:Y:S01]  /*1e30*/  LDGSTS.E.BYPASS.LTC128B.128 [R228+0x1080], [R8.64], !P6 ;  /* 0x0108000008e47fae */ /* 0x0007e2000f101d52 */
[----:B------:R-:W-:Y:S01]  /*1e40*/  LOP3.LUT R0, R0, 0x1c0, RZ, 0xc0, !PT ;  /* 0x000001c000007812 */ /* 0x000fe200078ec0ff */
[----:B------:R-:W-:Y:S01]  /*1e50*/  UIMAD UR5, UR6, 0xc0, URZ ;  /* 0x000000c0060578a4 */ /* 0x000fe2000f8e023f */
[----:B------:R-:W-:Y:S01]  /*1e60*/  IMAD.SHL.U32 R5, R16, 0x40, RZ ;  /* 0x0000004010057824 */ /* 0x000fe200078e00ff */
[----:B------:R3:W-:Y:S01]  /*1e70*/  LDGSTS.E.BYPASS.LTC128B.128 [R228+0x3080], [R8.64+0x80], !P5 ;  /* 0x0308008008e47fae */ /* 0x0007e2000e901d52 */
[----:B------:R-:W-:Y:S01]  /*1e80*/  LOP3.LUT R7, R23, 0x3ffffffc, RZ, 0xc0, !PT ;  /* 0x3ffffffc17077812 */ /* 0x000fe200078ec0ff */
[----:B------:R-:W-:Y:S01]  /*1e90*/  CS2R R70, SRZ ;  /* 0x0000000000467805 */ /* 0x000fe2000001ff00 */
[----:B------:R-:W-:Y:S01]  /*1ea0*/  LOP3.LUT R23, R6, 0x18, RZ, 0xc0, !PT ;  /* 0x0000001806177812 */ /* 0x000fe200078ec0ff */
[----:B------:R3:W-:Y:S01]  /*1eb0*/  LDGSTS.E.BYPASS.LTC128B.128 [R228+0x5080], [R8.64+0x100], !P4 ;  /* 0x0508010008e47fae */ /* 0x0007e2000e101d52 */
[----:B------:R-:W-:Y:S01]  /*1ec0*/  SHF.R.U32.HI R4, RZ, 0x3, R0 ;  /* 0x00000003ff047819 */ /* 0x000fe20000011600 */
[----:B------:R-:W-:Y:S01]  /*1ed0*/  CS2R R68, SRZ ;  /* 0x0000000000447805 */ /* 0x000fe2000001ff00 */
[C---:B------:R-:W-:Y:S01]  /*1ee0*/  LOP3.LUT P2, RZ, R16.reuse, 0x4, RZ, 0xc0, !PT ;  /* 0x0000000410ff7812 */ /* 0x040fe2000784c0ff */
[----:B------:R-:W0:Y:S01]  /*1ef0*/  LDGDEPBAR ;  /* 0x00000000000079af */ /* 0x000e220000000000 */
[----:B------:R-:W-:Y:S01]  /*1f00*/  IADD3 R235, R241, UR7, RZ ;  /* 0x00000007f1eb7c10 */ /* 0x000fe2000fffe0ff */
[----:B------:R-:W-:Y:S01]  /*1f10*/  CS2R R66, SRZ ;  /* 0x0000000000427805 */ /* 0x000fe2000001ff00 */
[----:B------:R-:W-:Y:S01]  /*1f20*/  LOP3.LUT P1, RZ, R16, 0x2, RZ, 0xc0, !PT ;  /* 0x0000000210ff7812 */ /* 0x000fe2000782c0ff */
[----:B------:R-:W-:Y:S01]  /*1f30*/  CS2R R64, SRZ ;  /* 0x0000000000407805 */ /* 0x000fe2000001ff00 */
[----:B------:R-:W-:Y:S01]  /*1f40*/  LOP3.LUT R16, R5, 0x1c0, RZ, 0xc0, !PT ;  /* 0x000001c005107812 */ /* 0x000fe200078ec0ff */
[----:B------:R-:W-:Y:S01]  /*1f50*/  IMAD R5, R22, 0x800, R24 ;  /* 0x0000080016057824 */ /* 0x000fe200078e0218 */
[----:B------:R-:W-:Y:S01]  /*1f60*/  LOP3.LUT R4, R4, R0, R23, 0x1e, !PT ;  /* 0x0000000004047212 */ /* 0x000fe200078e1e17 */
[----:B------:R-:W-:Y:S01]  /*1f70*/  IMAD.IADD R0, R33, 0x1, -R7 ;  /* 0x0000000121007824 */ /* 0x000fe200078e0a07 */
[----:B------:R-:W-:Y:S01]  /*1f80*/  SHF.R.U32.HI R223, RZ, 0x3, R16 ;  /* 0x00000003ffdf7819 */ /* 0x000fe20000011610 */
[----:B------:R-:W-:Y:S01]  /*1f90*/  IMAD.SHL.U32 R24, R27, 0x400, RZ ;  /* 0x000004001b187824 */ /* 0x000fe200078e00ff */
[----:B------:R-:W-:Y:S01]  /*1fa0*/  LOP3.LUT P3, RZ, R17, 0x4, RZ, 0xc0, !PT ;  /* 0x0000000411ff7812 */ /* 0x000fe2000786c0ff */
[----:B-1----:R-:W-:Y:S01]  /*1fb0*/  IMAD.U32 R2, RZ, RZ, UR22 ;  /* 0x00000016ff027e24 */ /* 0x002fe2000f8e00ff */
[----:B------:R-:W-:Y:S01]  /*1fc0*/  ISETP.GE.AND P6, PT, R29, c[0x0][0x16c], PT ;  /* 0x00005b001d007a0c */ /* 0x000fe20003fc6270 */
[----:B------:R-:W-:Y:S01]  /*1fd0*/  IMAD.U32 R3, RZ, RZ, UR23 ;  /* 0x00000017ff037e24 */ /* 0x000fe2000f8e00ff */
[----:B------:R-:W-:Y:S01]  /*1fe0*/  ISETP.GE.AND P5, PT, R30, c[0x0][0x16c], PT ;  /* 0x00005b001e007a0c */ /* 0x000fe20003fa6270 */
[----:B------:R-:W-:Y:S01]  /*1ff0*/  IMAD.U32 R3, RZ, RZ, UR4 ;  /* 0x00000004ff037e24 */ /* 0x000fe2000f8e00ff */
[----:B------:R-:W-:Y:S01]  /*2000*/  LEA R6, P0, R2, R240, 0x6 ;  /* 0x000000f002067211 */ /* 0x000fe200078030ff */
[----:B------:R-:W-:Y:S01]  /*2010*/  IMAD R0, R0, 0x2, R24 ;  /* 0x0000000200007824 */ /* 0x000fe200078e0218 */
[----:B------:R-:W-:Y:S01]  /*2020*/  SEL R7, RZ, 0x2, P6 ;  /* 0x00000002ff077807 */ /* 0x000fe20003000000 */
[----:B------:R-:W-:Y:S01]  /*2030*/  USHF.R.S32.HI UR4, URZ, 0x1f, UR6 ;  /* 0x0000001f3f047899 */ /* 0x000fe20008011406 */
[----:B--2---:R-:W-:Y:S01]  /*2040*/  LEA.HI.X R11, R2, R235, R3, 0x6, P0 ;  /* 0x000000eb020b7211 */ /* 0x004fe200000f3403 */
[----:B------:R-:W-:Y:S01]  /*2050*/  IMAD.IADD R4, R0, 0x1, R4 ;  /* 0x0000000100047824 */ /* 0x000fe200078e0204 */
[----:B------:R-:W-:Y:S01]  /*2060*/  LOP3.LUT R2, R16, 0x8, R28, 0xf8, !PT ;  /* 0x0000000810027812 */ /* 0x000fe200078ef81c */
[----:B------:R-:W-:-:S04]  /*2070*/  DEPBAR.LE SB0, 0x1 ;  /* 0x000080400000791a */ /* 0x000fc80000000000 */
[----:B------:R-:W-:Y:S01]  /*2080*/  ISETP.GE.AND P0, PT, R12, c[0x0][0x16c], PT ;  /* 0x00005b000c007a0c */ /* 0x000fe20003f06270 */
[----:B------:R-:W-:Y:S01]  /*2090*/  IMAD.SHL.U32 R230, R4, 0x2, RZ ;  /* 0x0000000204e67824 */ /* 0x000fe200078e00ff */
[----:B------:R-:W-:Y:S01]  /*20a0*/  LOP3.LUT R2, R2, R223, RZ, 0x3c, !PT ;  /* 0x000000df02027212 */ /* 0x000fe200078e3cff */
[----:B------:R-:W-:Y:S01]  /*20b0*/  IMAD R17, R25, c[0x0][0x210], RZ ;  /* 0x0000840019117a24 */ /* 0x000fe200078e02ff */
[----:B------:R-:W-:Y:S01]  /*20c0*/  SEL R234, RZ, 0x1, P0 ;  /* 0x00000001ffea7807 */ /* 0x000fe20000000000 */
[----:B------:R-:W-:Y:S01]  /*20d0*/  UMOV UR22, 0x5 ;  /* 0x0000000500167882 */ /* 0x000fe20000000000 */
[C---:B------:R-:W-:Y:S01]  /*20e0*/  LEA R10, P0, R6.reuse, c[0x0][0x160], 0x1 ;  /* 0x00005800060a7a11 */ /* 0x040fe200078008ff */
[----:B------:R-:W-:Y:S01]  /*20f0*/  IMAD.IADD R2, R5, 0x1, R2 ;  /* 0x0000000105027824 */ /* 0x000fe200078e0202 */
[----:B------:R-:W-:Y:S01]  /*2100*/  SEL R3, RZ, 0x4, P5 ;  /* 0x00000004ff037807 */ /* 0x000fe20002800000 */
[----:B------:R-:W-:Y:S01]  /*2110*/  IMAD.MOV.U32 R5, RZ, RZ, c[0x0][0x178] ;  /* 0x00005e00ff057624 */ /* 0x000fe200078e00ff */
[----:B------:R-:W-:Y:S01]  /*2120*/  LEA.HI.X R11, R6, c[0x0][0x164], R11, 0x1, P0 ;  /* 0x00005900060b7a11 */ /* 0x000fe200000f0c0b */
[----:B------:R-:W-:Y:S01]  /*2130*/  IMAD.MOV.U32 R6, RZ, RZ, c[0x0][0x17c] ;  /* 0x00005f00ff067624 */ /* 0x000fe200078e00ff */
[----:B------:R-:W-:Y:S01]  /*2140*/  IADD3 R0, R3, R7, R234 ;  /* 0x0000000703007210 */ /* 0x000fe20007ffe0ea */
[----:B------:R-:W-:Y:S01]  /*2150*/  IMAD.SHL.U32 R224, R2, 0x2, RZ ;  /* 0x0000000202e07824 */ /* 0x000fe200078e00ff */
[----:B------:R-:W-:Y:S01]  /*2160*/  BAR.SYNC.DEFER_BLOCKING 0x0 ;  /* 0x0000000000007b1d */ /* 0x000fe20000010000 */
[C---:B------:R-:W-:Y:S01]  /*2170*/  IADD3 R3, R230.reuse, 0x12280, RZ ;  /* 0x00012280e6037810 */ /* 0x040fe20007ffe0ff */
[----:B------:R-:W-:Y:S01]  /*2180*/  CS2R R62, SRZ ;  /* 0x00000000003e7805 */ /* 0x000fe2000001ff00 */
[----:B------:R-:W-:Y:S01]  /*2190*/  LEA R4, P0, R5, R10, 0x6 ;  /* 0x0000000a05047211 */ /* 0x000fe200078030ff */
[----:B------:R-:W-:Y:S01]  /*21a0*/  CS2R R60, SRZ ;  /* 0x00000000003c7805 */ /* 0x000fe2000001ff00 */
[----:B------:R-:W-:Y:S01]  /*21b0*/  IADD3 R231, R230, 0x122c0, RZ ;  /* 0x000122c0e6e77810 */ /* 0x000fe20007ffe0ff */
[----:B------:R-:W-:Y:S01]  /*21c0*/  CS2R R58, SRZ ;  /* 0x00000000003a7805 */ /* 0x000fe2000001ff00 */
[----:B------:R-:W-:Y:S01]  /*21d0*/  @P3 IADD3 R231, R3, -0x40, RZ ;  /* 0xffffffc003e73810 */ /* 0x000fe20007ffe0ff */
[----:B------:R-:W-:Y:S01]  /*21e0*/  IMAD R3, R21, c[0x0][0x208], RZ ;  /* 0x0000820015037a24 */ /* 0x000fe200078e02ff */
[----:B------:R-:W-:Y:S01]  /*21f0*/  LEA.HI.X R5, R5, R11, R6, 0x6, P0 ;  /* 0x0000000b05057211 */ /* 0x000fe200000f3406 */
[----:B------:R-:W-:Y:S01]  /*2200*/  IMAD.WIDE.U32 R6, R19, c[0x0][0x208], R12 ;  /* 0x0000820013067a25 */ /* 0x000fe200078e000c */
[C---:B------:R-:W-:Y:S01]  /*2210*/  LOP3.LUT P0, RZ, R0.reuse, 0x1, RZ, 0xc0, !PT ;  /* 0x0000000100ff7812 */ /* 0x040fe2000780c0ff */
[----:B------:R-:W-:Y:S01]  /*2220*/  CS2R R56, SRZ ;  /* 0x0000000000387805 */ /* 0x000fe2000001ff00 */
[C---:B------:R-:W-:Y:S01]  /*2230*/  LOP3.LUT P3, RZ, R0.reuse, 0x2, RZ, 0xc0, !PT ;  /* 0x0000000200ff7812 */ /* 0x040fe2000786c0ff */
[----:B------:R-:W-:Y:S01]  /*2240*/  IMAD.SHL.U32 R13, R33, 0x4, RZ ;  /* 0x00000004210d7824 */ /* 0x000fe200078e00ff */
[----:B------:R-:W-:Y:S01]  /*2250*/  LOP3.LUT P4, RZ, R0, 0x4, RZ, 0xc0, !PT ;  /* 0x0000000400ff7812 */ /* 0x000fe2000788c0ff */
[----:B---3--:R-:W-:Y:S01]  /*2260*/  IMAD R9, R19, c[0x0][0x20c], R3 ;  /* 0x0000830013097a24 */ /* 0x008fe200078e0203 */
[----:B------:R-:W-:Y:S01]  /*2270*/  SEL R0, R220, 0xffffffe0, !P1 ;  /* 0xffffffe0dc007807 */ /* 0x000fe20004800000 */
[----:B------:R-:W-:Y:S01]  /*2280*/  CS2R R54, SRZ ;  /* 0x0000000000367805 */ /* 0x000fe2000001ff00 */
[----:B------:R-:W-:Y:S01]  /*2290*/  SEL R222, R222, 0xffffffc0, !P2 ;  /* 0xffffffc0dede7807 */ /* 0x000fe20005000000 */
[----:B------:R-:W-:Y:S01]  /*22a0*/  IMAD.IADD R7, R7, 0x1, R9 ;  /* 0x0000000107077824 */ /* 0x000fe200078e0209 */
[----:B------:R-:W-:Y:S01]  /*22b0*/  IADD3 R2, -R242, UR14, -R26 ;  /* 0x0000000ef2027c10 */ /* 0x000fe2000fffe91a */
[C---:B------:R-:W-:Y:S01]  /*22c0*/  IMAD.IADD R225, R224.reuse, 0x1, R0 ;  /* 0x00000001e0e17824 */ /* 0x040fe200078e0200 */
[----:B------:R-:W-:Y:S01]  /*22d0*/  SHF.R.S32.HI R3, RZ, 0x1f, R18 ;  /* 0x0000001fff037819 */ /* 0x000fe20000011412 */
[----:B------:R-:W-:Y:S01]  /*22e0*/  IMAD.IADD R227, R224, 0x1, R222 ;  /* 0x00000001e0e37824 */ /* 0x000fe200078e02de */
[----:B------:R1:W2:Y:S01]  /*22f0*/  LDSM.16.M88.4 R148, [R224+0x6080] ;  /* 0x00608000e094783b */ /* 0x0002a20000000200 */
[----:B------:R-:W-:Y:S01]  /*2300*/  IMAD.IADD R226, R222, 0x1, R225 ;  /* 0x00000001dee27824 */ /* 0x000fe200078e02e1 */
[C---:B------:R-:W-:Y:S01]  /*2310*/  ISETP.LT.OR P2, PT, R2.reuse, 0x1, !P0 ;  /* 0x000000010200780c */ /* 0x040fe20004741670 */
[----:B------:R-:W-:Y:S01]  /*2320*/  IMAD.U32 R0, RZ, RZ, UR5 ;  /* 0x00000005ff007e24 */ /* 0x000fe2000f8e00ff */
[----:B------:R1:W3:Y:S01]  /*2330*/  LDSM.16.M88.4 R152, [R225+0x6080] ;  /* 0x00608000e198783b */ /* 0x0002e20000000200 */
[C---:B------:R-:W-:Y:S01]  /*2340*/  ISETP.LT.OR P1, PT, R2.reuse, 0x1, !P3 ;  /* 0x000000010200780c */ /* 0x040fe20005f21670 */
[----:B------:R-:W-:Y:S01]  /*2350*/  IMAD.WIDE.U32 R6, R243, c[0x0][0x210], R6 ;  /* 0x00008400f3067a25 */ /* 0x000fe200078e0006 */
[----:B------:R-:W-:Y:S01]  /*2360*/  LEA.HI R3, R3, R18, RZ, 0x2 ;  /* 0x0000001203037211 */ /* 0x000fe200078f10ff */
[----:B------:R1:W4:Y:S01]  /*2370*/  LDSM.16.M88.4 R156, [R227+0x6080] ;  /* 0x00608000e39c783b */ /* 0x0003220000000200 */
[C---:B------:R-:W-:Y:S01]  /*2380*/  ISETP.LT.OR P0, PT, R2.reuse, 0x21, !P0 ;  /* 0x000000210200780c */ /* 0x040fe20004701670 */
[----:B------:R-:W-:Y:S01]  /*2390*/  CS2R R52, SRZ ;  /* 0x0000000000347805 */ /* 0x000fe2000001ff00 */
[C---:B------:R-:W-:Y:S01]  /*23a0*/  ISETP.LT.OR P3, PT, R2.reuse, 0x21, !P3 ;  /* 0x000000210200780c */ /* 0x040fe20005f61670 */
[----:B------:R1:W1:Y:S01]  /*23b0*/  LDSM.16.M88.4 R168, [R224+0x8080] ;  /* 0x00808000e0a8783b */ /* 0x0002620000000200 */
[----:B------:R-:W-:Y:S01]  /*23c0*/  SEL R21, RZ, 0xffffffff, P6 ;  /* 0xffffffffff157807 */ /* 0x000fe20003000000 */
        /* <DEDUP_REMOVED lines=22> */
[----:B------:R-:W-:Y:S01]  /*2530*/  ISETP.LT.OR P4, PT, R2, 0x21, !P4 ;  /* 0x000000210200780c */ /* 0x000fe20006781670 */
[----:B------:R1:W-:Y:S01]  /*2540*/  LDGSTS.E.BYPASS.LTC128B.128 [R228+0x8080], [R10.64+0x80], !P1 ;  /* 0x080800800ae47fae */ /* 0x0003e2000c901d52 */
[----:B------:R-:W-:-:S04]  /*2550*/  IADD3 R14, P1, R33, UR5, RZ ;  /* 0x00000005210e7c10 */ /* 0x000fc8000ff3e0ff */
[----:B------:R-:W-:Y:S02]  /*2560*/  LEA.HI.X.SX32 R15, R0, R15, 0x1, P1 ;  /* 0x0000000f000f7211 */ /* 0x000fe400008f0eff */
[C---:B------:R-:W-:Y:S02]  /*2570*/  ISETP.GE.AND P1, PT, R12.reuse, c[0x0][0x1fc], PT ;  /* 0x00007f000c007a0c */ /* 0x040fe40003f26270 */
[----:B------:R-:W-:Y:S01]  /*2580*/  LOP3.LUT R0, R3, 0x1ffffffc, RZ, 0xc0, !PT ;  /* 0x1ffffffc03007812 */ /* 0x000fe200078ec0ff */
[----:B------:R1:W-:Y:S01]  /*2590*/  LDGSTS.E.BYPASS.LTC128B.128 [R228+0xa080], [R10.64+0x100], !P2 ;  /* 0x0a0801000ae47fae */ /* 0x0003e2000d101d52 */
[----:B------:R-:W-:Y:S01]  /*25a0*/  IADD3 R8, P2, R13, UR6, RZ ;  /* 0x000000060d087c10 */ /* 0x000fe2000ff5e0ff */
[----:B------:R-:W-:Y:S01]  /*25b0*/  ULDC.64 UR6, c[0x0][0x208] ;  /* 0x0000820000067ab9 */ /* 0x000fe20000000a00 */
[----:B------:R-:W-:Y:S01]  /*25c0*/  IMAD R3, R25, c[0x0][0x270], RZ ;  /* 0x00009c0019037a24 */ /* 0x000fe200078e02ff */
[----:B------:R1:W-:Y:S01]  /*25d0*/  LDGSTS.E.BYPASS.LTC128B.128 [R228+0x7080], [R4.64], !P0 ;  /* 0x0708000004e47fae */ /* 0x0003e2000c101d52 */
[----:B------:R-:W-:Y:S01]  /*25e0*/  LEA.HI.X.SX32 R9, R13, UR4, 0x1, P2 ;  /* 0x000000040d097c11 */ /* 0x000fe200090f0eff */
[----:B------:R-:W-:Y:S01]  /*25f0*/  ULDC.64 UR4, c[0x0][0x218] ;  /* 0x0000860000047ab9 */ /* 0x000fe20000000a00 */
[----:B------:R-:W-:Y:S01]  /*2600*/  ISETP.GE.AND P2, PT, R12, c[0x0][0x1fc], PT ;  /* 0x00007f000c007a0c */ /* 0x000fe20003f46270 */
[----:B------:R-:W-:Y:S01]  /*2610*/  UIMAD UR4, UR11, UR4, URZ ;  /* 0x000000040b0472a4 */ /* 0x000fe2000f8e023f */
[----:B------:R-:W-:Y:S01]  /*2620*/  IMAD.WIDE.U32 R12, R243, c[0x0][0x238], R14 ;  /* 0x00008e00f30c7a25 */ /* 0x000fe200078e000e */
[----:B------:R1:W-:Y:S01]  /*2630*/  LDGSTS.E.BYPASS.LTC128B.128 [R228+0x9080], [R4.64+0x80], !P3 ;  /* 0x0908008004e47fae */ /* 0x0003e2000d901d52 */
[----:B------:R-:W-:Y:S01]  /*2640*/  ISETP.GT.AND P3, PT, R33, 0xf, PT ;  /* 0x0000000f2100780c */ /* 0x000fe20003f64270 */
[----:B------:R-:W-:Y:S01]  /*2650*/  UIMAD UR5, UR12, UR5, UR4 ;  /* 0x000000050c0572a4 */ /* 0x000fe2000f8e0204 */
[----:B------:R-:W-:Y:S01]  /*2660*/  IMAD R14, R243, c[0x0][0x214], R17 ;  /* 0x00008500f30e7a24 */ /* 0x000fe200078e0211 */
[----:B------:R2:W-:Y:S01]  /*2670*/  LDGSTS.E.BYPASS.LTC128B.128 [R228+0xb080], [R4.64+0x100], !P4 ;  /* 0x0b08010004e47fae */ /* 0x0005e2000e101d52 */
[----:B------:R-:W-:Y:S01]  /*2680*/  IMAD.IADD R19, R18, 0x1, -R0 ;  /* 0x0000000112137824 */ /* 0x000fe200078e0a00 */
[----:B------:R-:W-:Y:S01]  /*2690*/  UMOV UR4, 0x6 ;  /* 0x0000000600047882 */ /* 0x000fe20000000000 */
[----:B------:R-:W-:Y:S01]  /*26a0*/  IMAD.IADD R7, R7, 0x1, R14 ;  /* 0x0000000107077824 */ /* 0x000fe200078e020e */
[----:B------:R-:W-:Y:S01]  /*26b0*/  USHF.L.U64.HI UR7, UR6, UR4, UR7 ;  /* 0x0000000406077299 */ /* 0x000fe20008010207 */
[----:B------:R-:W-:Y:S01]  /*26c0*/  IMAD R0, R25, c[0x0][0x238], RZ ;  /* 0x00008e0019007a24 */ /* 0x000fe200078e02ff */
[----:B------:R-:W-:Y:S01]  /*26d0*/  USHF.L.U32 UR4, UR6, 0x6, URZ ;  /* 0x0000000606047899 */ /* 0x000fe2000800063f */
[----:B------:R-:W-:Y:S01]  /*26e0*/  IMAD.WIDE.U32 R238, R20, c[0x0][0x218], R6 ;  /* 0x0000860014ee7a25 */ /* 0x000fe200078e0006 */
[----:B------:R-:W-:Y:S01]  /*26f0*/  UIMAD UR23, UR7, UR17, URZ ;  /* 0x00000011071772a4 */ /* 0x000fe2000f8e023f */
[----:B------:R-:W-:Y:S01]  /*2700*/  LOP3.LUT R14, R31, 0xfffffff0, RZ, 0xc0, !PT ;  /* 0xfffffff01f0e7812 */ /* 0x000fe200078ec0ff */
[----:B------:R-:W-:Y:S01]  /*2710*/  USHF.L.U32 UR7, UR6, 0x5, URZ ;  /* 0x0000000506077899 */ /* 0x000fe2000800063f */
[----:B------:R-:W-:Y:S01]  /*2720*/  IMAD R0, R243, c[0x0][0x23c], R0 ;  /* 0x00008f00f3007a24 */ /* 0x000fe200078e0200 */
[----:B------:R-:W-:Y:S01]  /*2730*/  IADD3 R237, R239, UR5, RZ ;  /* 0x00000005efed7c10 */ /* 0x000fe2000fffe0ff */
[----:B------:R-:W-:Y:S01]  /*2740*/  IMAD.U32 R6, RZ, RZ, UR4 ;  /* 0x00000004ff067e24 */ /* 0x000fe2000f8e00ff */
[----:B------:R-:W-:Y:S01]  /*2750*/  UIMAD UR23, UR21, UR4, UR23 ;  /* 0x00000004151772a4 */ /* 0x000fe2000f8e0217 */
[----:B------:R-:W-:Y:S01]  /*2760*/  IMAD.IADD R13, R13, 0x1, R0 ;  /* 0x000000010d0d7824 */ /* 0x000fe200078e0200 */
[----:B------:R-:W-:Y:S01]  /*2770*/  SEL R233, RZ, 0x1, P1 ;  /* 0x00000001ffe97807 */ /* 0x000fe20000800000 */
[----:B------:R-:W-:Y:S01]  /*2780*/  IMAD R0, R25, c[0x0][0x288], RZ ;  /* 0x0000a20019007a24 */ /* 0x000fe200078e02ff */
[----:B------:R-:W-:Y:S01]  /*2790*/  ULDC.64 UR4, c[0x0][0x278] ;  /* 0x00009e0000047ab9 */ /* 0x000fe20000000a00 */
[----:B------:R-:W-:Y:S01]  /*27a0*/  IMAD.MOV.U32 R236, RZ, RZ, R238 ;  /* 0x000000ffffec7224 */ /* 0x000fe200078e00ee */
[----:B------:R-:W-:Y:S01]  /*27b0*/  ULDC UR21, c[0x0][0x20c] ;  /* 0x0000830000157ab9 */ /* 0x000fe20000000800 */
[C---:B------:R-:W-:Y:S01]  /*27c0*/  IMAD R3, R243.reuse, c[0x0][0x274], R3 ;  /* 0x00009d00f3037a24 */ /* 0x040fe200078e0203 */
[----:B------:R-:W-:Y:S01]  /*27d0*/  UIMAD UR4, UR11, UR4, URZ ;  /* 0x000000040b0472a4 */ /* 0x000fe2000f8e023f */
[C---:B-1----:R-:W-:Y:S01]  /*27e0*/  IMAD.WIDE.U32 R10, R243.reuse, c[0x0][0x270], R8 ;  /* 0x00009c00f30a7a25 */ /* 0x042fe200078e0008 */
[----:B------:R-:W-:Y:S01]  /*27f0*/  USHF.L.U64.HI UR6, UR6, UR22, UR21 ;  /* 0x0000001606067299 */ /* 0x000fe20008010215 */
[----:B------:R-:W-:Y:S01]  /*2800*/  ISETP.GE.AND P1, PT, R30, c[0x0][0x1fc], PT ;  /* 0x00007f001e007a0c */ /* 0x000fe20003f26270 */
[----:B------:R-:W-:Y:S01]  /*2810*/  UIMAD UR4, UR12, UR5, UR4 ;  /* 0x000000050c0472a4 */ /* 0x000fe2000f8e0204 */
[C---:B------:R-:W-:Y:S01]  /*2820*/  IMAD R0, R243.reuse, c[0x0][0x28c], R0 ;  /* 0x0000a300f3007a24 */ /* 0x040fe200078e0200 */
[----:B------:R-:W-:Y:S01]  /*2830*/  USHF.R.S32.HI UR21, URZ, 0x1f, UR20 ;  /* 0x0000001f3f157899 */ /* 0x000fe20008011414 */
[----:B------:R-:W-:-:S04]  /*2840*/  IMAD.WIDE.U32 R8, R243, c[0x0][0x288], R8 ;  /* 0x0000a200f3087a25 */ /* 0x000fc800078e0008 */
[----:B------:R-:W-:-:S04]  /*2850*/  IMAD.WIDE.U32 R6, R6, UR17, R236 ;  /* 0x0000001106067c25 */ /* 0x000fc8000f8e00ec */
[----:B------:R-:W-:Y:S01]  /*2860*/  IMAD.IADD R11, R11, 0x1, R3 ;  /* 0x000000010b0b7824 */ /* 0x000fe200078e0203 */
[----:B------:R-:W-:Y:S01]  /*2870*/  LEA R2, P0, R6, c[0x0][0x1f0], 0x1 ;  /* 0x00007c0006027a11 */ /* 0x000fe200078008ff */
[----:B------:R-:W-:Y:S01]  /*2880*/  IMAD.IADD R9, R9, 0x1, R0 ;  /* 0x0000000109097824 */ /* 0x000fe200078e0200 */
[----:B------:R-:W-:Y:S01]  /*2890*/  IADD3 R0, R7, UR23, RZ ;  /* 0x0000001707007c10 */ /* 0x000fe2000fffe0ff */
[----:B--2---:R-:W-:Y:S01]  /*28a0*/  IMAD.U32 R4, RZ, RZ, UR7 ;  /* 0x00000007ff047e24 */ /* 0x004fe2000f8e00ff */
[----:B------:R-:W-:Y:S01]  /*28b0*/  LOP3.LUT R7, R32, 0xffffffe0, RZ, 0xc0, !PT ;  /* 0xffffffe020077812 */ /* 0x000fe200078ec0ff */
[----:B------:R-:W-:Y:S01]  /*28c0*/  IMAD.WIDE.U32 R246, R20, c[0x0][0x278], R10 ;  /* 0x00009e0014f67a25 */ /* 0x000fe200078e000a */
[----:B------:R-:W-:Y:S02]  /*28d0*/  LEA.HI.X R3, R6, c[0x0][0x1f4], R0, 0x1, P0 ;  /* 0x00007d0006037a11 */ /* 0x000fe400000f0c00 */
[----:B------:R-:W-:Y:S01]  /*28e0*/  LEA R4, P4, R4, R2, 0x1 ;  /* 0x0000000204047211 */ /* 0x000fe200078808ff */
[----:B------:R-:W-:Y:S01]  /*28f0*/  IMAD.U32 R6, RZ, RZ, UR7 ;  /* 0x00000007ff067e24 */ /* 0x000fe2000f8e00ff */
[----:B------:R-:W-:Y:S01]  /*2900*/  IADD3 R252, R247, UR4, RZ ;  /* 0x00000004f7fc7c10 */ /* 0x000fe2000fffe0ff */
[----:B------:R-:W-:Y:S01]  /*2910*/  IMAD.U32 R5, RZ, RZ, UR6 ;  /* 0x00000006ff057e24 */ /* 0x000fe2000f8e00ff */
[----:B------:R-:W-:Y:S01]  /*2920*/  @!P3 IADD3 R0, P0, R246, UR20, RZ ;  /* 0x00000014f600bc10 */ /* 0x000fe2000ff1e0ff */
[----:B------:R-:W-:Y:S01]  /*2930*/  ULDC.64 UR4, c[0x0][0x290] ;  /* 0x0000a40000047ab9 */ /* 0x000fe20000000a00 */
[----:B------:R-:W-:Y:S01]  /*2940*/  IMAD.WIDE.U32 R244, R20, c[0x0][0x290], R8 ;  /* 0x0000a40014f47a25 */ /* 0x000fe200078e0008 */
[----:B------:R-:W-:Y:S01]  /*2950*/  UIMAD UR4, UR11, UR4, URZ ;  /* 0x000000040b0472a4 */ /* 0x000fe2000f8e023f */
[----:B------:R-:W-:-:S02]  /*2960*/  LEA.HI.X R5, R6, R3, R5, 0x1, P4 ;  /* 0x0000000306057211 */ /* 0x000fc400020f0c05 */
[----:B------:R-:W-:Y:S01]  /*2970*/  @!P3 IADD3.X R6, R252, UR21, RZ, P0, !PT ;  /* 0x00000015fc06bc10 */ /* 0x000fe200087fe4ff */
[----:B------:R-:W-:Y:S01]  /*2980*/  UIMAD UR4, UR12, UR5, UR4 ;  /* 0x000000050c0472a4 */ /* 0x000fe2000f8e0204 */
[----:B------:R-:W-:Y:S01]  /*2990*/  @!P3 LEA R10, P6, R0, c[0x0][0x258], 0x2 ;  /* 0x00009600000aba11 */ /* 0x000fe200078c10ff */
[----:B------:R-:W-:Y:S01]  /*29a0*/  IMAD.WIDE.U32 R250, R20, c[0x0][0x240], R12 ;  /* 0x0000900014fa7a25 */ /* 0x000fe200078e000c */
[----:B------:R-:W-:Y:S02]  /*29b0*/  ISETP.GE.AND P4, PT, R29, c[0x0][0x1fc], PT ;  /* 0x00007f001d007a0c */ /* 0x000fe40003f86270 */
[----:B------:R-:W-:Y:S01]  /*29c0*/  @!P3 LEA.HI.X R11, R0, c[0x0][0x25c], R6, 0x2, P6 ;  /* 0x00009700000bba11 */ /* 0x000fe200030f1406 */
[C---:B------:R-:W-:Y:S01]  /*29d0*/  IMAD.IADD R6, R33.reuse, 0x1, -R7 ;  /* 0x0000000121067824 */ /* 0x040fe200078e0a07 */
[----:B------:R-:W-:Y:S01]  /*29e0*/  IADD3 R0, -R26, UR14, -R242 ;  /* 0x0000000e1a007c10 */ /* 0x000fe2000fffe9f2 */
[----:B------:R-:W-:Y:S01]  /*29f0*/  IMAD.IADD R7, R33, 0x1, -R14 ;  /* 0x0000000121077824 */ /* 0x000fe200078e0a0e */
[----:B------:R-:W-:Y:S01]  /*2a00*/  ISETP.GE.AND P0, PT, R29, c[0x0][0x1fc], PT ;  /* 0x00007f001d007a0c */ /* 0x000fe20003f06270 */
[----:B------:R-:W-:Y:S01]  /*2a10*/  @!P3 IMAD.SHL.U32 R14, R33, 0x10, RZ ;  /* 0x00000010210eb824 */ /* 0x000fe200078e00ff */
[----:B------:R-:W-:Y:S01]  /*2a20*/  ISETP.LT.OR P6, PT, R0, 0x1, P2 ;  /* 0x000000010000780c */ /* 0x000fe200017c1670 */
[----:B------:R-:W-:Y:S01]  /*2a30*/  IMAD.SHL.U32 R17, R22, 0x20, RZ ;  /* 0x0000002016117824 */ /* 0x000fe200078e00ff */
[----:B------:R-:W-:Y:S01]  /*2a40*/  SEL R18, RZ, 0xffffffff, P4 ;  /* 0xffffffffff127807 */ /* 0x000fe20002000000 */
[----:B------:R-:W-:Y:S01]  /*2a50*/  IMAD.SHL.U32 R8, R21, 0x2, RZ ;  /* 0x0000000215087824 */ /* 0x000fe200078e00ff */
[----:B------:R-:W-:Y:S01]  /*2a60*/  ISETP.LT.OR P4, PT, R0, 0x1, P0 ;  /* 0x000000010000780c */ /* 0x000fe20000781670 */
[----:B------:R1:W-:Y:S01]  /*2a70*/  @!P3 LDGSTS.E.BYPASS.LTC128B.128 [R14+0x12080], [R10.64] ;  /* 0x120800000a0ebfae */ /* 0x0003e2000b901d52 */
[----:B------:R-:W-:-:S02]  /*2a80*/  SHF.R.S32.HI R15, RZ, 0x1f, R7 ;  /* 0x0000001fff0f7819 */ /* 0x000fc40000011407 */
[----:B------:R-:W-:Y:S01]  /*2a90*/  SHF.R.S32.HI R229, RZ, 0x1f, R6 ;  /* 0x0000001fffe57819 */ /* 0x000fe20000011406 */
[----:B------:R-:W0:Y:S01]  /*2aa0*/  LDGDEPBAR ;  /* 0x00000000000079af */ /* 0x000e220000000000 */
[----:B------:R-:W-:Y:S02]  /*2ab0*/  ISETP.LT.OR P2, PT, R0, 0x21, P2 ;  /* 0x000000210000780c */ /* 0x000fe40001741670 */
[----:B------:R-:W-:Y:S01]  /*2ac0*/  LEA.HI R229, R229, R6, RZ, 0x2 ;  /* 0x00000006e5e57211 */ /* 0x000fe200078f10ff */
[----:B------:R2:W-:Y:S01]  /*2ad0*/  LDGSTS.E.BYPASS.LTC128B.128 [R228+0xc080], [R2.64], !P6 ;  /* 0x0c08000002e47fae */ /* 0x0005e2000f101d52 */
[----:B------:R-:W-:Y:S02]  /*2ae0*/  ISETP.GE.AND P6, PT, R30, c[0x0][0x1fc], PT ;  /* 0x00007f001e007a0c */ /* 0x000fe40003fc6270 */
[C---:B------:R-:W-:Y:S01]  /*2af0*/  ISETP.LT.OR P0, PT, R0.reuse, 0x21, P0 ;  /* 0x000000210000780c */ /* 0x040fe20000701670 */
[----:B------:R2:W-:Y:S01]  /*2b00*/  LDGSTS.E.BYPASS.LTC128B.128 [R228+0xe080], [R2.64+0x80], !P4 ;  /* 0x0e08008002e47fae */ /* 0x0005e2000e101d52 */
[----:B------:R-:W-:-:S02]  /*2b10*/  ISETP.LT.OR P4, PT, R0, 0x1, P6 ;  /* 0x000000010000780c */ /* 0x000fc40003781670 */
[----:B------:R-:W-:Y:S02]  /*2b20*/  ISETP.LT.OR P6, PT, R0, 0x21, P6 ;  /* 0x000000210000780c */ /* 0x000fe400037c1670 */
[----:B------:R-:W-:Y:S02]  /*2b30*/  SEL R12, RZ, 0x4, P1 ;  /* 0x00000004ff0c7807 */ /* 0x000fe40000800000 */
[----:B------:R-:W-:Y:S02]  /*2b40*/  ISETP.GE.AND P1, PT, R33, 0x10, PT ;  /* 0x000000102100780c */ /* 0x000fe40003f26270 */
[----:B------:R-:W-:Y:S01]  /*2b50*/  IADD3 R249, R245, UR4, RZ ;  /* 0x00000004f5f97c10 */ /* 0x000fe2000fffe0ff */
[----:B------:R-:W-:Y:S01]  /*2b60*/  ULDC.64 UR4, c[0x0][0x240] ;  /* 0x0000900000047ab9 */ /* 0x000fe20000000a00 */
[----:B------:R-:W-:Y:S01]  /*2b70*/  LOP3.LUT R17, R23, 0x20, R17, 0xf8, !PT ;  /* 0x0000002017117812 */ /* 0x000fe200078ef811 */
[----:B------:R-:W-:Y:S01]  /*2b80*/  UIMAD UR4, UR11, UR4, URZ ;  /* 0x000000040b0472a4 */ /* 0x000fe2000f8e023f */
[----:B------:R-:W-:Y:S01]  /*2b90*/  LOP3.LUT R234, R8, 0x2, R234, 0xe2, !PT ;  /* 0x0000000208ea7812 */ /* 0x000fe200078ee2ea */
[----:B------:R2:W-:Y:S01]  /*2ba0*/  LDGSTS.E.BYPASS.LTC128B.128 [R228+0x10080], [R2.64+0x100], !P4 ;  /* 0x1008010002e47fae */ /* 0x0005e2000e101d52 */
[----:B-1----:R-:W-:Y:S01]  /*2bb0*/  IMAD.SHL.U32 R10, R27, 0x10, RZ ;  /* 0x000000101b0a7824 */ /* 0x002fe200078e00ff */
[----:B------:R-:W-:Y:S01]  /*2bc0*/  LEA.HI R11, R15, R7, RZ, 0x3 ;  /* 0x000000070f0b7211 */ /* 0x000fe200078f18ff */
[----:B------:R-:W-:Y:S01]  /*2bd0*/  UIMAD UR4, UR12, UR5, UR4 ;  /* 0x000000050c0472a4 */ /* 0x000fe2000f8e0204 */
[----:B------:R-:W-:Y:S01]  /*2be0*/  LOP3.LUT R14, R229, 0x7ffffffc, RZ, 0xc0, !PT ;  /* 0x7ffffffce50e7812 */ /* 0x000fe200078ec0ff */
[----:B------:R1:W-:Y:S01]  /*2bf0*/  LDGSTS.E.BYPASS.LTC128B.128 [R228+0xd080], [R4.64], !P2 ;  /* 0x0d08000004e47fae */ /* 0x0003e2000d101d52 */
[C---:B------:R-:W-:Y:S01]  /*2c00*/  LOP3.LUT R15, R11.reuse, 0xfffffff8, RZ, 0xc0, !PT ;  /* 0xfffffff80b0f7812 */ /* 0x040fe200078ec0ff */
[----:B------:R-:W-:Y:S01]  /*2c10*/  IMAD.SHL.U32 R8, R11, 0x40, RZ ;  /* 0x000000400b087824 */ /* 0x000fe200078e00ff */
[----:B------:R-:W-:Y:S01]  /*2c20*/  LOP3.LUT R16, R16, 0x10, R10, 0xf8, !PT ;  /* 0x0000001010107812 */ /* 0x000fe200078ef80a */
[----:B------:R-:W-:Y:S01]  /*2c30*/  IMAD.IADD R6, R6, 0x1, -R14 ;  /* 0x0000000106067824 */ /* 0x000fe200078e0a0e */
[----:B------:R1:W-:Y:S01]  /*2c40*/  LDGSTS.E.BYPASS.LTC128B.128 [R228+0xf080], [R4.64+0x80], !P0 ;  /* 0x0f08008004e47fae */ /* 0x0003e2000c101d52 */
[----:B------:R-:W-:Y:S01]  /*2c50*/  IMAD.IADD R7, R7, 0x1, -R15 ;  /* 0x0000000107077824 */ /* 0x000fe200078e0a0f */
[----:B------:R-:W-:Y:S01]  /*2c60*/  LOP3.LUT R0, R16, 0x8, R28, 0xf8, !PT ;  /* 0x0000000810007812 */ /* 0x000fe200078ef81c */
[----:B------:R-:W-:Y:S01]  /*2c70*/  IMAD R19, R19, 0x4, R6 ;  /* 0x0000000413137824 */ /* 0x000fe200078e0206 */
[----:B------:R-:W-:Y:S01]  /*2c80*/  LEA.HI.SX32 R229, R229, R10, 0x1e ;  /* 0x0000000ae5e57211 */ /* 0x000fe200078ff2ff */
[----:B------:R-:W-:Y:S01]  /*2c90*/  IMAD.SHL.U32 R6, R18, 0x2, RZ ;  /* 0x0000000212067824 */ /* 0x000fe200078e00ff */
[----:B------:R-:W-:Y:S01]  /*2ca0*/  LOP3.LUT R223, R0, R223, RZ, 0x3c, !PT ;  /* 0x000000df00df7212 */ /* 0x000fe200078e3cff */
[C---:B------:R-:W-:Y:S01]  /*2cb0*/  IMAD.SHL.U32 R0, R7.reuse, 0x40, RZ ;  /* 0x0000004007007824 */ /* 0x040fe200078e00ff */
[C---:B------:R-:W-:Y:S01]  /*2cc0*/  LOP3.LUT P4, RZ, R7.reuse, 0x4, RZ, 0xc0, !PT ;  /* 0x0000000407ff7812 */ /* 0x040fe2000788c0ff */
[----:B------:R1:W-:Y:S01]  /*2cd0*/  LDGSTS.E.BYPASS.LTC128B.128 [R228+0x11080], [R4.64+0x100], !P6 ;  /* 0x1108010004e47fae */ /* 0x0003e2000f101d52 */
[----:B------:R-:W-:Y:S01]  /*2ce0*/  LOP3.LUT P2, RZ, R7, 0x2, RZ, 0xc0, !PT ;  /* 0x0000000207ff7812 */ /* 0x000fe2000784c0ff */
[----:B------:R-:W-:Y:S01]  /*2cf0*/  IMAD R223, R22, 0x200, R223 ;  /* 0x0000020016df7824 */ /* 0x000fe200078e02df */
[----:B------:R-:W-:Y:S01]  /*2d00*/  LOP3.LUT R0, R0, 0x1c0, RZ, 0xc0, !PT ;  /* 0x000001c000007812 */ /* 0x000fe200078ec0ff */
[----:B------:R-:W-:Y:S01]  /*2d10*/  IMAD.SHL.U32 R248, R19, 0x2, RZ ;  /* 0x0000000213f87824 */ /* 0x000fe200078e00ff */
[----:B------:R-:W-:Y:S01]  /*2d20*/  LOP3.LUT R233, R6, 0x2, R233, 0xe2, !PT ;  /* 0x0000000206e97812 */ /* 0x000fe200078ee2e9 */
[C---:B------:R-:W-:Y:S01]  /*2d30*/  IMAD R222, R223.reuse, 0x2, R222 ;  /* 0x00000002dfde7824 */ /* 0x040fe200078e02de */
[----:B------:R-:W-:Y:S01]  /*2d40*/  LOP3.LUT R8, R8, 0xfffffe00, RZ, 0xc0, !PT ;  /* 0xfffffe0008087812 */ /* 0x000fe200078ec0ff */
[----:B--2---:R-:W-:Y:S01]  /*2d50*/  IMAD.SHL.U32 R3, R22, 0x8, RZ ;  /* 0x0000000816037824 */ /* 0x004fe200078e00ff */
[----:B------:R-:W-:Y:S01]  /*2d60*/  IADD3 R2, P0, R244, UR20, RZ ;  /* 0x00000014f4027c10 */ /* 0x000fe2000ff1e0ff */
[----:B------:R-:W-:Y:S01]  /*2d70*/  IMAD.SHL.U32 R223, R223, 0x2, RZ ;  /* 0x00000002dfdf7824 */ /* 0x000fe200078e00ff */
[----:B------:R-:W-:-:S02]  /*2d80*/  SEL R220, R220, 0xffffffe0, !P4 ;  /* 0xffffffe0dcdc7807 */ /* 0x000fc40006000000 */
[----:B------:R-:W-:Y:S02]  /*2d90*/  LOP3.LUT R7, R0, 0x8, R3, 0xf8, !PT ;  /* 0x0000000800077812 */ /* 0x000fe400078ef803 */
[--C-:B------:R-:W-:Y:S02]  /*2da0*/  SHF.R.U32.HI R3, RZ, 0x3, R0.reuse ;  /* 0x00000003ff037819 */ /* 0x100fe40000011600 */
[----:B------:R-:W-:Y:S02]  /*2db0*/  IADD3.X R10, R249, UR21, RZ, P0, !PT ;  /* 0x00000015f90a7c10 */ /* 0x000fe400087fe4ff */
[C---:B------:R-:W-:Y:S02]  /*2dc0*/  LEA R6, P0, R2.reuse, c[0x0][0x280], 0x2 ;  /* 0x0000a00002067a11 */ /* 0x040fe400078010ff */
[----:B------:R-:W-:Y:S02]  /*2dd0*/  LOP3.LUT R9, R7, R3, RZ, 0x3c, !PT ;  /* 0x0000000307097212 */ /* 0x000fe400078e3cff */
[----:B------:R-:W-:Y:S01]  /*2de0*/  LOP3.LUT R0, R3, R17, R0, 0x1e, !PT ;  /* 0x0000001103007212 */ /* 0x000fe200078e1e00 */
[----:B------:R-:W-:Y:S01]  /*2df0*/  @!P1 IMAD.SHL.U32 R3, R33, 0x10, RZ ;  /* 0x0000001021039824 */ /* 0x000fe200078e00ff */
[----:B------:R-:W-:-:S02]  /*2e00*/  LEA.HI.X R7, R2, c[0x0][0x284], R10, 0x2, P0 ;  /* 0x0000a10002077a11 */ /* 0x000fc400000f140a */
[----:B-1----:R-:W-:Y:S02]  /*2e10*/  IADD3 R4, R251, UR4, RZ ;  /* 0x00000004fb047c10 */ /* 0x002fe4000fffe0ff */
[-C--:B------:R-:W-:Y:S01]  /*2e20*/  IADD3 R2, R9, R8.reuse, R24 ;  /* 0x0000000809027210 */ /* 0x080fe20007ffe018 */
[----:B------:R1:W-:Y:S01]  /*2e30*/  @!P1 LDGSTS.E.BYPASS.LTC128B.128 [R3+0x12180], [R6.64] ;  /* 0x1218000006039fae */ /* 0x0003e2000b901d52 */
[----:B------:R-:W-:Y:S01]  /*2e40*/  LOP3.LUT R0, R0, R8, RZ, 0xfc, !PT ;  /* 0x0000000800007212 */ /* 0x000fe200078efcff */
[----:B------:R-:W-:Y:S01]  /*2e50*/  IMAD.MOV.U32 R8, RZ, RZ, 0x10 ;  /* 0x00000010ff087424 */ /* 0x000fe200078e00ff */
[----:B------:R-:W-:Y:S01]  /*2e60*/  LOP3.LUT R233, R233, R12, RZ, 0xfc, !PT ;  /* 0x0000000ce9e97212 */ /* 0x000fe200078efcff */
[----:B------:R-:W0:Y:S01]  /*2e70*/  LDGDEPBAR ;  /* 0x00000000000079af */ /* 0x000e220000000000 */
[----:B------:R-:W-:Y:S01]  /*2e80*/  IMAD.SHL.U32 R2, R2, 0x2, RZ ;  /* 0x0000000202027824 */ /* 0x000fe200078e00ff */
[----:B------:R-:W-:Y:S01]  /*2e90*/  IADD3 R232, -R248, UR8, RZ ;  /* 0x00000008f8e87c10 */ /* 0x000fe2000fffe1ff */
[----:B------:R-:W-:Y:S01]  /*2ea0*/  IMAD.SHL.U32 R0, R0, 0x2, RZ ;  /* 0x0000000200007824 */ /* 0x000fe200078e00ff */
[----:B------:R2:W-:Y:S01]  /*2eb0*/  STL [R1], R4 ;  /* 0x0000000401007387 */ /* 0x0005e20000100800 */
[----:B------:R-:W-:Y:S01]  /*2ec0*/  IMAD R221, R220, 0x2, R2 ;  /* 0x00000002dcdd7824 */ /* 0x000fe200078e0202 */
[----:B-1----:R-:W-:-:S05]  /*2ed0*/  SEL R3, R8, 0xfffffff0, !P2 ;  /* 0xfffffff008037807 */ /* 0x002fca0005000000 */
[----:B------:R-:W-:-:S04]  /*2ee0*/  IMAD R3, R3, 0x2, R2 ;  /* 0x0000000203037824 */ /* 0x000fc800078e0202 */
[----:B--234-:R-:W-:Y:S02]  /*2ef0*/  IMAD R220, R220, 0x2, R3 ;  /* 0x00000002dcdc7824 */ /* 0x01cfe400078e0203 */
.L_x_587:
        /* <DEDUP_REMOVED lines=503> */
.L_x_585:
        /* <DEDUP_REMOVED lines=118> */
.L_x_586:
        /* <DEDUP_REMOVED lines=28> */
[----:B------:R-:W2:Y:S07]  /*5790*/  LDL R217, [R1] ;  /* 0x0000000001d97983 */ /* 0x000eae0000100800 */
        /* <DEDUP_REMOVED lines=26> */
[C---:B------:R-:W-:Y:S07]  /*5940*/  HMMA.16816.F32.BF16 R24, R208.reuse, R160, R24 ;  /* 0x000000a0d018723c */ /* 0x040fee0000041818 */
[----:B------:R-:W-:Y:S01]  /*5950*/  IADD3 R161, P0, R250, UR17, RZ ;  /* 0x00000011faa17c10 */ /* 0x000fe2000ff1e0ff */
[-C--:B------:R-:W-:Y:S08]  /*5960*/  HMMA.16816.F32.BF16 R28, R208, R162.reuse, R28 ;  /* 0x000000a2d01c723c */ /* 0x080ff0000004181c */
[C---:B------:R-:W-:Y:S07]  /*5970*/  HMMA.16816.F32.BF16 R32, R200.reuse, R162, R32 ;  /* 0x000000a2c820723c */ /* 0x040fee0000041820 */
[----:B------:R-:W-:Y:S01]  /*5980*/  IMAD.U32 R162, RZ, RZ, UR17 ;  /* 0x00000011ffa27e24 */ /* 0x000fe2000f8e00ff */
[-C--:B-----5:R-:W-:Y:S01]  /*5990*/  HMMA.16816.F32.BF16 R132, R200, R212.reuse, R132 ;  /* 0x000000d4c884723c */ /* 0x0a0fe20000041884 */
[----:B------:R-:W-:Y:S07]  /*59a0*/  UMOV UR17, UR8 ;  /* 0x0000000800117c82 */ /* 0x000fee0008000000 */
[C---:B------:R-:W-:Y:S08]  /*59b0*/  HMMA.16816.F32.BF16 R136, R208.reuse, R212, R136 ;  /* 0x000000d4d088723c */ /* 0x040ff00000041888 */
[-C--:B------:R-:W-:Y:S08]  /*59c0*/  HMMA.16816.F32.BF16 R140, R208, R214.reuse, R140 ;  /* 0x000000d6d08c723c */ /* 0x080ff0000004188c */
[----:B------:R-:W-:Y:S04]  /*59d0*/  HMMA.16816.F32.BF16 R144, R200, R214, R144 ;  /* 0x000000d6c890723c */ /* 0x000fe80000041890 */
[----:B--2---:R-:W-:Y:S02]  /*59e0*/  LEA.HI.X.SX32 R162, R162, R217, 0x1, P0 ;  /* 0x000000d9a2a27211 */ /* 0x004fe400000f0eff */
[C---:B------:R-:W-:Y:S06]  /*59f0*/  LEA R160, P0, R161.reuse, c[0x0][0x220], 0x2 ;  /* 0x00008800a1a07a11 */ /* 0x040fec00078010ff */
        /* <DEDUP_REMOVED lines=100> */
.L_x_584:
        /* <DEDUP_REMOVED lines=159> */
.L_x_589:
[----:B-1----:R-:W-:Y:S01]  /*6a30*/  LEA.HI R0, R28, R29, RZ, 0x3 ;  /* 0x0000001d1c007211 */ /* 0x002fe200078f18ff */
[----:B------:R-:W-:Y:S01]  /*6a40*/  USHF.R.S32.HI UR6, URZ, 0x1f, UR15 ;  /* 0x0000001f3f067899 */ /* 0x000fe2000801140f */
[----:B-----5:R-:W-:Y:S01]  /*6a50*/  IADD3 R7, R7, -UR9, RZ ;  /* 0x8000000907077c10 */ /* 0x020fe2000fffe0ff */
[----:B------:R-:W-:Y:S01]  /*6a60*/  USEL UR15, UR15, URZ, !UP1 ;  /* 0x0000003f0f0f7287 */ /* 0x000fe2000c800000 */
[----:B------:R-:W-:Y:S01]  /*6a70*/  LOP3.LUT R2, R0, 0x1ffffff8, RZ, 0xc0, !PT ;  /* 0x1ffffff800027812 */ /* 0x000fe200078ec0ff */
[----:B------:R-:W-:Y:S01]  /*6a80*/  USEL UR6, UR6, URZ, !UP1 ;  /* 0x0000003f06067287 */ /* 0x000fe2000c800000 */
[----:B------:R-:W-:Y:S01]  /*6a90*/  SHF.R.S32.HI R14, RZ, 0x3, R0 ;  /* 0x00000003ff0e7819 */ /* 0x000fe20000011400 */
[----:B------:R-:W-:Y:S01]  /*6aa0*/  ULDC.64 UR4, c[0x0][0x340] ;  /* 0x0000d00000047ab9 */ /* 0x000fe20000000a00 */
[----:B------:R-:W-:Y:S01]  /*6ab0*/  IMNMX R15, R7, 0x40, PT ;  /* 0x00000040070f7817 */ /* 0x000fe20003800200 */
[----:B------:R-:W-:Y:S01]  /*6ac0*/  IMAD.IADD R2, R29, 0x1, -R2 ;  /* 0x000000011d027824 */ /* 0x000fe200078e0a02 */
[----:B------:R-:W-:Y:S01]  /*6ad0*/  SHF.R.S32.HI R29, RZ, 0x1f, R243 ;  /* 0x0000001fff1d7819 */ /* 0x000fe200000114f3 */
[C---:B------:R-:W-:Y:S01]  /*6ae0*/  IMAD.SHL.U32 R0, R14.reuse, 0x40, RZ ;  /* 0x000000400e007824 */ /* 0x040fe200078e00ff */
[----:B------:R-:W-:Y:S01]  /*6af0*/  ISETP.GE.AND P4, PT, R14, R15, PT ;  /* 0x0000000f0e00720c */ /* 0x000fe20003f86270 */
[----:B------:R-:W-:Y:S01]  /*6b00*/  IMAD.SHL.U32 R2, R2, 0x8, RZ ;  /* 0x0000000802027824 */ /* 0x000fe200078e00ff */
[----:B------:R-:W-:Y:S01]  /*6b10*/  UIMAD UR4, UR6, UR4, URZ ;  /* 0x00000004060472a4 */ /* 0x000fe2000f8e023f */
[----:B------:R-:W-:Y:S01]  /*6b20*/  IMAD R4, R29, c[0x0][0x338], RZ ;  /* 0x0000ce001d047a24 */ /* 0x000fe200078e02ff */
[----:B------:R-:W-:Y:S01]  /*6b30*/  LOP3.LUT R0, R0, 0x1c0, RZ, 0xc0, !PT ;  /* 0x000001c000007812 */ /* 0x000fe200078ec0ff */
[----:B------:R-:W-:Y:S01]  /*6b40*/  IMAD.U32 R30, RZ, RZ, UR15 ;  /* 0x0000000fff1e7e24 */ /* 0x000fe2000f8e00ff */
[----:B------:R-:W-:Y:S01]  /*6b50*/  UIMAD UR4, UR15, UR5, UR4 ;  /* 0x000000050f0472a4 */ /* 0x000fe2000f8e0204 */
[----:B------:R-:W-:Y:S01]  /*6b60*/  IMAD R6, R243, c[0x0][0x33c], R4 ;  /* 0x0000cf00f3067a24 */ /* 0x000fe200078e0204 */
[----:B------:R-:W-:Y:S01]  /*6b70*/  LOP3.LUT R3, R0, 0x38, R2, 0xf8, !PT ;  /* 0x0000003800037812 */ /* 0x000fe200078ef802 */
[----:B------:R-:W-:Y:S01]  /*6b80*/  IMAD.U32 R8, RZ, RZ, UR16 ;  /* 0x00000010ff087e24 */ /* 0x000fe2000f8e00ff */
[----:B------:R-:W-:Y:S01]  /*6b90*/  SHF.R.U32.HI R0, RZ, 0x3, R0 ;  /* 0x00000003ff007819 */ /* 0x000fe20000011600 */
[----:B------:R-:W-:Y:S01]  /*6ba0*/  BSSY B0, `(.L_x_590) ;  /* 0x0000028000007945 */ /* 0x000fe20003800000 */
[----:B------:R-:W-:-:S02]  /*6bb0*/  IADD3 R28, R2, 0x40, RZ ;  /* 0x00000040021c7810 */ /* 0x000fc40007ffe0ff */
[----:B------:R-:W-:Y:S02]  /*6bc0*/  LOP3.LUT R0, R3, R0, RZ, 0x3c, !PT ;  /* 0x0000000003007212 */ /* 0x000fe400078e3cff */
[----:B------:R-:W-:-:S03]  /*6bd0*/  SHF.R.S32.HI R3, RZ, 0x1f, R2 ;  /* 0x0000001fff037819 */ /* 0x000fc60000011402 */
[----:B------:R-:W-:Y:S02]  /*6be0*/  IMAD R0, R27, 0x200, R0 ;  /* 0x000002001b007824 */ /* 0x000fe400078e0200 */
[----:B------:R-:W-:-:S04]  /*6bf0*/  IMAD.WIDE.U32 R4, R243, c[0x0][0x338], R2 ;  /* 0x0000ce00f3047a25 */ /* 0x000fc800078e0002 */
[----:B------:R-:W-:Y:S02]  /*6c00*/  IMAD.SHL.U32 R0, R0, 0x2, RZ ;  /* 0x0000000200007824 */ /* 0x000fe400078e00ff */
[----:B------:R-:W-:Y:S01]  /*6c10*/  IMAD.IADD R5, R5, 0x1, R6 ;  /* 0x0000000105057824 */ /* 0x000fe200078e0206 */
[----:B------:R-:W-:Y:S02]  /*6c20*/  IADD3 R6, P0, R14, UR10, RZ ;  /* 0x0000000a0e067c10 */ /* 0x000fe4000ff1e0ff */
[----:B------:R1:W2:Y:S01]  /*6c30*/  LDS.128 R40, [R0+0x7080] ;  /* 0x0070800000287984 */ /* 0x0002a20000000c00 */
[----:B------:R-:W-:Y:S01]  /*6c40*/  IMAD.WIDE.U32 R12, R30, c[0x0][0x340], R4 ;  /* 0x0000d0001e0c7a25 */ /* 0x000fe200078e0004 */
[----:B------:R-:W-:Y:S02]  /*6c50*/  LEA.HI.X.SX32 R7, R14, UR11, 0x1, P0 ;  /* 0x0000000b0e077c11 */ /* 0x000fe400080f0eff */
[----:B------:R1:W3:Y:S02]  /*6c60*/  LDS.128 R36, [R0+0x9080] ;  /* 0x0090800000247984 */ /* 0x0002e40000000c00 */
[----:B------:R-:W-:Y:S01]  /*6c70*/  IADD3 R9, R13, UR4, RZ ;  /* 0x000000040d097c10 */ /* 0x000fe2000fffe0ff */
[----:B------:R-:W-:Y:S01]  /*6c80*/  IMAD.WIDE R4, R8, 0x40, R6 ;  /* 0x0000004008047825 */ /* 0x000fe200078e0206 */
        /* <DEDUP_REMOVED lines=25> */
.L_x_591:
[----:B------:R-:W-:Y:S05]  /*6e20*/  BSYNC B0 ;  /* 0x0000000000007941 */ /* 0x000fea0003800000 */
.L_x_590:
        /* <DEDUP_REMOVED lines=21> */
.L_x_593:
[----:B------:R-:W-:Y:S05]  /*6f80*/  BSYNC B0 ;  /* 0x0000000000007941 */ /* 0x000fea0003800000 */
.L_x_592:
[----:B-1----:R-:W-:Y:S01]  /*6f90*/  IMAD R0, R29, c[0x0][0x308], RZ ;  /* 0x0000c2001d007a24 */ /* 0x002fe200078e02ff */
[----:B------:R-:W-:Y:S01]  /*6fa0*/  ULDC.64 UR4, c[0x0][0x310] ;  /* 0x0000c40000047ab9 */ /* 0x000fe20000000a00 */
[C---:B------:R-:W-:Y:S01]  /*6fb0*/  IMAD.WIDE.U32 R6, R243.reuse, c[0x0][0x308], R2 ;  /* 0x0000c200f3067a25 */ /* 0x040fe200078e0002 */
[----:B------:R-:W-:Y:S01]  /*6fc0*/  UIMAD UR4, UR6, UR4, URZ ;  /* 0x00000004060472a4 */ /* 0x000fe2000f8e023f */
[----:B------:R-:W-:Y:S02]  /*6fd0*/  BSSY B0, `(.L_x_594) ;  /* 0x0000015000007945 */ /* 0x000fe40003800000 */
[----:B------:R-:W-:Y:S01]  /*6fe0*/  IMAD R0, R243, c[0x0][0x30c], R0 ;  /* 0x0000c300f3007a24 */ /* 0x000fe200078e0200 */
[----:B------:R-:W-:-:S04]  /*6ff0*/  UIMAD UR4, UR15, UR5, UR4 ;  /* 0x000000050f0472a4 */ /* 0x000fc8000f8e0204 */
[----:B------:R-:W-:-:S05]  /*7000*/  IADD3 R7, R7, R0, RZ ;  /* 0x0000000007077210 */ /* 0x000fca0007ffe0ff */
        /* <DEDUP_REMOVED lines=17> */
.L_x_595:
[----:B------:R-:W-:Y:S05]  /*7120*/  BSYNC B0 ;  /* 0x0000000000007941 */ /* 0x000fea0003800000 */
.L_x_594:
        /* <DEDUP_REMOVED lines=19> */
.L_x_588:
        /* <DEDUP_REMOVED lines=31> */
.L_x_596:
[----:B-1----:R-:W1:Y:S01]  /*7450*/  S2R R2, SR_TID.X ;  /* 0x0000000000027919 */ /* 0x002e620000002100 */
[----:B------:R-:W-:Y:S01]  /*7460*/  SHF.R.S32.HI R18, RZ, 0x1f, R243 ;  /* 0x0000001fff127819 */ /* 0x000fe200000114f3 */
[----:B------:R-:W-:Y:S01]  /*7470*/  USHF.R.S32.HI UR6, URZ, 0x1f, UR15 ;  /* 0x0000001f3f067899 */ /* 0x000fe2000801140f */
[----:B-----5:R-:W-:Y:S01]  /*7480*/  IADD3 R14, R6, -UR9, RZ ;  /* 0x80000009060e7c10 */ /* 0x020fe2000fffe0ff */
[----:B------:R-:W-:Y:S01]  /*7490*/  USEL UR15, UR15, URZ, !UP1 ;  /* 0x0000003f0f0f7287 */ /* 0x000fe2000c800000 */
[----:B------:R-:W-:Y:S01]  /*74a0*/  IMAD.U32 R6, RZ, RZ, UR16 ;  /* 0x00000010ff067e24 */ /* 0x000fe2000f8e00ff */
[----:B------:R-:W-:Y:S01]  /*74b0*/  USEL UR6, UR6, URZ, !UP1 ;  /* 0x0000003f06067287 */ /* 0x000fe2000c800000 */
[----:B------:R-:W-:Y:S01]  /*74c0*/  BSSY B0, `(.L_x_597) ;  /* 0x0000026000007945 */ /* 0x000fe20003800000 */
[----:B------:R-:W-:-:S02]  /*74d0*/  ULDC.64 UR4, c[0x0][0x310] ;  /* 0x0000c40000047ab9 */ /* 0x000fc40000000a00 */
[----:B------:R-:W-:Y:S01]  /*74e0*/  UIMAD UR4, UR6, UR4, URZ ;  /* 0x00000004060472a4 */ /* 0x000fe2000f8e023f */
[----:B------:R-:W-:-:S03]  /*74f0*/  IMAD.U32 R17, RZ, RZ, UR15 ;  /* 0x0000000fff117e24 */ /* 0x000fc6000f8e00ff */
[----:B------:R-:W-:Y:S01]  /*7500*/  UIMAD UR4, UR15, UR5, UR4 ;  /* 0x000000050f0472a4 */ /* 0x000fe2000f8e0204 */
[----:B-1----:R-:W-:-:S04]  /*7510*/  SHF.R.S32.HI R4, RZ, 0x1f, R2 ;  /* 0x0000001fff047819 */ /* 0x002fc80000011402 */
[----:B------:R-:W-:-:S04]  /*7520*/  LEA.HI R4, R4, R2, RZ, 0x3 ;  /* 0x0000000204047211 */ /* 0x000fc800078f18ff */
[----:B------:R-:W-:-:S05]  /*7530*/  LOP3.LUT R0, R4, 0x1ffffff8, RZ, 0xc0, !PT ;  /* 0x1ffffff804007812 */ /* 0x000fca00078ec0ff */
[----:B------:R-:W-:-:S04]  /*7540*/  IMAD.IADD R0, R2, 0x1, -R0 ;  /* 0x0000000102007824 */ /* 0x000fc800078e0a00 */
[----:B------:R-:W-:Y:S02]  /*7550*/  IMAD.SHL.U32 R12, R0, 0x8, RZ ;  /* 0x00000008000c7824 */ /* 0x000fe400078e00ff */
[----:B------:R-:W-:-:S03]  /*7560*/  IMAD R0, R18, c[0x0][0x308], RZ ;  /* 0x0000c20012007a24 */ /* 0x000fc600078e02ff */
[----:B------:R-:W-:Y:S01]  /*7570*/  SHF.R.S32.HI R13, RZ, 0x1f, R12 ;  /* 0x0000001fff0d7819 */ /* 0x000fe2000001140c */
[C---:B------:R-:W-:Y:S01]  /*7580*/  IMAD R0, R243.reuse, c[0x0][0x30c], R0 ;  /* 0x0000c300f3007a24 */ /* 0x040fe200078e0200 */
[C---:B------:R-:W-:Y:S02]  /*7590*/  IADD3 R15, R12.reuse, 0x40, RZ ;  /* 0x000000400c0f7810 */ /* 0x040fe40007ffe0ff */
[----:B------:R-:W-:Y:S01]  /*75a0*/  IADD3 R16, R12, 0x80, RZ ;  /* 0x000000800c107810 */ /* 0x000fe20007ffe0ff */
[----:B------:R-:W-:-:S04]  /*75b0*/  IMAD.WIDE.U32 R2, R243, c[0x0][0x308], R12 ;  /* 0x0000c200f3027a25 */ /* 0x000fc800078e000c */
[----:B------:R-:W-:Y:S01]  /*75c0*/  IMAD.IADD R3, R3, 0x1, R0 ;  /* 0x0000000103037824 */ /* 0x000fe200078e0200 */
[----:B------:R-:W-:-:S03]  /*75d0*/  SHF.R.S32.HI R0, RZ, 0x3, R4 ;  /* 0x00000003ff007819 */ /* 0x000fc60000011404 */
[----:B------:R-:W-:Y:S01]  /*75e0*/  IMAD.WIDE.U32 R10, R17, c[0x0][0x310], R2 ;  /* 0x0000c400110a7a25 */ /* 0x000fe200078e0002 */
[C---:B------:R-:W-:Y:S02]  /*75f0*/  ISETP.GE.AND P4, PT, R0.reuse, R14, PT ;  /* 0x0000000e0000720c */ /* 0x040fe40003f86270 */
[C---:B------:R-:W-:Y:S02]  /*7600*/  IADD3 R4, P0, R0.reuse, UR10, RZ ;  /* 0x0000000a00047c10 */ /* 0x040fe4000ff1e0ff */
[----:B------:R-:W-:Y:S02]  /*7610*/  IADD3 R3, R11, UR4, RZ ;  /* 0x000000040b037c10 */ /* 0x000fe4000fffe0ff */
[----:B------:R-:W-:-:S05]  /*7620*/  LEA.HI.X.SX32 R5, R0, UR11, 0x1, P0 ;  /* 0x0000000b00057c11 */ /* 0x000fca00080f0eff */
[----:B------:R-:W-:Y:S02]  /*7630*/  IMAD.WIDE R6, R6, 0x40, R4 ;  /* 0x0000004006067825 */ /* 0x000fe400078e0204 */
        /* <DEDUP_REMOVED lines=14> */
.L_x_598:
[----:B------:R-:W-:Y:S05]  /*7720*/  BSYNC B0 ;  /* 0x0000000000007941 */ /* 0x000fea0003800000 */
.L_x_597:
        /* <DEDUP_REMOVED lines=19> */
.L_x_600:
[----:B------:R-:W-:Y:S05]  /*7860*/  BSYNC B0 ;  /* 0x0000000000007941 */ /* 0x000fea0003800000 */
.L_x_599:
[----:B------:R-:W-:Y:S01]  /*7870*/  IMAD R0, R18, c[0x0][0x338], RZ ;  /* 0x0000ce0012007a24 */ /* 0x000fe200078e02ff */
[----:B------:R-:W-:Y:S01]  /*7880*/  ULDC.64 UR4, c[0x0][0x340] ;  /* 0x0000d00000047ab9 */ /* 0x000fe20000000a00 */
[C---:B-1----:R-:W-:Y:S01]  /*7890*/  IMAD.WIDE.U32 R2, R243.reuse, c[0x0][0x338], R12 ;  /* 0x0000ce00f3027a25 */ /* 0x042fe200078e000c */
        /* <DEDUP_REMOVED lines=21> */
.L_x_602:
[----:B------:R-:W-:Y:S05]  /*79f0*/  BSYNC B0 ;  /* 0x0000000000007941 */ /* 0x000fea0003800000 */
.L_x_601:
        /* <DEDUP_REMOVED lines=18> */
.L_x_603:
        /* <DEDUP_REMOVED lines=14> */
.L_x_1397:


//--------------------- .text._ZN7cutlass13device_kernelIN5flash19enable_sm80_to_sm89INS1_16FlashAttnBwdSm80INS1_25CollectiveMainloopBwdSm80ILi1ELi1EN4cute5tupleIJNS5_1CILi64EEES8_NS7_ILi192EEEEEENS_10bfloat16_tEfNS_4arch4Sm80ELb1ELb0ELb1ELb1ELb0ELb0ELb0ELb0ELi2ELi2ELi2ELi2ELb1EEENS1_24CollectiveEpilogueBwdGQAISA_fSD_Li256ELb1ELb0EEENS1_25SingleTileBwdLPTSchedulerILb1ELi64ELb0EEEEEEEEEvNT_6ParamsE --------------------------
	.section	.text._ZN7cutlass13device_kernelIN5flash19enable_sm80_to_sm89INS1_16FlashAttnBwdSm80INS1_25CollectiveMainloopBwdSm80ILi1ELi1EN4cute5tupleIJNS5_1CILi64EEES8_NS7_ILi192EEEEEENS_10bfloat16_tEfNS_4arch4Sm80ELb1ELb0ELb1ELb1ELb0ELb0ELb0ELb0ELi2ELi2ELi2ELi2ELb1EEENS1_24CollectiveEpilogueBwdGQAISA_fSD_Li256ELb1ELb0EEENS1_25SingleTileBwdLPTSchedulerILb1ELi64ELb0EEEEEEEEEvNT_6ParamsE,"ax",@progbits
	.sectioninfo	@"SHI_REGISTERS=255"
	.align	128
.text._ZN7cutlass13device_kernelIN5flash19enable_sm80_to_sm89INS1_16FlashAttnBwdSm80INS1_25CollectiveMainloopBwdSm80ILi1ELi1EN4cute5tupleIJNS5_1CILi64EEES8_NS7_ILi192EEEEEENS_10bfloat16_tEfNS_4arch4Sm80ELb1ELb0ELb1ELb1ELb0ELb0ELb0ELb0ELi2ELi2ELi2ELi2ELb1EEENS1_24CollectiveEpilogueBwdGQAISA_fSD_Li256ELb1ELb0EEENS1_25SingleTileBwdLPTSchedulerILb1ELi64ELb0EEEEEEEEEvNT_6ParamsE:
        .type           _ZN7cutlass13device_kernelIN5flash19enable_sm80_to_sm89INS1_16FlashAttnBwdSm80INS1_25CollectiveMainloopBwdSm80ILi1ELi1EN4cute5tupleIJNS5_1CILi64EEES8_NS7_ILi192EEEEEENS_10bfloat16_tEfNS_4arch4Sm80ELb1ELb0ELb1ELb1ELb0ELb0ELb0ELb0ELi2ELi2ELi2ELi2ELb1EEENS1_24CollectiveEpilogueBwdGQAISA_fSD_Li256ELb1ELb0EEENS1_25SingleTileBwdLPTSchedulerILb1ELi64ELb0EEEEEEEEEvNT_6ParamsE,@function
        .size           _ZN7cutlass13device_kernelIN5flash19enable_sm80_to_sm89INS1_16FlashAttnBwdSm80INS1_25CollectiveMainloopBwdSm80ILi1ELi1EN4cute5tupleIJNS5_1CILi64EEES8_NS7_ILi192EEEEEENS_10bfloat16_tEfNS_4arch4Sm80ELb1ELb0ELb1ELb1ELb0ELb0ELb0ELb0ELi2ELi2ELi2ELi2ELb1EEENS1_24CollectiveEpilogueBwdGQAISA_fSD_Li256ELb1ELb0EEENS1_25SingleTileBwdLPTSchedulerILb1ELi64ELb0EEEEEEEEEvNT_6ParamsE,(.L_x_1398 - _ZN7cutlass13device_kernelIN5flash19enable_sm80_to_sm89INS1_16FlashAttnBwdSm80INS1_25CollectiveMainloopBwdSm80ILi1ELi1EN4cute5tupleIJNS5_1CILi64EEES8_NS7_ILi192EEEEEENS_10bfloat16_tEfNS_4arch4Sm80ELb1ELb0ELb1ELb1ELb0ELb0ELb0ELb0ELi2ELi2ELi2ELi2ELb1EEENS1_24CollectiveEpilogueBwdGQAISA_fSD_Li256ELb1ELb0EEENS1_25SingleTileBwdLPTSchedulerILb1ELi64ELb0EEEEEEEEEvNT_6ParamsE)
        .other          _ZN7cutlass13device_kernelIN5flash19enable_sm80_to_sm89INS1_16FlashAttnBwdSm80INS1_25CollectiveMainloopBwdSm80ILi1ELi1EN4cute5tupleIJNS5_1CILi64EEES8_NS7_ILi192EEEEEENS_10bfloat16_tEfNS_4arch4Sm80ELb1ELb0ELb1ELb1ELb0ELb0ELb0ELb0ELi2ELi2ELi2ELi2ELb1EEENS1_24CollectiveEpilogueBwdGQAISA_fSD_Li256ELb1ELb0EEENS1_25SingleTileBwdLPTSchedulerILb1ELi64ELb0EEEEEEEEEvNT_6ParamsE,@"STO_CUDA_ENTRY STV_DEFAULT"
_ZN7cutlass13device_kernelIN5flash19enable_sm80_to_sm89INS1_16FlashAttnBwdSm80INS1_25CollectiveMainloopBwdSm80ILi1ELi1EN4cute5tupleIJNS5_1CILi64EEES8_NS7_ILi192EEEEEENS_10bfloat16_tEfNS_4arch4Sm80ELb1ELb0ELb1ELb1ELb0ELb0ELb0ELb0ELi2ELi2ELi2ELi2ELb1EEENS1_24CollectiveEpilogueBwdGQAISA_fSD_Li256ELb1ELb0EEENS1_25SingleTileBwdLPTSchedulerILb1ELi64ELb0EEEEEEEEEvNT_6ParamsE:
        /* <DEDUP_REMOVED lines=31> */
.L_x_605:
        /* <DEDUP_REMOVED lines=8> */
.L_x_606:
        /* <DEDUP_REMOVED lines=8> */
[----:B------:R-:W-:Y:S02]  /*02f0*/  UMOV UR7, UR5 ;  /* 0x0000000500077c82 */ /* 0x000fe40008000000 */
        /* <DEDUP_REMOVED lines=12> */
.L_x_607:
        /* <DEDUP_REMOVED lines=14> */
.L_x_609:
[----:B------:R-:W-:Y:S02]  /*04a0*/  ULDC UR5, c[0x0][0x3dc] ;  /* 0x0000f70000057ab9 */ /* 0x000fe40000000800 */
.L_x_608:
[----:B------:R-:W-:-:S04]  /*04b0*/  UIADD3 UR5, UR5, 0x3f, URZ ;  /* 0x0000003f05057890 */ /* 0x000fc8000fffe03f */
[----:B------:R-:W-:-:S04]  /*04c0*/  USHF.R.S32.HI UR4, URZ, 0x1f, UR5 ;  /* 0x0000001f3f047899 */ /* 0x000fc80008011405 */
[----:B------:R-:W-:-:S04]  /*04d0*/  ULEA.HI UR4, UR4, UR5, URZ, 0x6 ;  /* 0x0000000504047291 */ /* 0x000fc8000f8f303f */
[----:B------:R-:W-:-:S04]  /*04e0*/  USHF.R.S32.HI UR4, URZ, 0x6, UR4 ;  /* 0x000000063f047899 */ /* 0x000fc80008011404 */
[----:B------:R-:W-:-:S04]  /*04f0*/  UISETP.GE.AND UP0, UPT, UR13, UR4, UPT ;  /* 0x000000040d00728c */ /* 0x000fc8000bf06270 */
[----:B------:R-:W-:-:S06]  /*0500*/  USEL UR7, UR7, 0xffffffff, !UP0 ;  /* 0xffffffff07077887 */ /* 0x000fcc000c000000 */
[----:B------:R-:W-:-:S05]  /*0510*/  MOV R0, UR7 ;  /* 0x0000000700007c02 */ /* 0x000fca0008000f00 */
[----:B------:R1:W-:Y:S01]  /*0520*/  STL [R1], R0 ;  /* 0x0000000001007387 */ /* 0x0003e20000100800 */
[----:B------:R-:W-:Y:S05]  /*0530*/  BRA `(.L_x_610) ;  /* 0x000004a000007947 */ /* 0x000fea0003800000 */
.L_x_604:
        /* <DEDUP_REMOVED lines=22> */
.L_x_611:
        /* <DEDUP_REMOVED lines=8> */
.L_x_612:
        /* <DEDUP_REMOVED lines=21> */
.L_x_613:
        /* <DEDUP_REMOVED lines=14> */
.L_x_615:
[----:B------:R-:W-:Y:S02]  /*0950*/  ULDC UR5, c[0x0][0x3dc] ;  /* 0x0000f70000057ab9 */ /* 0x000fe40000000800 */
.L_x_614:
[----:B------:R-:W-:-:S04]  /*0960*/  UIADD3 UR5, UR5, 0x3f, URZ ;  /* 0x0000003f05057890 */ /* 0x000fc8000fffe03f */
[----:B------:R-:W-:-:S04]  /*0970*/  USHF.R.S32.HI UR4, URZ, 0x1f, UR5 ;  /* 0x0000001f3f047899 */ /* 0x000fc80008011405 */
[----:B------:R-:W-:-:S04]  /*0980*/  ULEA.HI UR4, UR4, UR5, URZ, 0x6 ;  /* 0x0000000504047291 */ /* 0x000fc8000f8f303f */
[----:B------:R-:W-:-:S04]  /*0990*/  USHF.R.S32.HI UR4, URZ, 0x6, UR4 ;  /* 0x000000063f047899 */ /* 0x000fc80008011404 */
[----:B------:R-:W-:-:S04]  /*09a0*/  UISETP.GE.AND UP0, UPT, UR13, UR4, UPT ;  /* 0x000000040d00728c */ /* 0x000fc8000bf06270 */
[----:B------:R-:W-:-:S06]  /*09b0*/  USEL UR7, UR7, 0xffffffff, !UP0 ;  /* 0xffffffff07077887 */ /* 0x000fcc000c000000 */
[----:B------:R-:W-:-:S05]  /*09c0*/  MOV R0, UR7 ;  /* 0x0000000700007c02 */ /* 0x000fca0008000f00 */
[----:B------:R1:W-:Y:S02]  /*09d0*/  STL [R1], R0 ;  /* 0x0000000001007387 */ /* 0x0003e40000100800 */
.L_x_610:
[----:B------:R-:W2:Y:S02]  /*09e0*/  LDL R23, [R1] ;  /* 0x0000000001177983 */ /* 0x000ea40000100800 */
[----:B--2---:R-:W-:-:S13]  /*09f0*/  ISETP.GE.AND P0, PT, R23, RZ, PT ;  /* 0x000000ff1700720c */ /* 0x004fda0003f06270 */
[----:B------:R-:W-:Y:S05]  /*0a00*/  @!P0 EXIT ;  /* 0x000000000000894d */ /* 0x000fea0003800000 */
[----:B------:R-:W-:Y:S01]  /*0a10*/  ISETP.NE.U32.AND P1, PT, RZ, c[0x0][0x2d8], PT ;  /* 0x0000b600ff007a0c */ /* 0x000fe20003f25070 */
[----:B------:R-:W-:Y:S01]  /*0a20*/  IMAD.MOV.U32 R13, RZ, RZ, 0x4 ;  /* 0x00000004ff0d7424 */ /* 0x000fe200078e00ff */
[----:B------:R-:W-:Y:S02]  /*0a30*/  ISETP.NE.U32.AND P3, PT, RZ, c[0x0][0x2c8], PT ;  /* 0x0000b200ff007a0c */ /* 0x000fe40003f65070 */
[----:B------:R-:W-:Y:S01]  /*0a40*/  ISETP.NE.AND.EX P1, PT, RZ, c[0x0][0x2dc], PT, P1 ;  /* 0x0000b700ff007a0c */ /* 0x000fe20003f25310 */
[----:B------:R-:W-:Y:S01]  /*0a50*/  IMAD.WIDE R4, R23, R13, c[0x0][0x2c8] ;  /* 0x0000b20017047625 */ /* 0x000fe200078e020d */
[----:B------:R-:W-:Y:S02]  /*0a60*/  ISETP.NE.AND.EX P3, PT, RZ, c[0x0][0x2cc], PT, P3 ;  /* 0x0000b300ff007a0c */ /* 0x000fe40003f65330 */
[----:B------:R-:W-:-:S04]  /*0a70*/  ISETP.NE.U32.AND P0, PT, RZ, c[0x0][0x2d0], PT ;  /* 0x0000b400ff007a0c */ /* 0x000fc80003f05070 */
[----:B------:R-:W-:-:S05]  /*0a80*/  ISETP.NE.AND.EX P0, PT, RZ, c[0x0][0x2d4], PT, P0 ;  /* 0x0000b500ff007a0c */ /* 0x000fca0003f05300 */
[CC--:B------:R-:W-:Y:S02]  /*0a90*/  @P1 IMAD.WIDE R2, R23.reuse, R13.reuse, c[0x0][0x2d8] ;  /* 0x0000b60017021625 */ /* 0x0c0fe400078e020d */
[----:B-1----:R-:W2:Y:S04]  /*0aa0*/  @P3 LDG.E R0, [R4.64] ;  /* 0x0000000e04003981 */ /* 0x002ea8000c1e1900 */
[----:B------:R1:W3:Y:S04]  /*0ab0*/  @P1 LDG.E R8, [R2.64] ;  /* 0x0000000e02081981 */ /* 0x0002e8000c1e1900 */
[----:B------:R-:W4:Y:S01]  /*0ac0*/  @P3 LDG.E R7, [R4.64] ;  /* 0x0000000e04073981 */ /* 0x000f22000c1e1900 */
[----:B-1----:R-:W-:-:S05]  /*0ad0*/  IMAD.WIDE R2, R23, R13, c[0x0][0x2d0] ;  /* 0x0000b40017027625 */ /* 0x002fca00078e020d */
[----:B------:R-:W5:Y:S01]  /*0ae0*/  @P0 LDG.E R6, [R2.64] ;  /* 0x0000000e02060981 */ /* 0x000f62000c1e1900 */
[----:B------:R-:W-:Y:S01]  /*0af0*/  ULDC UR11, c[0x0][0x168] ;  /* 0x00005a00000b7ab9 */ /* 0x000fe20000000800 */
[----:B------:R-:W-:Y:S01]  /*0b00*/  CS2R R10, SRZ ;  /* 0x00000000000a7805 */ /* 0x000fe2000001ff00 */
[----:B------:R-:W-:Y:S01]  /*0b10*/  ULDC UR10, c[0x0][0x198] ;  /* 0x00006600000a7ab9 */ /* 0x000fe20000000800 */
[----:B------:R-:W-:Y:S02]  /*0b20*/  IMAD.MOV.U32 R12, RZ, RZ, RZ ;  /* 0x000000ffff0c7224 */ /* 0x000fe400078e00ff */
        /* <DEDUP_REMOVED lines=17> */
.L_x_616:
[----:B------:R-:W-:-:S04]  /*0c40*/  ISETP.NE.U32.AND P1, PT, RZ, c[0x0][0x2e0], PT ;  /* 0x0000b800ff007a0c */ /* 0x000fc80003f25070 */
[----:B------:R-:W-:-:S13]  /*0c50*/  ISETP.NE.AND.EX P1, PT, RZ, c[0x0][0x2e4], PT, P1 ;  /* 0x0000b900ff007a0c */ /* 0x000fda0003f25310 */
[----:B------:R-:W-:Y:S05]  /*0c60*/  @!P1 BRA `(.L_x_617) ;  /* 0x0000004000009947 */ /* 0x000fea0003800000 */
[----:B------:R-:W-:-:S05]  /*0c70*/  IMAD.WIDE R2, R23, R13, c[0x0][0x2e0] ;  /* 0x0000b80017027625 */ /* 0x000fca00078e020d */
[----:B------:R-:W2:Y:S02]  /*0c80*/  LDG.E R0, [R2.64] ;  /* 0x0000000e02007981 */ /* 0x000ea4000c1e1900 */
[----:B--2---:R1:W2:Y:S02]  /*0c90*/  R2UR UR10, R0 ;  /* 0x00000000000a73c2 */ /* 0x0042a400000e0000 */
[----:B-12---:R-:W-:Y:S05]  /*0ca0*/  BRA `(.L_x_618) ;  /* 0x0000006000007947 */ /* 0x006fea0003800000 */
.L_x_617:
[----:B------:R-:W-:Y:S05]  /*0cb0*/  @!P0 BRA `(.L_x_618) ;  /* 0x0000005000008947 */ /* 0x000fea0003800000 */
[----:B------:R1:W2:Y:S04]  /*0cc0*/  LDG.E R0, [R2.64] ;  /* 0x0000000e02007981 */ /* 0x0002a8000c1e1900 */
[----:B-1----:R-:W3:Y:S01]  /*0cd0*/  LDG.E R2, [R2.64+0x4] ;  /* 0x0000040e02027981 */ /* 0x002ee2000c1e1900 */
[----:B--2---:R-:W1:Y:S08]  /*0ce0*/  R2UR UR10, R0 ;  /* 0x00000000000a73c2 */ /* 0x004e7000000e0000 */
[----:B---3--:R-:W1:Y:S02]  /*0cf0*/  R2UR UR4, R2 ;  /* 0x00000000020473c2 */ /* 0x008e6400000e0000 */
[----:B-1----:R-:W-:-:S06]  /*0d00*/  UIADD3 UR10, -UR10, UR4, URZ ;  /* 0x000000040a0a7290 */ /* 0x002fcc000fffe13f */
.L_x_618:
        /* <DEDUP_REMOVED lines=67> */
[----:B------:R-:W-:Y:S01]  /*1140*/  IMAD R0, R12, 0xc0, RZ ;  /* 0x000000c00c007824 */ /* 0x000fe200078e02ff */
[--C-:B------:R-:W-:Y:S01]  /*1150*/  SHF.R.S32.HI R13, RZ, 0x1f, R132.reuse ;  /* 0x0000001fff0d7819 */ /* 0x100fe20000011484 */
[----:B------:R-:W-:Y:S01]  /*1160*/  ULDC.64 UR4, c[0x0][0x248] ;  /* 0x0000920000047ab9 */ /* 0x000fe20000000a00 */
[----:B------:R-:W-:Y:S01]  /*1170*/  IADD3 R24, P1, R3, R12, RZ ;  /* 0x0000000c03187210 */ /* 0x000fe20007f3e0ff */
[----:B------:R-:W-:Y:S01]  /*1180*/  UISETP.NE.AND UP0, UPT, UR4, 0x1, UPT ;  /* 0x000000010400788c */ /* 0x000fe2000bf05270 */
[----:B------:R-:W-:Y:S01]  /*1190*/  LEA.HI R33, R13, R132, RZ, 0x3 ;  /* 0x000000840d217211 */ /* 0x000fe200078f18ff */
[----:B------:R-:W-:Y:S01]  /*11a0*/  UIMAD.WIDE.U32 UR20, UR12, UR5, URZ ;  /* 0x000000050c1472a5 */ /* 0x000fe2000f8e003f */
[----:B------:R-:W-:Y:S01]  /*11b0*/  LEA.HI.X.SX32 R25, R3, R2, 0x1, P1 ;  /* 0x0000000203197211 */ /* 0x000fe200008f0eff */
[----:B------:R-:W-:Y:S01]  /*11c0*/  ULDC UR4, c[0x0][0x250] ;  /* 0x0000940000047ab9 */ /* 0x000fe20000000800 */
[----:B------:R-:W-:Y:S01]  /*11d0*/  SHF.R.S32.HI R2, RZ, 0x1f, R132 ;  /* 0x0000001fff027819 */ /* 0x000fe20000011484 */
[----:B------:R-:W-:Y:S01]  /*11e0*/  UMOV UR18, UR12 ;  /* 0x0000000c00127c82 */ /* 0x000fe20008000000 */
[CC--:B------:R-:W-:Y:S01]  /*11f0*/  IADD3 R28, P1, R0.reuse, R132.reuse, RZ ;  /* 0x00000084001c7210 */ /* 0x0c0fe20007f3e0ff */
[----:B------:R-:W-:Y:S01]  /*1200*/  ULDC.64 UR6, c[0x0][0x1e0] ;  /* 0x0000780000067ab9 */ /* 0x000fe20000000a00 */
[C---:B------:R-:W-:Y:S01]  /*1210*/  LEA.HI R36, R13.reuse, R132, RZ, 0x5 ;  /* 0x000000840d247211 */ /* 0x040fe200078f28ff */
[----:B------:R-:W-:Y:S01]  /*1220*/  USHF.R.S32.HI UR19, URZ, 0x1f, UR17 ;  /* 0x0000001f3f137899 */ /* 0x000fe20008011411 */
[----:B------:R-:W-:Y:S01]  /*1230*/  LEA.HI.X.SX32 R29, R0, R2, 0x1, P1 ;  /* 0x00000002001d7211 */ /* 0x000fe200008f0eff */
[----:B------:R-:W-:Y:S01]  /*1240*/  @UP0 UMOV UR5, UR21 ;  /* 0x0000001500050c82 */ /* 0x000fe20008000000 */
[----:B------:R-:W-:Y:S01]  /*1250*/  SHF.R.S32.HI R242, RZ, 0x3, R33 ;  /* 0x00000003fff27819 */ /* 0x000fe20000011421 */
[----:B------:R-:W-:Y:S01]  /*1260*/  @UP0 USHF.R.U32.HI UR18, URZ, UR4, UR5 ;  /* 0x000000043f120299 */ /* 0x000fe20008011605 */
[----:B------:R-:W-:Y:S01]  /*1270*/  SHF.R.S32.HI R2, RZ, 0x5, R36 ;  /* 0x00000005ff027819 */ /* 0x000fe20000011424 */
[----:B------:R-:W-:Y:S01]  /*1280*/  IMAD.MOV.U32 R220, RZ, RZ, 0x20 ;  /* 0x00000020ffdc7424 */ /* 0x000fe200078e00ff */
[----:B------:R-:W-:Y:S01]  /*1290*/  LEA.HI R35, R13, R132, RZ, 0x4 ;  /* 0x000000840d237211 */ /* 0x000fe200078f20ff */
[----:B------:R-:W-:Y:S01]  /*12a0*/  USHF.R.S32.HI UR16, URZ, 0x1f, UR18 ;  /* 0x0000001f3f107899 */ /* 0x000fe20008011412 */
[----:B------:R-:W-:Y:S01]  /*12b0*/  SHF.R.S32.HI R5, RZ, 0x1f, R242 ;  /* 0x0000001fff057819 */ /* 0x000fe200000114f2 */
[----:B------:R-:W-:Y:S01]  /*12c0*/  IMAD.U32 R14, RZ, RZ, UR18 ;  /* 0x00000012ff0e7e24 */ /* 0x000fe2000f8e00ff */
[----:B------:R-:W-:Y:S01]  /*12d0*/  IADD3 R3, P2, R242, R8, RZ ;  /* 0x00000008f2037210 */ /* 0x000fe20007f5e0ff */
[----:B------:R-:W-:Y:S01]  /*12e0*/  UIMAD UR6, UR16, UR6, URZ ;  /* 0x00000006100672a4 */ /* 0x000fe2000f8e023f */
[----:B------:R-:W-:Y:S01]  /*12f0*/  LEA.HI R0, R36, R2, RZ, 0x1 ;  /* 0x0000000224007211 */ /* 0x000fe200078f08ff */
[----:B------:R-:W-:Y:S01]  /*1300*/  ULDC.64 UR4, c[0x0][0x1b0] ;  /* 0x00006c0000047ab9 */ /* 0x000fe20000000a00 */
[----:B------:R-:W-:Y:S01]  /*1310*/  SHF.R.S32.HI R8, RZ, 0x4, R35 ;  /* 0x00000004ff087819 */ /* 0x000fe20000011423 */
[----:B------:R-:W-:Y:S01]  /*1320*/  IMAD.X R7, R5, 0x1, R9, P2 ;  /* 0x0000000105077824 */ /* 0x000fe200010e0609 */
[----:B------:R-:W-:Y:S01]  /*1330*/  LEA.HI R22, R13, R132, RZ, 0x2 ;  /* 0x000000840d167211 */ /* 0x000fe200078f10ff */
[----:B------:R-:W-:Y:S01]  /*1340*/  UIMAD UR6, UR18, UR7, UR6 ;  /* 0x00000007120672a4 */ /* 0x000fe2000f8e0206 */
[----:B------:R-:W-:Y:S01]  /*1350*/  LOP3.LUT R0, R0, 0xfffffffe, RZ, 0xc0, !PT ;  /* 0xfffffffe00007812 */ /* 0x000fe200078ec0ff */
[----:B------:R-:W-:Y:S01]  /*1360*/  UIMAD UR4, UR16, UR4, URZ ;  /* 0x00000004100472a4 */ /* 0x000fe2000f8e023f */
[----:B------:R-:W-:Y:S01]  /*1370*/  LEA.HI R9, R35, R8, RZ, 0x1 ;  /* 0x0000000823097211 */ /* 0x000fe200078f08ff */
[----:B------:R-:W-:Y:S01]  /*1380*/  USHF.R.S32.HI UR16, URZ, 0x1f, UR12 ;  /* 0x0000001f3f107899 */ /* 0x000fe2000801140c */
[----:B------:R-:W-:Y:S01]  /*1390*/  SHF.R.S32.HI R18, RZ, 0x2, R22 ;  /* 0x00000002ff127819 */ /* 0x000fe20000011416 */
[----:B------:R-:W-:Y:S01]  /*13a0*/  IMAD.IADD R229, R2, 0x1, -R0 ;  /* 0x0000000102e57824 */ /* 0x000fe200078e0a00 */
[----:B------:R-:W-:Y:S01]  /*13b0*/  SHF.R.S32.HI R6, RZ, 0x1f, R22 ;  /* 0x0000001fff067819 */ /* 0x000fe20000011416 */
[----:B------:R-:W-:Y:S01]  /*13c0*/  UIMAD UR4, UR18, UR5, UR4 ;  /* 0x00000005120472a4 */ /* 0x000fe2000f8e0204 */
[----:B------:R-:W-:Y:S01]  /*13d0*/  LOP3.LUT R2, R9, 0xfffffffe, RZ, 0xc0, !PT ;  /* 0xfffffffe09027812 */ /* 0x000fe200078ec0ff */
[----:B------:R-:W-:Y:S01]  /*13e0*/  IMAD.SHL.U32 R32, R229, 0x400, RZ ;  /* 0x00000400e5207824 */ /* 0x000fe200078e00ff */
[----:B------:R-:W-:Y:S01]  /*13f0*/  LEA.HI R0, R6, R18, RZ, 0x3 ;  /* 0x0000001206007211 */ /* 0x000fe200078f18ff */
[C---:B------:R-:W-:Y:S01]  /*1400*/  IMAD.SHL.U32 R6, R242.reuse, 0x40, RZ ;  /* 0x00000040f2067824 */ /* 0x040fe200078e00ff */
[----:B------:R-:W-:Y:S01]  /*1410*/  IADD3 R4, P1, R242, R10, RZ ;  /* 0x0000000af2047210 */ /* 0x000fe20007f3e0ff */
[----:B------:R-:W-:Y:S01]  /*1420*/  IMAD.IADD R26, R8, 0x1, -R2 ;  /* 0x00000001081a7824 */ /* 0x000fe200078e0a02 */
[----:B------:R-:W-:Y:S01]  /*1430*/  LOP3.LUT R0, R0, 0xfffffff8, RZ, 0xc0, !PT ;  /* 0xfffffff800007812 */ /* 0x000fe200078ec0ff */
[----:B------:R-:W-:Y:S01]  /*1440*/  IMAD.U32 R2, RZ, RZ, UR13 ;  /* 0x0000000dff027e24 */ /* 0x000fe2000f8e00ff */
[----:B------:R-:W-:Y:S01]  /*1450*/  LOP3.LUT R8, R33, 0xfffffff8, RZ, 0xc0, !PT ;  /* 0xfffffff821087812 */ /* 0x000fe200078ec0ff */
[----:B------:R-:W-:Y:S01]  /*1460*/  IMAD.X R5, R5, 0x1, R11, P1 ;  /* 0x0000000105057824 */ /* 0x000fe200008e060b */
[----:B------:R-:W-:Y:S01]  /*1470*/  SHF.R.S32.HI R19, RZ, 0x1f, R23 ;  /* 0x0000001fff137819 */ /* 0x000fe20000011417 */
[----:B------:R-:W-:Y:S01]  /*1480*/  IMAD.IADD R18, R18, 0x1, -R0 ;  /* 0x0000000112127824 */ /* 0x000fe200078e0a00 */
[----:B------:R-:W-:Y:S01]  /*1490*/  LEA.HI R0, R13, R132, RZ, 0x6 ;  /* 0x000000840d007211 */ /* 0x000fe200078f30ff */
[----:B------:R-:W-:Y:S01]  /*14a0*/  IMAD.IADD R20, R132, 0x1, -R8 ;  /* 0x0000000184147824 */ /* 0x000fe200078e0a08 */
[----:B------:R-:W-:Y:S01]  /*14b0*/  UIADD3 UR18, -UR8, UR10, URZ ;  /* 0x0000000a08127290 */ /* 0x000fe2000fffe13f */
[----:B------:R-:W-:Y:S01]  /*14c0*/  IMAD.WIDE R12, R2, 0x40, R4 ;  /* 0x00000040020c7825 */ /* 0x000fe200078e0204 */
[----:B------:R-:W-:Y:S01]  /*14d0*/  SHF.R.S32.HI R21, RZ, 0x6, R0 ;  /* 0x00000006ff157819 */ /* 0x000fe20000011400 */
[----:B------:R-:W-:Y:S01]  /*14e0*/  CS2R R130, SRZ ;  /* 0x0000000000827805 */ /* 0x000fe2000001ff00 */
[----:B------:R-:W-:Y:S01]  /*14f0*/  LOP3.LUT R0, R6, 0x1c0, RZ, 0xc0, !PT ;  /* 0x000001c006007812 */ /* 0x000fe200078ec0ff */
[----:B------:R-:W-:Y:S01]  /*1500*/  IMAD.SHL.U32 R16, R20, 0x8, RZ ;  /* 0x0000000814107824 */ /* 0x000fe200078e00ff */
[----:B------:R-:W-:Y:S01]  /*1510*/  LOP3.LUT P2, RZ, R18, 0x4, RZ, 0xc0, !PT ;  /* 0x0000000412ff7812 */ /* 0x000fe2000784c0ff */
[----:B------:R-:W-:Y:S01]  /*1520*/  IMAD.SHL.U32 R34, R21, 0x200, RZ ;  /* 0x0000020015227824 */ /* 0x000fe200078e00ff */
[----:B------:R-:W-:Y:S01]  /*1530*/  CS2R R128, SRZ ;  /* 0x0000000000807805 */ /* 0x000fe2000001ff00 */
[----:B------:R-:W-:Y:S01]  /*1540*/  IMAD R2, R7, c[0x0][0x178], RZ ;  /* 0x00005e0007027a24 */ /* 0x000fe200078e02ff */
[----:B------:R-:W-:Y:S01]  /*1550*/  LOP3.LUT R6, R0, 0x38, R16, 0xf8, !PT ;  /* 0x0000003800067812 */ /* 0x000fe200078ef810 */
[----:B------:R-:W-:Y:S01]  /*1560*/  IMAD.MOV.U32 R222, RZ, RZ, 0x40 ;  /* 0x00000040ffde7424 */ /* 0x000fe200078e00ff */
[----:B------:R-:W-:Y:S01]  /*1570*/  SHF.R.U32.HI R0, RZ, 0x3, R0 ;  /* 0x00000003ff007819 */ /* 0x000fe20000011600 */
[----:B------:R-:W-:Y:S01]  /*1580*/  IMAD R8, R3, c[0x0][0x17c], R2 ;  /* 0x00005f0003087a24 */ /* 0x000fe200078e0202 */
[----:B------:R-:W-:Y:S01]  /*1590*/  SHF.R.S32.HI R17, RZ, 0x1f, R16 ;  /* 0x0000001fff117819 */ /* 0x000fe20000011410 */
[----:B------:R-:W-:Y:S01]  /*15a0*/  IMAD.SHL.U32 R229, R229, 0x10, RZ ;  /* 0x00000010e5e57824 */ /* 0x000fe200078e00ff */
[----:B------:R-:W-:Y:S01]  /*15b0*/  LOP3.LUT R228, R34, R6, R0, 0xf6, !PT ;  /* 0x0000000622e47212 */ /* 0x000fe200078ef600 */
[----:B------:R-:W-:Y:S01]  /*15c0*/  IMAD R0, R7, c[0x0][0x208], RZ ;  /* 0x0000820007007a24 */ /* 0x000fe200078e02ff */
[C---:B------:R-:W-:Y:S01]  /*15d0*/  IADD3 R30, R16.reuse, 0x40, RZ ;  /* 0x00000040101e7810 */ /* 0x040fe20007ffe0ff */
[C---:B------:R-:W-:Y:S01]  /*15e0*/  IMAD.WIDE.U32 R4, R3.reuse, c[0x0][0x178], R16 ;  /* 0x00005e0003047a25 */ /* 0x040fe200078e0010 */
[C---:B------:R-:W-:Y:S01]  /*15f0*/  IADD3 R27, R16.reuse, 0x80, RZ ;  /* 0x00000080101b7810 */ /* 0x040fe20007ffe0ff */
[----:B------:R-:W-:Y:S01]  /*1600*/  CS2R R126, SRZ ;  /* 0x00000000007e7805 */ /* 0x000fe2000001ff00 */
[----:B------:R-:W-:Y:S01]  /*1610*/  ISETP.GE.AND P6, PT, R16, c[0x0][0x1cc], PT ;  /* 0x0000730010007a0c */ /* 0x000fe20003fc6270 */
[----:B------:R-:W-:Y:S01]  /*1620*/  IMAD R6, R3, c[0x0][0x20c], R0 ;  /* 0x0000830003067a24 */ /* 0x000fe200078e0200 */
[----:B------:R-:W-:Y:S01]  /*1630*/  ISETP.GE.AND P5, PT, R30, c[0x0][0x1cc], PT ;  /* 0x000073001e007a0c */ /* 0x000fe20003fa6270 */
[----:B------:R-:W-:Y:S01]  /*1640*/  IMAD.SHL.U32 R0, R18, 0x40, RZ ;  /* 0x0000004012007824 */ /* 0x000fe200078e00ff */
[----:B------:R-:W-:Y:S01]  /*1650*/  CS2R R124, SRZ ;  /* 0x00000000007c7805 */ /* 0x000fe2000001ff00 */
[----:B------:R-:W-:Y:S01]  /*1660*/  IMAD.IADD R9, R5, 0x1, R8 ;  /* 0x0000000105097824 */ /* 0x000fe200078e0208 */
[----:B------:R-:W-:Y:S01]  /*1670*/  CS2R R122, SRZ ;  /* 0x00000000007a7805 */ /* 0x000fe2000001ff00 */
[----:B------:R-:W-:Y:S01]  /*1680*/  IMAD.WIDE.U32 R10, R14, c[0x0][0x1e0], R16 ;  /* 0x000078000e0a7a25 */ /* 0x000fe200078e0010 */
[----:B------:R-:W-:Y:S01]  /*1690*/  LOP3.LUT R0, R0, 0x1c0, RZ, 0xc0, !PT ;  /* 0x000001c000007812 */ /* 0x000fe200078ec0ff */
[----:B------:R-:W-:Y:S01]  /*16a0*/  CS2R R120, SRZ ;  /* 0x0000000000787805 */ /* 0x000fe2000001ff00 */
[----:B------:R-:W-:Y:S01]  /*16b0*/  CS2R R118, SRZ ;  /* 0x0000000000767805 */ /* 0x000fe2000001ff00 */
[----:B------:R-:W-:Y:S01]  /*16c0*/  IMAD.MOV.U32 R8, RZ, RZ, R4 ;  /* 0x000000ffff087224 */ /* 0x000fe200078e0004 */
[----:B------:R-:W-:Y:S01]  /*16d0*/  IADD3 R5, R11, UR6, RZ ;  /* 0x000000060b057c10 */ /* 0x000fe2000fffe0ff */
[----:B------:R-:W-:Y:S01]  /*16e0*/  IMAD.SHL.U32 R4, R21, 0x8, RZ ;  /* 0x0000000815047824 */ /* 0x000fe200078e00ff */
[----:B------:R-:W-:Y:S01]  /*16f0*/  SHF.R.U32.HI R11, RZ, 0x3, R0 ;  /* 0x00000003ff0b7819 */ /* 0x000fe20000011600 */
[--C-:B------:R-:W-:Y:S01]  /*1700*/  IMAD.WIDE.U32 R2, R3, c[0x0][0x208], R16.reuse ;  /* 0x0000820003027a25 */ /* 0x100fe200078e0010 */
[----:B------:R-:W-:Y:S01]  /*1710*/  CS2R R116, SRZ ;  /* 0x0000000000747805 */ /* 0x000fe2000001ff00 */
[----:B------:R-:W-:Y:S01]  /*1720*/  CS2R R114, SRZ ;  /* 0x0000000000727805 */ /* 0x000fe2000001ff00 */
[----:B------:R-:W-:Y:S01]  /*1730*/  LOP3.LUT R31, R4, 0x18, RZ, 0xc0, !PT ;  /* 0x00000018041f7812 */ /* 0x000fe200078ec0ff */
[----:B------:R-:W-:Y:S01]  /*1740*/  IMAD.WIDE.U32 R14, R14, c[0x0][0x1b0], R16 ;  /* 0x00006c000e0e7a25 */ /* 0x000fe200078e0010 */
[----:B------:R-:W-:Y:S01]  /*1750*/  CS2R R112, SRZ ;  /* 0x0000000000707805 */ /* 0x000fe2000001ff00 */
[----:B------:R-:W-:Y:S01]  /*1760*/  CS2R R110, SRZ ;  /* 0x00000000006e7805 */ /* 0x000fe2000001ff00 */
[----:B------:R-:W-:Y:S01]  /*1770*/  LOP3.LUT R17, R11, R0, R31, 0x1e, !PT ;  /* 0x000000000b117212 */ /* 0x000fe200078e1e1f */
[----:B------:R-:W-:Y:S01]  /*1780*/  IMAD.U32 R0, RZ, RZ, UR12 ;  /* 0x0000000cff007e24 */ /* 0x000fe2000f8e00ff */
[----:B------:R-:W-:Y:S01]  /*1790*/  CS2R R108, SRZ ;  /* 0x00000000006c7805 */ /* 0x000fe2000001ff00 */
[----:B------:R-:W-:Y:S01]  /*17a0*/  IMAD.IADD R7, R3, 0x1, R6 ;  /* 0x0000000103077824 */ /* 0x000fe200078e0206 */
[----:B------:R-:W-:Y:S01]  /*17b0*/  IADD3 R3, R15, UR4, RZ ;  /* 0x000000040f037c10 */ /* 0x000fe2000fffe0ff */
[----:B------:R-:W-:Y:S01]  /*17c0*/  IMAD.MOV.U32 R6, RZ, RZ, R2 ;  /* 0x000000ffff067224 */ /* 0x000fe200078e0002 */
[----:B------:R-:W-:Y:S01]  /*17d0*/  ULDC.64 UR4, c[0x0][0x180] ;  /* 0x0000600000047ab9 */ /* 0x000fe20000000a00 */
[----:B------:R-:W-:Y:S01]  /*17e0*/  IMAD.MOV.U32 R4, RZ, RZ, R10 ;  /* 0x000000ffff047224 */ /* 0x000fe200078e000a */
[----:B------:R-:W-:Y:S01]  /*17f0*/  UIMAD UR4, UR16, UR4, URZ ;  /* 0x00000004100472a4 */ /* 0x000fe2000f8e023f */
[----:B------:R-:W-:Y:S01]  /*1800*/  IMAD.MOV.U32 R2, RZ, RZ, R14 ;  /* 0x000000ffff027224 */ /* 0x000fe200078e000e */
[----:B------:R-:W-:Y:S01]  /*1810*/  LOP3.LUT R14, R22, 0x3ffffffc, RZ, 0xc0, !PT ;  /* 0x3ffffffc160e7812 */ /* 0x000fe200078ec0ff */
[----:B------:R-:W-:Y:S01]  /*1820*/  IMAD.U32 R10, RZ, RZ, UR12 ;  /* 0x0000000cff0a7e24 */ /* 0x000fe2000f8e00ff */
[----:B------:R-:W-:Y:S01]  /*1830*/  UIMAD UR4, UR12, UR5, UR4 ;  /* 0x000000050c0472a4 */ /* 0x000fe2000f8e0204 */
[----:B------:R-:W-:Y:S01]  /*1840*/  IMAD.WIDE.U32 R8, R0, c[0x0][0x180], R8 ;  /* 0x0000600000087a25 */ /* 0x000fe200078e0008 */
[C---:B------:R-:W-:Y:S01]  /*1850*/  SEL R0, R19.reuse, RZ, !P0 ;  /* 0x000000ff13007207 */ /* 0x040fe20004000000 */
[----:B------:R-:W-:Y:S01]  /*1860*/  CS2R R106, SRZ ;  /* 0x00000000006a7805 */ /* 0x000fe2000001ff00 */
[----:B------:R-:W-:Y:S01]  /*1870*/  SEL R19, R19, RZ, !P3 ;  /* 0x000000ff13137207 */ /* 0x000fe20005800000 */
[----:B------:R-:W-:Y:S01]  /*1880*/  IMAD.WIDE.U32 R10, R10, c[0x0][0x210], R6 ;  /* 0x000084000a0a7a25 */ /* 0x000fe200078e0006 */
[----:B------:R-:W-:Y:S01]  /*1890*/  SEL R6, R23, RZ, !P0 ;  /* 0x000000ff17067207 */ /* 0x000fe20004000000 */
[----:B------:R-:W-:Y:S01]  /*18a0*/  CS2R R104, SRZ ;  /* 0x0000000000687805 */ /* 0x000fe2000001ff00 */
[----:B------:R-:W-:Y:S01]  /*18b0*/  IADD3 R15, R9, UR4, RZ ;  /* 0x00000004090f7c10 */ /* 0x000fe2000fffe0ff */
[----:B------:R-:W-:Y:S01]  /*18c0*/  IMAD.IADD R14, R132, 0x1, -R14 ;  /* 0x00000001840e7824 */ /* 0x000fe200078e0a0e */
[----:B------:R-:W-:Y:S01]  /*18d0*/  ULDC.64 UR4, c[0x0][0x210] ;  /* 0x0000840000047ab9 */ /* 0x000fe20000000a00 */
[C---:B------:R-:W-:Y:S01]  /*18e0*/  IMAD R7, R0.reuse, c[0x0][0x1e8], RZ ;  /* 0x00007a0000077a24 */ /* 0x040fe200078e02ff */
[----:B------:R-:W-:Y:S01]  /*18f0*/  UIMAD UR4, UR16, UR4, URZ ;  /* 0x00000004100472a4 */ /* 0x000fe2000f8e023f */
[----:B------:R-:W-:Y:S01]  /*1900*/  IMAD R0, R0, c[0x0][0x1b8], RZ ;  /* 0x00006e0000007a24 */ /* 0x000fe200078e02ff */
[----:B------:R-:W-:Y:S01]  /*1910*/  SEL R23, R23, RZ, !P3 ;  /* 0x000000ff17177207 */ /* 0x000fe20005800000 */
[----:B------:R-:W-:Y:S01]  /*1920*/  IMAD R14, R14, 0x2, R32 ;  /* 0x000000020e0e7824 */ /* 0x000fe200078e0220 */
[----:B------:R-:W-:Y:S01]  /*1930*/  UIMAD UR4, UR12, UR5, UR4 ;  /* 0x000000050c0472a4 */ /* 0x000fe2000f8e0204 */
[C---:B------:R-:W-:Y:S01]  /*1940*/  IMAD R7, R6.reuse, c[0x0][0x1ec], R7 ;  /* 0x00007b0006077a24 */ /* 0x040fe200078e0207 */
[----:B------:R-:W-:Y:S01]  /*1950*/  ISETP.GE.AND P3, PT, R27, c[0x0][0x1cc], PT ;  /* 0x000073001b007a0c */ /* 0x000fe20003f66270 */
        /* <DEDUP_REMOVED lines=12> */
[----:B------:R-:W-:Y:S01]  /*1a20*/  IMAD.IADD R5, R5, 0x1, R7 ;  /* 0x0000000105057824 */ /* 0x000fe200078e0207 */
[----:B------:R-:W-:Y:S01]  /*1a30*/  CS2R R86, SRZ ;  /* 0x0000000000567805 */ /* 0x000fe2000001ff00 */
[----:B------:R-:W-:Y:S01]  /*1a40*/  IMAD R6, R13, c[0x0][0x1d8], RZ ;  /* 0x000076000d067a24 */ /* 0x000fe200078e02ff */
[----:B------:R-:W-:Y:S01]  /*1a50*/  CS2R R84, SRZ ;  /* 0x0000000000547805 */ /* 0x000fe2000001ff00 */
[----:B------:R-:W-:Y:S01]  /*1a60*/  IMAD.IADD R3, R3, 0x1, R0 ;  /* 0x0000000103037824 */ /* 0x000fe200078e0200 */
[----:B------:R-:W-:Y:S01]  /*1a70*/  CS2R R82, SRZ ;  /* 0x0000000000527805 */ /* 0x000fe2000001ff00 */
[----:B------:R-:W-:Y:S01]  /*1a80*/  IMAD.MOV.U32 R14, RZ, RZ, R8 ;  /* 0x000000ffff0e7224 */ /* 0x000fe200078e0008 */
[----:B------:R-:W-:Y:S01]  /*1a90*/  CS2R R80, SRZ ;  /* 0x0000000000507805 */ /* 0x000fe2000001ff00 */
[----:B------:R-:W-:Y:S01]  /*1aa0*/  IMAD R0, R13, c[0x0][0x1a8], RZ ;  /* 0x00006a000d007a24 */ /* 0x000fe200078e02ff */
[----:B------:R-:W-:Y:S01]  /*1ab0*/  IADD3 R13, R11, UR4, RZ ;  /* 0x000000040b0d7c10 */ /* 0x000fe2000fffe0ff */
[----:B------:R-:W-:Y:S01]  /*1ac0*/  IMAD.SHL.U32 R230, R9, 0x2, RZ ;  /* 0x0000000209e67824 */ /* 0x000fe200078e00ff */
[----:B------:R-:W-:Y:S01]  /*1ad0*/  ULDC.64 UR4, c[0x0][0x178] ;  /* 0x00005e0000047ab9 */ /* 0x000fe20000000a00 */
[C---:B------:R-:W-:Y:S01]  /*1ae0*/  IMAD R7, R12.reuse, c[0x0][0x1dc], R6 ;  /* 0x000077000c077a24 */ /* 0x040fe200078e0206 */
[----:B------:R-:W-:Y:S01]  /*1af0*/  UIMAD UR6, UR19, UR4, URZ ;  /* 0x00000004130672a4 */ /* 0x000fe2000f8e023f */
[----:B------:R-:W-:Y:S01]  /*1b00*/  IMAD.WIDE.U32 R8, R12, c[0x0][0x1d8], R4 ;  /* 0x000076000c087a25 */ /* 0x000fe200078e0004 */
[----:B------:R-:W-:Y:S01]  /*1b10*/  IADD3 R231, R230, 0x122c0, RZ ;  /* 0x000122c0e6e77810 */ /* 0x000fe20007ffe0ff */
[----:B------:R-:W-:Y:S01]  /*1b20*/  UIMAD.WIDE.U32 UR20, UR17, UR4, URZ ;  /* 0x00000004111472a5 */ /* 0x000fe2000f8e003f */
[----:B------:R-:W-:Y:S01]  /*1b30*/  CS2R R78, SRZ ;  /* 0x00000000004e7805 */ /* 0x000fe2000001ff00 */
[C---:B------:R-:W-:Y:S01]  /*1b40*/  IMAD R6, R12.reuse, c[0x0][0x1ac], R0 ;  /* 0x00006b000c067a24 */ /* 0x040fe200078e0200 */
[----:B------:R-:W-:Y:S01]  /*1b50*/  UIMAD UR5, UR17, UR5, UR6 ;  /* 0x00000005110572a4 */ /* 0x000fe2000f8e0206 */
[----:B------:R-:W-:Y:S01]  /*1b60*/  IMAD.WIDE.U32 R4, R12, c[0x0][0x1a8], R2 ;  /* 0x00006a000c047a25 */ /* 0x000fe200078e0002 */
[----:B------:R-:W-:Y:S01]  /*1b70*/  IADD3 R3, R230, 0x12280, RZ ;  /* 0x00012280e6037810 */ /* 0x000fe20007ffe0ff */
[----:B------:R-:W-:Y:S01]  /*1b80*/  ULDC.64 UR6, c[0x0][0x208] ;  /* 0x0000820000067ab9 */ /* 0x000fe20000000a00 */
[----:B------:R-:W-:Y:S01]  /*1b90*/  LEA R2, P1, R8, c[0x0][0x1c0], 0x1 ;  /* 0x0000700008027a11 */ /* 0x000fe200078208ff */
[----:B------:R-:W-:Y:S01]  /*1ba0*/  IMAD.IADD R0, R9, 0x1, R7 ;  /* 0x0000000109007824 */ /* 0x000fe200078e0207 */
[----:B------:R-:W-:Y:S01]  /*1bb0*/  @P2 IADD3 R231, R3, -0x40, RZ ;  /* 0xffffffc003e72810 */ /* 0x000fe20007ffe0ff */
[----:B------:R-:W-:Y:S01]  /*1bc0*/  IMAD.IADD R5, R5, 0x1, R6 ;  /* 0x0000000105057824 */ /* 0x000fe200078e0206 */
[----:B------:R-:W-:Y:S01]  /*1bd0*/  LEA R6, P0, R4, c[0x0][0x190], 0x1 ;  /* 0x0000640004067a11 */ /* 0x000fe200078008ff */
[----:B------:R-:W-:Y:S01]  /*1be0*/  IMAD.MOV.U32 R12, RZ, RZ, R10 ;  /* 0x000000ffff0c7224 */ /* 0x000fe200078e000a */
[----:B------:R-:W-:Y:S01]  /*1bf0*/  LEA.HI.X R3, R8, c[0x0][0x1c4], R0, 0x1, P1 ;  /* 0x0000710008037a11 */ /* 0x000fe200008f0c00 */
[----:B------:R-:W-:Y:S01]  /*1c00*/  IMAD.MOV.U32 R0, RZ, RZ, c[0x0][0x1d8] ;  /* 0x00007600ff007624 */ /* 0x000fe200078e00ff */
[----:B------:R-:W-:Y:S01]  /*1c10*/  LEA.HI.X R7, R4, c[0x0][0x194], R5, 0x1, P0 ;  /* 0x0000650004077a11 */ /* 0x000fe200000f0c05 */
[----:B------:R-:W-:Y:S01]  /*1c20*/  IMAD.MOV.U32 R5, RZ, RZ, c[0x0][0x1dc] ;  /* 0x00007700ff057624 */ /* 0x000fe200078e00ff */
[----:B------:R-:W-:Y:S01]  /*1c30*/  UIADD3 UR5, UR21, UR5, URZ ;  /* 0x0000000515057290 */ /* 0x000fe2000fffe03f */
[----:B------:R-:W-:Y:S01]  /*1c40*/  IMAD.MOV.U32 R8, RZ, RZ, c[0x0][0x1a8] ;  /* 0x00006a00ff087624 */ /* 0x000fe200078e00ff */
[C---:B------:R-:W-:Y:S01]  /*1c50*/  LEA R4, P0, R0.reuse, R2, 0x6 ;  /* 0x0000000200047211 */ /* 0x040fe200078030ff */
[----:B------:R-:W-:Y:S01]  /*1c60*/  IMAD R17, R19, c[0x0][0x188], RZ ;  /* 0x0000620013117a24 */ /* 0x000fe200078e02ff */
[----:B------:R-:W-:Y:S01]  /*1c70*/  USHF.L.U32 UR4, UR6, 0x6, URZ ;  /* 0x0000000606047899 */ /* 0x000fe2000800063f */
[C---:B------:R-:W-:Y:S01]  /*1c80*/  IMAD.WIDE.U32 R240, R23.reuse, c[0x0][0x188], R14 ;  /* 0x0000620017f07a25 */ /* 0x040fe200078e000e */
[----:B------:R-:W-:Y:S01]  /*1c90*/  LEA.HI.X R5, R0, R3, R5, 0x6, P0 ;  /* 0x0000000300057211 */ /* 0x000fe200000f3405 */
[----:B------:R-:W-:Y:S01]  /*1ca0*/  CS2R R76, SRZ ;  /* 0x00000000004c7805 */ /* 0x000fe2000001ff00 */
[C---:B------:R-:W-:Y:S01]  /*1cb0*/  LEA R10, P0, R8.reuse, R6, 0x6 ;  /* 0x00000006080a7211 */ /* 0x040fe200078030ff */
[----:B------:R-:W-:Y:S01]  /*1cc0*/  IMAD.MOV.U32 R0, RZ, RZ, c[0x0][0x1ac] ;  /* 0x00006b00ff007624 */ /* 0x000fe200078e00ff */
[----:B------:R-:W-:Y:S01]  /*1cd0*/  CS2R R74, SRZ ;  /* 0x00000000004a7805 */ /* 0x000fe2000001ff00 */
[----:B------:R-:W-:Y:S01]  /*1ce0*/  IMAD R18, R23, c[0x0][0x18c], R17 ;  /* 0x0000630017127a24 */ /* 0x000fe200078e0211 */
[----:B------:R-:W-:Y:S01]  /*1cf0*/  CS2R R72, SRZ ;  /* 0x0000000000487805 */ /* 0x000fe2000001ff00 */
[----:B------:R-:W-:Y:S01]  /*1d00*/  IMAD.U32 R9, RZ, RZ, UR21 ;  /* 0x00000015ff097e24 */ /* 0x000fe2000f8e00ff */
[----:B------:R-:W-:Y:S01]  /*1d10*/  LEA.HI.X R11, R8, R7, R0, 0x6, P0 ;  /* 0x00000007080b7211 */ /* 0x000fe200000f3400 */
[----:B------:R-:W-:Y:S01]  /*1d20*/  IMAD R0, R19, c[0x0][0x218], RZ ;  /* 0x0000860013007a24 */ /* 0x000fe200078e02ff */
[----:B------:R-:W-:Y:S01]  /*1d30*/  CS2R R70, SRZ ;  /* 0x0000000000467805 */ /* 0x000fe2000001ff00 */
[----:B------:R-:W-:Y:S01]  /*1d40*/  IMAD.U32 R8, RZ, RZ, UR20 ;  /* 0x00000014ff087e24 */ /* 0x000fe2000f8e00ff */
[----:B------:R-:W-:Y:S01]  /*1d50*/  CS2R R68, SRZ ;  /* 0x0000000000447805 */ /* 0x000fe2000001ff00 */
[C---:B------:R-:W-:Y:S01]  /*1d60*/  IMAD R17, R23.reuse, c[0x0][0x21c], R0 ;  /* 0x0000870017117a24 */ /* 0x040fe200078e0200 */
[----:B------:R-:W-:Y:S01]  /*1d70*/  IADD3 R0, -R242, UR18, RZ ;  /* 0x00000012f2007c10 */ /* 0x000fe2000fffe1ff */
[----:B------:R-:W-:Y:S01]  /*1d80*/  IMAD.U32 R9, RZ, RZ, UR5 ;  /* 0x00000005ff097e24 */ /* 0x000fe2000f8e00ff */
[----:B------:R-:W-:Y:S01]  /*1d90*/  UMOV UR5, 0x6 ;  /* 0x0000000600057882 */ /* 0x000fe20000000000 */
[----:B------:R-:W-:Y:S01]  /*1da0*/  IMAD.WIDE.U32 R238, R23, c[0x0][0x218], R12 ;  /* 0x0000860017ee7a25 */ /* 0x000fe200078e000c */
[----:B------:R-:W-:Y:S01]  /*1db0*/  LEA R12, P1, R8, R240, 0x6 ;  /* 0x000000f0080c7211 */ /* 0x000fe200078230ff */
[----:B------:R-:W-:Y:S01]  /*1dc0*/  USHF.L.U64.HI UR5, UR6, UR5, UR7 ;  /* 0x0000000506057299 */ /* 0x000fe20008010207 */
[C---:B------:R-:W-:Y:S01]  /*1dd0*/  ISETP.LT.OR P4, PT, R0.reuse, 0x1, P6 ;  /* 0x000000010000780c */ /* 0x040fe20003781670 */
[----:B------:R-:W-:Y:S01]  /*1de0*/  IMAD.IADD R235, R241, 0x1, R18 ;  /* 0x00000001f1eb7824 */ /* 0x000fe200078e0212 */
[----:B------:R-:W-:Y:S01]  /*1df0*/  ISETP.LT.OR P2, PT, R0, 0x1, P5 ;  /* 0x000000010000780c */ /* 0x000fe20002f41670 */
[----:B------:R-:W-:Y:S01]  /*1e00*/  IMAD.SHL.U32 R228, R228, 0x2, RZ ;  /* 0x00000002e4e47824 */ /* 0x000fe200078e00ff */
[----:B------:R-:W-:Y:S01]  /*1e10*/  ISETP.LT.OR P0, PT, R0, 0x1, P3 ;  /* 0x000000010000780c */ /* 0x000fe20001f01670 */
[----:B------:R-:W-:Y:S01]  /*1e20*/  UIMAD UR5, UR5, UR17, URZ ;  /* 0x00000011050572a4 */ /* 0x000fe2000f8e023f */
[----:B------:R-:W-:Y:S01]  /*1e30*/  LEA.HI.X R13, R8, R235, R9, 0x6, P1 ;  /* 0x000000eb080d7211 */ /* 0x000fe200008f3409 */
[----:B------:R-:W-:Y:S01]  /*1e40*/  IMAD.U32 R22, RZ, RZ, UR4 ;  /* 0x00000004ff167e24 */ /* 0x000fe2000f8e00ff */
[C---:B------:R-:W-:Y:S01]  /*1e50*/  ISETP.LT.OR P1, PT, R0.reuse, 0x21, P6 ;  /* 0x000000210000780c */ /* 0x040fe20003721670 */
[----:B------:R-:W-:Y:S01]  /*1e60*/  IMAD.IADD R237, R239, 0x1, R17 ;  /* 0x00000001efed7824 */ /* 0x000fe200078e0211 */
[C---:B------:R-:W-:Y:S01]  /*1e70*/  ISETP.LT.OR P5, PT, R0.reuse, 0x21, P5 ;  /* 0x000000210000780c */ /* 0x040fe20002fa1670 */
[----:B------:R-:W-:Y:S01]  /*1e80*/  IMAD.MOV.U32 R236, RZ, RZ, R238 ;  /* 0x000000ffffec7224 */ /* 0x000fe200078e00ee */
[----:B------:R-:W-:Y:S01]  /*1e90*/  ISETP.LT.OR P3, PT, R0, 0x21, P3 ;  /* 0x000000210000780c */ /* 0x000fe20001f61670 */
[----:B------:R-:W-:Y:S01]  /*1ea0*/  @!PT LDS RZ, [RZ] ;  /* 0x00000000fffff984 */ /* 0x000fe20000000800 */
[----:B------:R-:W-:Y:S01]  /*1eb0*/  @!PT LDS RZ, [RZ] ;  /* 0x00000000fffff984 */ /* 0x000fe20000000800 */
[----:B------:R-:W-:Y:S01]  /*1ec0*/  @!PT LDS RZ, [RZ] ;  /* 0x00000000fffff984 */ /* 0x000fe20000000800 */
[----:B------:R1:W-:Y:S01]  /*1ed0*/  LDGSTS.E.BYPASS.LTC128B.128 [R228+0x6080], [R2.64], !P4 ;  /* 0x0608000002e47fae */ /* 0x0003e2000e101d4e */
[----:B------:R-:W-:Y:S01]  /*1ee0*/  ISETP.GE.AND P4, PT, R30, c[0x0][0x19c], PT ;  /* 0x000067001e007a0c */ /* 0x000fe20003f86270 */
[----:B------:R-:W-:Y:S01]  /*1ef0*/  UIMAD UR5, UR19, UR4, UR5 ;  /* 0x00000004130572a4 */ /* 0x000fe2000f8e0205 */
[----:B------:R-:W-:Y:S01]  /*1f00*/  IMAD.WIDE.U32 R8, R22, UR17, R236 ;  /* 0x0000001116087c25 */ /* 0x000fe2000f8e00ec */
[----:B------:R1:W-:Y:S01]  /*1f10*/  LDGSTS.E.BYPASS.LTC128B.128 [R228+0x8080], [R2.64+0x80], !P2 ;  /* 0x0808008002e47fae */ /* 0x0003e2000d101d4e */
[----:B------:R-:W-:Y:S01]  /*1f20*/  LOP3.LUT P6, RZ, R20, 0x4, RZ, 0xc0, !PT ;  /* 0x0000000414ff7812 */ /* 0x000fe200078cc0ff */
[----:B------:R-:W-:Y:S01]  /*1f30*/  USHF.L.U32 UR19, UR17, 0x6, URZ ;  /* 0x0000000611137899 */ /* 0x000fe2000800063f */
[----:B------:R-:W-:Y:S01]  /*1f40*/  CS2R R66, SRZ ;  /* 0x0000000000427805 */ /* 0x000fe2000001ff00 */
[----:B------:R1:W-:Y:S01]  /*1f50*/  LDGSTS.E.BYPASS.LTC128B.128 [R228+0xa080], [R2.64+0x100], !P0 ;  /* 0x0a08010002e47fae */ /* 0x0003e2000c101d4e */
[----:B------:R-:W-:Y:S01]  /*1f60*/  ISETP.GE.AND P0, PT, R16, c[0x0][0x19c], PT ;  /* 0x0000670010007a0c */ /* 0x000fe20003f06270 */
[----:B------:R-:W-:Y:S01]  /*1f70*/  ULDC UR7, c[0x0][0x20c] ;  /* 0x0000830000077ab9 */ /* 0x000fe20000000800 */
[----:B------:R-:W-:Y:S01]  /*1f80*/  SEL R222, R222, 0xffffffc0, !P6 ;  /* 0xffffffc0dede7807 */ /* 0x000fe20007000000 */
[----:B------:R2:W-:Y:S01]  /*1f90*/  LDGSTS.E.BYPASS.LTC128B.128 [R228+0x7080], [R4.64], !P1 ;  /* 0x0708000004e47fae */ /* 0x0005e2000c901d4e */
[C---:B------:R-:W-:Y:S01]  /*1fa0*/  ISETP.LT.OR P2, PT, R0.reuse, 0x1, P0 ;  /* 0x000000010000780c */ /* 0x040fe20000741670 */
[----:B------:R-:W-:Y:S01]  /*1fb0*/  CS2R R64, SRZ ;  /* 0x0000000000407805 */ /* 0x000fe2000001ff00 */
[C---:B------:R-:W-:Y:S01]  /*1fc0*/  ISETP.LT.OR P1, PT, R0.reuse, 0x1, P4 ;  /* 0x000000010000780c */ /* 0x040fe20002721670 */
[----:B------:R2:W-:Y:S01]  /*1fd0*/  LDGSTS.E.BYPASS.LTC128B.128 [R228+0x9080], [R4.64+0x80], !P5 ;  /* 0x0908008004e47fae */ /* 0x0005e2000e901d4e */
[C---:B------:R-:W-:Y:S01]  /*1fe0*/  ISETP.LT.OR P0, PT, R0.reuse, 0x21, P0 ;  /* 0x000000210000780c */ /* 0x040fe20000701670 */
[----:B------:R-:W-:Y:S01]  /*1ff0*/  CS2R R62, SRZ ;  /* 0x00000000003e7805 */ /* 0x000fe2000001ff00 */
[C---:B------:R-:W-:Y:S01]  /*2000*/  ISETP.LT.OR P4, PT, R0.reuse, 0x21, P4 ;  /* 0x000000210000780c */ /* 0x040fe20002781670 */
[----:B------:R2:W-:Y:S01]  /*2010*/  LDGSTS.E.BYPASS.LTC128B.128 [R228+0xb080], [R4.64+0x100], !P3 ;  /* 0x0b08010004e47fae */ /* 0x0005e2000d901d4e */
[C---:B------:R-:W-:Y:S01]  /*2020*/  ISETP.GE.AND P3, PT, R27.reuse, c[0x0][0x19c], PT ;  /* 0x000067001b007a0c */ /* 0x040fe20003f66270 */
[----:B------:R-:W-:Y:S01]  /*2030*/  CS2R R60, SRZ ;  /* 0x00000000003c7805 */ /* 0x000fe2000001ff00 */
[----:B------:R-:W-:Y:S01]  /*2040*/  CS2R R58, SRZ ;  /* 0x00000000003a7805 */ /* 0x000fe2000001ff00 */
[----:B------:R-:W0:Y:S01]  /*2050*/  LDGDEPBAR ;  /* 0x00000000000079af */ /* 0x000e220000000000 */
[C---:B------:R-:W-:Y:S01]  /*2060*/  ISETP.LT.OR P5, PT, R0.reuse, 0x1, P3 ;  /* 0x000000010000780c */ /* 0x040fe20001fa1670 */
[----:B------:R-:W-:Y:S01]  /*2070*/  CS2R R56, SRZ ;  /* 0x0000000000387805 */ /* 0x000fe2000001ff00 */
[----:B------:R-:W-:Y:S01]  /*2080*/  ISETP.LT.OR P3, PT, R0, 0x21, P3 ;  /* 0x000000210000780c */ /* 0x000fe20001f61670 */
[----:B------:R3:W-:Y:S01]  /*2090*/  LDGSTS.E.BYPASS.LTC128B.128 [R228+0x80], [R6.64], !P2 ;  /* 0x0008000006e47fae */ /* 0x0007e2000d101d4e */
[----:B------:R-:W-:Y:S01]  /*20a0*/  LOP3.LUT P2, RZ, R20, 0x2, RZ, 0xc0, !PT ;  /* 0x0000000214ff7812 */ /* 0x000fe2000784c0ff */
[----:B------:R-:W-:Y:S01]  /*20b0*/  CS2R R54, SRZ ;  /* 0x0000000000367805 */ /* 0x000fe2000001ff00 */
[----:B------:R-:W-:Y:S01]  /*20c0*/  CS2R R52, SRZ ;  /* 0x0000000000347805 */ /* 0x000fe2000001ff00 */
[----:B------:R3:W-:Y:S01]  /*20d0*/  LDGSTS.E.BYPASS.LTC128B.128 [R228+0x2080], [R6.64+0x80], !P1 ;  /* 0x0208008006e47fae */ /* 0x0007e2000c901d4e */
[----:B------:R-:W-:Y:S01]  /*20e0*/  LEA R14, P1, R8, c[0x0][0x1f0], 0x1 ;  /* 0x00007c00080e7a11 */ /* 0x000fe200078208ff */
[----:B------:R-:W-:Y:S01]  /*20f0*/  CS2R R50, SRZ ;  /* 0x0000000000327805 */ /* 0x000fe2000001ff00 */
[----:B-1----:R-:W-:Y:S01]  /*2100*/  IMAD.SHL.U32 R2, R20, 0x40, RZ ;  /* 0x0000004014027824 */ /* 0x002fe200078e00ff */
[----:B------:R-:W-:Y:S01]  /*2110*/  CS2R R48, SRZ ;  /* 0x0000000000307805 */ /* 0x000fe2000001ff00 */
[----:B------:R-:W-:Y:S01]  /*2120*/  IMAD R3, R26, 0x800, R34 ;  /* 0x000008001a037824 */ /* 0x000fe200078e0222 */
[----:B------:R3:W-:Y:S01]  /*2130*/  LDGSTS.E.BYPASS.LTC128B.128 [R228+0x4080], [R6.64+0x100], !P5 ;  /* 0x0408010006e47fae */ /* 0x0007e2000e901d4e */
[----:B------:R-:W-:Y:S01]  /*2140*/  ISETP.GE.AND P5, PT, R27, c[0x0][0x16c], PT ;  /* 0x00005b001b007a0c */ /* 0x000fe20003fa6270 */
[----:B------:R-:W-:Y:S01]  /*2150*/  IMAD.U32 R20, RZ, RZ, UR19 ;  /* 0x00000013ff147e24 */ /* 0x000fe2000f8e00ff */
[----:B------:R-:W-:Y:S01]  /*2160*/  LOP3.LUT R17, R2, 0x1c0, RZ, 0xc0, !PT ;  /* 0x000001c002117812 */ /* 0x000fe200078ec0ff */
[----:B------:R1:W-:Y:S01]  /*2170*/  LDGSTS.E.BYPASS.LTC128B.128 [R228+0x1080], [R10.64], !P0 ;  /* 0x010800000ae47fae */ /* 0x0003e2000c101d4e */
[----:B------:R-:W-:Y:S01]  /*2180*/  IADD3 R2, R9, UR5, RZ ;  /* 0x0000000509027c10 */ /* 0x000fe2000fffe0ff */
[----:B------:R-:W-:Y:S01]  /*2190*/  ULDC.64 UR4, c[0x0][0x270] ;  /* 0x00009c0000047ab9 */ /* 0x000fe20000000a00 */
[----:B------:R-:W-:Y:S01]  /*21a0*/  SHF.R.U32.HI R223, RZ, 0x3, R17 ;  /* 0x00000003ffdf7819 */ /* 0x000fe20000011611 */
[----:B------:R1:W-:Y:S01]  /*21b0*/  LDGSTS.E.BYPASS.LTC128B.128 [R228+0x3080], [R10.64+0x80], !P4 ;  /* 0x030800800ae47fae */ /* 0x0003e2000e101d4e */
[----:B--2---:R-:W-:Y:S01]  /*21c0*/  LOP3.LUT R4, R17, 0x8, R33, 0xf8, !PT ;  /* 0x0000000811047812 */ /* 0x004fe200078ef821 */
[----:B------:R-:W-:Y:S01]  /*21d0*/  UIMAD UR4, UR16, UR4, URZ ;  /* 0x00000004100472a4 */ /* 0x000fe2000f8e023f */
[----:B------:R-:W-:Y:S01]  /*21e0*/  LEA.HI.X R15, R8, c[0x0][0x1f4], R2, 0x1, P1 ;  /* 0x00007d00080f7a11 */ /* 0x000fe200008f0c02 */
[----:B------:R1:W-:Y:S01]  /*21f0*/  LDGSTS.E.BYPASS.LTC128B.128 [R228+0x5080], [R10.64+0x100], !P3 ;  /* 0x050801000ae47fae */ /* 0x0003e2000d901d4e */
[----:B------:R-:W-:Y:S01]  /*2200*/  LOP3.LUT R2, R4, R223, RZ, 0x3c, !PT ;  /* 0x000000df04027212 */ /* 0x000fe200078e3cff */
[----:B------:R-:W-:Y:S01]  /*2210*/  IMAD.MOV.U32 R8, RZ, RZ, c[0x0][0x17c] ;  /* 0x00005f00ff087624 */ /* 0x000fe200078e00ff */
[----:B------:R-:W-:Y:S01]  /*2220*/  LEA R4, P1, R12, c[0x0][0x160], 0x1 ;  /* 0x000058000c047a11 */ /* 0x000fe200078208ff */
[----:B------:R-:W0:Y:S01]  /*2230*/  LDGDEPBAR ;  /* 0x00000000000079af */ /* 0x000e220000000000 */
[----:B------:R-:W-:Y:S01]  /*2240*/  ISETP.GE.AND P0, PT, R30, c[0x0][0x16c], PT ;  /* 0x00005b001e007a0c */ /* 0x000fe20003f06270 */
[----:B------:R-:W-:Y:S01]  /*2250*/  IMAD.IADD R2, R3, 0x1, R2 ;  /* 0x0000000103027824 */ /* 0x000fe200078e0202 */
[----:B------:R-:W-:Y:S01]  /*2260*/  LEA.HI.X R5, R12, c[0x0][0x164], R13, 0x1, P1 ;  /* 0x000059000c057a11 */ /* 0x000fe200008f0c0d */
[----:B------:R-:W-:Y:S01]  /*2270*/  UIMAD UR20, UR12, UR5, UR4 ;  /* 0x000000050c1472a4 */ /* 0x000fe2000f8e0204 */
[----:B------:R-:W-:Y:S01]  /*2280*/  ISETP.GE.AND P1, PT, R16, c[0x0][0x16c], PT ;  /* 0x00005b0010007a0c */ /* 0x000fe20003f26270 */
[----:B------:R-:W-:Y:S01]  /*2290*/  IMAD.SHL.U32 R224, R2, 0x2, RZ ;  /* 0x0000000202e07824 */ /* 0x000fe200078e00ff */
[----:B------:R-:W-:Y:S01]  /*22a0*/  SEL R3, RZ, 0x2, P0 ;  /* 0x00000002ff037807 */ /* 0x000fe20000000000 */
[----:B------:R-:W-:Y:S01]  /*22b0*/  ULDC.64 UR4, c[0x0][0x288] ;  /* 0x0000a20000047ab9 */ /* 0x000fe20000000a00 */
[----:B------:R-:W-:Y:S01]  /*22c0*/  SEL R18, RZ, 0x1, P1 ;  /* 0x00000001ff127807 */ /* 0x000fe20000800000 */
[----:B------:R-:W-:Y:S01]  /*22d0*/  IMAD.IADD R227, R224, 0x1, R222 ;  /* 0x00000001e0e37824 */ /* 0x000fe200078e02de */
[----:B------:R-:W-:Y:S01]  /*22e0*/  SEL R0, RZ, 0x4, P5 ;  /* 0x00000004ff007807 */ /* 0x000fe20002800000 */
[----:B---3--:R-:W-:Y:S01]  /*22f0*/  IMAD.MOV.U32 R7, RZ, RZ, c[0x0][0x178] ;  /* 0x00005e00ff077624 */ /* 0x008fe200078e00ff */
[----:B------:R-:W-:Y:S01]  /*2300*/  IADD3 R2, -R242, UR11, -R20 ;  /* 0x0000000bf2027c10 */ /* 0x000fe2000fffe914 */
[----:B------:R-:W-:Y:S01]  /*2310*/  UIMAD UR4, UR16, UR4, URZ ;  /* 0x00000004100472a4 */ /* 0x000fe2000f8e023f */
[----:B------:R-:W-:Y:S01]  /*2320*/  IADD3 R0, R0, R3, R18 ;  /* 0x0000000300007210 */ /* 0x000fe20007ffe012 */
[----:B------:R-:W-:Y:S01]  /*2330*/  IMAD.U32 R12, RZ, RZ, UR12 ;  /* 0x0000000cff0c7e24 */ /* 0x000fe2000f8e00ff */
[C---:B------:R-:W-:Y:S01]  /*2340*/  LEA R6, P1, R7.reuse, R4, 0x6 ;  /* 0x0000000407067211 */ /* 0x040fe200078230ff */
[----:B------:R-:W-:Y:S01]  /*2350*/  UIMAD UR5, UR12, UR5, UR4 ;  /* 0x000000050c0572a4 */ /* 0x000fe2000f8e0204 */
[----:B------:R-:W-:Y:S01]  /*2360*/  LOP3.LUT P4, RZ, R0, 0x1, RZ, 0xc0, !PT ;  /* 0x0000000100ff7812 */ /* 0x000fe2000788c0ff */
[----:B------:R-:W-:Y:S01]  /*2370*/  IMAD.WIDE.U32 R12, R12, c[0x0][0x238], R28 ;  /* 0x00008e000c0c7a25 */ /* 0x000fe200078e001c */
[----:B------:R-:W-:Y:S01]  /*2380*/  LEA.HI.X R7, R7, R5, R8, 0x6, P1 ;  /* 0x0000000507077211 */ /* 0x000fe200008f3408 */
[----:B------:R-:W-:Y:S01]  /*2390*/  UMOV UR4, 0x5 ;  /* 0x0000000500047882 */ /* 0x000fe20000000000 */
[----:B------:R-:W-:Y:S01]  /*23a0*/  LOP3.LUT P3, RZ, R0, 0x2, RZ, 0xc0, !PT ;  /* 0x0000000200ff7812 */ /* 0x000fe2000786c0ff */
[----:B------:R-:W-:-:S04]  /*23b0*/  DEPBAR.LE SB0, 0x1 ;  /* 0x000080400000791a */ /* 0x000fc80000000000 */
[----:B------:R-:W-:Y:S01]  /*23c0*/  BAR.SYNC.DEFER_BLOCKING 0x0 ;  /* 0x0000000000007b1d */ /* 0x000fe20000010000 */
[----:B------:R-:W-:Y:S01]  /*23d0*/  LOP3.LUT P1, RZ, R0, 0x4, RZ, 0xc0, !PT ;  /* 0x0000000400ff7812 */ /* 0x000fe2000782c0ff */
[----:B------:R-:W-:Y:S01]  /*23e0*/  IMAD.U32 R8, RZ, RZ, UR12 ;  /* 0x0000000cff087e24 */ /* 0x000fe2000f8e00ff */
[----:B------:R-:W-:Y:S01]  /*23f0*/  SEL R0, R220, 0xffffffe0, !P2 ;  /* 0xffffffe0dc007807 */ /* 0x000fe20005000000 */
[----:B-1----:R-:W-:Y:S01]  /*2400*/  IMAD.U32 R10, RZ, RZ, UR12 ;  /* 0x0000000cff0a7e24 */ /* 0x002fe2000f8e00ff */
[----:B------:R-:W-:Y:S01]  /*2410*/  ISETP.LT.OR P2, PT, R2, 0x1, !P4 ;  /* 0x000000010200780c */ /* 0x000fe20006741670 */
[----:B------:R-:W-:Y:S01]  /*2420*/  IMAD.WIDE.U32 R8, R8, c[0x0][0x270], R24 ;  /* 0x00009c0008087a25 */ /* 0x000fe200078e0018 */
[C---:B------:R-:W-:Y:S01]  /*2430*/  ISETP.LT.OR P6, PT, R2.reuse, 0x1, !P3 ;  /* 0x000000010200780c */ /* 0x040fe20005fc1670 */
[----:B------:R-:W-:Y:S01]  /*2440*/  USHF.L.U64.HI UR7, UR6, UR4, UR7 ;  /* 0x0000000406077299 */ /* 0x000fe20008010207 */
[----:B------:R-:W-:Y:S01]  /*2450*/  ISETP.LT.OR P4, PT, R2, 0x21, !P4 ;  /* 0x000000210200780c */ /* 0x000fe20006781670 */
[----:B------:R-:W-:Y:S01]  /*2460*/  IMAD.IADD R225, R224, 0x1, R0 ;  /* 0x00000001e0e17824 */ /* 0x000fe200078e0200 */
[----:B------:R-:W-:Y:S01]  /*2470*/  ISETP.LT.OR P3, PT, R2, 0x21, !P3 ;  /* 0x000000210200780c */ /* 0x000fe20005f61670 */
[----:B------:R-:W-:Y:S01]  /*2480*/  IMAD.WIDE.U32 R10, R10, c[0x0][0x288], R24 ;  /* 0x0000a2000a0a7a25 */ /* 0x000fe200078e0018 */
[----:B------:R-:W-:Y:S01]  /*2490*/  USHF.L.U32 UR6, UR6, 0x5, URZ ;  /* 0x0000000506067899 */ /* 0x000fe2000800063f */
[----:B------:R-:W-:Y:S01]  /*24a0*/  IADD3 R3, R9, UR20, RZ ;  /* 0x0000001409037c10 */ /* 0x000fe2000fffe0ff */
[----:B------:R-:W-:Y:S01]  /*24b0*/  CS2R R46, SRZ ;  /* 0x00000000002e7805 */ /* 0x000fe2000001ff00 */
[----:B------:R-:W-:Y:S01]  /*24c0*/  IMAD.IADD R226, R222, 0x1, R225 ;  /* 0x00000001dee27824 */ /* 0x000fe200078e02e1 */
[----:B------:R-:W-:Y:S01]  /*24d0*/  IADD3 R9, R11, UR5, RZ ;  /* 0x000000050b097c10 */ /* 0x000fe2000fffe0ff */
[----:B------:R-:W-:Y:S01]  /*24e0*/  ULDC.64 UR4, c[0x0][0x238] ;  /* 0x00008e0000047ab9 */ /* 0x000fe20000000a00 */
[----:B------:R-:W-:Y:S01]  /*24f0*/  IMAD R0, R19, c[0x0][0x278], RZ ;  /* 0x00009e0013007a24 */ /* 0x000fe200078e02ff */
[----:B------:R-:W-:Y:S01]  /*2500*/  UIMAD UR4, UR16, UR4, URZ ;  /* 0x00000004100472a4 */ /* 0x000fe2000f8e023f */
[----:B------:R-:W-:Y:S01]  /*2510*/  LOP3.LUT R17, R17, 0x10, R229, 0xf8, !PT ;  /* 0x0000001011117812 */ /* 0x000fe200078ef8e5 */
[----:B------:R-:W-:Y:S01]  /*2520*/  CS2R R44, SRZ ;  /* 0x00000000002c7805 */ /* 0x000fe2000001ff00 */
[----:B------:R-:W-:Y:S01]  /*2530*/  IMAD R0, R23, c[0x0][0x27c], R0 ;  /* 0x00009f0017007a24 */ /* 0x000fe200078e0200 */
[----:B------:R1:W2:Y:S01]  /*2540*/  LDSM.16.M88.4 R148, [R224+0x6080] ;  /* 0x00608000e094783b */ /* 0x0002a20000000200 */
[----:B------:R-:W-:Y:S01]  /*2550*/  UIMAD UR5, UR12, UR5, UR4 ;  /* 0x000000050c0572a4 */ /* 0x000fe2000f8e0204 */
[----:B------:R-:W-:Y:S01]  /*2560*/  SEL R234, RZ, 0xffffffff, P0 ;  /* 0xffffffffffea7807 */ /* 0x000fe20000000000 */
[----:B------:R-:W-:Y:S01]  /*2570*/  USHF.R.S32.HI UR4, URZ, 0x1f, UR19 ;  /* 0x0000001f3f047899 */ /* 0x000fe20008011413 */
[----:B------:R1:W3:Y:S01]  /*2580*/  LDSM.16.M88.4 R152, [R225+0x6080] ;  /* 0x00608000e198783b */ /* 0x0002e20000000200 */
[----:B------:R-:W-:Y:S01]  /*2590*/  ISETP.GE.AND P0, PT, R30, c[0x0][0x1fc], PT ;  /* 0x00007f001e007a0c */ /* 0x000fe20003f06270 */
[----:B------:R-:W-:Y:S01]  /*25a0*/  CS2R R42, SRZ ;  /* 0x00000000002a7805 */ /* 0x000fe2000001ff00 */
[----:B------:R-:W-:Y:S01]  /*25b0*/  IMAD.SHL.U32 R234, R234, 0x2, RZ ;  /* 0x00000002eaea7824 */ /* 0x000fe200078e00ff */
[----:B------:R1:W4:Y:S01]  /*25c0*/  LDSM.16.M88.4 R156, [R227+0x6080] ;  /* 0x00608000e39c783b */ /* 0x0003220000000200 */
[----:B------:R-:W-:Y:S01]  /*25d0*/  CS2R R40, SRZ ;  /* 0x0000000000287805 */ /* 0x000fe2000001ff00 */
[----:B------:R-:W-:-:S02]  /*25e0*/  CS2R R38, SRZ ;  /* 0x0000000000267805 */ /* 0x000fc4000001ff00 */
[----:B------:R1:W1:Y:S01]  /*25f0*/  LDSM.16.M88.4 R168, [R224+0x8080] ;  /* 0x00808000e0a8783b */ /* 0x0002620000000200 */
[----:B------:R-:W-:-:S03]  /*2600*/  LOP3.LUT R234, R234, 0x2, R18, 0xe2, !PT ;  /* 0x00000002eaea7812 */ /* 0x000fc600078ee212 */
        /* <DEDUP_REMOVED lines=16> */
[----:B------:R-:W-:Y:S01]  /*2710*/  IMAD.MOV.U32 R2, RZ, RZ, R8 ;  /* 0x000000ffff027224 */ /* 0x000fe200078e0008 */
[C---:B------:R-:W-:Y:S01]  /*2720*/  ISETP.GE.AND P6, PT, R16.reuse, c[0x0][0x1fc], PT ;  /* 0x00007f0010007a0c */ /* 0x040fe20003fc6270 */
[----:B------:R-:W-:Y:S02]  /*2730*/  IMAD.MOV.U32 R8, RZ, RZ, R10 ;  /* 0x000000ffff087224 */ /* 0x000fe400078e000a */
[----:B------:R-:W-:Y:S01]  /*2740*/  IMAD.U32 R10, RZ, RZ, UR6 ;  /* 0x00000006ff0a7e24 */ /* 0x000fe2000f8e00ff */
[----:B------:R-:W-:Y:S01]  /*2750*/  SEL R22, RZ, 0x1, P6 ;  /* 0x00000001ff167807 */ /* 0x000fe20003000000 */
[----:B------:R-:W-:Y:S01]  /*2760*/  IMAD.WIDE.U32 R246, R23, c[0x0][0x278], R2 ;  /* 0x00009e0017f67a25 */ /* 0x000fe200078e0002 */
[----:B------:R-:W-:Y:S02]  /*2770*/  IADD3 R3, R13, UR5, RZ ;  /* 0x000000050d037c10 */ /* 0x000fe4000fffe0ff */
[----:B------:R5:W-:Y:S01]  /*2780*/  LDGSTS.E.BYPASS.LTC128B.128 [R228+0xa080], [R4.64+0x100], !P2 ;  /* 0x0a08010004e47fae */ /* 0x000be2000d101d4e */
[----:B------:R-:W-:Y:S01]  /*2790*/  IMAD.IADD R249, R247, 0x1, R0 ;  /* 0x00000001f7f97824 */ /* 0x000fe200078e0200 */
[----:B------:R-:W-:Y:S01]  /*27a0*/  ISETP.GE.AND P2, PT, R16, c[0x0][0x1fc], PT ;  /* 0x00007f0010007a0c */ /* 0x000fe20003f46270 */
[----:B------:R-:W-:Y:S01]  /*27b0*/  IMAD.MOV.U32 R2, RZ, RZ, R12 ;  /* 0x000000ffff027224 */ /* 0x000fe200078e000c */
[----:B------:R1:W-:Y:S01]  /*27c0*/  LDGSTS.E.BYPASS.LTC128B.128 [R228+0x7080], [R6.64], !P4 ;  /* 0x0708000006e47fae */ /* 0x0003e2000e101d4e */
[----:B------:R-:W-:Y:S01]  /*27d0*/  ISETP.GE.AND P6, PT, R27, c[0x0][0x1fc], PT ;  /* 0x00007f001b007a0c */ /* 0x000fe20003fc6270 */
[----:B------:R-:W-:-:S02]  /*27e0*/  IMAD.WIDE.U32 R244, R23, c[0x0][0x290], R8 ;  /* 0x0000a40017f47a25 */ /* 0x000fc400078e0008 */
[----:B------:R1:W-:Y:S01]  /*27f0*/  LDGSTS.E.BYPASS.LTC128B.128 [R228+0x9080], [R6.64+0x80], !P3 ;  /* 0x0908008006e47fae */ /* 0x0003e2000d901d4e */
[----:B------:R-:W-:Y:S01]  /*2800*/  ISETP.GT.AND P3, PT, R132, 0xf, PT ;  /* 0x0000000f8400780c */ /* 0x000fe20003f64270 */
[----:B------:R-:W-:Y:S02]  /*2810*/  IMAD.WIDE.U32 R250, R23, c[0x0][0x240], R2 ;  /* 0x0000900017fa7a25 */ /* 0x000fe400078e0002 */
[----:B------:R1:W-:Y:S02]  /*2820*/  LDGSTS.E.BYPASS.LTC128B.128 [R228+0xb080], [R6.64+0x100], !P1 ;  /* 0x0b08010006e47fae */ /* 0x0003e4000c901d4e */
[----:B------:R-:W-:-:S05]  /*2830*/  IMAD.SHL.U32 R9, R26, 0x20, RZ ;  /* 0x000000201a097824 */ /* 0x000fca00078e00ff */
[----:B------:R-:W-:-:S03]  /*2840*/  LOP3.LUT R12, R31, 0x20, R9, 0xf8, !PT ;  /* 0x000000201f0c7812 */ /* 0x000fc600078ef809 */
[----:B------:R-:W-:Y:S01]  /*2850*/  @!P3 IADD3 R0, P4, R246, UR19, RZ ;  /* 0x00000013f600bc10 */ /* 0x000fe2000ff9e0ff */
[----:B------:R-:W-:Y:S01]  /*2860*/  @!P3 IMAD.SHL.U32 R16, R132, 0x10, RZ ;  /* 0x000000108410b824 */ /* 0x000fe200078e00ff */
[----:B-----5:R-:W-:-:S04]  /*2870*/  SHF.R.S32.HI R4, RZ, 0x1f, R21 ;  /* 0x0000001fff047819 */ /* 0x020fc80000011415 */
[----:B------:R-:W-:-:S04]  /*2880*/  LEA.HI R4, R4, R21, RZ, 0x2 ;  /* 0x0000001504047211 */ /* 0x000fc800078f10ff */
[----:B------:R-:W-:Y:S02]  /*2890*/  LOP3.LUT R5, R4, 0x1ffffffc, RZ, 0xc0, !PT ;  /* 0x1ffffffc04057812 */ /* 0x000fe400078ec0ff */
[----:B------:R-:W-:Y:S01]  /*28a0*/  LEA R4, P1, R10, R14, 0x1 ;  /* 0x0000000e0a047211 */ /* 0x000fe200078208ff */
[----:B-1----:R-:W-:Y:S02]  /*28b0*/  IMAD.U32 R7, RZ, RZ, UR6 ;  /* 0x00000006ff077e24 */ /* 0x002fe4000f8e00ff */
[----:B------:R-:W-:Y:S02]  /*28c0*/  IMAD.U32 R6, RZ, RZ, UR7 ;  /* 0x00000007ff067e24 */ /* 0x000fe4000f8e00ff */
[----:B------:R-:W-:-:S03]  /*28d0*/  IMAD.IADD R21, R21, 0x1, -R5 ;  /* 0x0000000115157824 */ /* 0x000fc600078e0a05 */
[----:B------:R-:W-:Y:S02]  /*28e0*/  LEA.HI.X R5, R7, R15, R6, 0x1, P1 ;  /* 0x0000000f07057211 */ /* 0x000fe400008f0c06 */
[----:B------:R-:W-:Y:S02]  /*28f0*/  @!P3 IADD3.X R6, R249, UR4, RZ, P4, !PT ;  /* 0x00000004f906bc10 */ /* 0x000fe4000a7fe4ff */
[----:B------:R-:W-:Y:S02]  /*2900*/  @!P3 LEA R10, P4, R0, c[0x0][0x258], 0x2 ;  /* 0x00009600000aba11 */ /* 0x000fe400078810ff */
[----:B------:R-:W-:Y:S02]  /*2910*/  ISETP.GE.AND P1, PT, R30, c[0x0][0x1fc], PT ;  /* 0x00007f001e007a0c */ /* 0x000fe40003f26270 */
[----:B------:R-:W-:Y:S01]  /*2920*/  @!P3 LEA.HI.X R11, R0, c[0x0][0x25c], R6, 0x2, P4 ;  /* 0x00009700000bba11 */ /* 0x000fe200020f1406 */
[C---:B------:R-:W-:Y:S01]  /*2930*/  IMAD R0, R19.reuse, c[0x0][0x290], RZ ;  /* 0x0000a40013007a24 */ /* 0x040fe200078e02ff */
[----:B------:R-:W-:Y:S01]  /*2940*/  LOP3.LUT R6, R36, 0xffffffe0, RZ, 0xc0, !PT ;  /* 0xffffffe024067812 */ /* 0x000fe200078ec0ff */
[----:B------:R-:W-:Y:S01]  /*2950*/  IMAD R19, R19, c[0x0][0x240], RZ ;  /* 0x0000900013137a24 */ /* 0x000fe200078e02ff */
[----:B------:R-:W-:Y:S01]  /*2960*/  SEL R233, RZ, 0xffffffff, P1 ;  /* 0xffffffffffe97807 */ /* 0x000fe20000800000 */
[----:B------:R-:W-:Y:S01]  /*2970*/  IMAD R13, R23, c[0x0][0x294], R0 ;  /* 0x0000a500170d7a24 */ /* 0x000fe200078e0200 */
[----:B------:R-:W-:Y:S01]  /*2980*/  LOP3.LUT R7, R35, 0xfffffff0, RZ, 0xc0, !PT ;  /* 0xfffffff023077812 */ /* 0x000fe200078ec0ff */
[C---:B------:R-:W-:Y:S01]  /*2990*/  IMAD.IADD R6, R132.reuse, 0x1, -R6 ;  /* 0x0000000184067824 */ /* 0x040fe200078e0a06 */
[----:B------:R-:W-:Y:S01]  /*29a0*/  ISETP.GE.AND P4, PT, R27, c[0x0][0x1fc], PT ;  /* 0x00007f001b007a0c */ /* 0x000fe20003f86270 */
[----:B------:R1:W-:Y:S01]  /*29b0*/  @!P3 LDGSTS.E.BYPASS.LTC128B.128 [R16+0x12080], [R10.64] ;  /* 0x120800000a10bfae */ /* 0x0003e2000b901d4e */
[----:B------:R-:W-:Y:S01]  /*29c0*/  IMAD.SHL.U32 R233, R233, 0x2, RZ ;  /* 0x00000002e9e97824 */ /* 0x000fe200078e00ff */
[----:B------:R-:W-:Y:S01]  /*29d0*/  CS2R R36, SRZ ;  /* 0x0000000000247805 */ /* 0x000fe2000001ff00 */
[----:B------:R-:W-:Y:S01]  /*29e0*/  SHF.R.S32.HI R0, RZ, 0x1f, R6 ;  /* 0x0000001fff007819 */ /* 0x000fe20000011406 */
[----:B------:R-:W-:Y:S01]  /*29f0*/  IMAD.IADD R7, R132, 0x1, -R7 ;  /* 0x0000000184077824 */ /* 0x000fe200078e0a07 */
[----:B------:R-:W0:Y:S01]  /*2a00*/  LDGDEPBAR ;  /* 0x00000000000079af */ /* 0x000e220000000000 */
[----:B------:R-:W-:Y:S01]  /*2a10*/  LOP3.LUT R233, R233, 0x2, R22, 0xe2, !PT ;  /* 0x00000002e9e97812 */ /* 0x000fe200078ee216 */
[----:B------:R-:W-:Y:S01]  /*2a20*/  IMAD.IADD R248, R245, 0x1, R13 ;  /* 0x00000001f5f87824 */ /* 0x000fe200078e020d */
[----:B------:R-:W-:Y:S01]  /*2a30*/  LEA.HI R2, R0, R6, RZ, 0x2 ;  /* 0x0000000600027211 */ /* 0x000fe200078f10ff */
[----:B------:R-:W-:Y:S01]  /*2a40*/  IMAD R19, R23, c[0x0][0x244], R19 ;  /* 0x0000910017137a24 */ /* 0x000fe200078e0213 */
[----:B------:R-:W-:-:S02]  /*2a50*/  IADD3 R0, -R20, UR11, -R242 ;  /* 0x0000000b14007c10 */ /* 0x000fc4000fffe9f2 */
[----:B------:R-:W-:Y:S01]  /*2a60*/  LEA.HI.SX32 R229, R2, R229, 0x1e ;  /* 0x000000e502e57211 */ /* 0x000fe200078ff2ff */
[----:B------:R-:W-:Y:S01]  /*2a70*/  IMAD.IADD R252, R251, 0x1, R19 ;  /* 0x00000001fbfc7824 */ /* 0x000fe200078e0213 */
[----:B------:R-:W-:Y:S02]  /*2a80*/  ISETP.LT.OR P1, PT, R0, 0x1, P2 ;  /* 0x000000010000780c */ /* 0x000fe40001721670 */
[----:B------:R-:W-:Y:S02]  /*2a90*/  LOP3.LUT R2, R2, 0x7ffffffc, RZ, 0xc0, !PT ;  /* 0x7ffffffc02027812 */ /* 0x000fe400078ec0ff */
[----:B------:R-:W-:Y:S02]  /*2aa0*/  SHF.R.S32.HI R3, RZ, 0x1f, R7 ;  /* 0x0000001fff037819 */ /* 0x000fe40000011407 */
[----:B------:R-:W-:Y:S01]  /*2ab0*/  ISETP.LT.OR P2, PT, R0, 0x21, P2 ;  /* 0x000000210000780c */ /* 0x000fe20001741670 */
[----:B------:R-:W-:Y:S01]  /*2ac0*/  IMAD.IADD R2, R6, 0x1, -R2 ;  /* 0x0000000106027824 */ /* 0x000fe200078e0a02 */
[----:B------:R-:W-:-:S02]  /*2ad0*/  SEL R6, RZ, 0x4, P4 ;  /* 0x00000004ff067807 */ /* 0x000fc40002000000 */
[C---:B------:R-:W-:Y:S01]  /*2ae0*/  ISETP.LT.OR P4, PT, R0.reuse, 0x1, P0 ;  /* 0x000000010000780c */ /* 0x040fe20000781670 */
[----:B------:R-:W-:Y:S01]  /*2af0*/  IMAD R21, R21, 0x4, R2 ;  /* 0x0000000415157824 */ /* 0x000fe200078e0202 */
[----:B------:R-:W-:Y:S01]  /*2b00*/  LEA.HI R3, R3, R7, RZ, 0x3 ;  /* 0x0000000703037211 */ /* 0x000fe200078f18ff */
[----:B------:R1:W-:Y:S01]  /*2b10*/  LDGSTS.E.BYPASS.LTC128B.128 [R228+0xc080], [R14.64], !P1 ;  /* 0x0c0800000ee47fae */ /* 0x0003e2000c901d4e */
[C---:B------:R-:W-:Y:S01]  /*2b20*/  ISETP.LT.OR P1, PT, R0.reuse, 0x1, P6 ;  /* 0x000000010000780c */ /* 0x040fe20003721670 */
[----:B------:R-:W-:Y:S01]  /*2b30*/  IMAD.SHL.U32 R243, R21, 0x2, RZ ;  /* 0x0000000215f37824 */ /* 0x000fe200078e00ff */
[----:B------:R-:W-:Y:S02]  /*2b40*/  LOP3.LUT R8, R3, 0xfffffff8, RZ, 0xc0, !PT ;  /* 0xfffffff803087812 */ /* 0x000fe400078ec0ff */
[C---:B------:R-:W-:Y:S02]  /*2b50*/  ISETP.LT.OR P0, PT, R0.reuse, 0x21, P0 ;  /* 0x000000210000780c */ /* 0x040fe40000701670 */
[----:B------:R-:W-:Y:S01]  /*2b60*/  ISETP.LT.OR P6, PT, R0, 0x21, P6 ;  /* 0x000000210000780c */ /* 0x000fe200037c1670 */
[----:B------:R-:W-:Y:S01]  /*2b70*/  IMAD.IADD R7, R7, 0x1, -R8 ;  /* 0x0000000107077824 */ /* 0x000fe200078e0a08 */
[----:B------:R-:W-:Y:S01]  /*2b80*/  LOP3.LUT R0, R17, 0x8, R33, 0xf8, !PT ;  /* 0x0000000811007812 */ /* 0x000fe200078ef821 */
[----:B------:R1:W-:Y:S01]  /*2b90*/  LDGSTS.E.BYPASS.LTC128B.128 [R228+0xe080], [R14.64+0x80], !P4 ;  /* 0x0e0800800ee47fae */ /* 0x0003e2000e101d4e */
[----:B------:R-:W-:Y:S01]  /*2ba0*/  LOP3.LUT R233, R233, R6, RZ, 0xfc, !PT ;  /* 0x00000006e9e97212 */ /* 0x000fe200078efcff */
[----:B------:R-:W-:Y:S01]  /*2bb0*/  IMAD.SHL.U32 R6, R26, 0x8, RZ ;  /* 0x000000081a067824 */ /* 0x000fe200078e00ff */
[----:B------:R-:W-:Y:S01]  /*2bc0*/  LOP3.LUT R223, R0, R223, RZ, 0x3c, !PT ;  /* 0x000000df00df7212 */ /* 0x000fe200078e3cff */
[----:B------:R1:W-:Y:S01]  /*2bd0*/  LDGSTS.E.BYPASS.LTC128B.128 [R228+0x10080], [R14.64+0x100], !P1 ;  /* 0x100801000ee47fae */ /* 0x0003e2000c901d4e */
[----:B------:R-:W-:Y:S01]  /*2be0*/  IMAD.SHL.U32 R0, R7, 0x40, RZ ;  /* 0x0000004007007824 */ /* 0x000fe200078e00ff */
[----:B------:R-:W-:Y:S01]  /*2bf0*/  ISETP.GE.AND P1, PT, R132, 0x10, PT ;  /* 0x000000108400780c */ /* 0x000fe20003f26270 */
[----:B------:R-:W-:Y:S01]  /*2c00*/  IMAD.SHL.U32 R8, R3, 0x40, RZ ;  /* 0x0000004003087824 */ /* 0x000fe200078e00ff */
[----:B------:R1:W-:Y:S01]  /*2c10*/  LDGSTS.E.BYPASS.LTC128B.128 [R228+0xd080], [R4.64], !P2 ;  /* 0x0d08000004e47fae */ /* 0x0003e2000d101d4e */
[----:B------:R-:W-:Y:S01]  /*2c20*/  LOP3.LUT P4, RZ, R7, 0x4, RZ, 0xc0, !PT ;  /* 0x0000000407ff7812 */ /* 0x000fe2000788c0ff */
[----:B------:R-:W-:Y:S01]  /*2c30*/  IMAD R223, R26, 0x200, R223 ;  /* 0x000002001adf7824 */ /* 0x000fe200078e02df */
[----:B------:R-:W-:Y:S01]  /*2c40*/  LOP3.LUT R0, R0, 0x1c0, RZ, 0xc0, !PT ;  /* 0x000001c000007812 */ /* 0x000fe200078ec0ff */
[----:B------:R1:W-:Y:S01]  /*2c50*/  LDGSTS.E.BYPASS.LTC128B.128 [R228+0xf080], [R4.64+0x80], !P0 ;  /* 0x0f08008004e47fae */ /* 0x0003e2000c101d4e */
[----:B------:R-:W-:Y:S01]  /*2c60*/  IADD3 R2, P0, R244, UR19, RZ ;  /* 0x00000013f4027c10 */ /* 0x000fe2000ff1e0ff */
[----:B------:R-:W-:Y:S01]  /*2c70*/  IMAD R222, R223, 0x2, R222 ;  /* 0x00000002dfde7824 */ /* 0x000fe200078e02de */
[----:B------:R-:W-:Y:S01]  /*2c80*/  LOP3.LUT P2, RZ, R7, 0x2, RZ, 0xc0, !PT ;  /* 0x0000000207ff7812 */ /* 0x000fe2000784c0ff */
[----:B------:R1:W-:Y:S01]  /*2c90*/  LDGSTS.E.BYPASS.LTC128B.128 [R228+0x11080], [R4.64+0x100], !P6 ;  /* 0x1108010004e47fae */ /* 0x0003e2000f101d4e */
[----:B------:R-:W-:Y:S01]  /*2ca0*/  LOP3.LUT R9, R0, 0x8, R6, 0xf8, !PT ;  /* 0x0000000800097812 */ /* 0x000fe200078ef806 */
[----:B------:R-:W-:Y:S01]  /*2cb0*/  IMAD.SHL.U32 R223, R223, 0x2, RZ ;  /* 0x00000002dfdf7824 */ /* 0x000fe200078e00ff */
[----:B------:R-:W-:-:S02]  /*2cc0*/  SHF.R.U32.HI R3, RZ, 0x3, R0 ;  /* 0x00000003ff037819 */ /* 0x000fc40000011600 */
[----:B------:R-:W-:Y:S02]  /*2cd0*/  IADD3.X R7, R248, UR4, RZ, P0, !PT ;  /* 0x00000004f8077c10 */ /* 0x000fe400087fe4ff */
[----:B------:R-:W-:Y:S02]  /*2ce0*/  LEA R6, P0, R2, c[0x0][0x280], 0x2 ;  /* 0x0000a00002067a11 */ /* 0x000fe400078010ff */
[----:B------:R-:W-:Y:S02]  /*2cf0*/  LOP3.LUT R9, R9, R3, RZ, 0x3c, !PT ;  /* 0x0000000309097212 */ /* 0x000fe400078e3cff */
[----:B------:R-:W-:Y:S01]  /*2d00*/  LOP3.LUT R0, R3, R12, R0, 0x1e, !PT ;  /* 0x0000000c03007212 */ /* 0x000fe200078e1e00 */
[----:B------:R-:W-:Y:S01]  /*2d10*/  @!P1 IMAD.SHL.U32 R3, R132, 0x10, RZ ;  /* 0x0000001084039824 */ /* 0x000fe200078e00ff */
[----:B------:R-:W-:Y:S02]  /*2d20*/  LEA.HI.X R7, R2, c[0x0][0x284], R7, 0x2, P0 ;  /* 0x0000a10002077a11 */ /* 0x000fe400000f1407 */
[----:B------:R-:W-:-:S02]  /*2d30*/  LOP3.LUT R8, R8, 0xfffffe00, RZ, 0xc0, !PT ;  /* 0xfffffe0008087812 */ /* 0x000fc400078ec0ff */
[----:B------:R-:W-:Y:S01]  /*2d40*/  SEL R220, R220, 0xffffffe0, !P4 ;  /* 0xffffffe0dcdc7807 */ /* 0x000fe20006000000 */
[----:B------:R5:W-:Y:S01]  /*2d50*/  @!P1 LDGSTS.E.BYPASS.LTC128B.128 [R3+0x12180], [R6.64] ;  /* 0x1218000006039fae */ /* 0x000be2000b901d4e */
[-C--:B------:R-:W-:Y:S02]  /*2d60*/  IADD3 R2, R9, R8.reuse, R32 ;  /* 0x0000000809027210 */ /* 0x080fe40007ffe020 */
[----:B------:R-:W-:Y:S01]  /*2d70*/  LOP3.LUT R0, R0, R8, RZ, 0xfc, !PT ;  /* 0x0000000800007212 */ /* 0x000fe200078efcff */
[----:B------:R-:W0:Y:S01]  /*2d80*/  LDGDEPBAR ;  /* 0x00000000000079af */ /* 0x000e220000000000 */
[----:B------:R-:W-:Y:S01]  /*2d90*/  IMAD.MOV.U32 R8, RZ, RZ, 0x10 ;  /* 0x00000010ff087424 */ /* 0x000fe200078e00ff */
[----:B------:R-:W-:Y:S01]  /*2da0*/  IADD3 R232, -R243, UR18, RZ ;  /* 0x00000012f3e87c10 */ /* 0x000fe2000fffe1ff */
[----:B------:R-:W-:Y:S02]  /*2db0*/  IMAD.SHL.U32 R2, R2, 0x2, RZ ;  /* 0x0000000202027824 */ /* 0x000fe400078e00ff */
[----:B------:R-:W-:-:S02]  /*2dc0*/  IMAD.SHL.U32 R0, R0, 0x2, RZ ;  /* 0x0000000200007824 */ /* 0x000fc400078e00ff */
[----:B------:R-:W-:Y:S01]  /*2dd0*/  IMAD R221, R220, 0x2, R2 ;  /* 0x00000002dcdd7824 */ /* 0x000fe200078e0202 */
[----:B-----5:R-:W-:-:S05]  /*2de0*/  SEL R3, R8, 0xfffffff0, !P2 ;  /* 0xfffffff008037807 */ /* 0x020fca0005000000 */
[----:B------:R-:W-:-:S04]  /*2df0*/  IMAD R3, R3, 0x2, R2 ;  /* 0x0000000203037824 */ /* 0x000fc800078e0202 */
[----:B-1234-:R-:W-:Y:S02]  /*2e00*/  IMAD R220, R220, 0x2, R3 ;  /* 0x00000002dcdc7824 */ /* 0x01efe400078e0203 */
.L_x_622:
        /* <DEDUP_REMOVED lines=503> */
.L_x_620:
        /* <DEDUP_REMOVED lines=118> */
.L_x_621:
        /* <DEDUP_REMOVED lines=166> */
.L_x_619:
[----:B------:R-:W-:Y:S05]  /*5f40*/  @P2 EXIT ;  /* 0x000000000000294d */ /* 0x000fea0003800000 */
[----:B-1----:R-:W2:Y:S01]  /*5f50*/  LDL.LU R7, [R1] ;  /* 0x0000000001077983 */ /* 0x002ea20000300800 */
[----:B------:R-:W-:Y:S01]  /*5f60*/  ISETP.NE.U32.AND P2, PT, RZ, c[0x0][0x360], PT ;  /* 0x0000d800ff007a0c */ /* 0x000fe20003f45070 */
[----:B------:R-:W-:-:S03]  /*5f70*/  ULDC.64 UR4, c[0x0][0x338] ;  /* 0x0000ce0000047ab9 */ /* 0x000fc60000000a00 */
[----:B------:R-:W-:-:S13]  /*5f80*/  ISETP.NE.AND.EX P2, PT, RZ, c[0x0][0x364], PT, P2 ;  /* 0x0000d900ff007a0c */ /* 0x000fda0003f45320 */
[----:B------:R-:W-:-:S04]  /*5f90*/  @P2 IMAD.MOV.U32 R2, RZ, RZ, 0x4 ;  /* 0x00000004ff022424 */ /* 0x000fc800078e00ff */
[----:B--2---:R-:W-:-:S05]  /*5fa0*/  @P2 IMAD.WIDE R2, R7, R2, c[0x0][0x360] ;  /* 0x0000d80007022625 */ /* 0x004fca00078e0202 */
[----:B------:R-:W2:Y:S01]  /*5fb0*/  @P2 LDG.E R0, [R2.64] ;  /* 0x0000000e02002981 */ /* 0x000ea2000c1e1900 */
[----:B------:R-:W-:Y:S01]  /*5fc0*/  UISETP.NE.AND UP0, UPT, UR4, 0x1, UPT ;  /* 0x000000010400788c */ /* 0x000fe2000bf05270 */
[----:B------:R-:W-:Y:S01]  /*5fd0*/  SHF.R.S32.HI R6, RZ, 0x1f, R7 ;  /* 0x0000001fff067819 */ /* 0x000fe20000011407 */
[----:B------:R-:W-:Y:S01]  /*5fe0*/  UIMAD.WIDE.U32 UR6, UR12, UR5, URZ ;  /* 0x000000050c0672a5 */ /* 0x000fe2000f8e003f */
[----:B------:R-:W1:Y:S01]  /*5ff0*/  S2R R4, SR_TID.X ;  /* 0x0000000000047919 */ /* 0x000e620000002100 */
[----:B------:R-:W-:Y:S02]  /*6000*/  ULDC UR4, c[0x0][0x340] ;  /* 0x0000d00000047ab9 */ /* 0x000fe40000000800 */
[----:B------:R-:W-:-:S04]  /*6010*/  UIMAD UR13, UR13, 0x3000, URZ ;  /* 0x000030000d0d78a4 */ /* 0x000fc8000f8e023f */
[----:B------:R-:W-:Y:S02]  /*6020*/  USHF.R.S32.HI UR6, URZ, 0x1f, UR13 ;  /* 0x0000001f3f067899 */ /* 0x000fe4000801140d */
[----:B------:R-:W-:Y:S02]  /*6030*/  @UP0 UMOV UR5, UR7 ;  /* 0x0000000700050c82 */ /* 0x000fe40008000000 */
[----:B------:R-:W-:-:S03]  /*6040*/  @UP0 USHF.R.U32.HI UR12, URZ, UR4, UR5 ;  /* 0x000000043f0c0299 */ /* 0x000fc60008011605 */
[----:B------:R-:W-:Y:S02]  /*6050*/  ULDC.64 UR4, c[0x0][0x328] ;  /* 0x0000ca0000047ab9 */ /* 0x000fe40000000a00 */
[----:B------:R-:W-:-:S04]  /*6060*/  USHF.R.S32.HI UR7, URZ, 0x1f, UR12 ;  /* 0x0000001f3f077899 */ /* 0x000fc8000801140c */
[----:B------:R-:W-:-:S04]  /*6070*/  UIMAD UR4, UR7, UR4, URZ ;  /* 0x00000004070472a4 */ /* 0x000fc8000f8e023f */
[----:B------:R-:W-:-:S03]  /*6080*/  UIMAD UR8, UR12, UR5, UR4 ;  /* 0x000000050c0872a4 */ /* 0x000fc6000f8e0204 */
[----:B------:R-:W-:Y:S02]  /*6090*/  ULDC.64 UR4, c[0x0][0x300] ;  /* 0x0000c00000047ab9 */ /* 0x000fe40000000a00 */
[----:B------:R-:W-:-:S04]  /*60a0*/  UIMAD UR4, UR7, UR4, URZ ;  /* 0x00000004070472a4 */ /* 0x000fc8000f8e023f */
[----:B------:R-:W-:Y:S01]  /*60b0*/  UIMAD UR4, UR12, UR5, UR4 ;  /* 0x000000050c0472a4 */ /* 0x000fe2000f8e0204 */
[----:B------:R-:W-:Y:S01]  /*60c0*/  BAR.SYNC.DEFER_BLOCKING 0x1, 0x100 ;  /* 0x0044000000007b1d */ /* 0x000fe20000010000 */
[----:B--2---:R-:W-:-:S05]  /*60d0*/  @P2 IMAD R0, R7, 0x40, R0 ;  /* 0x0000004007002824 */ /* 0x004fca00078e0200 */
[----:B------:R-:W-:-:S04]  /*60e0*/  @P2 SHF.R.S32.HI R2, RZ, 0x1f, R0 ;  /* 0x0000001fff022819 */ /* 0x000fc80000011400 */
[----:B------:R-:W-:Y:S02]  /*60f0*/  @P2 LEA.HI R2, R2, R0, RZ, 0x6 ;  /* 0x0000000002022211 */ /* 0x000fe400078f30ff */
[----:B-1----:R-:W-:Y:S02]  /*6100*/  SHF.R.S32.HI R0, RZ, 0x1f, R4 ;  /* 0x0000001fff007819 */ /* 0x002fe40000011404 */
[----:B------:R-:W-:-:S05]  /*6110*/  @P2 SHF.R.S32.HI R2, RZ, 0x6, R2 ;  /* 0x00000006ff022819 */ /* 0x000fca0000011402 */
[----:B------:R-:W-:-:S05]  /*6120*/  @P2 IMAD R2, R2, 0x3000, RZ ;  /* 0x0000300002022824 */ /* 0x000fca00078e02ff */
[----:B------:R-:W-:Y:S02]  /*6130*/  @P2 SHF.R.S32.HI R3, RZ, 0x1f, R2 ;  /* 0x0000001fff032819 */ /* 0x000fe40000011402 */
[----:B------:R-:W-:-:S06]  /*6140*/  @!P2 CS2R R2, SRZ ;  /* 0x000000000002a805 */ /* 0x000fcc000001ff00 */
[----:B------:R-:W-:Y:S01]  /*6150*/  IADD3 R2, P1, P0, R2, UR13, R4 ;  /* 0x0000000d02027c10 */ /* 0x000fe2000f83e004 */
[----:B------:R-:W-:-:S03]  /*6160*/  IMAD.U32 R4, RZ, RZ, UR12 ;  /* 0x0000000cff047e24 */ /* 0x000fc6000f8e00ff */
[----:B------:R-:W-:Y:S01]  /*6170*/  IADD3.X R3, R3, UR6, R0, P1, P0 ;  /* 0x0000000603037c10 */ /* 0x000fe20008fe0400 */
[----:B------:R-:W-:-:S04]  /*6180*/  IMAD.U32 R0, RZ, RZ, UR12 ;  /* 0x0000000cff007e24 */ /* 0x000fc8000f8e00ff */
[----:B------:R-:W-:-:S04]  /*6190*/  IMAD.WIDE.U32 R4, R4, c[0x0][0x328], R2 ;  /* 0x0000ca0004047a25 */ /* 0x000fc800078e0002 */
[----:B------:R-:W-:Y:S01]  /*61a0*/  IMAD.WIDE.U32 R2, R0, c[0x0][0x300], R2 ;  /* 0x0000c00000027a25 */ /* 0x000fe200078e0002 */
[----:B------:R-:W-:Y:S02]  /*61b0*/  SEL R0, R6, RZ, !P2 ;  /* 0x000000ff06007207 */ /* 0x000fe40005000000 */
[----:B------:R-:W-:Y:S02]  /*61c0*/  IADD3 R5, R5, UR8, RZ ;  /* 0x0000000805057c10 */ /* 0x000fe4000fffe0ff */
[----:B------:R-:W-:Y:S01]  /*61d0*/  SEL R6, R7, RZ, !P2 ;  /* 0x000000ff07067207 */ /* 0x000fe20005000000 */
[C---:B------:R-:W-:Y:S01]  /*61e0*/  IMAD R10, R0.reuse, c[0x0][0x330], RZ ;  /* 0x0000cc00000a7a24 */ /* 0x040fe200078e02ff */
[----:B------:R-:W-:Y:S01]  /*61f0*/  IADD3 R3, R3, UR4, RZ ;  /* 0x0000000403037c10 */ /* 0x000fe2000fffe0ff */
[----:B------:R-:W-:Y:S02]  /*6200*/  IMAD R0, R0, c[0x0][0x308], RZ ;  /* 0x0000c20000007a24 */ /* 0x000fe400078e02ff */
[----:B------:R-:W-:-:S02]  /*6210*/  IMAD R10, R6, c[0x0][0x334], R10 ;  /* 0x0000cd00060a7a24 */ /* 0x000fc400078e020a */
[----:B------:R-:W-:-:S04]  /*6220*/  IMAD.WIDE.U32 R8, R6, c[0x0][0x330], R4 ;  /* 0x0000cc0006087a25 */ /* 0x000fc800078e0004 */
[----:B------:R-:W-:Y:S01]  /*6230*/  IMAD R0, R6, c[0x0][0x30c], R0 ;  /* 0x0000c30006007a24 */ /* 0x000fe200078e0200 */
[----:B------:R-:W-:Y:S01]  /*6240*/  LEA R4, P1, R8, c[0x0][0x310], 0x2 ;  /* 0x0000c40008047a11 */ /* 0x000fe200078210ff */
[----:B------:R-:W-:-:S04]  /*6250*/  IMAD.WIDE.U32 R6, R6, c[0x0][0x308], R2 ;  /* 0x0000c20006067a25 */ /* 0x000fc800078e0002 */
[----:B------:R-:W-:Y:S01]  /*6260*/  IMAD.IADD R3, R9, 0x1, R10 ;  /* 0x0000000109037824 */ /* 0x000fe200078e020a */
[----:B------:R-:W-:Y:S01]  /*6270*/  LEA R2, P0, R6, c[0x0][0x2e8], 0x2 ;  /* 0x0000ba0006027a11 */ /* 0x000fe200078010ff */
[----:B------:R-:W-:-:S03]  /*6280*/  IMAD.IADD R0, R7, 0x1, R0 ;  /* 0x0000000107007824 */ /* 0x000fc600078e0200 */
        /* <DEDUP_REMOVED lines=99> */
.L_x_623:
        /* <DEDUP_REMOVED lines=12> */
.L_x_1398:


//--------------------- .text._ZN7cutlass13device_kernelIN5flash19enable_sm80_to_sm89INS1_16FlashAttnBwdSm80INS1_25CollectiveMainloopBwdSm80ILi1ELi1EN4cute5tupleIJNS5_1CILi64EEES8_NS7_ILi192EEEEEENS_10bfloat16_tEfNS_4arch4Sm80ELb1ELb0ELb1ELb1ELb1ELb0ELb0ELb0ELi2ELi2ELi2ELi2ELb1EEENS1_24CollectiveEpilogueBwdGQAISA_fSD_Li256ELb1ELb1EEENS1_25SingleTileBwdLPTSchedulerILb1ELi64ELb1EEEEEEEEEvNT_6ParamsE --------------------------
	.section	.text._ZN7cutlass13device_kernelIN5flash19enable_sm80_to_sm89INS1_16FlashAttnBwdSm80INS1_25CollectiveMainloopBwdSm80ILi1ELi1EN4cute5tupleIJNS5_1CILi64EEES8_NS7_ILi192EEEEEENS_10bfloat16_tEfNS_4arch4Sm80ELb1ELb0ELb1ELb1ELb1ELb0ELb0ELb0ELi2ELi2ELi2ELi2ELb1EEENS1_24CollectiveEpilogueBwdGQAISA_fSD_Li256ELb1ELb1EEENS1_25SingleTileBwdLPTSchedulerILb1ELi64ELb1EEEEEEEEEvNT_6ParamsE,"ax",@progbits
	.sectioninfo	@"SHI_REGISTERS=255"
	.align	128
.text._ZN7cutlass13device_kernelIN5flash19enable_sm80_to_sm89INS1_16FlashAttnBwdSm80INS1_25CollectiveMainloopBwdSm80ILi1ELi1EN4cute5tupleIJNS5_1CILi64EEES8_NS7_ILi192EEEEEENS_10bfloat16_tEfNS_4arch4Sm80ELb1ELb0ELb1ELb1ELb1ELb0ELb0ELb0ELi2ELi2ELi2ELi2ELb1EEENS1_24CollectiveEpilogueBwdGQAISA_fSD_Li256ELb1ELb1EEENS1_25SingleTileBwdLPTSchedulerILb1ELi64ELb1EEEEEEEEEvNT_6ParamsE:
        .type           _ZN7cutlass13device_kernelIN5flash19enable_sm80_to_sm89INS1_16FlashAttnBwdSm80INS1_25CollectiveMainloopBwdSm80ILi1ELi1EN4cute5tupleIJNS5_1CILi64EEES8_NS7_ILi192EEEEEENS_10bfloat16_tEfNS_4arch4Sm80ELb1ELb0ELb1ELb1ELb1ELb0ELb0ELb0ELi2ELi2ELi2ELi2ELb1EEENS1_24CollectiveEpilogueBwdGQAISA_fSD_Li256ELb1ELb1EEENS1_25SingleTileBwdLPTSchedulerILb1ELi64ELb1EEEEEEEEEvNT_6ParamsE,@function
        .size           _ZN7cutlass13device_kernelIN5flash19enable_sm80_to_sm89INS1_16FlashAttnBwdSm80INS1_25CollectiveMainloopBwdSm80ILi1ELi1EN4cute5tupleIJNS5_1CILi64EEES8_NS7_ILi192EEEEEENS_10bfloat16_tEfNS_4arch4Sm80ELb1ELb0ELb1ELb1ELb1ELb0ELb0ELb0ELi2ELi2ELi2ELi2ELb1EEENS1_24CollectiveEpilogueBwdGQAISA_fSD_Li256ELb1ELb1EEENS1_25SingleTileBwdLPTSchedulerILb1ELi64ELb1EEEEEEEEEvNT_6ParamsE,(.L_x_1399 - _ZN7cutlass13device_kernelIN5flash19enable_sm80_to_sm89INS1_16FlashAttnBwdSm80INS1_25CollectiveMainloopBwdSm80ILi1ELi1EN4cute5tupleIJNS5_1CILi64EEES8_NS7_ILi192EEEEEENS_10bfloat16_tEfNS_4arch4Sm80ELb1ELb0ELb1ELb1ELb1ELb0ELb0ELb0ELi2ELi2ELi2ELi2ELb1EEENS1_24CollectiveEpilogueBwdGQAISA_fSD_Li256ELb1ELb1EEENS1_25SingleTileBwdLPTSchedulerILb1ELi64ELb1EEEEEEEEEvNT_6ParamsE)
        .other          _ZN7cutlass13device_kernelIN5flash19enable_sm80_to_sm89INS1_16FlashAttnBwdSm80INS1_25CollectiveMainloopBwdSm80ILi1ELi1EN4cute5tupleIJNS5_1CILi64EEES8_NS7_ILi192EEEEEENS_10bfloat16_tEfNS_4arch4Sm80ELb1ELb0ELb1ELb1ELb1ELb0ELb0ELb0ELi2ELi2ELi2ELi2ELb1EEENS1_24CollectiveEpilogueBwdGQAISA_fSD_Li256ELb1ELb1EEENS1_25SingleTileBwdLPTSchedulerILb1ELi64ELb1EEEEEEEEEvNT_6ParamsE,@"STO_CUDA_ENTRY STV_DEFAULT"
_ZN7cutlass13device_kernelIN5flash19enable_sm80_to_sm89INS1_16FlashAttnBwdSm80INS1_25CollectiveMainloopBwdSm80ILi1ELi1EN4cute5tupleIJNS5_1CILi64EEES8_NS7_ILi192EEEEEENS_10bfloat16_tEfNS_4arch4Sm80ELb1ELb0ELb1ELb1ELb1ELb0ELb0ELb0ELi2ELi2ELi2ELi2ELb1EEENS1_24CollectiveEpilogueBwdGQAISA_fSD_Li256ELb1ELb1EEENS1_25SingleTileBwdLPTSchedulerILb1ELi64ELb1EEEEEEEEEvNT_6ParamsE:
        /* <DEDUP_REMOVED lines=29> */
.L_x_625:
[----:B------:R-:W-:Y:S02]  /*01d0*/  ULDC UR9, c[0x0][0x3b4] ;  /* 0x0000ed0000097ab9 */ /* 0x000fe40000000800 */
[----:B------:R-:W-:Y:S02]  /*01e0*/  UISETP.NE.AND UP0, UPT, UR9, 0x1, UPT ;  /* 0x000000010900788c */ /* 0x000fe4000bf05270 */
[----:B------:R-:W-:Y:S02]  /*01f0*/  ULDC.64 UR4, c[0x0][0x3b8] ;  /* 0x0000ee0000047ab9 */ /* 0x000fe40000000a00 */
[----:B------:R-:W-:Y:S02]  /*0200*/  UIMAD.WIDE.U32 UR10, UR8, UR4, URZ ;  /* 0x00000004080a72a5 */ /* 0x000fe4000f8e003f */
[----:B------:R-:W-:-:S05]  /*0210*/  UMOV UR6, UR8 ;  /* 0x0000000800067c82 */ /* 0x000fca0008000000 */
[----:B------:R-:W-:-:S04]  /*0220*/  @UP0 USHF.R.U32.HI UR6, URZ, UR5, UR11 ;  /* 0x000000053f060299 */ /* 0x000fc8000801160b */
[----:B------:R-:W-:-:S04]  /*0230*/  UIMAD UR9, UR6, UR9, URZ ;  /* 0x00000009060972a4 */ /* 0x000fc8000f8e023f */
.L_x_626:
        /* <DEDUP_REMOVED lines=22> */
.L_x_627:
        /* <DEDUP_REMOVED lines=14> */
.L_x_629:
[----:B------:R-:W-:Y:S02]  /*0480*/  ULDC UR5, c[0x0][0x3dc] ;  /* 0x0000f70000057ab9 */ /* 0x000fe40000000800 */
.L_x_628:
        /* <DEDUP_REMOVED lines=9> */
.L_x_624:
        /* <DEDUP_REMOVED lines=21> */
.L_x_631:
[----:B------:R-:W-:Y:S02]  /*0670*/  ULDC UR9, c[0x0][0x3b4] ;  /* 0x0000ed0000097ab9 */ /* 0x000fe40000000800 */
[----:B------:R-:W-:Y:S02]  /*0680*/  UISETP.NE.AND UP0, UPT, UR9, 0x1, UPT ;  /* 0x000000010900788c */ /* 0x000fe4000bf05270 */
[----:B------:R-:W-:Y:S02]  /*0690*/  ULDC.64 UR4, c[0x0][0x3b8] ;  /* 0x0000ee0000047ab9 */ /* 0x000fe40000000a00 */
[----:B------:R-:W-:Y:S02]  /*06a0*/  UIMAD.WIDE.U32 UR10, UR8, UR4, URZ ;  /* 0x00000004080a72a5 */ /* 0x000fe4000f8e003f */
[----:B------:R-:W-:-:S05]  /*06b0*/  UMOV UR6, UR8 ;  /* 0x0000000800067c82 */ /* 0x000fca0008000000 */
[----:B------:R-:W-:-:S04]  /*06c0*/  @UP0 USHF.R.U32.HI UR6, URZ, UR5, UR11 ;  /* 0x000000053f060299 */ /* 0x000fc8000801160b */
[----:B------:R-:W-:-:S04]  /*06d0*/  UIMAD UR9, UR6, UR9, URZ ;  /* 0x00000009060972a4 */ /* 0x000fc8000f8e023f */
.L_x_632:
        /* <DEDUP_REMOVED lines=22> */
.L_x_633:
        /* <DEDUP_REMOVED lines=14> */
.L_x_635:
[----:B------:R-:W-:Y:S02]  /*0920*/  ULDC UR5, c[0x0][0x3dc] ;  /* 0x0000f70000057ab9 */ /* 0x000fe40000000800 */
.L_x_634:
        /* <DEDUP_REMOVED lines=8> */
.L_x_630:
[----:B------:R-:W-:-:S13]  /*09b0*/  ISETP.LE.AND P0, PT, RZ, UR16, PT ;  /* 0x00000010ff007c0c */ /* 0x000fda000bf03270 */
[----:B------:R-:W-:Y:S05]  /*09c0*/  @!P0 EXIT ;  /* 0x000000000000894d */ /* 0x000fea0003800000 */
[----:B------:R-:W-:Y:S02]  /*09d0*/  ULDC.64 UR4, c[0x0][0x2c8] ;  /* 0x0000b20000047ab9 */ /* 0x000fe40000000a00 */
[----:B------:R-:W-:Y:S02]  /*09e0*/  UISETP.NE.U32.AND UP2, UPT, URZ, UR4, UPT ;  /* 0x000000043f00728c */ /* 0x000fe4000bf45070 */
[----:B------:R-:W-:Y:S02]  /*09f0*/  ULDC.64 UR6, c[0x0][0x2d0] ;  /* 0x0000b40000067ab9 */ /* 0x000fe40000000a00 */
[----:B------:R-:W-:Y:S02]  /*0a00*/  UISETP.NE.AND.EX UP2, UPT, URZ, UR5, UPT, UP2 ;  /* 0x000000053f00728c */ /* 0x000fe4000bf45320 */
[----:B------:R-:W-:Y:S02]  /*0a10*/  UISETP.NE.U32.AND UP1, UPT, URZ, UR6, UPT ;  /* 0x000000063f00728c */ /* 0x000fe4000bf25070 */
[----:B------:R-:W-:-:S02]  /*0a20*/  UMOV UR4, 0x4 ;  /* 0x0000000400047882 */ /* 0x000fc40000000000 */
[----:B------:R-:W-:Y:S01]  /*0a30*/  ULDC.64 UR8, c[0x0][0x2c8] ;  /* 0x0000b20000087ab9 */ /* 0x000fe20000000a00 */
[----:B------:R-:W-:Y:S01]  /*0a40*/  PLOP3.LUT P2, PT, PT, PT, UP2, 0x80, 0x0 ;  /* 0x000000000000781c */ /* 0x000fe20003f4f028 */
[----:B------:R-:W-:Y:S02]  /*0a50*/  UIMAD.WIDE UR8, UR16, UR4, UR8 ;  /* 0x00000004100872a5 */ /* 0x000fe4000f8e0208 */
[----:B------:R-:W-:Y:S02]  /*0a60*/  UISETP.NE.AND.EX UP1, UPT, URZ, UR7, UPT, UP1 ;  /* 0x000000073f00728c */ /* 0x000fe4000bf25310 */
[----:B------:R-:W-:Y:S02]  /*0a70*/  ULDC.64 UR10, c[0x0][0x2d0] ;  /* 0x0000b400000a7ab9 */ /* 0x000fe40000000a00 */
[----:B------:R-:W-:Y:S01]  /*0a80*/  IMAD.U32 R8, RZ, RZ, UR8 ;  /* 0x00000008ff087e24 */ /* 0x000fe2000f8e00ff */
[----:B------:R-:W-:Y:S01]  /*0a90*/  UIMAD.WIDE UR10, UR16, UR4, UR10 ;  /* 0x00000004100a72a5 */ /* 0x000fe2000f8e020a */
[----:B------:R-:W-:Y:S01]  /*0aa0*/  IMAD.U32 R9, RZ, RZ, UR9 ;  /* 0x00000009ff097e24 */ /* 0x000fe2000f8e00ff */
[----:B------:R-:W-:Y:S01]  /*0ab0*/  PLOP3.LUT P1, PT, PT, PT, UP1, 0x80, 0x0 ;  /* 0x000000000000781c */ /* 0x000fe20003f2f018 */
[----:B------:R-:W-:-:S02]  /*0ac0*/  ULDC.64 UR6, c[0x0][0x2d8] ;  /* 0x0000b60000067ab9 */ /* 0x000fc40000000a00 */
[----:B------:R-:W-:Y:S01]  /*0ad0*/  UISETP.NE.U32.AND UP0, UPT, URZ, UR6, UPT ;  /* 0x000000063f00728c */ /* 0x000fe2000bf05070 */
[----:B------:R-:W2:Y:S01]  /*0ae0*/  @P2 LDG.E R0, [R8.64] ;  /* 0x0000001408002981 */ /* 0x000ea2000c1e1900 */
[----:B------:R-:W-:Y:S01]  /*0af0*/  MOV R2, UR10 ;  /* 0x0000000a00027c02 */ /* 0x000fe20008000f00 */
[----:B------:R-:W-:Y:S01]  /*0b00*/  IMAD.U32 R3, RZ, RZ, UR11 ;  /* 0x0000000bff037e24 */ /* 0x000fe2000f8e00ff */
[----:B------:R-:W-:Y:S01]  /*0b10*/  UISETP.NE.AND.EX UP0, UPT, URZ, UR7, UPT, UP0 ;  /* 0x000000073f00728c */ /* 0x000fe2000bf05300 */
[----:B------:R-:W3:Y:S02]  /*0b20*/  @P2 LDG.E R5, [R8.64] ;  /* 0x0000001408052981 */ /* 0x000ee4000c1e1900 */
[----:B------:R-:W-:-:S03]  /*0b30*/  ULDC.64 UR6, c[0x0][0x2d8] ;  /* 0x0000b60000067ab9 */ /* 0x000fc60000000a00 */
[----:B------:R-:W4:Y:S01]  /*0b40*/  @P1 LDG.E R4, [R2.64] ;  /* 0x0000001402041981 */ /* 0x000f22000c1e1900 */
[----:B------:R-:W-:-:S04]  /*0b50*/  PLOP3.LUT P0, PT, PT, PT, UP0, 0x80, 0x0 ;  /* 0x000000000000781c */ /* 0x000fc80003f0f008 */
[----:B------:R-:W-:-:S06]  /*0b60*/  @UP0 UIMAD.WIDE UR6, UR16, UR4, UR6 ;  /* 0x00000004100602a5 */ /* 0x000fcc000f8e0206 */
[----:B------:R-:W-:Y:S01]  /*0b70*/  MOV R6, UR6 ;  /* 0x0000000600067c02 */ /* 0x000fe20008000f00 */
[----:B------:R-:W-:-:S05]  /*0b80*/  IMAD.U32 R7, RZ, RZ, UR7 ;  /* 0x00000007ff077e24 */ /* 0x000fca000f8e00ff */
[----:B------:R-:W5:Y:S01]  /*0b90*/  @P0 LDG.E R6, [R6.64] ;  /* 0x0000001406060981 */ /* 0x000f62000c1e1900 */
[----:B------:R-:W-:Y:S02]  /*0ba0*/  ULDC UR15, c[0x0][0x168] ;  /* 0x00005a00000f7ab9 */ /* 0x000fe40000000800 */
[----:B------:R-:W-:Y:S02]  /*0bb0*/  UMOV UR22, URZ ;  /* 0x0000003f00167c82 */ /* 0x000fe40008000000 */
[----:B------:R-:W-:Y:S02]  /*0bc0*/  UMOV UR26, URZ ;  /* 0x0000003f001a7c82 */ /* 0x000fe40008000000 */
[----:B------:R-:W-:Y:S02]  /*0bd0*/  UMOV UR27, URZ ;  /* 0x0000003f001b7c82 */ /* 0x000fe40008000000 */
[----:B------:R-:W-:Y:S02]  /*0be0*/  UMOV UR24, URZ ;  /* 0x0000003f00187c82 */ /* 0x000fe40008000000 */
[----:B------:R-:W-:-:S02]  /*0bf0*/  UMOV UR25, URZ ;  /* 0x0000003f00197c82 */ /* 0x000fc40008000000 */
[----:B------:R-:W-:Y:S01]  /*0c00*/  ULDC UR14, c[0x0][0x198] ;  /* 0x00006600000e7ab9 */ /* 0x000fe20000000800 */
[----:B--2---:R-:W1:Y:S08]  /*0c10*/  @P2 R2UR UR5, R0 ;  /* 0x00000000000523c2 */ /* 0x004e7000000e0000 */
[----:B---3--:R-:W2:Y:S08]  /*0c20*/  @P2 R2UR UR8, R5 ;  /* 0x00000000050823c2 */ /* 0x008eb000000e0000 */
[----:B----4-:R-:W3:Y:S01]  /*0c30*/  @P1 R2UR UR7, R4 ;  /* 0x00000000040713c2 */ /* 0x010ee200000e0000 */
[----:B-1----:R-:W-:-:S04]  /*0c40*/  @UP2 ULEA UR5, UR16, UR5, 0x6 ;  /* 0x0000000510052291 */ /* 0x002fc8000f8e303f */
[----:B------:R-:W-:-:S04]  /*0c50*/  @UP2 USHF.R.S32.HI UR9, URZ, 0x1f, UR5 ;  /* 0x0000001f3f092899 */ /* 0x000fc80008011405 */
[----:B------:R-:W-:Y:S02]  /*0c60*/  @UP2 ULEA.HI UR9, UR9, UR5, URZ, 0x6 ;  /* 0x0000000509092291 */ /* 0x000fe4000f8f303f */
[----:B--2---:R-:W-:Y:S02]  /*0c70*/  @UP2 USHF.R.S32.HI UR6, URZ, 0x1f, UR8 ;  /* 0x0000001f3f062899 */ /* 0x004fe40008011408 */
[----:B---3--:R-:W-:Y:S01]  /*0c80*/  @UP1 USHF.R.S32.HI UR5, URZ, 0x1f, UR7 ;  /* 0x0000001f3f051899 */ /* 0x008fe20008011407 */
[----:B-----5:R1:W2:Y:S01]  /*0c90*/  @P0 R2UR UR15, R6 ;  /* 0x00000000060f03c2 */ /* 0x0202a200000e0000 */
[----:B------:R-:W-:Y:S02]  /*0ca0*/  @UP2 ULOP3.LUT UR22, UR9, 0xffffffc0, URZ, 0xc0, !UPT ;  /* 0xffffffc009162892 */ /* 0x000fe4000f8ec03f */
[----:B------:R-:W-:Y:S02]  /*0cb0*/  @UP2 UMOV UR24, UR8 ;  /* 0x0000000800182c82 */ /* 0x000fe40008000000 */
[----:B------:R-:W-:-:S02]  /*0cc0*/  @UP2 UMOV UR25, UR6 ;  /* 0x0000000600192c82 */ /* 0x000fc40008000000 */
[----:B------:R-:W-:Y:S02]  /*0cd0*/  @UP1 UMOV UR26, UR7 ;  /* 0x00000007001a1c82 */ /* 0x000fe40008000000 */
[----:B------:R-:W-:Y:S01]  /*0ce0*/  @UP1 UMOV UR27, UR5 ;  /* 0x00000005001b1c82 */ /* 0x000fe20008000000 */
[----:B-12---:R-:W-:Y:S05]  /*0cf0*/  @P0 BRA `(.L_x_636) ;  /* 0x0000006000000947 */ /* 0x006fea0003800000 */
[----:B------:R-:W-:Y:S05]  /*0d00*/  @!P2 BRA `(.L_x_636) ;  /* 0x000000500000a947 */ /* 0x000fea0003800000 */
[----:B------:R-:W2:Y:S04]  /*0d10*/  LDG.E R4, [R8.64] ;  /* 0x0000001408047981 */ /* 0x000ea8000c1e1900 */
[----:B------:R-:W3:Y:S01]  /*0d20*/  LDG.E R0, [R8.64+0x4] ;  /* 0x0000041408007981 */ /* 0x000ee2000c1e1900 */
[----:B--2---:R-:W1:Y:S08]  /*0d30*/  R2UR UR15, R4 ;  /* 0x00000000040f73c2 */ /* 0x004e7000000e0000 */
[----:B---3--:R-:W1:Y:S02]  /*0d40*/  R2UR UR5, R0 ;  /* 0x00000000000573c2 */ /* 0x008e6400000e0000 */
[----:B-1----:R-:W-:-:S06]  /*0d50*/  UIADD3 UR15, -UR15, UR5, URZ ;  /* 0x000000050f0f7290 */ /* 0x002fcc000fffe13f */
.L_x_636:
        /* <DEDUP_REMOVED lines=10> */
.L_x_637:
[----:B------:R-:W-:Y:S05]  /*0e00*/  @!P1 BRA `(.L_x_638) ;  /* 0x0000005000009947 */ /* 0x000fea0003800000 */
[----:B------:R1:W2:Y:S04]  /*0e10*/  LDG.E R0, [R2.64] ;  /* 0x0000001402007981 */ /* 0x0002a8000c1e1900 */
[----:B-1----:R-:W3:Y:S01]  /*0e20*/  LDG.E R2, [R2.64+0x4] ;  /* 0x0000041402027981 */ /* 0x002ee2000c1e1900 */
[----:B--2---:R-:W1:Y:S08]  /*0e30*/  R2UR UR14, R0 ;  /* 0x00000000000e73c2 */ /* 0x004e7000000e0000 */
[----:B---3--:R-:W1:Y:S02]  /*0e40*/  R2UR UR4, R2 ;  /* 0x00000000020473c2 */ /* 0x008e6400000e0000 */
[----:B-1----:R-:W-:-:S06]  /*0e50*/  UIADD3 UR14, -UR14, UR4, URZ ;  /* 0x000000040e0e7290 */ /* 0x002fcc000fffe13f */
.L_x_638:
        /* <DEDUP_REMOVED lines=73> */
[----:B------:R-:W-:Y:S01]  /*12f0*/  IADD3 R24, P0, R33, UR6, RZ ;  /* 0x0000000621187c10 */ /* 0x000fe2000ff1e0ff */
[----:B------:R-:W-:Y:S01]  /*1300*/  UIMAD.WIDE.U32 UR6, UR18, UR5, URZ ;  /* 0x00000005120672a5 */ /* 0x000fe2000f8e003f */
[----:B------:R-:W-:Y:S01]  /*1310*/  SHF.R.S32.HI R3, RZ, 0x5, R31 ;  /* 0x00000005ff037819 */ /* 0x000fe2000001141f */
[----:B------:R-:W-:Y:S01]  /*1320*/  ULDC UR4, c[0x0][0x250] ;  /* 0x0000940000047ab9 */ /* 0x000fe20000000800 */
[----:B------:R-:W-:Y:S01]  /*1330*/  LEA.HI.X.SX32 R25, R0, R4, 0x1, P0 ;  /* 0x0000000400197211 */ /* 0x000fe200000f0eff */
[----:B------:R-:W-:Y:S01]  /*1340*/  UMOV UR8, UR18 ;  /* 0x0000001200087c82 */ /* 0x000fe20008000000 */
[----:B------:R-:W-:Y:S01]  /*1350*/  LEA.HI R2, R31, R3, RZ, 0x1 ;  /* 0x000000031f027211 */ /* 0x000fe200078f08ff */
[----:B------:R-:W-:Y:S01]  /*1360*/  USHF.R.S32.HI UR19, URZ, 0x1f, UR18 ;  /* 0x0000001f3f137899 */ /* 0x000fe20008011412 */
[----:B------:R-:W-:Y:S01]  /*1370*/  SHF.R.S32.HI R4, RZ, 0x4, R32 ;  /* 0x00000004ff047819 */ /* 0x000fe20000011420 */
[----:B------:R-:W-:Y:S01]  /*1380*/  @UP0 UMOV UR5, UR7 ;  /* 0x0000000700050c82 */ /* 0x000fe20008000000 */
[----:B------:R-:W-:Y:S01]  /*1390*/  LOP3.LUT R2, R2, 0xfffffffe, RZ, 0xc0, !PT ;  /* 0xfffffffe02027812 */ /* 0x000fe200078ec0ff */
[----:B------:R-:W-:Y:S01]  /*13a0*/  @UP0 USHF.R.U32.HI UR8, URZ, UR4, UR5 ;  /* 0x000000043f080299 */ /* 0x000fe20008011605 */
[----:B------:R-:W-:Y:S01]  /*13b0*/  LEA.HI R0, R32, R4, RZ, 0x1 ;  /* 0x0000000420007211 */ /* 0x000fe200078f08ff */
[----:B------:R-:W-:Y:S01]  /*13c0*/  ULDC.64 UR6, c[0x0][0x1e0] ;  /* 0x0000780000067ab9 */ /* 0x000fe20000000a00 */
[-C--:B------:R-:W-:Y:S01]  /*13d0*/  LEA.HI R19, R7, R33.reuse, RZ, 0x2 ;  /* 0x0000002107137211 */ /* 0x080fe200078f10ff */
[----:B------:R-:W-:Y:S01]  /*13e0*/  IMAD.IADD R229, R3, 0x1, -R2 ;  /* 0x0000000103e57824 */ /* 0x000fe200078e0a02 */
[----:B------:R-:W-:Y:S01]  /*13f0*/  LEA.HI R29, R7, R33, RZ, 0x3 ;  /* 0x00000021071d7211 */ /* 0x000fe200078f18ff */
[----:B------:R-:W-:Y:S01]  /*1400*/  USHF.R.S32.HI UR11, URZ, 0x1f, UR8 ;  /* 0x0000001f3f0b7899 */ /* 0x000fe20008011408 */
[----:B------:R-:W-:Y:S01]  /*1410*/  LOP3.LUT R0, R0, 0xfffffffe, RZ, 0xc0, !PT ;  /* 0xfffffffe00007812 */ /* 0x000fe200078ec0ff */
[----:B------:R-:W-:Y:S01]  /*1420*/  IMAD.U32 R14, RZ, RZ, UR8 ;  /* 0x00000008ff0e7e24 */ /* 0x000fe2000f8e00ff */
[--C-:B------:R-:W-:Y:S01]  /*1430*/  SHF.R.S32.HI R5, RZ, 0x2, R19.reuse ;  /* 0x00000002ff057819 */ /* 0x100fe20000011413 */
[----:B------:R-:W-:Y:S01]  /*1440*/  UIMAD UR6, UR11, UR6, URZ ;  /* 0x000000060b0672a4 */ /* 0x000fe2000f8e023f */
[----:B------:R-:W-:Y:S01]  /*1450*/  SHF.R.S32.HI R2, RZ, 0x1f, R19 ;  /* 0x0000001fff027819 */ /* 0x000fe20000011413 */
[----:B------:R-:W-:Y:S01]  /*1460*/  IMAD.IADD R22, R4, 0x1, -R0 ;  /* 0x0000000104167824 */ /* 0x000fe200078e0a00 */
[----:B------:R-:W-:Y:S01]  /*1470*/  SHF.R.S32.HI R242, RZ, 0x3, R29 ;  /* 0x00000003fff27819 */ /* 0x000fe2000001141d */
[----:B------:R-:W-:Y:S01]  /*1480*/  ULDC.64 UR4, c[0x0][0x1b0] ;  /* 0x00006c0000047ab9 */ /* 0x000fe20000000a00 */
[----:B------:R-:W-:Y:S01]  /*1490*/  LEA.HI R0, R2, R5, RZ, 0x3 ;  /* 0x0000000502007211 */ /* 0x000fe200078f18ff */
[----:B------:R-:W-:Y:S01]  /*14a0*/  UIMAD UR4, UR11, UR4, URZ ;  /* 0x000000040b0472a4 */ /* 0x000fe2000f8e023f */
[----:B------:R-:W-:Y:S01]  /*14b0*/  SHF.R.S32.HI R6, RZ, 0x1f, R242 ;  /* 0x0000001fff067819 */ /* 0x000fe200000114f2 */
[----:B------:R-:W-:Y:S01]  /*14c0*/  UIMAD UR12, UR8, UR7, UR6 ;  /* 0x00000007080c72a4 */ /* 0x000fe2000f8e0206 */
[----:B------:R-:W-:Y:S01]  /*14d0*/  IADD3 R2, P0, R242, UR26, RZ ;  /* 0x0000001af2027c10 */ /* 0x000fe2000ff1e0ff */
[----:B------:R-:W-:Y:S01]  /*14e0*/  USHF.R.S32.HI UR11, URZ, 0x1f, UR16 ;  /* 0x0000001f3f0b7899 */ /* 0x000fe20008011410 */
[----:B------:R-:W-:Y:S01]  /*14f0*/  LOP3.LUT R4, R0, 0xfffffff8, RZ, 0xc0, !PT ;  /* 0xfffffff800047812 */ /* 0x000fe200078ec0ff */
[----:B------:R-:W-:Y:S01]  /*1500*/  IMAD.U32 R0, RZ, RZ, UR17 ;  /* 0x00000011ff007e24 */ /* 0x000fe2000f8e00ff */
[----:B------:R-:W-:Y:S01]  /*1510*/  IADD3.X R3, R6, UR27, RZ, P0, !PT ;  /* 0x0000001b06037c10 */ /* 0x000fe200087fe4ff */
[----:B------:R-:W-:Y:S01]  /*1520*/  ULDC.64 UR6, c[0x0][0x180] ;  /* 0x0000600000067ab9 */ /* 0x000fe20000000a00 */
[----:B------:R-:W-:Y:S01]  /*1530*/  IMAD.SHL.U32 R28, R229, 0x400, RZ ;  /* 0x00000400e51c7824 */ /* 0x000fe200078e00ff */
[----:B------:R-:W-:Y:S01]  /*1540*/  UIMAD UR23, UR8, UR5, UR4 ;  /* 0x00000005081772a4 */ /* 0x000fe2000f8e0204 */
[----:B------:R-:W-:Y:S01]  /*1550*/  IMAD.IADD R18, R5, 0x1, -R4 ;  /* 0x0000000105127824 */ /* 0x000fe200078e0a04 */
[----:B------:R-:W-:Y:S01]  /*1560*/  USEL UR8, UR16, URZ, !UP1 ;  /* 0x0000003f10087287 */ /* 0x000fe2000c800000 */
[----:B------:R-:W-:Y:S01]  /*1570*/  IMAD.WIDE R12, R0, 0x40, R2 ;  /* 0x00000040000c7825 */ /* 0x000fe200078e0202 */
[----:B------:R-:W-:Y:S01]  /*1580*/  LOP3.LUT R3, R29, 0xfffffff8, RZ, 0xc0, !PT ;  /* 0xfffffff81d037812 */ /* 0x000fe200078ec0ff */
[----:B------:R-:W-:Y:S01]  /*1590*/  ULDC.64 UR4, c[0x0][0x1e8] ;  /* 0x00007a0000047ab9 */ /* 0x000fe20000000a00 */
[----:B------:R-:W-:Y:S01]  /*15a0*/  LEA.HI R2, R7, R33, RZ, 0x6 ;  /* 0x0000002107027211 */ /* 0x000fe200078f30ff */
[----:B------:R-:W-:Y:S01]  /*15b0*/  IMAD.MOV.U32 R220, RZ, RZ, 0x20 ;  /* 0x00000020ffdc7424 */ /* 0x000fe200078e00ff */
[C---:B------:R-:W-:Y:S01]  /*15c0*/  IADD3 R0, P0, R242.reuse, UR24, RZ ;  /* 0x00000018f2007c10 */ /* 0x040fe2000ff1e0ff */
[----:B------:R-:W-:Y:S01]  /*15d0*/  IMAD.IADD R20, R33, 0x1, -R3 ;  /* 0x0000000121147824 */ /* 0x000fe200078e0a03 */
[----:B------:R-:W-:Y:S01]  /*15e0*/  SHF.R.S32.HI R21, RZ, 0x6, R2 ;  /* 0x00000006ff157819 */ /* 0x000fe20000011402 */
[----:B------:R-:W-:Y:S01]  /*15f0*/  IMAD.SHL.U32 R3, R242, 0x40, RZ ;  /* 0x00000040f2037824 */ /* 0x000fe200078e00ff */
[----:B------:R-:W-:Y:S01]  /*1600*/  IADD3.X R2, R6, UR25, RZ, P0, !PT ;  /* 0x0000001906027c10 */ /* 0x000fe200087fe4ff */
[----:B------:R-:W-:Y:S01]  /*1610*/  IMAD.SHL.U32 R16, R20, 0x8, RZ ;  /* 0x0000000814107824 */ /* 0x000fe200078e00ff */
[----:B------:R-:W-:Y:S01]  /*1620*/  UIMAD UR24, UR19, UR6, URZ ;  /* 0x00000006131872a4 */ /* 0x000fe2000f8e023f */
[----:B------:R-:W-:Y:S01]  /*1630*/  IMAD.SHL.U32 R30, R21, 0x200, RZ ;  /* 0x00000200151e7824 */ /* 0x000fe200078e00ff */
[----:B------:R-:W-:Y:S01]  /*1640*/  LOP3.LUT R3, R3, 0x1c0, RZ, 0xc0, !PT ;  /* 0x000001c003037812 */ /* 0x000fe200078ec0ff */
[C---:B------:R-:W-:Y:S01]  /*1650*/  IMAD R4, R2.reuse, c[0x0][0x178], RZ ;  /* 0x00005e0002047a24 */ /* 0x040fe200078e02ff */
[--C-:B------:R-:W-:Y:S01]  /*1660*/  SHF.R.S32.HI R17, RZ, 0x1f, R16.reuse ;  /* 0x0000001fff117819 */ /* 0x100fe20000011410 */
[----:B------:R-:W-:Y:S01]  /*1670*/  IMAD R2, R2, c[0x0][0x208], RZ ;  /* 0x0000820002027a24 */ /* 0x000fe200078e02ff */
[----:B------:R-:W-:Y:S01]  /*1680*/  LOP3.LUT R7, R3, 0x38, R16, 0xf8, !PT ;  /* 0x0000003803077812 */ /* 0x000fe200078ef810 */
[C---:B------:R-:W-:Y:S01]  /*1690*/  IMAD R8, R0.reuse, c[0x0][0x17c], R4 ;  /* 0x00005f0000087a24 */ /* 0x040fe200078e0204 */
[----:B------:R-:W-:Y:S01]  /*16a0*/  SHF.R.U32.HI R6, RZ, 0x3, R3 ;  /* 0x00000003ff067819 */ /* 0x000fe20000011603 */
[--C-:B------:R-:W-:Y:S01]  /*16b0*/  IMAD.WIDE.U32 R4, R0, c[0x0][0x178], R16.reuse ;  /* 0x00005e0000047a25 */ /* 0x100fe200078e0010 */
[----:B------:R-:W-:Y:S01]  /*16c0*/  USEL UR6, UR11, URZ, !UP1 ;  /* 0x0000003f0b067287 */ /* 0x000fe2000c800000 */
[----:B------:R-:W-:Y:S01]  /*16d0*/  LOP3.LUT P0, RZ, R18, 0x4, RZ, 0xc0, !PT ;  /* 0x0000000412ff7812 */ /* 0x000fe2000780c0ff */
[----:B------:R-:W-:Y:S01]  /*16e0*/  UIMAD UR7, UR18, UR7, UR24 ;  /* 0x00000007120772a4 */ /* 0x000fe2000f8e0218 */
[----:B------:R-:W-:Y:S01]  /*16f0*/  IMAD.WIDE.U32 R10, R14, c[0x0][0x1e0], R16 ;  /* 0x000078000e0a7a25 */ /* 0x000fe200078e0010 */
[----:B------:R-:W-:Y:S01]  /*1700*/  LOP3.LUT R228, R30, R7, R6, 0xf6, !PT ;  /* 0x000000071ee47212 */ /* 0x000fe200078ef606 */
[----:B------:R-:W-:Y:S01]  /*1710*/  UIMAD UR4, UR6, UR4, URZ ;  /* 0x00000004060472a4 */ /* 0x000fe2000f8e023f */
[----:B------:R-:W-:Y:S01]  /*1720*/  ISETP.GE.AND P6, PT, R16, c[0x0][0x1cc], PT ;  /* 0x0000730010007a0c */ /* 0x000fe20003fc6270 */
[----:B------:R-:W-:Y:S01]  /*1730*/  IMAD.IADD R9, R5, 0x1, R8 ;  /* 0x0000000105097824 */ /* 0x000fe200078e0208 */
[----:B------:R-:W-:Y:S01]  /*1740*/  IADD3 R5, R11, UR12, RZ ;  /* 0x0000000c0b057c10 */ /* 0x000fe2000fffe0ff */
[C---:B------:R-:W-:Y:S01]  /*1750*/  IMAD R15, R0.reuse, c[0x0][0x20c], R2 ;  /* 0x00008300000f7a24 */ /* 0x040fe200078e0202 */
[----:B------:R-:W-:Y:S01]  /*1760*/  UIMAD UR12, UR8, UR5, UR4 ;  /* 0x00000005080c72a4 */ /* 0x000fe2000f8e0204 */
[----:B------:R-:W-:Y:S01]  /*1770*/  IMAD.MOV.U32 R8, RZ, RZ, R4 ;  /* 0x000000ffff087224 */ /* 0x000fe200078e0004 */
[----:B------:R-:W-:Y:S01]  /*1780*/  USEL UR11, UR11, URZ, !UP2 ;  /* 0x0000003f0b0b7287 */ /* 0x000fe2000d000000 */
[----:B------:R-:W-:Y:S01]  /*1790*/  IMAD.WIDE.U32 R2, R0, c[0x0][0x208], R16 ;  /* 0x0000820000027a25 */ /* 0x000fe200078e0010 */
[----:B------:R-:W-:Y:S01]  /*17a0*/  ULDC.64 UR4, c[0x0][0x1b8] ;  /* 0x00006e0000047ab9 */ /* 0x000fe20000000a00 */
[----:B------:R-:W-:Y:S01]  /*17b0*/  IADD3 R23, R16, 0x40, RZ ;  /* 0x0000004010177810 */ /* 0x000fe20007ffe0ff */
[----:B------:R-:W-:Y:S01]  /*17c0*/  UIMAD UR4, UR6, UR4, URZ ;  /* 0x00000004060472a4 */ /* 0x000fe2000f8e023f */
[----:B------:R-:W-:Y:S01]  /*17d0*/  IMAD.MOV.U32 R4, RZ, RZ, R10 ;  /* 0x000000ffff047224 */ /* 0x000fe200078e000a */
[----:B------:R-:W-:Y:S01]  /*17e0*/  USHF.R.S32.HI UR24, URZ, 0x1f, UR13 ;  /* 0x0000001f3f187899 */ /* 0x000fe2000801140d */
[----:B------:R-:W-:Y:S01]  /*17f0*/  IMAD.SHL.U32 R0, R18, 0x40, RZ ;  /* 0x0000004012007824 */ /* 0x000fe200078e00ff */
[----:B------:R-:W-:Y:S01]  /*1800*/  IADD3 R26, R16, 0x80, RZ ;  /* 0x00000080101a7810 */ /* 0x000fe20007ffe0ff */
[----:B------:R-:W-:Y:S01]  /*1810*/  IMAD.U32 R10, RZ, RZ, UR18 ;  /* 0x00000012ff0a7e24 */ /* 0x000fe2000f8e00ff */
[----:B------:R-:W-:Y:S01]  /*1820*/  ISETP.GE.AND P5, PT, R23, c[0x0][0x1cc], PT ;  /* 0x0000730017007a0c */ /* 0x000fe20003fa6270 */
[----:B------:R-:W-:Y:S01]  /*1830*/  IMAD.MOV.U32 R6, RZ, RZ, R2 ;  /* 0x000000ffff067224 */ /* 0x000fe200078e0002 */
[----:B------:R-:W-:Y:S01]  /*1840*/  LOP3.LUT R0, R0, 0x1c0, RZ, 0xc0, !PT ;  /* 0x000001c000007812 */ /* 0x000fe200078ec0ff */
[----:B------:R-:W-:Y:S01]  /*1850*/  IMAD.SHL.U32 R2, R21, 0x8, RZ ;  /* 0x0000000815027824 */ /* 0x000fe200078e00ff */
[----:B------:R-:W-:Y:S01]  /*1860*/  ISETP.GE.AND P3, PT, R26, c[0x0][0x1cc], PT ;  /* 0x000073001a007a0c */ /* 0x000fe20003f66270 */
        /* <DEDUP_REMOVED lines=18> */
[----:B------:R-:W-:Y:S01]  /*1990*/  IMAD.WIDE.U32 R4, R0, c[0x0][0x1e8], R4 ;  /* 0x00007a0000047a25 */ /* 0x000fe200078e0004 */
[----:B------:R-:W-:Y:S01]  /*19a0*/  ULDC.64 UR4, c[0x0][0x210] ;  /* 0x0000840000047ab9 */ /* 0x000fe20000000a00 */
[----:B------:R-:W-:Y:S01]  /*19b0*/  CS2R R122, SRZ ;  /* 0x00000000007a7805 */ /* 0x000fe2000001ff00 */
[----:B------:R-:W-:Y:S01]  /*19c0*/  UIMAD UR4, UR19, UR4, URZ ;  /* 0x00000004130472a4 */ /* 0x000fe2000f8e023f */
[----:B------:R-:W-:Y:S01]  /*19d0*/  IMAD.IADD R10, R10, 0x1, R14 ;  /* 0x000000010a0a7824 */ /* 0x000fe200078e020e */
[----:B------:R-:W-:Y:S01]  /*19e0*/  IADD3 R5, R5, UR12, RZ ;  /* 0x0000000c05057c10 */ /* 0x000fe2000fffe0ff */
[----:B------:R-:W-:Y:S01]  /*19f0*/  IMAD.U32 R11, RZ, RZ, UR18 ;  /* 0x00000012ff0b7e24 */ /* 0x000fe2000f8e00ff */
[----:B------:R-:W-:Y:S01]  /*1a00*/  UIMAD UR23, UR18, UR5, UR4 ;  /* 0x00000005121772a4 */ /* 0x000fe2000f8e0204 */
[----:B------:R-:W-:Y:S01]  /*1a10*/  IMAD.WIDE.U32 R2, R0, c[0x0][0x1b8], R2 ;  /* 0x00006e0000027a25 */ /* 0x000fe200078e0002 */
[----:B------:R-:W-:Y:S01]  /*1a20*/  USEL UR12, UR16, URZ, !UP2 ;  /* 0x0000003f100c7287 */ /* 0x000fe2000d000000 */
[----:B------:R-:W-:Y:S01]  /*1a30*/  CS2R R120, SRZ ;  /* 0x0000000000787805 */ /* 0x000fe2000001ff00 */
[----:B------:R-:W-:Y:S01]  /*1a40*/  ULDC.64 UR4, c[0x0][0x188] ;  /* 0x0000620000047ab9 */ /* 0x000fe20000000a00 */
[----:B------:R-:W-:Y:S01]  /*1a50*/  IMAD R0, R13, c[0x0][0x1a8], RZ ;  /* 0x00006a000d007a24 */ /* 0x000fe200078e02ff */
[----:B------:R-:W-:Y:S01]  /*1a60*/  IADD3 R3, R3, UR8, RZ ;  /* 0x0000000803037c10 */ /* 0x000fe2000fffe0ff */
[----:B------:R-:W-:Y:S01]  /*1a70*/  IMAD.SHL.U32 R230, R10, 0x2, RZ ;  /* 0x000000020ae67824 */ /* 0x000fe200078e00ff */
[----:B------:R-:W-:Y:S01]  /*1a80*/  UIMAD UR4, UR11, UR4, URZ ;  /* 0x000000040b0472a4 */ /* 0x000fe2000f8e023f */
[----:B------:R-:W-:Y:S01]  /*1a90*/  IMAD.WIDE.U32 R18, R11, c[0x0][0x210], R6 ;  /* 0x000084000b127a25 */ /* 0x000fe200078e0006 */
[----:B------:R-:W-:Y:S01]  /*1aa0*/  UIADD3 UR8, -UR9, UR14, URZ ;  /* 0x0000000e09087290 */ /* 0x000fe2000fffe13f */
[----:B------:R-:W-:Y:S01]  /*1ab0*/  CS2R R118, SRZ ;  /* 0x0000000000767805 */ /* 0x000fe2000001ff00 */
[----:B------:R-:W-:Y:S01]  /*1ac0*/  IADD3 R231, R230, 0x122c0, RZ ;  /* 0x000122c0e6e77810 */ /* 0x000fe20007ffe0ff */
[----:B------:R-:W-:Y:S01]  /*1ad0*/  IMAD R6, R13, c[0x0][0x1d8], RZ ;  /* 0x000076000d067a24 */ /* 0x000fe200078e02ff */
[----:B------:R-:W-:Y:S01]  /*1ae0*/  UIMAD UR25, UR12, UR5, UR4 ;  /* 0x000000050c1972a4 */ /* 0x000fe2000f8e0204 */
[----:B------:R-:W-:Y:S01]  /*1af0*/  IMAD R11, R12, c[0x0][0x1ac], R0 ;  /* 0x00006b000c0b7a24 */ /* 0x000fe200078e0200 */
[----:B------:R-:W-:Y:S01]  /*1b00*/  IADD3 R0, R230, 0x12280, RZ ;  /* 0x00012280e6007810 */ /* 0x000fe20007ffe0ff */
[----:B------:R-:W-:Y:S01]  /*1b10*/  IMAD.MOV.U32 R14, RZ, RZ, R8 ;  /* 0x000000ffff0e7224 */ /* 0x000fe200078e0008 */
[----:B------:R-:W-:Y:S01]  /*1b20*/  ULDC.64 UR6, c[0x0][0x218] ;  /* 0x0000860000067ab9 */ /* 0x000fe20000000a00 */
[----:B------:R-:W-:Y:S01]  /*1b30*/  IMAD R10, R12, c[0x0][0x1dc], R6 ;  /* 0x000077000c0a7a24 */ /* 0x000fe200078e0206 */
[----:B------:R-:W-:Y:S01]  /*1b40*/  @P0 IADD3 R231, R0, -0x40, RZ ;  /* 0xffffffc000e70810 */ /* 0x000fe20007ffe0ff */
[----:B------:R-:W-:Y:S01]  /*1b50*/  IMAD.WIDE.U32 R8, R12, c[0x0][0x1d8], R4 ;  /* 0x000076000c087a25 */ /* 0x000fe200078e0004 */
[----:B------:R-:W-:Y:S01]  /*1b60*/  ULDC.64 UR4, c[0x0][0x178] ;  /* 0x00005e0000047ab9 */ /* 0x000fe20000000a00 */
[----:B------:R-:W-:Y:S01]  /*1b70*/  CS2R R116, SRZ ;  /* 0x0000000000747805 */ /* 0x000fe2000001ff00 */
[----:B------:R-:W-:Y:S01]  /*1b80*/  UIMAD UR28, UR11, UR6, URZ ;  /* 0x000000060b1c72a4 */ /* 0x000fe2000f8e023f */
[----:B------:R-:W-:Y:S01]  /*1b90*/  IMAD.IADD R0, R9, 0x1, R10 ;  /* 0x0000000109007824 */ /* 0x000fe200078e020a */
[----:B------:R-:W-:Y:S01]  /*1ba0*/  LEA R4, P1, R8, c[0x0][0x1c0], 0x1 ;  /* 0x0000700008047a11 */ /* 0x000fe200078208ff */
[----:B------:R-:W-:Y:S01]  /*1bb0*/  IMAD.WIDE.U32 R6, R12, c[0x0][0x1a8], R2 ;  /* 0x00006a000c067a25 */ /* 0x000fe200078e0002 */
[----:B------:R-:W-:Y:S01]  /*1bc0*/  UIMAD UR6, UR24, UR4, URZ ;  /* 0x00000004180672a4 */ /* 0x000fe2000f8e023f */
[----:B------:R-:W-:Y:S01]  /*1bd0*/  CS2R R114, SRZ ;  /* 0x0000000000727805 */ /* 0x000fe2000001ff00 */
[----:B------:R-:W-:Y:S01]  /*1be0*/  LEA.HI.X R5, R8, c[0x0][0x1c4], R0, 0x1, P1 ;  /* 0x0000710008057a11 */ /* 0x000fe200008f0c00 */
[----:B------:R-:W-:Y:S01]  /*1bf0*/  IMAD.IADD R3, R7, 0x1, R11 ;  /* 0x0000000107037824 */ /* 0x000fe200078e020b */
[C---:B------:R-:W-:Y:S01]  /*1c00*/  LEA R2, P0, R6.reuse, c[0x0][0x190], 0x1 ;  /* 0x0000640006027a11 */ /* 0x040fe200078008ff */
[----:B------:R-:W-:Y:S01]  /*1c10*/  IMAD.MOV.U32 R0, RZ, RZ, c[0x0][0x1a8] ;  /* 0x00006a00ff007624 */ /* 0x000fe200078e00ff */
[----:B------:R-:W-:Y:S01]  /*1c20*/  UIMAD.WIDE.U32 UR26, UR13, UR4, URZ ;  /* 0x000000040d1a72a5 */ /* 0x000fe2000f8e003f */
[----:B------:R-:W-:Y:S01]  /*1c30*/  IMAD.MOV.U32 R8, RZ, RZ, c[0x0][0x1ac] ;  /* 0x00006b00ff087624 */ /* 0x000fe200078e00ff */
[----:B------:R-:W-:Y:S01]  /*1c40*/  LEA.HI.X R3, R6, c[0x0][0x194], R3, 0x1, P0 ;  /* 0x0000650006037a11 */ /* 0x000fe200000f0c03 */
[----:B------:R-:W-:Y:S01]  /*1c50*/  UIMAD UR5, UR13, UR5, UR6 ;  /* 0x000000050d0572a4 */ /* 0x000fe2000f8e0206 */
[C---:B------:R-:W-:Y:S01]  /*1c60*/  LEA R12, P0, R0.reuse, R2, 0x6 ;  /* 0x00000002000c7211 */ /* 0x040fe200078030ff */
[----:B------:R-:W-:Y:S01]  /*1c70*/  IMAD.MOV.U32 R7, RZ, RZ, c[0x0][0x1d8] ;  /* 0x00007600ff077624 */ /* 0x000fe200078e00ff */
[----:B------:R-:W-:Y:S01]  /*1c80*/  UIMAD UR4, UR12, UR7, UR28 ;  /* 0x000000070c0472a4 */ /* 0x000fe2000f8e021c */
[----:B------:R-:W-:Y:S01]  /*1c90*/  IMAD.U32 R17, RZ, RZ, UR12 ;  /* 0x0000000cff117e24 */ /* 0x000fe2000f8e00ff */
[----:B------:R-:W-:Y:S01]  /*1ca0*/  LEA.HI.X R13, R0, R3, R8, 0x6, P0 ;  /* 0x00000003000d7211 */ /* 0x000fe200000f3408 */
[----:B------:R-:W-:Y:S01]  /*1cb0*/  UIADD3 UR5, UR27, UR5, URZ ;  /* 0x000000051b057290 */ /* 0x000fe2000fffe03f */
[----:B------:R-:W-:Y:S01]  /*1cc0*/  IADD3 R0, -R242, UR8, RZ ;  /* 0x00000008f2007c10 */ /* 0x000fe2000fffe1ff */
[----:B------:R-:W-:Y:S01]  /*1cd0*/  IMAD.MOV.U32 R9, RZ, RZ, c[0x0][0x1dc] ;  /* 0x00007700ff097624 */ /* 0x000fe200078e00ff */
[----:B------:R-:W-:Y:S01]  /*1ce0*/  LEA R6, P1, R7, R4, 0x6 ;  /* 0x0000000407067211 */ /* 0x000fe200078230ff */
[----:B------:R-:W-:Y:S01]  /*1cf0*/  IMAD.U32 R10, RZ, RZ, UR26 ;  /* 0x0000001aff0a7e24 */ /* 0x000fe2000f8e00ff */
[C---:B------:R-:W-:Y:S01]  /*1d00*/  ISETP.LT.OR P4, PT, R0.reuse, 0x1, P6 ;  /* 0x000000010000780c */ /* 0x040fe20003781670 */
[----:B------:R-:W-:Y:S01]  /*1d10*/  IMAD.WIDE.U32 R240, R17, c[0x0][0x188], R14 ;  /* 0x0000620011f07a25 */ /* 0x000fe200078e000e */
[----:B------:R-:W-:Y:S01]  /*1d20*/  LEA.HI.X R7, R7, R5, R9, 0x6, P1 ;  /* 0x0000000507077211 */ /* 0x000fe200008f3409 */
[----:B------:R-:W-:Y:S01]  /*1d30*/  ULDC.64 UR6, c[0x0][0x208] ;  /* 0x0000820000067ab9 */ /* 0x000fe20000000a00 */
[----:B------:R-:W-:Y:S01]  /*1d40*/  ISETP.LT.OR P2, PT, R0, 0x1, P5 ;  /* 0x000000010000780c */ /* 0x000fe20002f41670 */
[----:B------:R-:W-:Y:S01]  /*1d50*/  IMAD.U32 R11, RZ, RZ, UR27 ;  /* 0x0000001bff0b7e24 */ /* 0x000fe2000f8e00ff */
[----:B------:R-:W-:Y:S01]  /*1d60*/  IADD3 R235, R241, UR25, RZ ;  /* 0x00000019f1eb7c10 */ /* 0x000fe2000fffe0ff */
[----:B------:R-:W-:Y:S01]  /*1d70*/  IMAD.U32 R11, RZ, RZ, UR5 ;  /* 0x00000005ff0b7e24 */ /* 0x000fe2000f8e00ff */
[----:B------:R-:W-:Y:S01]  /*1d80*/  LEA R14, P1, R10, R240, 0x6 ;  /* 0x000000f00a0e7211 */ /* 0x000fe200078230ff */
[----:B------:R-:W-:Y:S01]  /*1d90*/  IMAD.SHL.U32 R228, R228, 0x2, RZ ;  /* 0x00000002e4e47824 */ /* 0x000fe200078e00ff */
[----:B------:R-:W-:Y:S01]  /*1da0*/  ISETP.LT.OR P0, PT, R0, 0x1, P3 ;  /* 0x000000010000780c */ /* 0x000fe20001f01670 */
[----:B------:R-:W-:Y:S01]  /*1db0*/  IMAD.MOV.U32 R8, RZ, RZ, R18 ;  /* 0x000000ffff087224 */ /* 0x000fe200078e0012 */
[----:B------:R-:W-:Y:S01]  /*1dc0*/  LEA.HI.X R11, R10, R235, R11, 0x6, P1 ;  /* 0x000000eb0a0b7211 */ /* 0x000fe200008f340b */
[----:B------:R-:W-:Y:S01]  /*1dd0*/  UMOV UR5, 0x6 ;  /* 0x0000000600057882 */ /* 0x000fe20000000000 */
[C---:B------:R-:W-:Y:S01]  /*1de0*/  ISETP.LT.OR P1, PT, R0.reuse, 0x21, P6 ;  /* 0x000000210000780c */ /* 0x040fe20003721670 */
[----:B------:R-:W-:Y:S01]  /*1df0*/  @!PT LDS RZ, [RZ] ;  /* 0x00000000fffff984 */ /* 0x000fe20000000800 */
[----:B------:R-:W-:Y:S01]  /*1e00*/  @!PT LDS RZ, [RZ] ;  /* 0x00000000fffff984 */ /* 0x000fe20000000800 */
[----:B------:R-:W-:Y:S01]  /*1e10*/  @!PT LDS RZ, [RZ] ;  /* 0x00000000fffff984 */ /* 0x000fe20000000800 */
[----:B------:R1:W-:Y:S01]  /*1e20*/  LDGSTS.E.BYPASS.LTC128B.128 [R228+0x6080], [R4.64], !P4 ;  /* 0x0608000004e47fae */ /* 0x0003e2000e101d54 */
[C---:B------:R-:W-:Y:S01]  /*1e30*/  ISETP.LT.OR P4, PT, R0.reuse, 0x21, P5 ;  /* 0x000000210000780c */ /* 0x040fe20002f81670 */
[----:B------:R-:W-:Y:S01]  /*1e40*/  USHF.L.U64.HI UR5, UR6, UR5, UR7 ;  /* 0x0000000506057299 */ /* 0x000fe20008010207 */
[----:B------:R-:W-:Y:S01]  /*1e50*/  ISETP.GE.AND P6, PT, R23, c[0x0][0x19c], PT ;  /* 0x0000670017007a0c */ /* 0x000fe20003fc6270 */
[----:B------:R1:W-:Y:S01]  /*1e60*/  LDGSTS.E.BYPASS.LTC128B.128 [R228+0x8080], [R4.64+0x80], !P2 ;  /* 0x0808008004e47fae */ /* 0x0003e2000d101d54 */
[----:B------:R-:W-:Y:S01]  /*1e70*/  ISETP.LT.OR P3, PT, R0, 0x21, P3 ;  /* 0x000000210000780c */ /* 0x000fe20001f61670 */
[----:B------:R-:W-:Y:S01]  /*1e80*/  UIMAD UR5, UR5, UR13, URZ ;  /* 0x0000000d050572a4 */ /* 0x000fe2000f8e023f */
[----:B------:R-:W-:Y:S01]  /*1e90*/  IADD3 R9, R19, UR23, RZ ;  /* 0x0000001713097c10 */ /* 0x000fe2000fffe0ff */
[----:B------:R1:W-:Y:S01]  /*1ea0*/  LDGSTS.E.BYPASS.LTC128B.128 [R228+0xa080], [R4.64+0x100], !P0 ;  /* 0x0a08010004e47fae */ /* 0x0003e2000c101d54 */
[----:B------:R-:W-:Y:S01]  /*1eb0*/  ISETP.GE.AND P0, PT, R16, c[0x0][0x19c], PT ;  /* 0x0000670010007a0c */ /* 0x000fe20003f06270 */
[----:B------:R-:W-:Y:S01]  /*1ec0*/  USHF.L.U32 UR23, UR6, 0x6, URZ ;  /* 0x0000000606177899 */ /* 0x000fe2000800063f */
[----:B------:R-:W-:Y:S01]  /*1ed0*/  IMAD.MOV.U32 R10, RZ, RZ, c[0x0][0x17c] ;  /* 0x00005f00ff0a7624 */ /* 0x000fe200078e00ff */
[----:B------:R2:W-:Y:S01]  /*1ee0*/  LDGSTS.E.BYPASS.LTC128B.128 [R228+0x7080], [R6.64], !P1 ;  /* 0x0708000006e47fae */ /* 0x0005e2000c901d54 */
[C---:B------:R-:W-:Y:S01]  /*1ef0*/  ISETP.LT.OR P2, PT, R0.reuse, 0x1, P0 ;  /* 0x000000010000780c */ /* 0x040fe20000741670 */
[----:B------:R-:W-:Y:S01]  /*1f00*/  IMAD.WIDE.U32 R238, R17, c[0x0][0x218], R8 ;  /* 0x0000860011ee7a25 */ /* 0x000fe200078e0008 */
[----:B------:R-:W-:Y:S01]  /*1f10*/  ISETP.LT.OR P1, PT, R0, 0x1, P6 ;  /* 0x000000010000780c */ /* 0x000fe20003721670 */
[----:B------:R2:W-:Y:S01]  /*1f20*/  LDGSTS.E.BYPASS.LTC128B.128 [R228+0x9080], [R6.64+0x80], !P4 ;  /* 0x0908008006e47fae */ /* 0x0005e2000e101d54 */
[----:B------:R-:W-:Y:S01]  /*1f30*/  ISETP.GE.AND P4, PT, R26, c[0x0][0x19c], PT ;  /* 0x000067001a007a0c */ /* 0x000fe20003f86270 */
[----:B------:R-:W-:Y:S01]  /*1f40*/  IMAD.MOV.U32 R236, RZ, RZ, R238 ;  /* 0x000000ffffec7224 */ /* 0x000fe200078e00ee */
[C---:B------:R-:W-:Y:S01]  /*1f50*/  ISETP.LT.OR P0, PT, R0.reuse, 0x21, P0 ;  /* 0x000000210000780c */ /* 0x040fe20000701670 */
[----:B------:R2:W-:Y:S01]  /*1f60*/  LDGSTS.E.BYPASS.LTC128B.128 [R228+0xb080], [R6.64+0x100], !P3 ;  /* 0x0b08010006e47fae */ /* 0x0005e2000d901d54 */
[C---:B------:R-:W-:Y:S01]  /*1f70*/  ISETP.LT.OR P5, PT, R0.reuse, 0x1, P4 ;  /* 0x000000010000780c */ /* 0x040fe200027a1670 */
[----:B------:R-:W-:Y:S01]  /*1f80*/  UIMAD UR5, UR24, UR23, UR5 ;  /* 0x00000017180572a4 */ /* 0x000fe2000f8e0205 */
[C---:B------:R-:W-:Y:S01]  /*1f90*/  ISETP.LT.OR P6, PT, R0.reuse, 0x21, P6 ;  /* 0x000000210000780c */ /* 0x040fe200037c1670 */
[----:B------:R-:W0:Y:S01]  /*1fa0*/  LDGDEPBAR ;  /* 0x00000000000079af */ /* 0x000e220000000000 */
[----:B------:R-:W-:Y:S01]  /*1fb0*/  ISETP.LT.OR P4, PT, R0, 0x21, P4 ;  /* 0x000000210000780c */ /* 0x000fe20002781670 */
[----:B------:R-:W-:Y:S01]  /*1fc0*/  IMAD R0, R22, 0x800, R30 ;  /* 0x0000080016007824 */ /* 0x000fe200078e021e */
[----:B------:R-:W-:Y:S01]  /*1fd0*/  IADD3 R237, R239, UR4, RZ ;  /* 0x00000004efed7c10 */ /* 0x000fe2000fffe0ff */
[----:B------:R3:W-:Y:S01]  /*1fe0*/  LDGSTS.E.BYPASS.LTC128B.128 [R228+0x80], [R2.64], !P2 ;  /* 0x0008000002e47fae */ /* 0x0007e2000d101d54 */
[C---:B------:R-:W-:Y:S01]  /*1ff0*/  LOP3.LUT P2, RZ, R20.reuse, 0x4, RZ, 0xc0, !PT ;  /* 0x0000000414ff7812 */ /* 0x040fe2000784c0ff */
[----:B------:R-:W-:Y:S01]  /*2000*/  USHF.R.S32.HI UR7, URZ, 0x1f, UR22 ;  /* 0x0000001f3f077899 */ /* 0x000fe20008011416 */
[----:B------:R-:W-:Y:S01]  /*2010*/  IMAD.MOV.U32 R222, RZ, RZ, 0x40 ;  /* 0x00000040ffde7424 */ /* 0x000fe200078e00ff */
[----:B------:R3:W-:Y:S01]  /*2020*/  LDGSTS.E.BYPASS.LTC128B.128 [R228+0x2080], [R2.64+0x80], !P1 ;  /* 0x0208008002e47fae */ /* 0x0007e2000c901d54 */
[----:B------:R-:W-:Y:S01]  /*2030*/  LOP3.LUT P1, RZ, R20, 0x2, RZ, 0xc0, !PT ;  /* 0x0000000214ff7812 */ /* 0x000fe2000782c0ff */
[----:B------:R-:W-:Y:S01]  /*2040*/  UMOV UR24, 0x5 ;  /* 0x0000000500187882 */ /* 0x000fe20000000000 */
[----:B-1----:R-:W-:Y:S01]  /*2050*/  IMAD.U32 R4, RZ, RZ, UR23 ;  /* 0x00000017ff047e24 */ /* 0x002fe2000f8e00ff */
[----:B------:R3:W-:Y:S01]  /*2060*/  LDGSTS.E.BYPASS.LTC128B.128 [R228+0x4080], [R2.64+0x100], !P5 ;  /* 0x0408010002e47fae */ /* 0x0007e2000e901d54 */
[----:B------:R-:W-:Y:S01]  /*2070*/  ISETP.GE.AND P5, PT, R26, c[0x0][0x16c], PT ;  /* 0x00005b001a007a0c */ /* 0x000fe20003fa6270 */
[----:B------:R-:W-:Y:S01]  /*2080*/  ULDC UR23, c[0x0][0x20c] ;  /* 0x0000830000177ab9 */ /* 0x000fe20000000800 */
[----:B------:R-:W-:Y:S01]  /*2090*/  IMAD.WIDE.U32 R4, R4, UR13, R236 ;  /* 0x0000000d04047c25 */ /* 0x000fe2000f8e00ec */
[----:B------:R1:W-:Y:S01]  /*20a0*/  LDGSTS.E.BYPASS.LTC128B.128 [R228+0x1080], [R12.64], !P0 ;  /* 0x010800000ce47fae */ /* 0x0003e2000c101d54 */
[----:B------:R-:W-:Y:S01]  /*20b0*/  ISETP.GE.AND P0, PT, R23, c[0x0][0x16c], PT ;  /* 0x00005b0017007a0c */ /* 0x000fe20003f06270 */
[----:B------:R-:W-:Y:S01]  /*20c0*/  USHF.L.U64.HI UR23, UR6, UR24, UR23 ;  /* 0x0000001806177299 */ /* 0x000fe20008010217 */
[----:B------:R-:W-:Y:S01]  /*20d0*/  SEL R222, R222, 0xffffffc0, !P2 ;  /* 0xffffffc0dede7807 */ /* 0x000fe20005000000 */
[----:B------:R1:W-:Y:S01]  /*20e0*/  LDGSTS.E.BYPASS.LTC128B.128 [R228+0x3080], [R12.64+0x80], !P6 ;  /* 0x030800800ce47fae */ /* 0x0003e2000f101d54 */
[----:B------:R-:W-:Y:S01]  /*20f0*/  IADD3 R5, R5, UR5, RZ ;  /* 0x0000000505057c10 */ /* 0x000fe2000fffe0ff */
[----:B------:R-:W-:Y:S01]  /*2100*/  USHF.L.U32 UR24, UR13, 0x6, URZ ;  /* 0x000000060d187899 */ /* 0x000fe2000800063f */
[----:B--2---:R-:W-:Y:S01]  /*2110*/  IMAD.SHL.U32 R6, R20, 0x40, RZ ;  /* 0x0000004014067824 */ /* 0x004fe200078e00ff */
[----:B------:R1:W-:Y:S01]  /*2120*/  LDGSTS.E.BYPASS.LTC128B.128 [R228+0x5080], [R12.64+0x100], !P4 ;  /* 0x050801000ce47fae */ /* 0x0003e2000e101d54 */
[----:B------:R-:W-:Y:S01]  /*2130*/  LEA R8, P3, R4, c[0x0][0x1f0], 0x1 ;  /* 0x00007c0004087a11 */ /* 0x000fe200078608ff */
[----:B------:R-:W-:Y:S01]  /*2140*/  ULDC.64 UR4, c[0x0][0x270] ;  /* 0x00009c0000047ab9 */ /* 0x000fe20000000a00 */
[----:B------:R-:W-:Y:S01]  /*2150*/  IMAD.U32 R18, RZ, RZ, UR18 ;  /* 0x00000012ff127e24 */ /* 0x000fe2000f8e00ff */
        /* <DEDUP_REMOVED lines=8> */
[----:B------:R-:W-:Y:S01]  /*21e0*/  IMAD.WIDE.U32 R18, R18, c[0x0][0x238], R24 ;  /* 0x00008e0012127a25 */ /* 0x000fe200078e0018 */
[----:B------:R-:W-:Y:S01]  /*21f0*/  SEL R4, RZ, 0x2, P0 ;  /* 0x00000002ff047807 */ /* 0x000fe20000000000 */
[----:B------:R-:W-:Y:S01]  /*2200*/  ULDC.64 UR4, c[0x0][0x288] ;  /* 0x0000a20000047ab9 */ /* 0x000fe20000000a00 */
[----:B---3--:R-:W-:Y:S01]  /*2210*/  LOP3.LUT R2, R15, 0x8, R29, 0xf8, !PT ;  /* 0x000000080f027812 */ /* 0x008fe200078ef81d */
[----:B------:R-:W-:Y:S01]  /*2220*/  UIMAD UR4, UR19, UR4, URZ ;  /* 0x00000004130472a4 */ /* 0x000fe2000f8e023f */
[----:B------:R-:W-:Y:S01]  /*2230*/  SEL R20, RZ, 0x1, P3 ;  /* 0x00000001ff147807 */ /* 0x000fe20001800000 */
[----:B------:R-:W-:Y:S01]  /*2240*/  IMAD.SHL.U32 R229, R229, 0x10, RZ ;  /* 0x00000010e5e57824 */ /* 0x000fe200078e00ff */
        /* <DEDUP_REMOVED lines=125> */
[----:B-----5:R-:W-:-:S03]  /*2a20*/  IMAD.MOV.U32 R6, RZ, RZ, R18 ;  /* 0x000000ffff067224 */ /* 0x020fc600078e0012 */
        /* <DEDUP_REMOVED lines=10> */
[----:B-1----:R-:W-:-:S02]  /*2ad0*/  IMAD.U32 R4, RZ, RZ, UR22 ;  /* 0x00000016ff047e24 */ /* 0x002fc4000f8e00ff */
        /* <DEDUP_REMOVED lines=12> */
[----:B------:R-:W-:Y:S01]  /*2ba0*/  IMAD.IADD R3, R33, 0x1, -R3 ;  /* 0x0000000121037824 */ /* 0x000fe200078e0a03 */
        /* <DEDUP_REMOVED lines=50> */
[----:B-----5:R-:W-:Y:S01]  /*2ed0*/  IMAD.SHL.U32 R8, R13, 0x40, RZ ;  /* 0x000000400d087824 */ /* 0x020fe200078e00ff */
        /* <DEDUP_REMOVED lines=14> */
[----:B-----5:R-:W-:-:S05]  /*2fc0*/  SEL R3, R8, 0xfffffff0, !P2 ;  /* 0xfffffff008037807 */ /* 0x020fca0005000000 */
[----:B------:R-:W-:-:S04]  /*2fd0*/  IMAD R3, R3, 0x2, R2 ;  /* 0x0000000203037824 */ /* 0x000fc800078e0202 */
[----:B-1234-:R-:W-:Y:S02]  /*2fe0*/  IMAD R220, R220, 0x2, R3 ;  /* 0x00000002dcdc7824 */ /* 0x01efe400078e0203 */
.L_x_642:
        /* <DEDUP_REMOVED lines=503> */
.L_x_640:
        /* <DEDUP_REMOVED lines=118> */
.L_x_641:
        /* <DEDUP_REMOVED lines=166> */
.L_x_639:
[----:B------:R-:W-:Y:S05]  /*6120*/  @P1 EXIT ;  /* 0x000000000000194d */ /* 0x000fea0003800000 */
[----:B------:R-:W-:Y:S02]  /*6130*/  ULDC.64 UR4, c[0x0][0x360] ;  /* 0x0000d80000047ab9 */ /* 0x000fe40000000a00 */
[----:B------:R-:W-:Y:S02]  /*6140*/  UISETP.NE.U32.AND UP2, UPT, URZ, UR4, UPT ;  /* 0x000000043f00728c */ /* 0x000fe4000bf45070 */
[----:B------:R-:W-:-:S02]  /*6150*/  ULDC.64 UR6, c[0x0][0x360] ;  /* 0x0000d80000067ab9 */ /* 0x000fc40000000a00 */
[----:B------:R-:W-:Y:S02]  /*6160*/  UISETP.NE.AND.EX UP2, UPT, URZ, UR5, UPT, UP2 ;  /* 0x000000053f00728c */ /* 0x000fe4000bf45320 */
[----:B------:R-:W-:-:S04]  /*6170*/  ULDC.64 UR10, c[0x0][0x338] ;  /* 0x0000ce00000a7ab9 */ /* 0x000fc80000000a00 */
[----:B------:R-:W-:-:S05]  /*6180*/  PLOP3.LUT P0, PT, PT, PT, UP2, 0x80, 0x0 ;  /* 0x000000000000781c */ /* 0x000fca0003f0f028 */
[----:B------:R-:W-:Y:S02]  /*6190*/  @UP2 UMOV UR4, 0x4 ;  /* 0x0000000400042882 */ /* 0x000fe40000000000 */
[----:B------:R-:W-:-:S06]  /*61a0*/  @UP2 UIMAD.WIDE UR4, UR16, UR4, UR6 ;  /* 0x00000004100422a5 */ /* 0x000fcc000f8e0206 */
[----:B------:R-:W-:Y:S02]  /*61b0*/  IMAD.U32 R2, RZ, RZ, UR4 ;  /* 0x00000004ff027e24 */ /* 0x000fe4000f8e00ff */
[----:B------:R-:W-:-:S05]  /*61c0*/  IMAD.U32 R3, RZ, RZ, UR5 ;  /* 0x00000005ff037e24 */ /* 0x000fca000f8e00ff */
[----:B------:R-:W2:Y:S01]  /*61d0*/  @P0 LDG.E R0, [R2.64] ;  /* 0x0000001402000981 */ /* 0x000ea2000c1e1900 */
[----:B------:R-:W-:Y:S01]  /*61e0*/  UISETP.NE.AND UP0, UPT, UR10, 0x1, UPT ;  /* 0x000000010a00788c */ /* 0x000fe2000bf05270 */
[----:B------:R-:W-:Y:S01]  /*61f0*/  BSSY B0, `(.L_x_643) ;  /* 0x000002e000007945 */ /* 0x000fe20003800000 */
[----:B------:R-:W-:Y:S01]  /*6200*/  UIMAD.WIDE.U32 UR8, UR18, UR11, URZ ;  /* 0x0000000b120872a5 */ /* 0x000fe2000f8e003f */
[----:B-1----:R-:W1:Y:S01]  /*6210*/  S2R R4, SR_TID.X ;  /* 0x0000000000047919 */ /* 0x002e620000002100 */
[----:B------:R-:W-:Y:S02]  /*6220*/  ULDC UR4, c[0x0][0x340] ;  /* 0x0000d00000047ab9 */ /* 0x000fe40000000800 */
[----:B------:R-:W-:Y:S02]  /*6230*/  UMOV UR6, UR18 ;  /* 0x0000001200067c82 */ /* 0x000fe40008000000 */
[----:B------:R-:W-:Y:S02]  /*6240*/  ULDC UR13, c[0x0][0x358] ;  /* 0x0000d600000d7ab9 */ /* 0x000fe40000000800 */
[----:B------:R-:W-:-:S02]  /*6250*/  UIMAD UR13, UR17, UR13, URZ ;  /* 0x0000000d110d72a4 */ /* 0x000fc4000f8e023f */
[----:B------:R-:W-:Y:S02]  /*6260*/  @UP0 UMOV UR5, UR9 ;  /* 0x0000000900050c82 */ /* 0x000fe40008000000 */
[----:B------:R-:W-:-:S04]  /*6270*/  @UP0 USHF.R.U32.HI UR6, URZ, UR4, UR5 ;  /* 0x000000043f060299 */ /* 0x000fc80008011605 */
[----:B------:R-:W-:Y:S02]  /*6280*/  UIADD3 UR4, -UR6, URZ, URZ ;  /* 0x0000003f06047290 */ /* 0x000fe4000fffe13f */
[----:B------:R-:W-:Y:S02]  /*6290*/  USHF.R.S32.HI UR9, URZ, 0x1f, UR6 ;  /* 0x0000001f3f097899 */ /* 0x000fe40008011406 */
[----:B------:R-:W-:-:S03]  /*62a0*/  UIMAD UR10, UR4, UR10, UR18 ;  /* 0x0000000a040a72a4 */ /* 0x000fc6000f8e0212 */
[----:B------:R-:W-:Y:S02]  /*62b0*/  ULDC UR4, c[0x0][0x2f4] ;  /* 0x0000bd0000047ab9 */ /* 0x000fe40000000800 */
[----:B------:R-:W-:Y:S01]  /*62c0*/  UIMAD UR13, UR13, UR4, URZ ;  /* 0x000000040d0d72a4 */ /* 0x000fe2000f8e023f */
[----:B------:R-:W-:Y:S01]  /*62d0*/  BAR.SYNC.DEFER_BLOCKING 0x1, 0x100 ;  /* 0x0044000000007b1d */ /* 0x000fe20000010000 */
[----:B------:R-:W-:Y:S01]  /*62e0*/  UIMAD UR11, UR16, UR4, URZ ;  /* 0x00000004100b72a4 */ /* 0x000fe2000f8e023f */
[----:B-1----:R-:W-:Y:S01]  /*62f0*/  ISETP.NE.AND P2, PT, R4, RZ, PT ;  /* 0x000000ff0400720c */ /* 0x002fe20003f45270 */
[----:B------:R-:W-:Y:S02]  /*6300*/  USHF.R.S32.HI UR8, URZ, 0x1f, UR13 ;  /* 0x0000001f3f087899 */ /* 0x000fe4000801140d */
[----:B------:R-:W-:Y:S02]  /*6310*/  USHF.R.S32.HI UR7, URZ, 0x1f, UR11 ;  /* 0x0000001f3f077899 */ /* 0x000fe4000801140b */
[----:B------:R-:W-:-:S02]  /*6320*/  UIADD3 UR13, UP1, UP0, UR13, UR11, UR6 ;  /* 0x0000000b0d0d7290 */ /* 0x000fc4000f83e006 */
[----:B------:R-:W-:Y:S02]  /*6330*/  ULDC.64 UR4, c[0x0][0x350] ;  /* 0x0000d40000047ab9 */ /* 0x000fe40000000a00 */
[----:B------:R-:W-:Y:S02]  /*6340*/  UIADD3.X UR8, UR8, UR7, UR9, UP1, UP0 ;  /* 0x0000000708087290 */ /* 0x000fe40008fe0409 */
[----:B------:R-:W-:Y:S02]  /*6350*/  USHF.L.U32 UR7, UR13, 0x2, URZ ;  /* 0x000000020d077899 */ /* 0x000fe4000800063f */
[----:B------:R-:W-:Y:S02]  /*6360*/  USHF.L.U64.HI UR8, UR13, 0x2, UR8 ;  /* 0x000000020d087899 */ /* 0x000fe40008010208 */
[----:B------:R-:W-:-:S04]  /*6370*/  UIADD3 UR4, UP0, UR7, UR4, URZ ;  /* 0x0000000407047290 */ /* 0x000fc8000ff1e03f */
[----:B------:R-:W-:Y:S02]  /*6380*/  UIADD3.X UR5, UR8, UR5, URZ, UP0, !UPT ;  /* 0x0000000508057290 */ /* 0x000fe400087fe43f */
[----:B------:R-:W-:-:S04]  /*6390*/  MOV R4, UR4 ;  /* 0x0000000400047c02 */ /* 0x000fc80008000f00 */
[----:B------:R-:W-:Y:S01]  /*63a0*/  IMAD.U32 R5, RZ, RZ, UR5 ;  /* 0x00000005ff057e24 */ /* 0x000fe2000f8e00ff */
[----:B--2---:R-:W1:Y:S02]  /*63b0*/  @P0 R2UR UR12, R0 ;  /* 0x00000000000c03c2 */ /* 0x004e6400000e0000 */
[----:B-1----:R-:W-:-:S04]  /*63c0*/  @UP2 ULEA UR12, UR16, UR12, 0x6 ;  /* 0x0000000c100c2291 */ /* 0x002fc8000f8e303f */
[----:B------:R-:W-:-:S04]  /*63d0*/  @UP2 USHF.R.S32.HI UR11, URZ, 0x1f, UR12 ;  /* 0x0000001f3f0b2899 */ /* 0x000fc8000801140c */
[----:B------:R-:W-:Y:S02]  /*63e0*/  @UP2 ULEA.HI UR12, UR11, UR12, URZ, 0x6 ;  /* 0x0000000c0b0c2291 */ /* 0x000fe4000f8f303f */
[----:B------:R-:W-:Y:S02]  /*63f0*/  USHF.R.S32.HI UR11, URZ, 0x1f, UR16 ;  /* 0x0000001f3f0b7899 */ /* 0x000fe40008011410 */
[----:B------:R-:W-:Y:S02]  /*6400*/  @UP2 USHF.R.S32.HI UR12, URZ, 0x6, UR12 ;  /* 0x000000063f0c2899 */ /* 0x000fe4000801140c */
[----:B------:R-:W-:Y:S02]  /*6410*/  USEL UR16, UR16, URZ, !UP2 ;  /* 0x0000003f10107287 */ /* 0x000fe4000d000000 */
[----:B------:R-:W-:Y:S02]  /*6420*/  @UP2 UIMAD UR12, UR12, 0x3000, URZ ;  /* 0x000030000c0c28a4 */ /* 0x000fe4000f8e023f */
[----:B------:R-:W-:-:S02]  /*6430*/  USEL UR11, UR11, URZ, !UP2 ;  /* 0x0000003f0b0b7287 */ /* 0x000fc4000d000000 */
[----:B------:R-:W-:-:S03]  /*6440*/  @UP2 USHF.R.S32.HI UR13, URZ, 0x1f, UR12 ;  /* 0x0000001f3f0d2899 */ /* 0x000fc6000801140c */
[----:B------:R-:W-:-:S04]  /*6450*/  @!UP2 UMOV UR12, URZ ;  /* 0x0000003f000cac82 */ /* 0x000fc80008000000 */
[----:B------:R-:W-:Y:S01]  /*6460*/  @!UP2 UMOV UR13, URZ ;  /* 0x0000003f000dac82 */ /* 0x000fe20008000000 */
[----:B------:R-:W-:Y:S05]  /*6470*/  @P2 BRA `(.L_x_644) ;  /* 0x0000005000002947 */ /* 0x000fea0003800000 */
.L_x_645:
[----:B------:R-:W2:Y:S01]  /*6480*/  LDG.E.STRONG.GPU R0, [R4.64] ;  /* 0x0000001404007981 */ /* 0x000ea2000c1ef900 */
[----:B------:R-:W-:Y:S01]  /*6490*/  YIELD ;  /* 0x0000000000007946 */ /* 0x000fe20003800000 */
[----:B--2---:R-:W-:Y:S01]  /*64a0*/  ISETP.NE.AND P0, PT, R0, UR10, PT ;  /* 0x0000000a00007c0c */ /* 0x004fe2000bf05270 */
[----:B------:R-:W-:-:S12]  /*64b0*/  CCTL.IVALL ;  /* 0x00000000ff00798f */ /* 0x000fd80002000000 */
[----:B------:R-:W-:Y:S05]  /*64c0*/  @P0 BRA `(.L_x_645) ;  /* 0xffffffb000000947 */ /* 0x000fea000383ffff */
.L_x_644:
[----:B------:R-:W-:Y:S05]  /*64d0*/  BSYNC B0 ;  /* 0x0000000000007941 */ /* 0x000fea0003800000 */
.L_x_643:
[----:B------:R-:W-:Y:S01]  /*64e0*/  MOV R11, 0xffffffff ;  /* 0xffffffff000b7802 */ /* 0x000fe20000000f00 */
[----:B------:R-:W-:Y:S05]  /*64f0*/  BRA.CONV ~URZ, `(.L_x_646) ;  /* 0x000000237f007947 */ /* 0x000fea000b800000 */
[----:B------:R-:W-:Y:S02]  /*6500*/  MOV R2, 0x6520 ;  /* 0x0000652000027802 */ /* 0x000fe40000000f00 */
[----:B------:R-:W-:Y:S05]  /*6510*/  CALL.REL.NOINC `($__internal_5_$__cuda_sm70_warpsync) ;  /* 0x00000b6000007944 */ /* 0x000fea0003c00000 */
.L_x_646:
[----:B------:R-:W1:Y:S01]  /*6520*/  S2R R0, SR_TID.X ;  /* 0x0000000000007919 */ /* 0x000e620000002100 */
[----:B------:R-:W-:Y:S01]  /*6530*/  UIMAD UR5, UR17, 0x3000, URZ ;  /* 0x00003000110578a4 */ /* 0x000fe2000f8e023f */
[----:B------:R-:W-:Y:S01]  /*6540*/  IMAD.U32 R10, RZ, RZ, UR16 ;  /* 0x00000010ff0a7e24 */ /* 0x000fe2000f8e00ff */
[----:B------:R-:W-:-:S06]  /*6550*/  NOP ;  /* 0x0000000000007918 */ /* 0x000fcc0000000000 */
[----:B------:R-:W-:Y:S01]  /*6560*/  USHF.R.S32.HI UR4, URZ, 0x1f, UR5 ;  /* 0x0000001f3f047899 */ /* 0x000fe20008011405 */
[----:B------:R-:W-:Y:S01]  /*6570*/  IMAD.U32 R8, RZ, RZ, UR5 ;  /* 0x00000005ff087e24 */ /* 0x000fe2000f8e00ff */
[----:B-1----:R-:W-:-:S04]  /*6580*/  SHF.R.S32.HI R2, RZ, 0x1f, R0 ;  /* 0x0000001fff027819 */ /* 0x002fc80000011400 */
[----:B------:R-:W-:Y:S01]  /*6590*/  IADD3 R8, P1, P0, R8, UR12, R0 ;  /* 0x0000000c08087c10 */ /* 0x000fe2000f83e000 */
[----:B------:R-:W-:Y:S01]  /*65a0*/  IMAD.U32 R0, RZ, RZ, UR4 ;  /* 0x00000004ff007e24 */ /* 0x000fe2000f8e00ff */
[----:B------:R-:W-:Y:S02]  /*65b0*/  ULDC.64 UR4, c[0x0][0x328] ;  /* 0x0000ca0000047ab9 */ /* 0x000fe40000000a00 */
[----:B------:R-:W-:Y:S02]  /*65c0*/  UIMAD UR4, UR9, UR4, URZ ;  /* 0x00000004090472a4 */ /* 0x000fe4000f8e023f */
[----:B------:R-:W-:Y:S01]  /*65d0*/  IADD3.X R9, R0, UR13, R2, P1, P0 ;  /* 0x0000000d00097c10 */ /* 0x000fe20008fe0402 */
[----:B------:R-:W-:Y:S01]  /*65e0*/  IMAD.U32 R2, RZ, RZ, UR6 ;  /* 0x00000006ff027e24 */ /* 0x000fe2000f8e00ff */
[----:B------:R-:W-:-:S03]  /*65f0*/  UIMAD UR14, UR6, UR5, UR4 ;  /* 0x00000005060e72a4 */ /* 0x000fc6000f8e0204 */
        /* <DEDUP_REMOVED lines=59> */
[----:B------:R-:W-:Y:S05]  /*69b0*/  CALL.REL.NOINC `($__internal_5_$__cuda_sm70_warpsync) ;  /* 0x000006c000007944 */ /* 0x000fea0003c00000 */
.L_x_647:
        /* <DEDUP_REMOVED lines=12> */
.L_x_649:
[----:B------:R-:W-:Y:S05]  /*6a80*/  BSYNC B0 ;  /* 0x0000000000007941 */ /* 0x000fea0003800000 */
.L_x_648:
[----:B------:R-:W-:Y:S01]  /*6a90*/  ULDC.64 UR4, c[0x0][0x348] ;  /* 0x0000d20000047ab9 */ /* 0x000fe20000000a00 */
[----:B------:R-:W-:Y:S01]  /*6aa0*/  BSSY B0, `(.L_x_650) ;  /* 0x000000b000007945 */ /* 0x000fe20003800000 */
[----:B------:R-:W-:-:S04]  /*6ab0*/  UIADD3 UR4, UP0, UR7, UR4, URZ ;  /* 0x0000000407047290 */ /* 0x000fc8000ff1e03f */
[----:B------:R-:W-:Y:S02]  /*6ac0*/  UIADD3.X UR5, UR8, UR5, URZ, UP0, !UPT ;  /* 0x0000000508057290 */ /* 0x000fe400087fe43f */
[----:B--2---:R-:W-:-:S04]  /*6ad0*/  MOV R4, UR4 ;  /* 0x0000000400047c02 */ /* 0x004fc80008000f00 */
[----:B------:R-:W-:Y:S01]  /*6ae0*/  MOV R5, UR5 ;  /* 0x0000000500057c02 */ /* 0x000fe20008000f00 */
[----:B------:R-:W-:Y:S05]  /*6af0*/  @P2 BRA `(.L_x_651) ;  /* 0x0000005000002947 */ /* 0x000fea0003800000 */
.L_x_652:
[----:B------:R-:W2:Y:S01]  /*6b00*/  LDG.E.STRONG.GPU R0, [R4.64] ;  /* 0x0000001404007981 */ /* 0x000ea2000c1ef900 */
[----:B------:R-:W-:Y:S01]  /*6b10*/  YIELD ;  /* 0x0000000000007946 */ /* 0x000fe20003800000 */
[----:B--2---:R-:W-:Y:S01]  /*6b20*/  ISETP.NE.AND P0, PT, R0, UR10, PT ;  /* 0x0000000a00007c0c */ /* 0x004fe2000bf05270 */
[----:B------:R-:W-:-:S12]  /*6b30*/  CCTL.IVALL ;  /* 0x00000000ff00798f */ /* 0x000fd80002000000 */
[----:B------:R-:W-:Y:S05]  /*6b40*/  @P0 BRA `(.L_x_652) ;  /* 0xffffffb000000947 */ /* 0x000fea000383ffff */
.L_x_651:
[----:B------:R-:W-:Y:S05]  /*6b50*/  BSYNC B0 ;  /* 0x0000000000007941 */ /* 0x000fea0003800000 */
.L_x_650:
[----:B------:R-:W-:Y:S05]  /*6b60*/  BRA.CONV ~URZ, `(.L_x_653) ;  /* 0x000000237f007947 */ /* 0x000fea000b800000 */
[----:B-1----:R-:W-:Y:S02]  /*6b70*/  MOV R2, 0x6b90 ;  /* 0x00006b9000027802 */ /* 0x002fe40000000f00 */
[----:B------:R-:W-:Y:S05]  /*6b80*/  CALL.REL.NOINC `($__internal_5_$__cuda_sm70_warpsync) ;  /* 0x000004f000007944 */ /* 0x000fea0003c00000 */
.L_x_653:
[----:B------:R-:W-:Y:S01]  /*6b90*/  ULDC.64 UR4, c[0x0][0x300] ;  /* 0x0000c00000047ab9 */ /* 0x000fe20000000a00 */
[----:B-1----:R-:W-:Y:S01]  /*6ba0*/  MOV R2, R8 ;  /* 0x0000000800027202 */ /* 0x002fe20000000f00 */
[----:B------:R-:W-:Y:S01]  /*6bb0*/  UIMAD UR4, UR9, UR4, URZ ;  /* 0x00000004090472a4 */ /* 0x000fe2000f8e023f */
[----:B------:R-:W-:Y:S02]  /*6bc0*/  IMAD.U32 R0, RZ, RZ, UR6 ;  /* 0x00000006ff007e24 */ /* 0x000fe4000f8e00ff */
[----:B------:R-:W-:Y:S01]  /*6bd0*/  IMAD.MOV.U32 R3, RZ, RZ, R9 ;  /* 0x000000ffff037224 */ /* 0x000fe200078e0009 */
        /* <DEDUP_REMOVED lines=62> */
.L_x_654:
        /* <DEDUP_REMOVED lines=12> */
        .weak           $__internal_5_$__cuda_sm70_warpsync
        .type           $__internal_5_$__cuda_sm70_warpsync,@function
        .size           $__internal_5_$__cuda_sm70_warpsync,(.L_x_1399 - $__internal_5_$__cuda_sm70_warpsync)
$__internal_5_$__cuda_sm70_warpsync:
[----:B------:R-:W-:Y:S01]  /*7080*/  MOV R3, 0x0 ;  /* 0x0000000000037802 */ /* 0x000fe20000000f00 */
[----:B------:R-:W-:Y:S04]  /*7090*/  WARPSYNC R11 ;  /* 0x0000000b00007348 */ /* 0x000fe80003800000 */
[----:B------:R-:W-:Y:S05]  /*70a0*/  RET.REL.NODEC R2 `(_ZN7cutlass13device_kernelIN5flash19enable_sm80_to_sm89INS1_16FlashAttnBwdSm80INS1_25CollectiveMainloopBwdSm80ILi1ELi1EN4cute5tupleIJNS5_1CILi64EEES8_NS7_ILi192EEEEEENS_10bfloat16_tEfNS_4arch4Sm80ELb1ELb0ELb1ELb1ELb1ELb0ELb0ELb0ELi2ELi2ELi2ELi2ELb1EEENS1_24CollectiveEpilogueBwdGQAISA_fSD_Li256ELb1ELb1EEENS1_25SingleTileBwdLPTSchedulerILb1ELi64ELb1EEEEEEEEEvNT_6ParamsE) ;  /* 0xffff8f5002007950 */ /* 0x000fea0003c3ffff */
.L_x_655:
        /* <DEDUP_REMOVED lines=13> */
.L_x_1399:


//--------------------- .text._ZN7cutlass13device_kernelIN5flash19enable_sm80_to_sm89INS1_16FlashAttnBwdSm80INS1_25CollectiveMainloopBwdSm80ILi2ELi1EN4cute5tupleIJNS5_1CILi64EEENS7_ILi80EEENS7_ILi192EEEEEENS_10bfloat16_tEfNS_4arch4Sm80ELb0ELb0ELb1ELb0ELb0ELb0ELb1ELb0ELi2ELi4ELi2ELi2ELb0EEENS1_21CollectiveEpilogueBwdISB_SC_SE_Li256ELb0ELb1ELi4EEENS1_19SingleTileSchedulerILb0ELb0ELb0ELi80EEEEEEEEEvNT_6ParamsE --------------------------
	.section	.text._ZN7cutlass13device_kernelIN5flash19enable_sm80_to_sm89INS1_16FlashAttnBwdSm80INS1_25CollectiveMainloopBwdSm80ILi2ELi1EN4cute5tupleIJNS5_1CILi64EEENS7_ILi80EEENS7_ILi192EEEEEENS_10bfloat16_tEfNS_4arch4Sm80ELb0ELb0ELb1ELb0ELb0ELb0ELb1ELb0ELi2ELi4ELi2ELi2ELb0EEENS1_21CollectiveEpilogueBwdISB_SC_SE_Li256ELb0ELb1ELi4EEENS1_19SingleTileSchedulerILb0ELb0ELb0ELi80EEEEEEEEEvNT_6ParamsE,"ax",@progbits
	.sectioninfo	@"SHI_REGISTERS=255"
	.align	128
.text._ZN7cutlass13device_kernelIN5flash19enable_sm80_to_sm89INS1_16FlashAttnBwdSm80INS1_25CollectiveMainloopBwdSm80ILi2ELi1EN4cute5tupleIJNS5_1CILi64EEENS7_ILi80EEENS7_ILi192EEEEEENS_10bfloat16_tEfNS_4arch4Sm80ELb0ELb0ELb1ELb0ELb0ELb0ELb1ELb0ELi2ELi4ELi2ELi2ELb0EEENS1_21CollectiveEpilogueBwdISB_SC_SE_Li256ELb0ELb1ELi4EEENS1_19SingleTileSchedulerILb0ELb0ELb0ELi80EEEEEEEEEvNT_6ParamsE:
        .type           _ZN7cutlass13device_kernelIN5flash19enable_sm80_to_sm89INS1_16FlashAttnBwdSm80INS1_25CollectiveMainloopBwdSm80ILi2ELi1EN4cute5tupleIJNS5_1CILi64EEENS7_ILi80EEENS7_ILi192EEEEEENS_10bfloat16_tEfNS_4arch4Sm80ELb0ELb0ELb1ELb0ELb0ELb0ELb1ELb0ELi2ELi4ELi2ELi2ELb0EEENS1_21CollectiveEpilogueBwdISB_SC_SE_Li256ELb0ELb1ELi4EEENS1_19SingleTileSchedulerILb0ELb0ELb0ELi80EEEEEEEEEvNT_6ParamsE,@function
        .size           _ZN7cutlass13device_kernelIN5flash19enable_sm80_to_sm89INS1_16FlashAttnBwdSm80INS1_25CollectiveMainloopBwdSm80ILi2ELi1EN4cute5tupleIJNS5_1CILi64EEENS7_ILi80EEENS7_ILi192EEEEEENS_10bfloat16_tEfNS_4arch4Sm80ELb0ELb0ELb1ELb0ELb0ELb0ELb1ELb0ELi2ELi4ELi2ELi2ELb0EEENS1_21CollectiveEpilogueBwdISB_SC_SE_Li256ELb0ELb1ELi4EEENS1_19SingleTileSchedulerILb0ELb0ELb0ELi80EEEEEEEEEvNT_6ParamsE,(.L_x_1401 - _ZN7cutlass13device_kernelIN5flash19enable_sm80_to_sm89INS1_16FlashAttnBwdSm80INS1_25CollectiveMainloopBwdSm80ILi2ELi1EN4cute5tupleIJNS5_1CILi64EEENS7_ILi80EEENS7_ILi192EEEEEENS_10bfloat16_tEfNS_4arch4Sm80ELb0ELb0ELb1ELb0ELb0ELb0ELb1ELb0ELi2ELi4ELi2ELi2ELb0EEENS1_21CollectiveEpilogueBwdISB_SC_SE_Li256ELb0ELb1ELi4EEENS1_19SingleTileSchedulerILb0ELb0ELb0ELi80EEEEEEEEEvNT_6ParamsE)
        .other          _ZN7cutlass13device_kernelIN5flash19enable_sm80_to_sm89INS1_16FlashAttnBwdSm80INS1_25CollectiveMainloopBwdSm80ILi2ELi1EN4cute5tupleIJNS5_1CILi64EEENS7_ILi80EEENS7_ILi192EEEEEENS_10bfloat16_tEfNS_4arch4Sm80ELb0ELb0ELb1ELb0ELb0ELb0ELb1ELb0ELi2ELi4ELi2ELi2ELb0EEENS1_21CollectiveEpilogueBwdISB_SC_SE_Li256ELb0ELb1ELi4EEENS1_19SingleTileSchedulerILb0ELb0ELb0ELi80EEEEEEEEEvNT_6ParamsE,@"STO_CUDA_ENTRY STV_DEFAULT"
_ZN7cutlass13device_kernelIN5flash19enable_sm80_to_sm89INS1_16FlashAttnBwdSm80INS1_25CollectiveMainloopBwdSm80ILi2ELi1EN4cute5tupleIJNS5_1CILi64EEENS7_ILi80EEENS7_ILi192EEEEEENS_10bfloat16_tEfNS_4arch4Sm80ELb0ELb0ELb1ELb0ELb0ELb0ELb1ELb0ELi2ELi4ELi2ELi2ELb0EEENS1_21CollectiveEpilogueBwdISB_SC_SE_Li256ELb0ELb1ELi4EEENS1_19SingleTileSchedulerILb0ELb0ELb0ELi80EEEEEEEEEvNT_6ParamsE:
        /* <DEDUP_REMOVED lines=8> */
[----:B------:R-:W-:Y:S01]  /*0080*/  IMAD.U32 R6, RZ, RZ, UR20 ;  /* 0x00000014ff067e24 */ /* 0x000fe2000f8e00ff */
[----:B------:R-:W2:Y:S01]  /*0090*/  S2R R5, SR_CTAID.Y ;  /* 0x0000000000057919 */ /* 0x000ea20000002600 */
[----:B------:R-:W-:Y:S01]  /*00a0*/  ULDC.64 UR4, c[0x0][0x1e8] ;  /* 0x00007a0000047ab9 */ /* 0x000fe20000000a00 */
[----:B------:R-:W-:Y:S01]  /*00b0*/  ISETP.NE.AND P0, PT, R0, 0x1, PT ;  /* 0x000000010000780c */ /* 0x000fe20003f05270 */
[----:B------:R-:W-:Y:S01]  /*00c0*/  UIMAD UR4, UR8, UR4, URZ ;  /* 0x00000004080472a4 */ /* 0x000fe2000f8e023f */
[----:B------:R-:W3:Y:S01]  /*00d0*/  S2R R227, SR_CTAID.X ;  /* 0x0000000000e37919 */ /* 0x000ee20000002500 */
[----:B------:R-:W-:Y:S01]  /*00e0*/  UMOV UR9, 0x5 ;  /* 0x0000000500097882 */ /* 0x000fe20000000000 */
[----:B------:R-:W-:Y:S01]  /*00f0*/  LOP3.LUT R233, R233, 0xfffffffe, RZ, 0xc0, !PT ;  /* 0xfffffffee9e97812 */ /* 0x000fe200078ec0ff */
[----:B------:R-:W-:Y:S01]  /*0100*/  UIMAD UR6, UR20, UR5, UR4 ;  /* 0x00000005140672a4 */ /* 0x000fe2000f8e0204 */
[----:B------:R-:W-:Y:S01]  /*0110*/  IMAD.MOV.U32 R215, RZ, RZ, 0x10 ;  /* 0x00000010ffd77424 */ /* 0x000fe200078e00ff */
[----:B------:R-:W-:Y:S01]  /*0120*/  ULDC.64 UR24, c[0x0][0x118] ;  /* 0x0000460000187ab9 */ /* 0x000fe20000000a00 */
[----:B------:R-:W-:Y:S01]  /*0130*/  IMAD.MOV.U32 R223, RZ, RZ, 0x20 ;  /* 0x00000020ffdf7424 */ /* 0x000fe200078e00ff */
[----:B------:R-:W-:Y:S01]  /*0140*/  ULDC.64 UR4, c[0x0][0x1b8] ;  /* 0x00006e0000047ab9 */ /* 0x000fe20000000a00 */
[----:B------:R-:W-:Y:S01]  /*0150*/  CS2R R170, SRZ ;  /* 0x0000000000aa7805 */ /* 0x000fe2000001ff00 */
[----:B------:R-:W-:Y:S01]  /*0160*/  UIMAD UR4, UR8, UR4, URZ ;  /* 0x00000004080472a4 */ /* 0x000fe2000f8e023f */
[----:B------:R-:W-:Y:S01]  /*0170*/  CS2R R168, SRZ ;  /* 0x0000000000a87805 */ /* 0x000fe2000001ff00 */
[----:B------:R-:W-:Y:S01]  /*0180*/  CS2R R166, SRZ ;  /* 0x0000000000a67805 */ /* 0x000fe2000001ff00 */
[----:B------:R-:W-:Y:S01]  /*0190*/  CS2R R164, SRZ ;  /* 0x0000000000a47805 */ /* 0x000fe2000001ff00 */
[----:B------:R-:W-:Y:S01]  /*01a0*/  UIMAD UR4, UR20, UR5, UR4 ;  /* 0x00000005140472a4 */ /* 0x000fe2000f8e0204 */
[----:B------:R-:W-:Y:S01]  /*01b0*/  CS2R R162, SRZ ;  /* 0x0000000000a27805 */ /* 0x000fe2000001ff00 */
[----:B------:R-:W-:Y:S01]  /*01c0*/  CS2R R160, SRZ ;  /* 0x0000000000a07805 */ /* 0x000fe2000001ff00 */
[----:B-1----:R-:W-:Y:S01]  /*01d0*/  SHF.R.S32.HI R19, RZ, 0x1f, R234 ;  /* 0x0000001fff137819 */ /* 0x002fe200000114ea */
[C---:B------:R-:W-:Y:S01]  /*01e0*/  IMAD.SHL.U32 R238, R234.reuse, 0x4, RZ ;  /* 0x00000004eaee7824 */ /* 0x040fe200078e00ff */
[----:B------:R-:W-:Y:S01]  /*01f0*/  ISETP.GT.AND P2, PT, R234, 0x7f, PT ;  /* 0x0000007fea00780c */ /* 0x000fe20003f44270 */
[----:B------:R-:W-:Y:S01]  /*0200*/  CS2R R150, SRZ ;  /* 0x0000000000967805 */ /* 0x000fe2000001ff00 */
[----:B------:R-:W-:Y:S01]  /*0210*/  LEA.HI R16, R19, R234, RZ, 0x3 ;  /* 0x000000ea13107211 */ /* 0x000fe200078f18ff */
[----:B--2---:R-:W-:Y:S01]  /*0220*/  @P0 IMAD.HI.U32 R0, R5, c[0x0][0x24c], RZ ;  /* 0x0000930005000a27 */ /* 0x004fe200078e00ff */
[----:B------:R-:W-:Y:S01]  /*0230*/  SHF.R.S32.HI R239, RZ, 0x1f, R238 ;  /* 0x0000001fffef7819 */ /* 0x000fe200000114ee */
        /* <DEDUP_REMOVED lines=11> */
[----:B------:R-:W-:Y:S01]  /*02f0*/  IADD3 R4, -R236, c[0x0][0x198], RZ ;  /* 0x00006600ec047a10 */ /* 0x000fe20007ffe1ff */
[C---:B------:R-:W-:Y:S01]  /*0300*/  IMAD R0, R2.reuse, c[0x0][0x1e0], RZ ;  /* 0x0000780002007a24 */ /* 0x040fe200078e02ff */
[----:B------:R-:W-:Y:S01]  /*0310*/  CS2R R158, SRZ ;  /* 0x00000000009e7805 */ /* 0x000fe2000001ff00 */
[----:B------:R-:W-:Y:S01]  /*0320*/  IMAD R2, R2, c[0x0][0x1b0], RZ ;  /* 0x00006c0002027a24 */ /* 0x000fe200078e02ff */
[----:B------:R-:W-:Y:S01]  /*0330*/  SHF.R.S32.HI R251, RZ, 0x1f, R250 ;  /* 0x0000001ffffb7819 */ /* 0x000fe200000114fa */
[C---:B------:R-:W-:Y:S01]  /*0340*/  IMAD R0, R3.reuse, c[0x0][0x1e4], R0 ;  /* 0x0000790003007a24 */ /* 0x040fe200078e0200 */
[C---:B------:R-:W-:Y:S01]  /*0350*/  ISETP.GE.AND P1, PT, R250.reuse, c[0x0][0x1cc], PT ;  /* 0x00007300fa007a0c */ /* 0x040fe20003f26270 */
[C---:B------:R-:W-:Y:S01]  /*0360*/  IMAD R2, R3.reuse, c[0x0][0x1b4], R2 ;  /* 0x00006d0003027a24 */ /* 0x040fe200078e0202 */
[C---:B------:R-:W-:Y:S01]  /*0370*/  IADD3 R231, R250.reuse, 0x40, RZ ;  /* 0x00000040fae77810 */ /* 0x040fe20007ffe0ff */
[--C-:B------:R-:W-:Y:S01]  /*0380*/  IMAD.WIDE.U32 R10, R3, c[0x0][0x1e0], R250.reuse ;  /* 0x00007800030a7a25 */ /* 0x100fe200078e00fa */
[----:B------:R-:W-:Y:S01]  /*0390*/  IADD3 R230, R250, 0x80, RZ ;  /* 0x00000080fae67810 */ /* 0x000fe20007ffe0ff */
[----:B------:R-:W-:Y:S01]  /*03a0*/  CS2R R156, SRZ ;  /* 0x00000000009c7805 */ /* 0x000fe2000001ff00 */
[----:B------:R-:W-:Y:S01]  /*03b0*/  ISETP.GE.AND P4, PT, R231, c[0x0][0x1cc], PT ;  /* 0x00007300e7007a0c */ /* 0x000fe20003f86270 */
[----:B------:R-:W-:Y:S01]  /*03c0*/  IMAD.WIDE.U32 R12, R3, c[0x0][0x1b0], R250 ;  /* 0x00006c00030c7a25 */ /* 0x000fe200078e00fa */
[----:B------:R-:W-:Y:S01]  /*03d0*/  ISETP.GE.AND P3, PT, R230, c[0x0][0x1cc], PT ;  /* 0x00007300e6007a0c */ /* 0x000fe20003f66270 */
[----:B------:R-:W-:Y:S01]  /*03e0*/  CS2R R146, SRZ ;  /* 0x0000000000927805 */ /* 0x000fe2000001ff00 */
[----:B------:R-:W-:Y:S01]  /*03f0*/  CS2R R144, SRZ ;  /* 0x0000000000907805 */ /* 0x000fe2000001ff00 */
[----:B------:R-:W-:Y:S01]  /*0400*/  IMAD.IADD R11, R11, 0x1, R0 ;  /* 0x000000010b0b7824 */ /* 0x000fe200078e0200 */
[----:B------:R-:W-:Y:S01]  /*0410*/  CS2R R142, SRZ ;  /* 0x00000000008e7805 */ /* 0x000fe2000001ff00 */
[----:B------:R-:W-:Y:S01]  /*0420*/  IMAD.IADD R3, R13, 0x1, R2 ;  /* 0x000000010d037824 */ /* 0x000fe200078e0202 */
[----:B------:R-:W-:Y:S01]  /*0430*/  CS2R R140, SRZ ;  /* 0x00000000008c7805 */ /* 0x000fe2000001ff00 */
[----:B------:R-:W-:Y:S01]  /*0440*/  IMAD.WIDE.U32 R6, R6, c[0x0][0x1e8], R10 ;  /* 0x00007a0006067a25 */ /* 0x000fe200078e000a */
[----:B------:R-:W-:Y:S01]  /*0450*/  CS2R R138, SRZ ;  /* 0x00000000008a7805 */ /* 0x000fe2000001ff00 */
[----:B------:R-:W-:Y:S01]  /*0460*/  CS2R R136, SRZ ;  /* 0x0000000000887805 */ /* 0x000fe2000001ff00 */
[----:B------:R-:W-:Y:S01]  /*0470*/  CS2R R126, SRZ ;  /* 0x00000000007e7805 */ /* 0x000fe2000001ff00 */
[----:B------:R-:W-:Y:S01]  /*0480*/  IMAD.MOV.U32 R2, RZ, RZ, R12 ;  /* 0x000000ffff027224 */ /* 0x000fe200078e000c */
[----:B------:R-:W-:Y:S01]  /*0490*/  IADD3 R7, R7, UR6, RZ ;  /* 0x0000000607077c10 */ /* 0x000fe2000fffe0ff */
[----:B------:R-:W-:Y:S01]  /*04a0*/  IMAD.U32 R10, RZ, RZ, UR20 ;  /* 0x00000014ff0a7e24 */ /* 0x000fe2000f8e00ff */
[----:B------:R-:W-:Y:S01]  /*04b0*/  CS2R R124, SRZ ;  /* 0x00000000007c7805 */ /* 0x000fe2000001ff00 */
[----:B---3--:R-:W-:Y:S01]  /*04c0*/  IMAD.WIDE R22, R227, 0x50, R236 ;  /* 0x00000050e3167825 */ /* 0x008fe200078e02ec */
[----:B------:R-:W-:Y:S01]  /*04d0*/  CS2R R130, SRZ ;  /* 0x0000000000827805 */ /* 0x000fe2000001ff00 */
        /* <DEDUP_REMOVED lines=8> */
[----:B------:R-:W-:Y:S01]  /*0560*/  IMAD.SHL.U32 R229, R236, 0x40, RZ ;  /* 0x00000040ece57824 */ /* 0x000fe200078e00ff */
[----:B------:R-:W-:Y:S01]  /*0570*/  ULDC.64 UR4, c[0x0][0x1d8] ;  /* 0x0000760000047ab9 */ /* 0x000fe20000000a00 */
[C---:B------:R-:W-:Y:S01]  /*0580*/  IMAD R0, R22.reuse, c[0x0][0x1dc], R3 ;  /* 0x0000770016007a24 */ /* 0x040fe200078e0203 */
[----:B------:R-:W-:Y:S01]  /*0590*/  USHF.L.U64.HI UR5, UR4, UR9, UR5 ;  /* 0x0000000904057299 */ /* 0x000fe20008010205 */
[----:B------:R-:W-:Y:S01]  /*05a0*/  IMAD.WIDE.U32 R6, R22, c[0x0][0x1d8], R6 ;  /* 0x0000760016067a25 */ /* 0x000fe200078e0006 */
[----:B------:R-:W-:Y:S01]  /*05b0*/  LOP3.LUT R229, R229, 0x1c0, RZ, 0xc0, !PT ;  /* 0x000001c0e5e57812 */ /* 0x000fe200078ec0ff */
[----:B------:R-:W-:Y:S01]  /*05c0*/  USHF.L.U32 UR4, UR4, 0x5, URZ ;  /* 0x0000000504047899 */ /* 0x000fe2000800063f */
[----:B------:R-:W-:Y:S01]  /*05d0*/  CS2R R118, SRZ ;  /* 0x0000000000767805 */ /* 0x000fe2000001ff00 */
[----:B------:R-:W-:Y:S01]  /*05e0*/  IMAD.IADD R0, R7, 0x1, R0 ;  /* 0x0000000107007824 */ /* 0x000fe200078e0200 */
[----:B------:R-:W-:Y:S01]  /*05f0*/  LEA R20, P0, R6, c[0x0][0x1c0], 0x1 ;  /* 0x0000700006147a11 */ /* 0x000fe200078008ff */
[----:B------:R-:W-:Y:S01]  /*0600*/  IMAD.MOV.U32 R3, RZ, RZ, c[0x0][0x1d8] ;  /* 0x00007600ff037624 */ /* 0x000fe200078e00ff */
[----:B------:R-:W-:Y:S01]  /*0610*/  LOP3.LUT R2, R229, 0x38, R250, 0xf8, !PT ;  /* 0x00000038e5027812 */ /* 0x000fe200078ef8fa */
[----:B------:R-:W-:Y:S01]  /*0620*/  IMAD R4, R227, -0x50, R4 ;  /* 0xffffffb0e3047824 */ /* 0x000fe200078e0204 */
[----:B------:R-:W-:Y:S01]  /*0630*/  SHF.R.U32.HI R229, RZ, 0x3, R229 ;  /* 0x00000003ffe57819 */ /* 0x000fe200000116e5 */
[----:B------:R-:W-:Y:S01]  /*0640*/  IMAD.WIDE.U32 R10, R22, c[0x0][0x1a8], R10 ;  /* 0x00006a00160a7a25 */ /* 0x000fe200078e000a */
[----:B------:R-:W-:Y:S01]  /*0650*/  LEA.HI.X R21, R6, c[0x0][0x1c4], R0, 0x1, P0 ;  /* 0x0000710006157a11 */ /* 0x000fe200000f0c00 */
[----:B------:R-:W-:Y:S01]  /*0660*/  CS2R R116, SRZ ;  /* 0x0000000000747805 */ /* 0x000fe2000001ff00 */
[----:B------:R-:W-:Y:S01]  /*0670*/  LOP3.LUT R229, R2, R229, RZ, 0x3c, !PT ;  /* 0x000000e502e57212 */ /* 0x000fe200078e3cff */
[----:B------:R-:W-:Y:S01]  /*0680*/  IMAD.MOV.U32 R0, RZ, RZ, c[0x0][0x1dc] ;  /* 0x00007700ff007624 */ /* 0x000fe200078e00ff */
[----:B------:R-:W-:Y:S01]  /*0690*/  LEA R14, P0, R3, R20, 0x6 ;  /* 0x00000014030e7211 */ /* 0x000fe200078030ff */
[----:B------:R-:W-:Y:S01]  /*06a0*/  IMAD R6, R23, c[0x0][0x1a8], RZ ;  /* 0x00006a0017067a24 */ /* 0x000fe200078e02ff */
[----:B------:R-:W-:Y:S01]  /*06b0*/  LEA.HI R2, R19, R234, RZ, 0x6 ;  /* 0x000000ea13027211 */ /* 0x000fe200078f30ff */
[----:B------:R-:W-:Y:S01]  /*06c0*/  IMAD.WIDE.U32 R24, R236, c[0x0][0x178], R250 ;  /* 0x00005e00ec187a25 */ /* 0x000fe200078e00fa */
[----:B------:R-:W-:Y:S01]  /*06d0*/  LEA.HI.X R15, R3, R21, R0, 0x6, P0 ;  /* 0x00000015030f7211 */ /* 0x000fe200000f3400 */
[----:B------:R-:W-:Y:S01]  /*06e0*/  CS2R R114, SRZ ;  /* 0x0000000000727805 */ /* 0x000fe2000001ff00 */
[----:B------:R-:W-:Y:S01]  /*06f0*/  SHF.R.S32.HI R0, RZ, 0x6, R2 ;  /* 0x00000006ff007819 */ /* 0x000fe20000011402 */
[----:B------:R-:W-:Y:S01]  /*0700*/  IMAD.U32 R3, RZ, RZ, UR4 ;  /* 0x00000004ff037e24 */ /* 0x000fe2000f8e00ff */
[C---:B------:R-:W-:Y:S01]  /*0710*/  ISETP.LT.OR P0, PT, R4.reuse, 0x1, P1 ;  /* 0x000000010400780c */ /* 0x040fe20000f01670 */
[----:B------:R-:W-:Y:S01]  /*0720*/  IMAD.U32 R2, RZ, RZ, UR5 ;  /* 0x00000005ff027e24 */ /* 0x000fe2000f8e00ff */
[----:B------:R-:W-:Y:S01]  /*0730*/  ISETP.LT.OR P6, PT, R4, 0x1, P4 ;  /* 0x000000010400780c */ /* 0x000fe200027c1670 */
[----:B------:R-:W-:Y:S01]  /*0740*/  IMAD R229, R0, 0x200, R229 ;  /* 0x0000020000e57824 */ /* 0x000fe200078e02e5 */
[----:B------:R-:W-:Y:S01]  /*0750*/  ISETP.LT.OR P5, PT, R4, 0x1, P3 ;  /* 0x000000010400780c */ /* 0x000fe20001fa1670 */
[----:B------:R-:W-:Y:S01]  /*0760*/  IMAD R6, R22, c[0x0][0x1ac], R6 ;  /* 0x00006b0016067a24 */ /* 0x000fe200078e0206 */
[C---:B------:R-:W-:Y:S01]  /*0770*/  ISETP.LT.OR P1, PT, R4.reuse, 0x21, P1 ;  /* 0x000000210400780c */ /* 0x040fe20000f21670 */
[----:B------:R-:W-:Y:S01]  /*0780*/  IMAD.SHL.U32 R229, R229, 0x2, RZ ;  /* 0x00000002e5e57824 */ /* 0x000fe200078e00ff */
[----:B------:R-:W-:Y:S01]  /*0790*/  ISETP.LT.OR P3, PT, R4, 0x21, P3 ;  /* 0x000000210400780c */ /* 0x000fe20001f61670 */
[----:B------:R-:W-:Y:S01]  /*07a0*/  IMAD.IADD R6, R11, 0x1, R6 ;  /* 0x000000010b067824 */ /* 0x000fe200078e0206 */
[----:B------:R-:W-:Y:S01]  /*07b0*/  ULDC.64 UR4, c[0x0][0x1a8] ;  /* 0x00006a0000047ab9 */ /* 0x000fe20000000a00 */
[----:B------:R-:W-:Y:S01]  /*07c0*/  IMAD R241, R237, c[0x0][0x208], RZ ;  /* 0x00008200edf17a24 */ /* 0x000fe200078e02ff */
[----:B------:R-:W-:Y:S01]  /*07d0*/  USHF.L.U32 UR7, UR4, 0x5, URZ ;  /* 0x0000000504077899 */ /* 0x000fe2000800063f */
[----:B------:R1:W-:Y:S01]  /*07e0*/  LDGSTS.E.BYPASS.LTC128B.128 [R229+0x7880], [R20.64], !P0 ;  /* 0x0788000014e57fae */ /* 0x0003e2000c101d58 */
[C---:B------:R-:W-:Y:S01]  /*07f0*/  @!P2 LEA R12, P0, R3.reuse, R14, 0x1 ;  /* 0x0000000e030ca211 */ /* 0x040fe200078008ff */
[----:B------:R-:W-:Y:S01]  /*0800*/  USHF.L.U64.HI UR6, UR4, UR9, UR5 ;  /* 0x0000000904067299 */ /* 0x000fe20008010205 */
[----:B------:R-:W-:Y:S01]  /*0810*/  IMAD R241, R236, c[0x0][0x20c], R241 ;  /* 0x00008300ecf17a24 */ /* 0x000fe200078e02f1 */
[----:B------:R1:W-:Y:S01]  /*0820*/  LDGSTS.E.BYPASS.LTC128B.128 [R229+0xa080], [R20.64+0x80], !P6 ;  /* 0x0a08008014e57fae */ /* 0x0003e2000f101d58 */
[----:B------:R-:W-:Y:S01]  /*0830*/  @!P2 LEA.HI.X R13, R3, R15, R2, 0x1, P0 ;  /* 0x0000000f030da211 */ /* 0x000fe200000f0c02 */
[----:B------:R-:W-:Y:S01]  /*0840*/  IMAD.MOV.U32 R2, RZ, RZ, c[0x0][0x1a8] ;  /* 0x00006a00ff027624 */ /* 0x000fe200078e00ff */
[----:B------:R-:W-:Y:S01]  /*0850*/  LEA R22, P0, R10, c[0x0][0x190], 0x1 ;  /* 0x000064000a167a11 */ /* 0x000fe200078008ff */
[----:B------:R1:W-:Y:S01]  /*0860*/  LDGSTS.E.BYPASS.LTC128B.128 [R229+0xc880], [R20.64+0x100], !P5 ;  /* 0x0c88010014e57fae */ /* 0x0003e2000e901d58 */
[----:B------:R-:W-:Y:S01]  /*0870*/  ISETP.LT.OR P5, PT, R4, 0x21, P4 ;  /* 0x000000210400780c */ /* 0x000fe200027a1670 */
[----:B------:R-:W-:Y:S01]  /*0880*/  IMAD.MOV.U32 R3, RZ, RZ, c[0x0][0x1ac] ;  /* 0x00006b00ff037624 */ /* 0x000fe200078e00ff */
[----:B------:R-:W-:Y:S01]  /*0890*/  LEA.HI.X R23, R10, c[0x0][0x194], R6, 0x1, P0 ;  /* 0x000065000a177a11 */ /* 0x000fe200000f0c06 */
[----:B------:R2:W-:Y:S01]  /*08a0*/  LDGSTS.E.BYPASS.LTC128B.128 [R229+0x8880], [R14.64], !P1 ;  /* 0x088800000ee57fae */ /* 0x0005e2000c901d58 */
[C---:B------:R-:W-:Y:S01]  /*08b0*/  @!P2 ISETP.GE.AND P0, PT, R4.reuse, 0x41, PT ;  /* 0x000000410400a80c */ /* 0x040fe20003f06270 */
[----:B------:R-:W-:Y:S01]  /*08c0*/  ULDC.64 UR4, c[0x0][0x188] ;  /* 0x0000620000047ab9 */ /* 0x000fe20000000a00 */
[----:B------:R-:W-:Y:S01]  /*08d0*/  P2R R6, PR, RZ, 0x20 ;  /* 0x00000020ff067803 */ /* 0x000fe20000000000 */
[----:B------:R-:W-:Y:S01]  /*08e0*/  UIMAD.WIDE.U32 UR10, UR20, UR4, URZ ;  /* 0x00000004140a72a5 */ /* 0x000fe2000f8e003f */
[----:B------:R-:W-:Y:S01]  /*08f0*/  @!P2 ISETP.LT.OR P5, PT, R4, 0x41, P4 ;  /* 0x000000410400a80c */ /* 0x000fe200027a1670 */
[----:B------:R-:W-:Y:S01]  /*0900*/  UIMAD UR4, UR8, UR4, URZ ;  /* 0x00000004080472a4 */ /* 0x000fe2000f8e023f */
[----:B------:R-:W-:Y:S01]  /*0910*/  @!P2 ISETP.GE.OR P6, PT, R250, c[0x0][0x1cc], !P0 ;  /* 0x00007300fa00aa0c */ /* 0x000fe200047c6670 */
[----:B------:R-:W-:Y:S01]  /*0920*/  IMAD.WIDE.U32 R242, R236, c[0x0][0x208], R250 ;  /* 0x00008200ecf27a25 */ /* 0x000fe200078e00fa */
[----:B------:R-:W-:Y:S01]  /*0930*/  @!P2 ISETP.GE.OR P4, PT, R230, c[0x0][0x1cc], !P0 ;  /* 0x00007300e600aa0c */ /* 0x000fe20004786670 */
[----:B------:R-:W-:Y:S01]  /*0940*/  UIMAD UR4, UR20, UR5, UR4 ;  /* 0x00000005140472a4 */ /* 0x000fe2000f8e0204 */
[----:B------:R-:W-:Y:S01]  /*0950*/  ISETP.NE.AND P0, PT, R6, RZ, PT ;  /* 0x000000ff0600720c */ /* 0x000fe20003f05270 */
[----:B------:R-:W-:Y:S01]  /*0960*/  IMAD.IADD R241, R243, 0x1, R241 ;  /* 0x00000001f3f17824 */ /* 0x000fe200078e02f1 */
[C---:B------:R-:W-:Y:S01]  /*0970*/  LEA R10, P1, R2.reuse, R22, 0x6 ;  /* 0x00000016020a7211 */ /* 0x040fe200078230ff */
[----:B------:R-:W-:Y:S01]  /*0980*/  UIADD3 UR13, UR11, UR4, URZ ;  /* 0x000000040b0d7290 */ /* 0x000fe2000fffe03f */
[----:B------:R-:W-:Y:S01]  /*0990*/  IMAD.MOV.U32 R240, RZ, RZ, R242 ;  /* 0x000000fffff07224 */ /* 0x000fe200078e00f2 */
[----:B------:R3:W-:Y:S01]  /*09a0*/  STL.64 [R1], R24 ;  /* 0x0000001801007387 */ /* 0x0007e20000100a00 */
[----:B------:R-:W-:Y:S01]  /*09b0*/  LEA.HI.X R11, R2, R23, R3, 0x6, P1 ;  /* 0x00000017020b7211 */ /* 0x000fe200008f3403 */
[----:B------:R-:W-:Y:S01]  /*09c0*/  IMAD R3, R237, c[0x0][0x178], RZ ;  /* 0x00005e00ed037a24 */ /* 0x000fe200078e02ff */
[----:B------:R-:W-:Y:S01]  /*09d0*/  ISETP.GE.AND P1, PT, R250, c[0x0][0x19c], PT ;  /* 0x00006700fa007a0c */ /* 0x000fe20003f26270 */
[----:B------:R-:W-:Y:S01]  /*09e0*/  IMAD.SHL.U32 R0, R0, 0x8, RZ ;  /* 0x0000000800007824 */ /* 0x000fe200078e00ff */
[----:B------:R-:W-:Y:S01]  /*09f0*/  CS2R R112, SRZ ;  /* 0x0000000000707805 */ /* 0x000fe2000001ff00 */
[----:B------:R-:W-:Y:S01]  /*0a00*/  IMAD R248, R236, c[0x0][0x17c], R3 ;  /* 0x00005f00ecf87a24 */ /* 0x000fe200078e0203 */
[----:B------:R-:W-:Y:S01]  /*0a10*/  CS2R R82, SRZ ;  /* 0x0000000000527805 */ /* 0x000fe2000001ff00 */
[----:B------:R2:W-:Y:S01]  /*0a20*/  LDGSTS.E.BYPASS.LTC128B.128 [R229+0xb080], [R14.64+0x80], !P0 ;  /* 0x0b0800800ee57fae */ /* 0x0005e2000c101d58 */
[----:B------:R-:W-:Y:S01]  /*0a30*/  ISETP.GE.AND P0, PT, R231, c[0x0][0x19c], PT ;  /* 0x00006700e7007a0c */ /* 0x000fe20003f06270 */
[----:B------:R-:W-:Y:S01]  /*0a40*/  IMAD.U32 R3, RZ, RZ, UR6 ;  /* 0x00000006ff037e24 */ /* 0x000fe2000f8e00ff */
[----:B------:R-:W-:Y:S01]  /*0a50*/  CS2R R80, SRZ ;  /* 0x0000000000507805 */ /* 0x000fe2000001ff00 */
[----:B------:R2:W-:Y:S01]  /*0a60*/  LDGSTS.E.BYPASS.LTC128B.128 [R229+0xd880], [R14.64+0x100], !P3 ;  /* 0x0d8801000ee57fae */ /* 0x0005e2000d901d58 */
[----:B------:R-:W-:Y:S01]  /*0a70*/  ISETP.GE.AND P3, PT, R230, c[0x0][0x19c], PT ;  /* 0x00006700e6007a0c */ /* 0x000fe20003f66270 */
[----:B------:R-:W-:Y:S01]  /*0a80*/  IMAD.IADD R249, R25, 0x1, R248 ;  /* 0x0000000119f97824 */ /* 0x000fe200078e02f8 */
[----:B------:R-:W-:Y:S01]  /*0a90*/  CS2R R78, SRZ ;  /* 0x00000000004e7805 */ /* 0x000fe2000001ff00 */
[----:B------:R4:W-:Y:S01]  /*0aa0*/  @!P2 LDGSTS.E.BYPASS.LTC128B.128 [R229+0x9880], [R12.64], !P6 ;  /* 0x098800000ce5afae */ /* 0x0009e2000f101d58 */
[C---:B------:R-:W-:Y:S01]  /*0ab0*/  ISETP.LT.OR P6, PT, R4.reuse, 0x1, P1 ;  /* 0x000000010400780c */ /* 0x040fe20000fc1670 */
[----:B------:R-:W-:Y:S01]  /*0ac0*/  IMAD.MOV.U32 R248, RZ, RZ, R24 ;  /* 0x000000fffff87224 */ /* 0x000fe200078e0018 */
[----:B------:R-:W-:Y:S01]  /*0ad0*/  CS2R R76, SRZ ;  /* 0x00000000004c7805 */ /* 0x000fe2000001ff00 */
[----:B------:R4:W-:Y:S01]  /*0ae0*/  @!P2 LDGSTS.E.BYPASS.LTC128B.128 [R229+0xc080], [R12.64+0x80], !P5 ;  /* 0x0c0800800ce5afae */ /* 0x0009e2000e901d58 */
[C---:B------:R-:W-:Y:S01]  /*0af0*/  ISETP.LT.OR P5, PT, R4.reuse, 0x1, P0 ;  /* 0x000000010400780c */ /* 0x040fe200007a1670 */
[----:B------:R-:W-:Y:S01]  /*0b00*/  CS2R R74, SRZ ;  /* 0x00000000004a7805 */ /* 0x000fe2000001ff00 */
[----:B------:R-:W-:Y:S01]  /*0b10*/  CS2R R72, SRZ ;  /* 0x0000000000487805 */ /* 0x000fe2000001ff00 */
[----:B------:R4:W-:Y:S01]  /*0b20*/  @!P2 LDGSTS.E.BYPASS.LTC128B.128 [R229+0xe880], [R12.64+0x100], !P4 ;  /* 0x0e8801000ce5afae */ /* 0x0009e2000e101d58 */
[C---:B------:R-:W-:Y:S01]  /*0b30*/  ISETP.LT.OR P4, PT, R4.reuse, 0x1, P3 ;  /* 0x000000010400780c */ /* 0x040fe20001f81670 */
[----:B------:R-:W-:Y:S01]  /*0b40*/  CS2R R62, SRZ ;  /* 0x00000000003e7805 */ /* 0x000fe2000001ff00 */
[----:B------:R-:W-:Y:S01]  /*0b50*/  CS2R R60, SRZ ;  /* 0x00000000003c7805 */ /* 0x000fe2000001ff00 */
[----:B------:R-:W-:Y:S01]  /*0b60*/  CS2R R66, SRZ ;  /* 0x0000000000427805 */ /* 0x000fe2000001ff00 */
[----:B------:R-:W-:Y:S01]  /*0b70*/  CS2R R64, SRZ ;  /* 0x0000000000407805 */ /* 0x000fe2000001ff00 */
[----:B------:R5:W-:Y:S01]  /*0b80*/  LDGSTS.E.BYPASS.LTC128B.128 [R229+0x80], [R22.64], !P6 ;  /* 0x0008000016e57fae */ /* 0x000be2000f101d58 */
[C---:B------:R-:W-:Y:S01]  /*0b90*/  ISETP.LT.OR P6, PT, R4.reuse, 0x21, P1 ;  /* 0x000000210400780c */ /* 0x040fe20000fc1670 */
[----:B------:R-:W-:Y:S01]  /*0ba0*/  CS2R R70, SRZ ;  /* 0x0000000000467805 */ /* 0x000fe2000001ff00 */
[C---:B------:R-:W-:Y:S01]  /*0bb0*/  @!P2 ISETP.LT.OR P1, PT, R4.reuse, 0x41, P1 ;  /* 0x000000410400a80c */ /* 0x040fe20000f21670 */
[----:B------:R5:W-:Y:S01]  /*0bc0*/  LDGSTS.E.BYPASS.LTC128B.128 [R229+0x2880], [R22.64+0x80], !P5 ;  /* 0x0288008016e57fae */ /* 0x000be2000e901d58 */
[C---:B------:R-:W-:Y:S01]  /*0bd0*/  ISETP.LT.OR P5, PT, R4.reuse, 0x21, P0 ;  /* 0x000000210400780c */ /* 0x040fe200007a1670 */
[----:B------:R-:W-:Y:S01]  /*0be0*/  CS2R R68, SRZ ;  /* 0x0000000000447805 */ /* 0x000fe2000001ff00 */
[----:B------:R-:W-:Y:S01]  /*0bf0*/  CS2R R58, SRZ ;  /* 0x00000000003a7805 */ /* 0x000fe2000001ff00 */
[----:B------:R5:W-:Y:S01]  /*0c00*/  LDGSTS.E.BYPASS.LTC128B.128 [R229+0x5080], [R22.64+0x100], !P4 ;  /* 0x0508010016e57fae */ /* 0x000be2000e101d58 */
[C---:B------:R-:W-:Y:S01]  /*0c10*/  ISETP.LT.OR P4, PT, R4.reuse, 0x21, P3 ;  /* 0x000000210400780c */ /* 0x040fe20001f81670 */
[----:B--2---:R-:W-:Y:S01]  /*0c20*/  IMAD.WIDE.U32 R14, R5, c[0x0][0x270], R238 ;  /* 0x00009c00050e7a25 */ /* 0x004fe200078e00ee */
[----:B------:R-:W-:Y:S01]  /*0c30*/  CS2R R56, SRZ ;  /* 0x0000000000387805 */ /* 0x000fe2000001ff00 */
[----:B------:R-:W-:Y:S01]  /*0c40*/  CS2R R54, SRZ ;  /* 0x0000000000367805 */ /* 0x000fe2000001ff00 */
[----:B------:R-:W-:Y:S01]  /*0c50*/  CS2R R52, SRZ ;  /* 0x0000000000347805 */ /* 0x000fe2000001ff00 */
[----:B------:R2:W-:Y:S01]  /*0c60*/  LDGSTS.E.BYPASS.LTC128B.128 [R229+0x1080], [R10.64], !P6 ;  /* 0x010800000ae57fae */ /* 0x0005e2000f101d58 */
[----:B------:R-:W-:Y:S01]  /*0c70*/  ISETP.GE.AND P6, PT, R231, c[0x0][0x16c], PT ;  /* 0x00005b00e7007a0c */ /* 0x000fe20003fc6270 */
[----:B------:R-:W-:Y:S01]  /*0c80*/  CS2R R50, SRZ ;  /* 0x0000000000327805 */ /* 0x000fe2000001ff00 */
[----:B------:R-:W-:Y:S01]  /*0c90*/  P2R R2, PR, RZ, 0x2 ;  /* 0x00000002ff027803 */ /* 0x000fe20000000000 */
[----:B------:R2:W-:Y:S01]  /*0ca0*/  LDGSTS.E.BYPASS.LTC128B.128 [R229+0x3880], [R10.64+0x80], !P5 ;  /* 0x038800800ae57fae */ /* 0x0005e2000e901d58 */
[C---:B------:R-:W-:Y:S01]  /*0cb0*/  @!P2 ISETP.LT.OR P1, PT, R4.reuse, 0x41, P0 ;  /* 0x000000410400a80c */ /* 0x040fe20000721670 */
[----:B------:R-:W-:Y:S01]  /*0cc0*/  CS2R R48, SRZ ;  /* 0x0000000000307805 */ /* 0x000fe2000001ff00 */
[----:B------:R-:W-:Y:S01]  /*0cd0*/  @!P2 ISETP.LT.OR P0, PT, R4, 0x41, P3 ;  /* 0x000000410400a80c */ /* 0x000fe20001f01670 */
[----:B------:R-:W-:Y:S01]  /*0ce0*/  IMAD.U32 R4, RZ, RZ, UR7 ;  /* 0x00000007ff047e24 */ /* 0x000fe2000f8e00ff */
[----:B------:R-:W-:Y:S01]  /*0cf0*/  ISETP.NE.AND P3, PT, R2, RZ, PT ;  /* 0x000000ff0200720c */ /* 0x000fe20003f65270 */
[----:B------:R2:W-:Y:S01]  /*0d00*/  LDGSTS.E.BYPASS.LTC128B.128 [R229+0x6080], [R10.64+0x100], !P4 ;  /* 0x060801000ae57fae */ /* 0x0005e2000e101d58 */
[----:B------:R-:W-:Y:S01]  /*0d10*/  SEL R6, RZ, 0xffffffff, P6 ;  /* 0xffffffffff067807 */ /* 0x000fe20003000000 */
[----:B----4-:R-:W-:Y:S01]  /*0d20*/  IMAD.WIDE.U32 R12, R5, c[0x0][0x180], R248 ;  /* 0x00006000050c7a25 */ /* 0x010fe200078e00f8 */
[----:B------:R-:W-:Y:S01]  /*0d30*/  ISETP.GE.AND P5, PT, R230, c[0x0][0x16c], PT ;  /* 0x00005b00e6007a0c */ /* 0x000fe20003fa6270 */
[----:B------:R-:W-:Y:S01]  /*0d40*/  ULDC.64 UR6, c[0x0][0x178] ;  /* 0x00005e0000067ab9 */ /* 0x000fe20000000a00 */
[----:B------:R-:W-:Y:S01]  /*0d50*/  CS2R R38, SRZ ;  /* 0x0000000000267805 */ /* 0x000fe2000001ff00 */
[----:B------:R-:W-:Y:S01]  /*0d60*/  IMAD.SHL.U32 R6, R6, 0x2, RZ ;  /* 0x0000000206067824 */ /* 0x000fe200078e00ff */
[----:B------:R-:W-:Y:S01]  /*0d70*/  USHF.L.U32 UR4, UR6, 0x5, URZ ;  /* 0x0000000506047899 */ /* 0x000fe2000800063f */
[----:B------:R-:W-:Y:S01]  /*0d80*/  CS2R R36, SRZ ;  /* 0x0000000000247805 */ /* 0x000fe2000001ff00 */
[----:B------:R-:W-:Y:S01]  /*0d90*/  USHF.L.U64.HI UR7, UR6, UR9, UR7 ;  /* 0x0000000906077299 */ /* 0x000fe20008010207 */
[----:B------:R-:W-:Y:S01]  /*0da0*/  P2R R2, PR, RZ, 0x1 ;  /* 0x00000001ff027803 */ /* 0x000fe20000000000 */
[----:B------:R-:W-:Y:S01]  /*0db0*/  CS2R R42, SRZ ;  /* 0x00000000002a7805 */ /* 0x000fe2000001ff00 */
[----:B------:R-:W-:Y:S01]  /*0dc0*/  ISETP.GE.AND P0, PT, R250, c[0x0][0x16c], PT ;  /* 0x00005b00fa007a0c */ /* 0x000fe20003f06270 */
[----:B------:R-:W-:Y:S01]  /*0dd0*/  USHF.L.U64.HI UR7, UR4, 0x1, UR7 ;  /* 0x0000000104077899 */ /* 0x000fe20008010207 */
[----:B------:R-:W-:Y:S01]  /*0de0*/  ISETP.NE.AND P4, PT, R2, RZ, PT ;  /* 0x000000ff0200720c */ /* 0x000fe20003f85270 */
[----:B------:R-:W-:Y:S01]  /*0df0*/  CS2R R40, SRZ ;  /* 0x0000000000287805 */ /* 0x000fe2000001ff00 */
[----:B------:R-:W-:Y:S01]  /*0e00*/  SEL R7, RZ, 0x1, P0 ;  /* 0x00000001ff077807 */ /* 0x000fe20000000000 */
[----:B------:R-:W-:Y:S01]  /*0e10*/  CS2R R46, SRZ ;  /* 0x00000000002e7805 */ /* 0x000fe2000001ff00 */
[----:B------:R-:W-:Y:S01]  /*0e20*/  SHF.R.S32.HI R2, RZ, 0x1f, R5 ;  /* 0x0000001fff027819 */ /* 0x000fe20000011405 */
[----:B------:R-:W-:Y:S01]  /*0e30*/  CS2R R44, SRZ ;  /* 0x00000000002c7805 */ /* 0x000fe2000001ff00 */
[----:B------:R-:W-:Y:S01]  /*0e40*/  LOP3.LUT R6, R6, 0x2, R7, 0xe2, !PT ;  /* 0x0000000206067812 */ /* 0x000fe200078ee207 */
[----:B------:R-:W-:Y:S01]  /*0e50*/  CS2R R34, SRZ ;  /* 0x0000000000227805 */ /* 0x000fe2000001ff00 */
[----:B------:R-:W-:Y:S01]  /*0e60*/  CS2R R32, SRZ ;  /* 0x0000000000207805 */ /* 0x000fe2000001ff00 */
[----:B------:R-:W-:Y:S01]  /*0e70*/  CS2R R30, SRZ ;  /* 0x00000000001e7805 */ /* 0x000fe2000001ff00 */
[----:B------:R-:W-:Y:S01]  /*0e80*/  CS2R R28, SRZ ;  /* 0x00000000001c7805 */ /* 0x000fe2000001ff00 */
[----:B------:R-:W-:Y:S01]  /*0e90*/  @P0 LOP3.LUT R233, R233, 0x1, RZ, 0xfc, !PT ;  /* 0x00000001e9e90812 */ /* 0x000fe200078efcff */
[----:B------:R-:W-:Y:S01]  /*0ea0*/  CS2R R26, SRZ ;  /* 0x00000000001a7805 */ /* 0x000fe2000001ff00 */
[----:B--2---:R-:W-:-:S04]  /*0eb0*/  @!P2 LEA R10, P0, R4, R10, 0x1 ;  /* 0x0000000a040aa211 */ /* 0x004fc800078008ff */
[----:B------:R-:W-:Y:S01]  /*0ec0*/  @!P2 LEA.HI.X R11, R4, R11, R3, 0x1, P0 ;  /* 0x0000000b040ba211 */ /* 0x000fe200000f0c03 */
[----:B------:R-:W-:Y:S01]  /*0ed0*/  IMAD R4, R2, c[0x0][0x180], RZ ;  /* 0x0000600002047a24 */ /* 0x000fe200078e02ff */
[----:B------:R-:W-:Y:S02]  /*0ee0*/  SEL R3, RZ, 0x4, P5 ;  /* 0x00000004ff037807 */ /* 0x000fe40002800000 */
[----:B------:R-:W-:Y:S01]  /*0ef0*/  IADD3 R7, P0, R12, UR10, RZ ;  /* 0x0000000a0c077c10 */ /* 0x000fe2000ff1e0ff */
[----:B------:R-:W-:Y:S01]  /*0f00*/  IMAD R4, R5, c[0x0][0x184], R4 ;  /* 0x0000610005047a24 */ /* 0x000fe200078e0204 */
[----:B------:R-:W-:Y:S01]  /*0f10*/  LOP3.LUT R3, R6, R3, RZ, 0xfc, !PT ;  /* 0x0000000306037212 */ /* 0x000fe200078efcff */
[----:B------:R-:W-:Y:S01]  /*0f20*/  USHF.L.U32 UR10, UR4, 0x1, URZ ;  /* 0x00000001040a7899 */ /* 0x000fe2000800063f */
[----:B------:R2:W-:Y:S02]  /*0f30*/  @!P2 LDGSTS.E.BYPASS.LTC128B.128 [R229+0x2080], [R10.64], !P3 ;  /* 0x020800000ae5afae */ /* 0x0005e4000d901d58 */
[----:B------:R-:W-:Y:S01]  /*0f40*/  IADD3.X R4, R13, UR13, R4, P0, !PT ;  /* 0x0000000d0d047c10 */ /* 0x000fe200087fe404 */
[----:B------:R-:W-:Y:S01]  /*0f50*/  ULDC.64 UR4, c[0x0][0x278] ;  /* 0x00009e0000047ab9 */ /* 0x000fe20000000a00 */
[----:B-1----:R-:W-:Y:S01]  /*0f60*/  LEA R20, P0, R7, c[0x0][0x160], 0x1 ;  /* 0x0000580007147a11 */ /* 0x002fe200078008ff */
[----:B------:R2:W-:Y:S01]  /*0f70*/  @!P2 LDGSTS.E.BYPASS.LTC128B.128 [R229+0x4880], [R10.64+0x80], !P1 ;  /* 0x048800800ae5afae */ /* 0x0005e2000c901d58 */
[----:B------:R-:W-:Y:S01]  /*0f80*/  LOP3.LUT R6, R3, 0x1, RZ, 0xc0, !PT ;  /* 0x0000000103067812 */ /* 0x000fe200078ec0ff */
[----:B------:R-:W-:Y:S01]  /*0f90*/  UIMAD UR15, UR8, UR4, URZ ;  /* 0x00000004080f72a4 */ /* 0x000fe2000f8e023f */
[----:B------:R-:W-:Y:S01]  /*0fa0*/  LEA.HI.X R21, R7, c[0x0][0x164], R4, 0x1, P0 ;  /* 0x0000590007157a11 */ /* 0x000fe200000f0c04 */
[----:B------:R2:W-:Y:S01]  /*0fb0*/  @!P2 LDGSTS.E.BYPASS.LTC128B.128 [R229+0x7080], [R10.64+0x100], !P4 ;  /* 0x070801000ae5afae */ /* 0x0005e2000e101d58 */
[----:B------:R-:W-:Y:S01]  /*0fc0*/  ISETP.NE.U32.AND P3, PT, R6, 0x1, PT ;  /* 0x000000010600780c */ /* 0x000fe20003f65070 */
[----:B------:R-:W-:Y:S01]  /*0fd0*/  UIMAD.WIDE.U32 UR16, UR20, UR4, URZ ;  /* 0x00000004141072a5 */ /* 0x000fe2000f8e003f */
[----:B------:R-:W-:Y:S01]  /*0fe0*/  IADD3 R7, -R236, c[0x0][0x168], RZ ;  /* 0x00005a00ec077a10 */ /* 0x000fe20007ffe1ff */
[----:B------:R-:W0:Y:S01]  /*0ff0*/  LDGDEPBAR ;  /* 0x00000000000079af */ /* 0x000e220000000000 */
[----:B------:R-:W-:Y:S01]  /*1000*/  IADD3 R12, P0, R20, UR10, RZ ;  /* 0x0000000a140c7c10 */ /* 0x000fe2000ff1e0ff */
[----:B------:R-:W-:Y:S01]  /*1010*/  UIMAD UR15, UR20, UR5, UR15 ;  /* 0x00000005140f72a4 */ /* 0x000fe2000f8e020f */
[----:B------:R-:W-:Y:S01]  /*1020*/  LOP3.LUT P2, RZ, R3, 0x2, RZ, 0xc0, !PT ;  /* 0x0000000203ff7812 */ /* 0x000fe2000784c0ff */
[C---:B------:R-:W-:Y:S01]  /*1030*/  IMAD R4, R2.reuse, c[0x0][0x270], RZ ;  /* 0x00009c0002047a24 */ /* 0x040fe200078e02ff */
[----:B------:R-:W-:Y:S01]  /*1040*/  ISETP.LT.OR P1, PT, R7, 0x1, P3 ;  /* 0x000000010700780c */ /* 0x000fe20001f21670 */
[----:B------:R-:W-:Y:S01]  /*1050*/  ULDC.64 UR4, c[0x0][0x218] ;  /* 0x0000860000047ab9 */ /* 0x000fe20000000a00 */
[----:B------:R-:W-:Y:S01]  /*1060*/  IADD3.X R13, R21, UR7, RZ, P0, !PT ;  /* 0x00000007150d7c10 */ /* 0x000fe200087fe4ff */
[----:B------:R-:W-:Y:S01]  /*1070*/  UIMAD.WIDE.U32 UR18, UR20, UR4, URZ ;  /* 0x00000004141272a5 */ /* 0x000fe2000f8e003f */
[----:B------:R-:W-:Y:S01]  /*1080*/  ISETP.LT.OR P0, PT, R7, 0x1, !P2 ;  /* 0x000000010700780c */ /* 0x000fe20005701670 */
[----:B------:R-:W-:Y:S01]  /*1090*/  UIMAD UR4, UR8, UR4, URZ ;  /* 0x00000004080472a4 */ /* 0x000fe2000f8e023f */
[----:B------:R-:W-:Y:S01]  /*10a0*/  LOP3.LUT P4, RZ, R3, 0x4, RZ, 0xc0, !PT ;  /* 0x0000000403ff7812 */ /* 0x000fe2000788c0ff */
[----:B------:R-:W-:Y:S01]  /*10b0*/  UIADD3 UR15, UR17, UR15, URZ ;  /* 0x0000000f110f7290 */ /* 0x000fe2000fffe03f */
[----:B------:R-:W-:Y:S01]  /*10c0*/  IMAD R3, R5, c[0x0][0x274], R4 ;  /* 0x00009d0005037a24 */ /* 0x000fe200078e0204 */
[----:B------:R-:W-:Y:S01]  /*10d0*/  UIMAD UR5, UR20, UR5, UR4 ;  /* 0x00000005140572a4 */ /* 0x000fe2000f8e0204 */
[----:B------:R-:W-:Y:S01]  /*10e0*/  IMAD R6, R2, c[0x0][0x210], RZ ;  /* 0x0000840002067a24 */ /* 0x000fe200078e02ff */
[----:B------:R-:W-:-:S02]  /*10f0*/  ISETP.LT.OR P2, PT, R7, 0x21, !P2 ;  /* 0x000000210700780c */ /* 0x000fc40005741670 */
[----:B------:R1:W-:Y:S01]  /*1100*/  LDGSTS.E.BYPASS.LTC128B.128 [R229+0xf080], [R20.64], !P1 ;  /* 0x0f08000014e57fae */ /* 0x0003e2000c901d58 */
[----:B------:R-:W-:Y:S01]  /*1110*/  ISETP.LT.OR P1, PT, R7, 0x21, P3 ;  /* 0x000000210700780c */ /* 0x000fe20001f21670 */
[----:B------:R-:W-:Y:S01]  /*1120*/  UIADD3 UR14, UR19, UR5, URZ ;  /* 0x00000005130e7290 */ /* 0x000fe2000fffe03f */
[----:B------:R-:W-:Y:S01]  /*1130*/  IMAD R6, R5, c[0x0][0x214], R6 ;  /* 0x0000850005067a24 */ /* 0x000fe200078e0206 */
[----:B------:R1:W-:Y:S01]  /*1140*/  LDGSTS.E.BYPASS.LTC128B.128 [R229+0x11080], [R20.64+0x80], !P0 ;  /* 0x1108008014e57fae */ /* 0x0003e2000c101d58 */
[----:B------:R-:W-:Y:S01]  /*1150*/  ISETP.LT.OR P0, PT, R7, 0x1, !P4 ;  /* 0x000000010700780c */ /* 0x000fe20006701670 */
[----:B--2---:R-:W-:Y:S01]  /*1160*/  IMAD.WIDE.U32 R10, R5, c[0x0][0x210], R240 ;  /* 0x00008400050a7a25 */ /* 0x004fe200078e00f0 */
[----:B------:R-:W-:Y:S01]  /*1170*/  ULDC.64 UR4, c[0x0][0x208] ;  /* 0x0000820000047ab9 */ /* 0x000fe20000000a00 */
[----:B------:R-:W-:Y:S01]  /*1180*/  ISETP.LT.OR P3, PT, R7, 0x21, !P4 ;  /* 0x000000210700780c */ /* 0x000fe20006761670 */
[----:B------:R-:W-:Y:S01]  /*1190*/  USHF.L.U32 UR11, UR4, 0x5, URZ ;  /* 0x00000005040b7899 */ /* 0x000fe2000800063f */
[----:B------:R-:W-:Y:S01]  /*11a0*/  ISETP.GT.AND P4, PT, R234, 0xf, PT ;  /* 0x0000000fea00780c */ /* 0x000fe20003f84270 */
[----:B------:R-:W-:-:S04]  /*11b0*/  USHF.L.U64.HI UR5, UR4, UR9, UR5 ;  /* 0x0000000904057299 */ /* 0x000fc80008010205 */
[----:B------:R-:W-:-:S03]  /*11c0*/  USHF.L.U64.HI UR5, UR11, 0x1, UR5 ;  /* 0x000000010b057899 */ /* 0x000fc60008010205 */
[----:B------:R1:W-:Y:S01]  /*11d0*/  LDGSTS.E.BYPASS.LTC128B.128 [R229+0x13080], [R20.64+0x100], !P0 ;  /* 0x1308010014e57fae */ /* 0x0003e2000c101d58 */
[----:B------:R-:W-:-:S03]  /*11e0*/  IADD3 R4, P0, R14, UR16, RZ ;  /* 0x000000100e047c10 */ /* 0x000fc6000ff1e0ff */
[----:B------:R2:W-:Y:S01]  /*11f0*/  LDGSTS.E.BYPASS.LTC128B.128 [R229+0x10080], [R12.64], !P1 ;  /* 0x100800000ce57fae */ /* 0x0005e2000c901d58 */
[----:B------:R-:W-:Y:S02]  /*1200*/  IADD3.X R3, R15, UR15, R3, P0, !PT ;  /* 0x0000000f0f037c10 */ /* 0x000fe400087fe403 */
[----:B------:R-:W-:-:S04]  /*1210*/  IADD3 R8, P0, R10, UR18, RZ ;  /* 0x000000120a087c10 */ /* 0x000fc8000ff1e0ff */
[----:B------:R-:W-:Y:S01]  /*1220*/  IADD3.X R11, R11, UR14, R6, P0, !PT ;  /* 0x0000000e0b0b7c10 */ /* 0x000fe200087fe406 */
[----:B------:R-:W-:Y:S01]  /*1230*/  IMAD.U32 R6, RZ, RZ, UR10 ;  /* 0x0000000aff067e24 */ /* 0x000fe2000f8e00ff */
[----:B------:R-:W-:Y:S01]  /*1240*/  LEA R14, P0, R8, c[0x0][0x1f0], 0x1 ;  /* 0x00007c00080e7a11 */ /* 0x000fe200078008ff */
[----:B------:R-:W-:-:S03]  /*1250*/  USHF.L.U32 UR10, UR11, 0x1, URZ ;  /* 0x000000010b0a7899 */ /* 0x000fc6000800063f */
[----:B------:R-:W-:Y:S02]  /*1260*/  LEA.HI.X R15, R8, c[0x0][0x1f4], R11, 0x1, P0 ;  /* 0x00007d00080f7a11 */ /* 0x000fe400000f0c0b */
[----:B-----5:R-:W-:-:S04]  /*1270*/  IADD3 R22, P1, P0, R6, 0x80, R20 ;  /* 0x0000008006167810 */ /* 0x020fc8000783e014 */
[--C-:B------:R-:W-:Y:S02]  /*1280*/  IADD3.X R23, RZ, UR7, R21.reuse, P1, P0 ;  /* 0x00000007ff177c10 */ /* 0x100fe40008fe0415 */
[----:B---3--:R-:W-:Y:S01]  /*1290*/  IADD3 R24, P1, P0, R6, 0x100, R20 ;  /* 0x0000010006187810 */ /* 0x008fe2000783e014 */
[----:B-1----:R-:W-:Y:S02]  /*12a0*/  IMAD.U32 R20, RZ, RZ, UR10 ;  /* 0x0000000aff147e24 */ /* 0x002fe4000f8e00ff */
[----:B------:R1:W-:Y:S01]  /*12b0*/  LDGSTS.E.BYPASS.LTC128B.128 [R229+0x12080], [R22.64], !P2 ;  /* 0x1208000016e57fae */ /* 0x0003e2000d101d58 */
[----:B------:R-:W-:Y:S02]  /*12c0*/  IADD3.X R25, RZ, UR7, R21, P1, P0 ;  /* 0x00000007ff197c10 */ /* 0x000fe40008fe0415 */
[----:B------:R-:W-:Y:S02]  /*12d0*/  ISETP.GE.AND P2, PT, R250, c[0x0][0x1fc], PT ;  /* 0x00007f00fa007a0c */ /* 0x000fe40003f46270 */
[----:B------:R-:W-:Y:S01]  /*12e0*/  IADD3 R20, P1, P0, R20, 0x100, R14 ;  /* 0x0000010014147810 */ /* 0x000fe2000783e00e */
[----:B------:R3:W-:Y:S01]  /*12f0*/  LDGSTS.E.BYPASS.LTC128B.128 [R229+0x14080], [R24.64], !P3 ;  /* 0x1408000018e57fae */ /* 0x0007e2000d901d58 */
[----:B------:R-:W-:-:S02]  /*1300*/  ISETP.GE.AND P3, PT, R231, c[0x0][0x1fc], PT ;  /* 0x00007f00e7007a0c */ /* 0x000fc40003f66270 */
[----:B------:R-:W-:Y:S02]  /*1310*/  IADD3.X R21, RZ, UR5, R15, P1, P0 ;  /* 0x00000005ff157c10 */ /* 0x000fe40008fe040f */
[C---:B------:R-:W-:Y:S02]  /*1320*/  LEA R10, P0, R4.reuse, c[0x0][0x258], 0x2 ;  /* 0x00009600040a7a11 */ /* 0x040fe400078010ff */
[C---:B------:R-:W-:Y:S02]  /*1330*/  ISETP.LT.OR P1, PT, R7.reuse, 0x1, P2 ;  /* 0x000000010700780c */ /* 0x040fe40001721670 */
[----:B------:R-:W-:Y:S01]  /*1340*/  LEA.HI.X R11, R4, c[0x0][0x25c], R3, 0x2, P0 ;  /* 0x00009700040b7a11 */ /* 0x000fe200000f1403 */
[----:B------:R-:W-:Y:S01]  /*1350*/  @!P4 IMAD.SHL.U32 R3, R234, 0x10, RZ ;  /* 0x00000010ea03c824 */ /* 0x000fe200078e00ff */
[----:B------:R-:W-:Y:S01]  /*1360*/  ISETP.LT.OR P0, PT, R7, 0x1, P3 ;  /* 0x000000010700780c */ /* 0x000fe20001f01670 */
[----:B------:R-:W-:Y:S01]  /*1370*/  IMAD R4, R2, c[0x0][0x288], RZ ;  /* 0x0000a20002047a24 */ /* 0x000fe200078e02ff */
[----:B------:R-:W-:-:S02]  /*1380*/  ISETP.GE.AND P2, PT, R230, c[0x0][0x1fc], PT ;  /* 0x00007f00e6007a0c */ /* 0x000fc40003f46270 */
[----:B------:R4:W-:Y:S01]  /*1390*/  @!P4 LDGSTS.E.BYPASS.LTC128B.128 [R3+0x21080], [R10.64] ;  /* 0x210800000a03cfae */ /* 0x0009e2000b901d58 */
[-C--:B--2---:R-:W-:Y:S01]  /*13a0*/  LEA.HI R13, R19, R234.reuse, RZ, 0x4 ;  /* 0x000000ea130d7211 */ /* 0x084fe200078f20ff */
[----:B------:R-:W-:Y:S01]  /*13b0*/  IMAD R4, R5, c[0x0][0x28c], R4 ;  /* 0x0000a30005047a24 */ /* 0x000fe200078e0204 */
[CC--:B------:R-:W-:Y:S01]  /*13c0*/  LEA.HI R6, R19.reuse, R234.reuse, RZ, 0x5 ;  /* 0x000000ea13067211 */ /* 0x0c0fe200078f28ff */
[----:B------:R-:W0:Y:S01]  /*13d0*/  LDGDEPBAR ;  /* 0x00000000000079af */ /* 0x000e220000000000 */
[----:B------:R-:W-:Y:S02]  /*13e0*/  SHF.R.S32.HI R8, RZ, 0x4, R13 ;  /* 0x00000004ff087819 */ /* 0x000fe4000001140d */
[----:B------:R-:W-:Y:S01]  /*13f0*/  LEA.HI R12, R19, R234, RZ, 0x7 ;  /* 0x000000ea130c7211 */ /* 0x000fe200078f38ff */
[----:B------:R2:W-:Y:S01]  /*1400*/  LDGSTS.E.BYPASS.LTC128B.128 [R229+0x1b080], [R14.64], !P1 ;  /* 0x1b0800000ee57fae */ /* 0x0005e2000c901d58 */
[----:B------:R-:W-:-:S03]  /*1410*/  ISETP.GE.AND P1, PT, R250, c[0x0][0x1fc], PT ;  /* 0x00007f00fa007a0c */ /* 0x000fc60003f26270 */
[----:B------:R2:W-:Y:S01]  /*1420*/  LDGSTS.E.BYPASS.LTC128B.128 [R229+0x1d080], [R14.64+0x80], !P0 ;  /* 0x1d0800800ee57fae */ /* 0x0005e2000c101d58 */
[----:B-1----:R-:W-:Y:S01]  /*1430*/  IADD3 R22, P0, R14, UR10, RZ ;  /* 0x0000000a0e167c10 */ /* 0x002fe2000ff1e0ff */
[----:B---3--:R-:W-:-:S03]  /*1440*/  IMAD.WIDE.U32 R24, R5, c[0x0][0x288], R238 ;  /* 0x0000a20005187a25 */ /* 0x008fc600078e00ee */
[----:B------:R-:W-:Y:S01]  /*1450*/  IADD3.X R23, R15, UR5, RZ, P0, !PT ;  /* 0x000000050f177c10 */ /* 0x000fe200087fe4ff */
[----:B------:R-:W-:Y:S01]  /*1460*/  ULDC.64 UR4, c[0x0][0x290] ;  /* 0x0000a40000047ab9 */ /* 0x000fe20000000a00 */
[----:B------:R-:W-:Y:S01]  /*1470*/  ISETP.LT.OR P0, PT, R7, 0x1, P2 ;  /* 0x000000010700780c */ /* 0x000fe20001701670 */
[----:B------:R-:W-:Y:S02]  /*1480*/  UIMAD UR7, UR8, UR4, URZ ;  /* 0x00000004080772a4 */ /* 0x000fe4000f8e023f */
[----:B------:R-:W-:Y:S02]  /*1490*/  UIMAD.WIDE.U32 UR10, UR20, UR4, URZ ;  /* 0x00000004140a72a5 */ /* 0x000fe4000f8e003f */
[----:B------:R-:W-:Y:S01]  /*14a0*/  UIMAD UR5, UR20, UR5, UR7 ;  /* 0x00000005140572a4 */ /* 0x000fe2000f8e0207 */
[----:B----4-:R-:W-:-:S03]  /*14b0*/  LEA.HI R11, R19, R234, RZ, 0x2 ;  /* 0x000000ea130b7211 */ /* 0x010fc600078f10ff */
[----:B------:R-:W-:Y:S01]  /*14c0*/  UIADD3 UR16, UR11, UR5, URZ ;  /* 0x000000050b107290 */ /* 0x000fe2000fffe03f */
[----:B------:R-:W-:Y:S02]  /*14d0*/  LEA.HI R3, R13, R8, RZ, 0x1 ;  /* 0x000000080d037211 */ /* 0x000fe400078f08ff */
[--C-:B------:R-:W-:Y:S01]  /*14e0*/  SHF.R.S32.HI R17, RZ, 0x2, R11.reuse ;  /* 0x00000002ff117819 */ /* 0x100fe2000001140b */
[----:B------:R2:W-:Y:S01]  /*14f0*/  LDGSTS.E.BYPASS.LTC128B.128 [R229+0x1f080], [R14.64+0x100], !P0 ;  /* 0x1f0801000ee57fae */ /* 0x0005e2000c101d58 */
[----:B------:R-:W-:Y:S01]  /*1500*/  SHF.R.S32.HI R232, RZ, 0x1f, R11 ;  /* 0x0000001fffe87819 */ /* 0x000fe2000001140b */
[----:B------:R-:W-:Y:S01]  /*1510*/  ULDC UR11, c[0x0][0x168] ;  /* 0x00005a00000b7ab9 */ /* 0x000fe20000000800 */
[----:B------:R-:W-:Y:S01]  /*1520*/  ISETP.LT.OR P0, PT, R7, 0x21, P1 ;  /* 0x000000210700780c */ /* 0x000fe20000f01670 */
[----:B------:R-:W-:Y:S01]  /*1530*/  UISETP.GE.AND UP0, UPT, UR11, 0x1, UPT ;  /* 0x000000010b00788c */ /* 0x000fe2000bf06270 */
[----:B------:R-:W-:Y:S02]  /*1540*/  LEA.HI R232, R232, R17, RZ, 0x3 ;  /* 0x00000011e8e87211 */ /* 0x000fe400078f18ff */
[----:B------:R-:W-:-:S02]  /*1550*/  LOP3.LUT R3, R3, 0xfffffffe, RZ, 0xc0, !PT ;  /* 0xfffffffe03037812 */ /* 0x000fc400078ec0ff */
[----:B------:R-:W-:Y:S02]  /*1560*/  LOP3.LUT R232, R232, 0xfffffff8, RZ, 0xc0, !PT ;  /* 0xfffffff8e8e87812 */ /* 0x000fe400078ec0ff */
[----:B------:R-:W-:Y:S01]  /*1570*/  SHF.R.S32.HI R10, RZ, 0x5, R6 ;  /* 0x00000005ff0a7819 */ /* 0x000fe20000011406 */
[----:B------:R-:W-:Y:S01]  /*1580*/  IMAD.IADD R3, R8, 0x1, -R3 ;  /* 0x0000000108037824 */ /* 0x000fe200078e0a03 */
[----:B------:R-:W-:Y:S01]  /*1590*/  LOP3.LUT R13, R13, 0xfffffff0, RZ, 0xc0, !PT ;  /* 0xfffffff00d0d7812 */ /* 0x000fe200078ec0ff */
[----:B------:R-:W-:Y:S01]  /*15a0*/  IMAD.IADD R232, R17, 0x1, -R232 ;  /* 0x0000000111e87824 */ /* 0x000fe200078e0ae8 */
[----:B------:R-:W-:Y:S01]  /*15b0*/  SHF.R.S32.HI R17, RZ, 0x1f, R6 ;  /* 0x0000001fff117819 */ /* 0x000fe20000011406 */
[----:B------:R1:W-:Y:S01]  /*15c0*/  LDGSTS.E.BYPASS.LTC128B.128 [R229+0x1c080], [R22.64], !P0 ;  /* 0x1c08000016e57fae */ /* 0x0003e2000c101d58 */
[----:B------:R-:W-:Y:S01]  /*15d0*/  ISETP.LT.OR P1, PT, R7, 0x21, P3 ;  /* 0x000000210700780c */ /* 0x000fe20001f21670 */
[----:B------:R-:W-:Y:S01]  /*15e0*/  IMAD.IADD R13, R234, 0x1, -R13 ;  /* 0x00000001ea0d7824 */ /* 0x000fe200078e0a0d */
[----:B------:R-:W-:Y:S01]  /*15f0*/  LEA.HI R8, R17, R10, RZ, 0x2 ;  /* 0x0000000a11087211 */ /* 0x000fe200078f10ff */
[----:B------:R-:W-:Y:S01]  /*1600*/  IMAD.SHL.U32 R228, R3, 0x8, RZ ;  /* 0x0000000803e47824 */ /* 0x000fe200078e00ff */
[----:B------:R-:W-:Y:S01]  /*1610*/  LOP3.LUT R11, R11, 0xfffffffc, RZ, 0xc0, !PT ;  /* 0xfffffffc0b0b7812 */ /* 0x000fe200078ec0ff */
[----:B------:R-:W-:Y:S01]  /*1620*/  IMAD.SHL.U32 R219, R13, 0x10, RZ ;  /* 0x000000100ddb7824 */ /* 0x000fe200078e00ff */
[----:B------:R-:W-:-:S02]  /*1630*/  LOP3.LUT R17, R8, 0xfffffffc, RZ, 0xc0, !PT ;  /* 0xfffffffc08117812 */ /* 0x000fc400078ec0ff */
[----:B------:R-:W-:Y:S02]  /*1640*/  SHF.R.S32.HI R18, RZ, 0x1f, R13 ;  /* 0x0000001fff127819 */ /* 0x000fe4000001140d */
[----:B--2---:R-:W-:Y:S02]  /*1650*/  IADD3 R15, P0, R24, UR10, RZ ;  /* 0x0000000a180f7c10 */ /* 0x004fe4000ff1e0ff */
[----:B------:R-:W-:Y:S01]  /*1660*/  LOP3.LUT R219, R219, 0xf0, RZ, 0xc0, !PT ;  /* 0x000000f0dbdb7812 */ /* 0x000fe200078ec0ff */
[----:B------:R1:W-:Y:S01]  /*1670*/  LDGSTS.E.BYPASS.LTC128B.128 [R229+0x1e080], [R22.64+0x80], !P1 ;  /* 0x1e08008016e57fae */ /* 0x0003e2000c901d58 */
[----:B------:R-:W-:Y:S02]  /*1680*/  IADD3.X R4, R25, UR16, R4, P0, !PT ;  /* 0x0000001019047c10 */ /* 0x000fe400087fe404 */
[----:B------:R-:W-:Y:S01]  /*1690*/  LEA R14, P0, R15, c[0x0][0x280], 0x2 ;  /* 0x0000a0000f0e7a11 */ /* 0x000fe200078010ff */
[----:B------:R-:W-:Y:S01]  /*16a0*/  CS2R R24, SRZ ;  /* 0x0000000000187805 */ /* 0x000fe2000001ff00 */
[----:B------:R-:W-:Y:S01]  /*16b0*/  LEA.HI R217, R18, R13, RZ, 0x3 ;  /* 0x0000000d12d97211 */ /* 0x000fe200078f18ff */
[----:B------:R-:W-:Y:S01]  /*16c0*/  IMAD.SHL.U32 R18, R13, 0x2, RZ ;  /* 0x000000020d127824 */ /* 0x000fe200078e00ff */
[----:B------:R-:W-:-:S02]  /*16d0*/  LEA.HI.X R15, R15, c[0x0][0x284], R4, 0x2, P0 ;  /* 0x0000a1000f0f7a11 */ /* 0x000fc400000f1404 */
[----:B------:R-:W-:Y:S01]  /*16e0*/  SHF.R.S32.HI R4, RZ, 0x7, R12 ;  /* 0x00000007ff047819 */ /* 0x000fe2000001140c */
[C---:B------:R-:W-:Y:S01]  /*16f0*/  IMAD.IADD R12, R10.reuse, 0x1, -R17 ;  /* 0x000000010a0c7824 */ /* 0x040fe200078e0a11 */
[----:B------:R-:W-:Y:S01]  /*1700*/  ISETP.LT.OR P0, PT, R7, 0x21, P2 ;  /* 0x000000210700780c */ /* 0x000fe20001701670 */
[----:B------:R-:W-:Y:S01]  /*1710*/  IMAD.SHL.U32 R10, R10, 0x100, RZ ;  /* 0x000001000a0a7824 */ /* 0x000fe200078e00ff */
[----:B------:R-:W-:Y:S01]  /*1720*/  LOP3.LUT P2, RZ, R9, 0x4, RZ, 0xc0, !PT ;  /* 0x0000000409ff7812 */ /* 0x000fe2000784c0ff */
[----:B------:R-:W-:Y:S01]  /*1730*/  IMAD.SHL.U32 R8, R4, 0x8, RZ ;  /* 0x0000000804087824 */ /* 0x000fe200078e00ff */
[----:B------:R-:W-:Y:S01]  /*1740*/  LOP3.LUT R228, R228, 0x8, RZ, 0xc0, !PT ;  /* 0x00000008e4e47812 */ /* 0x000fe200078ec0ff */
[----:B------:R-:W-:Y:S01]  /*1750*/  IMAD.SHL.U32 R246, R12, 0x10, RZ ;  /* 0x000000100cf67824 */ /* 0x000fe200078e00ff */
[----:B------:R-:W-:Y:S01]  /*1760*/  LOP3.LUT R7, R219, 0x100, R10, 0xf8, !PT ;  /* 0x00000100db077812 */ /* 0x000fe200078ef80a */
[----:B------:R-:W-:Y:S01]  /*1770*/  IMAD.SHL.U32 R17, R232, 0x10, RZ ;  /* 0x00000010e8117824 */ /* 0x000fe200078e00ff */
[C---:B------:R-:W-:Y:S01]  /*1780*/  LOP3.LUT R10, R217.reuse, 0xfffffff8, RZ, 0xc0, !PT ;  /* 0xfffffff8d90a7812 */ /* 0x040fe200078ec0ff */
[----:B------:R-:W-:Y:S01]  /*1790*/  IMAD.SHL.U32 R217, R217, 0x40, RZ ;  /* 0x00000040d9d97824 */ /* 0x000fe200078e00ff */
[----:B------:R-:W-:-:S02]  /*17a0*/  LOP3.LUT R8, R8, 0x8, RZ, 0xc0, !PT ;  /* 0x0000000808087812 */ /* 0x000fc400078ec0ff */
[----:B------:R-:W-:Y:S01]  /*17b0*/  SHF.R.U32.HI R218, RZ, 0x3, R7 ;  /* 0x00000003ffda7819 */ /* 0x000fe20000011607 */
[----:B------:R-:W-:Y:S01]  /*17c0*/  IMAD.IADD R10, R13, 0x1, -R10 ;  /* 0x000000010d0a7824 */ /* 0x000fe200078e0a0a */
[----:B------:R-:W-:Y:S01]  /*17d0*/  LOP3.LUT R219, R219, R8, RZ, 0xfc, !PT ;  /* 0x00000008dbdb7212 */ /* 0x000fe200078efcff */
[----:B------:R1:W-:Y:S01]  /*17e0*/  LDGSTS.E.BYPASS.LTC128B.128 [R229+0x20080], [R20.64], !P0 ;  /* 0x2008000014e57fae */ /* 0x0003e2000c101d58 */
[----:B------:R-:W-:Y:S02]  /*17f0*/  LOP3.LUT R218, R218, 0x38, RZ, 0xc0, !PT ;  /* 0x00000038dada7812 */ /* 0x000fe400078ec0ff */
[----:B------:R-:W-:Y:S02]  /*1800*/  LOP3.LUT P0, RZ, R10, 0x2, RZ, 0xc0, !PT ;  /* 0x000000020aff7812 */ /* 0x000fe4000780c0ff */
[----:B------:R-:W-:Y:S01]  /*1810*/  LOP3.LUT R219, R219, 0x18, R18, 0x78, !PT ;  /* 0x00000018dbdb7812 */ /* 0x000fe200078e7812 */
[----:B------:R-:W-:Y:S01]  /*1820*/  IMAD.IADD R18, R234, 0x1, -R11 ;  /* 0x00000001ea127824 */ /* 0x000fe200078e0a0b */
[----:B------:R-:W-:Y:S01]  /*1830*/  SEL R225, R215, 0xfffffff0, !P0 ;  /* 0xfffffff0d7e17807 */ /* 0x000fe20004000000 */
[----:B------:R-:W-:Y:S01]  /*1840*/  IMAD.SHL.U32 R11, R3, 0x20, RZ ;  /* 0x00000020030b7824 */ /* 0x000fe200078e00ff */
[C---:B------:R-:W-:Y:S01]  /*1850*/  LOP3.LUT P0, RZ, R9.reuse, 0x2, RZ, 0xc0, !PT ;  /* 0x0000000209ff7812 */ /* 0x040fe2000780c0ff */
[----:B------:R-:W-:Y:S01]  /*1860*/  IMAD.SHL.U32 R9, R9, 0x40, RZ ;  /* 0x0000004009097824 */ /* 0x000fe200078e00ff */
[C---:B------:R-:W-:Y:S01]  /*1870*/  LOP3.LUT P1, RZ, R10.reuse, 0x4, RZ, 0xc0, !PT ;  /* 0x000000040aff7812 */ /* 0x040fe2000782c0ff */
[----:B------:R-:W-:Y:S01]  /*1880*/  IMAD.SHL.U32 R10, R10, 0x40, RZ ;  /* 0x000000400a0a7824 */ /* 0x000fe200078e00ff */
[----:B------:R-:W-:-:S02]  /*1890*/  LOP3.LUT R11, R11, 0x20, RZ, 0xc0, !PT ;  /* 0x000000200b0b7812 */ /* 0x000fc400078ec0ff */
[----:B------:R-:W-:Y:S02]  /*18a0*/  LOP3.LUT R9, R9, 0x1c0, RZ, 0xc0, !PT ;  /* 0x000001c009097812 */ /* 0x000fe400078ec0ff */
[----:B------:R-:W-:Y:S02]  /*18b0*/  LOP3.LUT R0, R11, 0x18, R0, 0xf8, !PT ;  /* 0x000000180b007812 */ /* 0x000fe400078ef800 */
[----:B------:R-:W-:Y:S02]  /*18c0*/  LOP3.LUT R11, R9, 0x30, R246, 0xf8, !PT ;  /* 0x00000030090b7812 */ /* 0x000fe400078ef8f6 */
[----:B------:R-:W-:Y:S01]  /*18d0*/  LOP3.LUT P3, RZ, R13, 0x2, RZ, 0xc0, !PT ;  /* 0x000000020dff7812 */ /* 0x000fe2000786c0ff */
[----:B------:R-:W-:Y:S01]  /*18e0*/  IMAD.SHL.U32 R13, R12, 0x100, RZ ;  /* 0x000001000c0d7824 */ /* 0x000fe200078e00ff */
[--C-:B------:R-:W-:Y:S02]  /*18f0*/  LOP3.LUT R226, R11, 0x8, R16.reuse, 0xf8, !PT ;  /* 0x000000080be27812 */ /* 0x100fe400078ef810 */
[----:B------:R-:W-:-:S02]  /*1900*/  LOP3.LUT R16, R9, 0x8, R16, 0xf8, !PT ;  /* 0x0000000809107812 */ /* 0x000fc400078ef810 */
[----:B------:R-:W-:Y:S02]  /*1910*/  SHF.R.U32.HI R9, RZ, 0x3, R9 ;  /* 0x00000003ff097819 */ /* 0x000fe40000011609 */
[----:B------:R-:W-:Y:S02]  /*1920*/  LEA.HI R245, R12, R12, RZ, 0x1 ;  /* 0x0000000c0cf57211 */ /* 0x000fe400078f08ff */
[----:B------:R-:W-:Y:S02]  /*1930*/  LOP3.LUT R10, R10, 0x1c0, RZ, 0xc0, !PT ;  /* 0x000001c00a0a7812 */ /* 0x000fe400078ec0ff */
[----:B------:R-:W-:Y:S01]  /*1940*/  LOP3.LUT R8, R8, 0x70, R17, 0xf8, !PT ;  /* 0x0000007008087812 */ /* 0x000fe200078ef811 */
[----:B------:R-:W-:Y:S01]  /*1950*/  IMAD.SHL.U32 R245, R245, 0x100, RZ ;  /* 0x00000100f5f57824 */ /* 0x000fe200078e00ff */
[----:B------:R-:W-:Y:S02]  /*1960*/  LOP3.LUT R218, R218, R7, R228, 0x1e, !PT ;  /* 0x00000007dada7212 */ /* 0x000fe400078e1ee4 */
[----:B------:R-:W-:-:S02]  /*1970*/  SEL R215, R215, 0xfffffff0, !P0 ;  /* 0xfffffff0d7d77807 */ /* 0x000fc40004000000 */
[-C--:B------:R-:W-:Y:S02]  /*1980*/  LOP3.LUT R7, R16, R9.reuse, RZ, 0x3c, !PT ;  /* 0x0000000910077212 */ /* 0x080fe400078e3cff */
[----:B------:R-:W-:Y:S02]  /*1990*/  LOP3.LUT R226, R226, R9, RZ, 0x3c, !PT ;  /* 0x00000009e2e27212 */ /* 0x000fe400078e3cff */
[----:B------:R-:W-:Y:S01]  /*19a0*/  SHF.R.U32.HI R9, RZ, 0x3, R10 ;  /* 0x00000003ff097819 */ /* 0x000fe2000001160a */
[----:B------:R-:W-:Y:S01]  /*19b0*/  IMAD R224, R4, 0x200, R7 ;  /* 0x0000020004e07824 */ /* 0x000fe200078e0207 */
[----:B------:R-:W-:Y:S01]  /*19c0*/  PLOP3.LUT P0, PT, PT, PT, UP0, 0x80, 0x0 ;  /* 0x000000000000781c */ /* 0x000fe20003f0f008 */
[----:B------:R-:W-:Y:S01]  /*19d0*/  IMAD R226, R3, 0x200, R226 ;  /* 0x0000020003e27824 */ /* 0x000fe200078e02e2 */
[----:B------:R-:W-:Y:S02]  /*19e0*/  LOP3.LUT R8, R8, 0x100, R13, 0xf8, !PT ;  /* 0x0000010008087812 */ /* 0x000fe400078ef80d */
[----:B------:R-:W-:-:S02]  /*19f0*/  LOP3.LUT R217, R217, 0xfffffe00, RZ, 0xc0, !PT ;  /* 0xfffffe00d9d97812 */ /* 0x000fc400078ec0ff */
[C---:B------:R-:W-:Y:S02]  /*1a00*/  LOP3.LUT R228, R9.reuse, R10, R228, 0x1e, !PT ;  /* 0x0000000a09e47212 */ /* 0x040fe400078e1ee4 */
[----:B------:R-:W-:Y:S01]  /*1a10*/  LOP3.LUT R0, R9, R0, R10, 0x1e, !PT ;  /* 0x0000000009007212 */ /* 0x000fe200078e1e0a */
[----:B------:R-:W-:Y:S01]  /*1a20*/  @!P4 IMAD.SHL.U32 R9, R234, 0x10, RZ ;  /* 0x00000010ea09c824 */ /* 0x000fe200078e00ff */
[----:B------:R-:W-:Y:S01]  /*1a30*/  LOP3.LUT R245, R245, 0x7ffffe00, RZ, 0xc0, !PT ;  /* 0x7ffffe00f5f57812 */ /* 0x000fe200078ec0ff */
[----:B------:R-:W-:Y:S01]  /*1a40*/  IMAD R3, R12, 0x400, R217 ;  /* 0x000004000c037824 */ /* 0x000fe200078e02d9 */
[----:B------:R-:W-:Y:S02]  /*1a50*/  SHF.R.U32.HI R11, RZ, 0x3, R8 ;  /* 0x00000003ff0b7819 */ /* 0x000fe40000011608 */
[----:B------:R-:W-:Y:S01]  /*1a60*/  LOP3.LUT R217, R0, R217, RZ, 0xfc, !PT ;  /* 0x000000d900d97212 */ /* 0x000fe200078efcff */
[----:B------:R1:W-:Y:S01]  /*1a70*/  @!P4 LDGSTS.E.BYPASS.LTC128B.128 [R9+0x21280], [R14.64] ;  /* 0x212800000e09cfae */ /* 0x0003e2000b901d58 */
[----:B------:R-:W-:Y:S01]  /*1a80*/  LOP3.LUT R8, R8, 0x28, R11, 0x78, !PT ;  /* 0x0000002808087812 */ /* 0x000fe200078e780b */
[----:B------:R-:W-:Y:S01]  /*1a90*/  IMAD.MOV.U32 R0, RZ, RZ, 0x120 ;  /* 0x00000120ff007424 */ /* 0x000fe200078e00ff */
[----:B------:R-:W-:Y:S01]  /*1aa0*/  SEL R213, R223, 0xffffffe0, !P2 ;  /* 0xffffffe0dfd57807 */ /* 0x000fe20005000000 */
[----:B------:R-:W-:Y:S01]  /*1ab0*/  IMAD R245, R18, 0x2, R245 ;  /* 0x0000000212f57824 */ /* 0x000fe200078e02f5 */
[----:B------:R-:W0:Y:S01]  /*1ac0*/  LDGDEPBAR ;  /* 0x00000000000079af */ /* 0x000e220000000000 */
[----:B------:R-:W-:Y:S01]  /*1ad0*/  IMAD.IADD R228, R3, 0x1, R228 ;  /* 0x0000000103e47824 */ /* 0x000fe200078e02e4 */
[----:B------:R-:W-:Y:S01]  /*1ae0*/  SEL R0, R0, 0xe0, !P3 ;  /* 0x000000e000007807 */ /* 0x000fe20005800000 */
[----:B------:R-:W-:Y:S01]  /*1af0*/  IMAD.IADD R245, R245, 0x1, R8 ;  /* 0x00000001f5f57824 */ /* 0x000fe200078e0208 */
[----:B------:R-:W0:Y:S01]  /*1b00*/  LDGDEPBAR ;  /* 0x00000000000079af */ /* 0x000e220000000000 */
[----:B------:R-:W-:Y:S01]  /*1b10*/  SEL R223, R223, 0xffffffe0, !P1 ;  /* 0xffffffe0dfdf7807 */ /* 0x000fe20004800000 */
[----:B------:R-:W-:Y:S05]  /*1b20*/  @!P0 BRA `(.L_x_656) ;  /* 0x0000478000008947 */ /* 0x000fea0003800000 */
[----:B------:R-:W-:Y:S01]  /*1b30*/  SHF.R.S32.HI R235, RZ, 0x1f, R234 ;  /* 0x0000001fffeb7819 */ /* 0x000fe200000114ea */
[----:B------:R-:W-:Y:S01]  /*1b40*/  IMAD R2, R2, c[0x0][0x238], RZ ;  /* 0x00008e0002027a24 */ /* 0x000fe200078e02ff */
[----:B------:R-:W-:Y:S01]  /*1b50*/  ULDC.64 UR4, c[0x0][0x240] ;  /* 0x0000900000047ab9 */ /* 0x000fe20000000a00 */
[----:B------:R-:W-:Y:S01]  /*1b60*/  LOP3.LUT R7, R6, 0xffffffe0, RZ, 0xc0, !PT ;  /* 0xffffffe006077812 */ /* 0x000fe200078ec0ff */
[----:B------:R-:W-:Y:S01]  /*1b70*/  UIMAD UR4, UR8, UR4, URZ ;  /* 0x00000004080472a4 */ /* 0x000fe2000f8e023f */
[C---:B------:R-:W-:Y:S01]  /*1b80*/  IMAD R2, R5.reuse, c[0x0][0x23c], R2 ;  /* 0x00008f0005027a24 */ /* 0x040fe200078e0202 */
[----:B------:R-:W-:Y:S01]  /*1b90*/  UMOV UR7, 0x6 ;  /* 0x0000000600077882 */ /* 0x000fe20000000000 */
[----:B-1----:R-:W-:Y:S01]  /*1ba0*/  IMAD.WIDE.U32 R8, R5, c[0x0][0x238], R234 ;  /* 0x00008e0005087a25 */ /* 0x002fe200078e00ea */
[----:B------:R-:W-:Y:S01]  /*1bb0*/  ULDC UR17, c[0x0][0x17c] ;  /* 0x00005f0000117ab9 */ /* 0x000fe20000000800 */
[----:B------:R-:W-:Y:S01]  /*1bc0*/  LEA.HI R3, R4, R4, RZ, 0x1 ;  /* 0x0000000404037211 */ /* 0x000fe200078f08ff */
[----:B------:R-:W-:Y:S01]  /*1bd0*/  USHF.L.U32 UR18, UR6, 0x6, URZ ;  /* 0x0000000606127899 */ /* 0x000fe2000800063f */
[----:B------:R-:W-:Y:S01]  /*1be0*/  IMAD.IADD R9, R9, 0x1, R2 ;  /* 0x0000000109097824 */ /* 0x000fe200078e0202 */
[----:B------:R-:W-:Y:S01]  /*1bf0*/  USHF.L.U64.HI UR17, UR6, UR7, UR17 ;  /* 0x0000000706117299 */ /* 0x000fe20008010211 */
[----:B------:R-:W-:Y:S01]  /*1c00*/  IMAD.U32 R2, RZ, RZ, UR20 ;  /* 0x00000014ff027e24 */ /* 0x000fe2000f8e00ff */
[----:B------:R-:W-:Y:S01]  /*1c10*/  UIMAD UR6, UR20, UR5, UR4 ;  /* 0x00000005140672a4 */ /* 0x000fe2000f8e0204 */
[----:B------:R-:W-:Y:S01]  /*1c20*/  IMAD.IADD R7, R234, 0x1, -R7 ;  /* 0x00000001ea077824 */ /* 0x000fe200078e0a07 */
[----:B------:R-:W-:Y:S01]  /*1c30*/  LOP3.LUT R3, R3, 0xfffffffe, RZ, 0xc0, !PT ;  /* 0xfffffffe03037812 */ /* 0x000fe200078ec0ff */
[----:B------:R-:W-:Y:S01]  /*1c40*/  IMAD.WIDE.U32 R10, R2, c[0x0][0x240], R8 ;  /* 0x00009000020a7a25 */ /* 0x000fe200078e0008 */
[----:B------:R-:W-:Y:S01]  /*1c50*/  UIADD3 UR11, UR11, 0x3f, URZ ;  /* 0x0000003f0b0b7890 */ /* 0x000fe2000fffe03f */
[----:B------:R-:W-:Y:S01]  /*1c60*/  SHF.L.U32 R219, R219, 0x1, RZ ;  /* 0x00000001dbdb7819 */ /* 0x000fe200000006ff */
[----:B------:R-:W-:Y:S01]  /*1c70*/  CS2R R170, SRZ ;  /* 0x0000000000aa7805 */ /* 0x000fe2000001ff00 */
[----:B------:R-:W-:Y:S01]  /*1c80*/  SHF.R.S32.HI R6, RZ, 0x1f, R7 ;  /* 0x0000001fff067819 */ /* 0x000fe20000011407 */
[----:B------:R1:W-:Y:S01]  /*1c90*/  STL.64 [R1+0x8], R10 ;  /* 0x0000080a01007387 */ /* 0x0003e20000100a00 */
[----:B------:R-:W-:Y:S01]  /*1ca0*/  IADD3 R2, R11, UR6, RZ ;  /* 0x000000060b027c10 */ /* 0x000fe2000fffe0ff */
[----:B------:R-:W-:Y:S01]  /*1cb0*/  IMAD.IADD R3, R4, 0x1, -R3 ;  /* 0x0000000104037824 */ /* 0x000fe200078e0a03 */
[----:B------:R-:W-:Y:S01]  /*1cc0*/  MOV R4, 0xffffffb0 ;  /* 0xffffffb000047802 */ /* 0x000fe20000000f00 */
[----:B------:R-:W-:Y:S01]  /*1cd0*/  IMAD.SHL.U32 R222, R228, 0x2, RZ ;  /* 0x00000002e4de7824 */ /* 0x000fe200078e00ff */
[----:B------:R-:W-:Y:S01]  /*1ce0*/  LEA.HI R5, R6, R7, RZ, 0x2 ;  /* 0x0000000706057211 */ /* 0x000fe200078f10ff */
[----:B------:R1:W-:Y:S01]  /*1cf0*/  STL [R1+0x10], R2 ;  /* 0x0000100201007387 */ /* 0x0003e20000100800 */
[----:B------:R-:W-:Y:S01]  /*1d00*/  IMAD.SHL.U32 R224, R224, 0x2, RZ ;  /* 0x00000002e0e07824 */ /* 0x000fe200078e00ff */
[----:B------:R-:W-:Y:S01]  /*1d10*/  USHF.R.S32.HI UR7, URZ, 0x1f, UR11 ;  /* 0x0000001f3f077899 */ /* 0x000fe2000801140b */
[----:B------:R-:W-:Y:S01]  /*1d20*/  LOP3.LUT R244, R5, 0xfffffffc, RZ, 0xc0, !PT ;  /* 0xfffffffc05f47812 */ /* 0x000fe200078ec0ff */
[----:B------:R-:W-:Y:S01]  /*1d30*/  IMAD R4, R227, R4, c[0x0][0x198] ;  /* 0x00006600e3047624 */ /* 0x000fe200078e0204 */
[----:B------:R-:W-:Y:S01]  /*1d40*/  IADD3 R220, R222, 0x1b080, RZ ;  /* 0x0001b080dedc7810 */ /* 0x000fe20007ffe0ff */
[----:B------:R-:W-:Y:S01]  /*1d50*/  IMAD.SHL.U32 R245, R245, 0x2, RZ ;  /* 0x00000002f5f57824 */ /* 0x000fe200078e00ff */
[----:B------:R-:W-:Y:S01]  /*1d60*/  IADD3 R244, R7, -R244, RZ ;  /* 0x800000f407f47210 */ /* 0x000fe20007ffe0ff */
[----:B------:R-:W-:Y:S01]  /*1d70*/  IMAD.SHL.U32 R221, R225, 0x2, RZ ;  /* 0x00000002e1dd7824 */ /* 0x000fe200078e00ff */
[----:B------:R-:W-:Y:S01]  /*1d80*/  ULEA.HI UR7, UR7, UR11, URZ, 0x6 ;  /* 0x0000000b07077291 */ /* 0x000fe2000f8f303f */
[----:B------:R-:W-:Y:S01]  /*1d90*/  IMAD R3, R3, -0x8, R4 ;  /* 0xfffffff803037824 */ /* 0x000fe200078e0204 */
[----:B------:R-:W-:Y:S01]  /*1da0*/  LEA.HI.SX32 R246, R5, R246, 0x1e ;  /* 0x000000f605f67211 */ /* 0x000fe200078ff2ff */
[----:B------:R-:W-:Y:S01]  /*1db0*/  IMAD R215, R215, 0x2, R224 ;  /* 0x00000002d7d77824 */ /* 0x000fe200078e02e0 */
[----:B------:R-:W-:Y:S01]  /*1dc0*/  LEA R218, R218, 0x23c80, 0x1 ;  /* 0x00023c80dada7811 */ /* 0x000fe200078e08ff */
[----:B------:R-:W-:Y:S01]  /*1dd0*/  IMAD R220, R223, 0x2, R220 ;  /* 0x00000002dfdc7824 */ /* 0x000fe200078e02dc */
[----:B------:R-:W-:Y:S01]  /*1de0*/  LEA R217, R217, 0x80, 0x1 ;  /* 0x00000080d9d97811 */ /* 0x000fe200078e08ff */
[----:B------:R-:W-:Y:S01]  /*1df0*/  IMAD R214, R213, 0x2, R224 ;  /* 0x00000002d5d67824 */ /* 0x000fe200078e02e0 */
[----:B------:R-:W-:Y:S01]  /*1e00*/  IADD3 R223, R228, R223, RZ ;  /* 0x000000dfe4df7210 */ /* 0x000fe20007ffe0ff */
[----:B------:R-:W-:Y:S01]  /*1e10*/  IMAD R244, R244, -0x2, R3 ;  /* 0xfffffffef4f47824 */ /* 0x000fe200078e0203 */
[----:B------:R-:W-:Y:S01]  /*1e20*/  IADD3 R247, R229, 0xf080, RZ ;  /* 0x0000f080e5f77810 */ /* 0x000fe20007ffe0ff */
        /* <DEDUP_REMOVED lines=59> */
[----:B------:R-:W-:Y:S01]  /*21e0*/  LEA R0, R0, R219, 0x1 ;  /* 0x000000db00007211 */ /* 0x000fe200078e08ff */
[----:B------:R-:W-:Y:S01]  /*21f0*/  IMAD R213, R213, 0x2, R215 ;  /* 0x00000002d5d57824 */ /* 0x000fe200078e02d7 */
[----:B------:R-:W-:Y:S01]  /*2200*/  IADD3 R212, R222, R221, RZ ;  /* 0x000000ddded47210 */ /* 0x000fe20007ffe0ff */
[----:B------:R-:W-:Y:S01]  /*2210*/  ULDC UR10, c[0x0][0x188] ;  /* 0x00006200000a7ab9 */ /* 0x000fe20000000800 */
[----:B------:R-:W-:Y:S01]  /*2220*/  IADD3 R252, R245, 0x21480, RZ ;  /* 0x00021480f5fc7810 */ /* 0x000fe20007ffe0ff */
[----:B------:R-:W-:Y:S01]  /*2230*/  ULDC UR9, c[0x0][0x278] ;  /* 0x00009e0000097ab9 */ /* 0x000fe20000000800 */
[----:B------:R-:W-:Y:S01]  /*2240*/  IADD3 R216, R228, R225, RZ ;  /* 0x000000e1e4d87210 */ /* 0x000fe20007ffe0ff */
[----:B------:R-:W-:-:S02]  /*2250*/  ULDC UR8, c[0x0][0x218] ;  /* 0x0000860000087ab9 */ /* 0x000fc40000000800 */
[----:B------:R-:W-:Y:S02]  /*2260*/  ULDC UR5, c[0x0][0x290] ;  /* 0x0000a40000057ab9 */ /* 0x000fe40000000800 */
[----:B------:R-:W-:Y:S02]  /*2270*/  UMOV UR22, 0x1 ;  /* 0x0000000100167882 */ /* 0x000fe40000000000 */
[----:B------:R-:W-:Y:S02]  /*2280*/  UMOV UR4, URZ ;  /* 0x0000003f00047c82 */ /* 0x000fe40008000000 */
[----:B------:R-:W-:Y:S02]  /*2290*/  UMOV UR12, URZ ;  /* 0x0000003f000c7c82 */ /* 0x000fe40008000000 */
[----:B------:R-:W-:Y:S02]  /*22a0*/  UIMAD UR10, UR20, UR10, URZ ;  /* 0x0000000a140a72a4 */ /* 0x000fe4000f8e023f */
[----:B------:R-:W-:-:S02]  /*22b0*/  UIMAD UR9, UR20, UR9, URZ ;  /* 0x00000009140972a4 */ /* 0x000fc4000f8e023f */
[----:B------:R-:W-:Y:S02]  /*22c0*/  UIMAD UR8, UR20, UR8, URZ ;  /* 0x00000008140872a4 */ /* 0x000fe4000f8e023f */
[----:B------:R-:W-:Y:S02]  /*22d0*/  UIMAD UR5, UR20, UR5, URZ ;  /* 0x00000005140572a4 */ /* 0x000fe4000f8e023f */
[----:B------:R-:W-:Y:S02]  /*22e0*/  USHF.R.S32.HI UR19, URZ, 0x6, UR7 ;  /* 0x000000063f137899 */ /* 0x000fe40008011407 */
[----:B-1----:R-:W-:Y:S02]  /*22f0*/  ULDC UR11, c[0x0][0x168] ;  /* 0x00005a00000b7ab9 */ /* 0x002fe40000000800 */
.L_x_659:
[----:B------:R-:W-:Y:S04]  /*2300*/  DEPBAR.LE SB0, 0x1 ;  /* 0x000080400000791a */ /* 0x000fe80000000000 */
[----:B------:R-:W-:Y:S01]  /*2310*/  BAR.SYNC.DEFER_BLOCKING 0x0 ;  /* 0x0000000000007b1d */ /* 0x000fe20000010000 */
[----:B------:R-:W-:Y:S01]  /*2320*/  MOV R3, UR4 ;  /* 0x0000000400037c02 */ /* 0x000fe20008000f00 */
[----:B------:R-:W-:Y:S01]  /*2330*/  UIADD3 UR21, UR12, 0x1, URZ ;  /* 0x000000010c157890 */ /* 0x000fe2000fffe03f */
[----:B------:R-:W-:Y:S02]  /*2340*/  MOV R108, UR4 ;  /* 0x00000004006c7c02 */ /* 0x000fe40008000f00 */
[----:B------:R-:W-:Y:S01]  /*2350*/  MOV R102, UR4 ;  /* 0x0000000400667c02 */ /* 0x000fe20008000f00 */
[----:B------:R-:W-:Y:S01]  /*2360*/  IMAD R3, R3, 0x3000, R228 ;  /* 0x0000300003037824 */ /* 0x000fe200078e02e4 */
[----:B------:R-:W-:Y:S01]  /*2370*/  MOV R197, UR4 ;  /* 0x0000000400c57c02 */ /* 0x000fe20008000f00 */
[----:B------:R-:W-:Y:S01]  /*2380*/  IMAD R108, R108, 0x3000, R225 ;  /* 0x000030006c6c7824 */ /* 0x000fe200078e02e1 */
[----:B------:R-:W-:Y:S01]  /*2390*/  UISETP.GE.AND UP0, UPT, UR21, UR19, UPT ;  /* 0x000000131500728c */ /* 0x000fe2000bf06270 */
[----:B------:R-:W-:Y:S01]  /*23a0*/  IMAD R102, R102, 0x3000, R223 ;  /* 0x0000300066667824 */ /* 0x000fe200078e02df */
[----:B------:R-:W-:Y:S02]  /*23b0*/  SHF.L.U32 R176, R3, 0x1, RZ ;  /* 0x0000000103b07819 */ /* 0x000fe400000006ff */
[-C--:B------:R-:W-:Y:S02]  /*23c0*/  IADD3 R97, R228, R108.reuse, RZ ;  /* 0x0000006ce4617210 */ /* 0x080fe40007ffe0ff */
[----:B------:R-:W-:Y:S02]  /*23d0*/  SHF.L.U32 R175, R102, 0x1, RZ ;  /* 0x0000000166af7819 */ /* 0x000fe400000006ff */
[----:B------:R-:W-:Y:S02]  /*23e0*/  SHF.L.U32 R96, R97, 0x1, RZ ;  /* 0x0000000161607819 */ /* 0x000fe400000006ff */
[----:B------:R-:W-:Y:S02]  /*23f0*/  IADD3 R108, R223, R108, RZ ;  /* 0x0000006cdf6c7210 */ /* 0x000fe40007ffe0ff */
[----:B------:R-:W-:Y:S02]  /*2400*/  LEA R195, R197, R246, 0x6 ;  /* 0x000000f6c5c37211 */ /* 0x000fe400078e30ff */
[----:B------:R-:W-:Y:S01]  /*2410*/  SHF.L.U32 R174, R108, 0x1, RZ ;  /* 0x000000016cae7819 */ /* 0x000fe200000006ff */
[----:B------:R-:W-:Y:S01]  /*2420*/  LDSM.16.M88.2 R2, [R224+0x80] ;  /* 0x00008000e002783b */ /* 0x000fe20000000100 */
[----:B------:R-:W-:Y:S03]  /*2430*/  PLOP3.LUT P0, PT, PT, PT, UP0, 0x80, 0x0 ;  /* 0x000000000000781c */ /* 0x000fe60003f0f008 */
[----:B------:R-:W1:Y:S04]  /*2440*/  LDSM.16.M88.4 R84, [R176+0xf080] ;  /* 0x00f08000b054783b */ /* 0x000e680000000200 */
[----:B------:R-:W2:Y:S04]  /*2450*/  LDSM.16.M88.2 R88, [R224+0x880] ;  /* 0x00088000e058783b */ /* 0x000ea80000000100 */
[----:B------:R-:W3:Y:S04]  /*2460*/  LDSM.16.M88.2 R90, [R224+0x1080] ;  /* 0x00108000e05a783b */ /* 0x000ee80000000100 */
[----:B------:R-:W4:Y:S04]  /*2470*/  LDSM.16.M88.2 R92, [R224+0x1880] ;  /* 0x00188000e05c783b */ /* 0x000f280000000100 */
[----:B------:R-:W5:Y:S04]  /*2480*/  LDSM.16.M88.2 R94, [R224+0x2080] ;  /* 0x00208000e05e783b */ /* 0x000f680000000100 */
[----:B------:R-:W-:Y:S04]  /*2490*/  LDSM.16.M88.2 R100, [R215+0x80] ;  /* 0x00008000d764783b */ /* 0x000fe80000000100 */
[----:B------:R-:W4:Y:S04]  /*24a0*/  LDSM.16.M88.4 R96, [R96+0xf080] ;  /* 0x00f080006060783b */ /* 0x000f280000000200 */
[----:B------:R-:W-:Y:S04]  /*24b0*/  LDSM.16.M88.2 R102, [R214+0x80] ;  /* 0x00008000d666783b */ /* 0x000fe80000000100 */
[----:B------:R-:W-:Y:S04]  /*24c0*/  LDSM.16.M88.4 R104, [R175+0xf080] ;  /* 0x00f08000af68783b */ /* 0x000fe80000000200 */
[----:B------:R-:W-:Y:S01]  /*24d0*/  LDSM.16.M88.4 R108, [R174+0xf080] ;  /* 0x00f08000ae6c783b */ /* 0x000fe20000000200 */
[C---:B-1----:R-:W-:Y:S03]  /*24e0*/  HMMA.16816.F32.BF16 R4, R84.reuse, R2, RZ ;  /* 0x000000025404723c */ /* 0x042fe600000418ff */
[----:B------:R-:W1:Y:S04]  /*24f0*/  LDSM.16.M88.2 R2, [R215+0x880] ;  /* 0x00088000d702783b */ /* 0x000e680000000100 */
[----:B------:R-:W-:Y:S01]  /*2500*/  LDSM.16.M88.2 R172, [R215+0x2880] ;  /* 0x00288000d7ac783b */ /* 0x000fe20000000100 */
[C---:B--2---:R-:W-:Y:S03]  /*2510*/  HMMA.16816.F32.BF16 R8, R84.reuse, R88, RZ ;  /* 0x000000585408723c */ /* 0x044fe600000418ff */
[----:B------:R-:W2:Y:S04]  /*2520*/  LDSM.16.M88.2 R88, [R215+0x1080] ;  /* 0x00108000d758783b */ /* 0x000ea80000000100 */
[----:B------:R-:W-:Y:S01]  /*2530*/  LDS R199, [R195.X4+0x21080] ;  /* 0x02108000c3c77984 */ /* 0x000fe20000004800 */
[C---:B---3--:R-:W-:Y:S03]  /*2540*/  HMMA.16816.F32.BF16 R12, R84.reuse, R90, RZ ;  /* 0x0000005a540c723c */ /* 0x048fe600000418ff */
[----:B------:R-:W3:Y:S04]  /*2550*/  LDSM.16.M88.2 R90, [R215+0x1880] ;  /* 0x00188000d75a783b */ /* 0x000ee80000000100 */
[----:B------:R-:W-:Y:S01]  /*2560*/  LDS R198, [R195.X4+0x210a0] ;  /* 0x0210a000c3c67984 */ /* 0x000fe20000004800 */
[C---:B----4-:R-:W-:Y:S03]  /*2570*/  HMMA.16816.F32.BF16 R16, R84.reuse, R92, RZ ;  /* 0x0000005c5410723c */ /* 0x050fe600000418ff */
[----:B------:R-:W4:Y:S05]  /*2580*/  LDSM.16.M88.2 R92, [R215+0x2080] ;  /* 0x00208000d75c783b */ /* 0x000f2a0000000100 */
[----:B-----5:R-:W-:Y:S01]  /*2590*/  HMMA.16816.F32.BF16 R20, R84, R94, RZ ;  /* 0x0000005e5414723c */ /* 0x020fe200000418ff */
[----:B------:R-:W5:Y:S04]  /*25a0*/  LDSM.16.M88.2 R84, [R214+0x880] ;  /* 0x00088000d654783b */ /* 0x000f680000000100 */
[----:B------:R-:W5:Y:S03]  /*25b0*/  LDSM.16.M88.2 R86, [R214+0x1080] ;  /* 0x00108000d656783b */ /* 0x000f660000000100 */
[C---:B------:R-:W-:Y:S01]  /*25c0*/  HMMA.16816.F32.BF16 R4, R96.reuse, R100, R4 ;  /* 0x000000646004723c */ /* 0x040fe20000041804 */
[----:B------:R-:W-:Y:S07]  /*25d0*/  LDSM.16.M88.2 R94, [R214+0x2080] ;  /* 0x00208000d65e783b */ /* 0x000fee0000000100 */
[C---:B-1----:R-:W-:Y:S01]  /*25e0*/  HMMA.16816.F32.BF16 R8, R96.reuse, R2, R8 ;  /* 0x000000026008723c */ /* 0x042fe20000041808 */
[----:B------:R-:W1:Y:S07]  /*25f0*/  LDSM.16.M88.2 R2, [R214+0x1880] ;  /* 0x00188000d602783b */ /* 0x000e6e0000000100 */
[C---:B--2---:R-:W-:Y:S01]  /*2600*/  HMMA.16816.F32.BF16 R12, R96.reuse, R88, R12 ;  /* 0x00000058600c723c */ /* 0x044fe2000004180c */
[----:B------:R-:W2:Y:S07]  /*2610*/  LDSM.16.M88.2 R88, [R213+0x80] ;  /* 0x00008000d558783b */ /* 0x000eae0000000100 */
[C---:B---3--:R-:W-:Y:S01]  /*2620*/  HMMA.16816.F32.BF16 R16, R96.reuse, R90, R16 ;  /* 0x0000005a6010723c */ /* 0x048fe20000041810 */
[----:B------:R-:W3:Y:S07]  /*2630*/  LDSM.16.M88.2 R90, [R213+0x880] ;  /* 0x00088000d55a783b */ /* 0x000eee0000000100 */
[----:B----4-:R-:W-:Y:S01]  /*2640*/  HMMA.16816.F32.BF16 R20, R96, R92, R20 ;  /* 0x0000005c6014723c */ /* 0x010fe20000041814 */
[----:B------:R-:W-:Y:S04]  /*2650*/  LDSM.16.M88.2 R92, [R213+0x1880] ;  /* 0x00188000d55c783b */ /* 0x000fe80000000100 */
[----:B------:R-:W-:Y:S03]  /*2660*/  LDSM.16.M88.2 R96, [R213+0x2080] ;  /* 0x00208000d560783b */ /* 0x000fe60000000100 */
[C---:B------:R-:W-:Y:S01]  /*2670*/  HMMA.16816.F32.BF16 R4, R104.reuse, R102, R4 ;  /* 0x000000666804723c */ /* 0x040fe20000041804 */
[----:B------:R-:W-:Y:S04]  /*2680*/  LDSM.16.M88.4 R100, [R176+0x11080] ;  /* 0x01108000b064783b */ /* 0x000fe80000000200 */
[----:B------:R-:W-:Y:S03]  /*2690*/  LDSM.16.M88.2 R98, [R224+0x4880] ;  /* 0x00488000e062783b */ /* 0x000fe60000000100 */
[C---:B-----5:R-:W-:Y:S01]  /*26a0*/  HMMA.16816.F32.BF16 R8, R104.reuse, R84, R8 ;  /* 0x000000546808723c */ /* 0x060fe20000041808 */
[----:B------:R-:W4:Y:S07]  /*26b0*/  LDSM.16.M88.2 R84, [R213+0x1080] ;  /* 0x00108000d554783b */ /* 0x000f2e0000000100 */
[C---:B------:R-:W-:Y:S01]  /*26c0*/  HMMA.16816.F32.BF16 R12, R104.reuse, R86, R12 ;  /* 0x00000056680c723c */ /* 0x040fe2000004180c */
[----:B------:R-:W5:Y:S07]  /*26d0*/  LDSM.16.M88.2 R86, [R224+0x2880] ;  /* 0x00288000e056783b */ /* 0x000f6e0000000100 */
[C---:B-1----:R-:W-:Y:S07]  /*26e0*/  HMMA.16816.F32.BF16 R16, R104.reuse, R2, R16 ;  /* 0x000000026810723c */ /* 0x042fee0000041810 */
[----:B------:R-:W-:Y:S01]  /*26f0*/  MOV R3, UR4 ;  /* 0x0000000400037c02 */ /* 0x000fe20008000f00 */
[----:B------:R-:W-:Y:S07]  /*2700*/  HMMA.16816.F32.BF16 R20, R104, R94, R20 ;  /* 0x0000005e6814723c */ /* 0x000fee0000041814 */
[----:B------:R-:W-:Y:S01]  /*2710*/  IMAD R94, R3, 0x3000, R216 ;  /* 0x00003000035e7824 */ /* 0x000fe200078e02d8 */
[C---:B--2---:R-:W-:Y:S01]  /*2720*/  HMMA.16816.F32.BF16 R4, R108.reuse, R88, R4 ;  /* 0x000000586c04723c */ /* 0x044fe20000041804 */
[----:B------:R-:W1:Y:S04]  /*2730*/  LDSM.16.M88.2 R2, [R224+0x3080] ;  /* 0x00308000e002783b */ /* 0x000e680000000100 */
[----:B------:R-:W2:Y:S01]  /*2740*/  LDSM.16.M88.2 R88, [R224+0x3880] ;  /* 0x00388000e058783b */ /* 0x000ea20000000100 */
[----:B------:R-:W-:Y:S02]  /*2750*/  SHF.L.U32 R177, R94, 0x1, RZ ;  /* 0x000000015eb17819 */ /* 0x000fe400000006ff */
[C---:B---3--:R-:W-:Y:S01]  /*2760*/  HMMA.16816.F32.BF16 R8, R108.reuse, R90, R8 ;  /* 0x0000005a6c08723c */ /* 0x048fe20000041808 */
[----:B------:R-:W3:Y:S04]  /*2770*/  LDSM.16.M88.2 R94, [R224+0x4080] ;  /* 0x00408000e05e783b */ /* 0x000ee80000000100 */
[----:B------:R-:W2:Y:S03]  /*2780*/  LDSM.16.M88.4 R104, [R177+0x11080] ;  /* 0x01108000b168783b */ /* 0x000ea60000000200 */
[C---:B----4-:R-:W-:Y:S01]  /*2790*/  HMMA.16816.F32.BF16 R12, R108.reuse, R84, R12 ;  /* 0x000000546c0c723c */ /* 0x050fe2000004180c */
[----:B------:R-:W4:Y:S04]  /*27a0*/  LDSM.16.M88.2 R84, [R215+0x3080] ;  /* 0x00308000d754783b */ /* 0x000f280000000100 */
[----:B------:R-:W-:Y:S03]  /*27b0*/  LDSM.16.M88.2 R90, [R215+0x4080] ;  /* 0x00408000d75a783b */ /* 0x000fe60000000100 */
[C---:B------:R-:W-:Y:S01]  /*27c0*/  HMMA.16816.F32.BF16 R16, R108.reuse, R92, R16 ;  /* 0x0000005c6c10723c */ /* 0x040fe20000041810 */
[----:B------:R-:W-:Y:S07]  /*27d0*/  LDSM.16.M88.2 R92, [R215+0x4880] ;  /* 0x00488000d75c783b */ /* 0x000fee0000000100 */
[----:B------:R-:W-:Y:S01]  /*27e0*/  HMMA.16816.F32.BF16 R20, R108, R96, R20 ;  /* 0x000000606c14723c */ /* 0x000fe20000041814 */
[----:B------:R-:W-:Y:S04]  /*27f0*/  LDSM.16.M88.2 R96, [R214+0x2880] ;  /* 0x00288000d660783b */ /* 0x000fe80000000100 */
[----:B------:R-:W-:Y:S03]  /*2800*/  LDSM.16.M88.4 R108, [R175+0x11080] ;  /* 0x01108000af6c783b */ /* 0x000fe60000000200 */
[C---:B-----5:R-:W-:Y:S01]  /*2810*/  HMMA.16816.F32.BF16 R4, R100.reuse, R86, R4 ;  /* 0x000000566404723c */ /* 0x060fe20000041804 */
[----:B------:R-:W5:Y:S07]  /*2820*/  LDSM.16.M88.2 R86, [R215+0x3880] ;  /* 0x00388000d756783b */ /* 0x000f6e0000000100 */
[C---:B-1----:R-:W-:Y:S01]  /*2830*/  HMMA.16816.F32.BF16 R8, R100.reuse, R2, R8 ;  /* 0x000000026408723c */ /* 0x042fe20000041808 */
[----:B------:R-:W1:Y:S07]  /*2840*/  LDSM.16.M88.2 R2, [R214+0x3080] ;  /* 0x00308000d602783b */ /* 0x000e6e0000000100 */
[C---:B--2---:R-:W-:Y:S01]  /*2850*/  HMMA.16816.F32.BF16 R12, R100.reuse, R88, R12 ;  /* 0x00000058640c723c */ /* 0x044fe2000004180c */
[----:B------:R-:W2:Y:S07]  /*2860*/  LDSM.16.M88.2 R88, [R214+0x3880] ;  /* 0x00388000d658783b */ /* 0x000eae0000000100 */
[C---:B---3--:R-:W-:Y:S01]  /*2870*/  HMMA.16816.F32.BF16 R16, R100.reuse, R94, R16 ;  /* 0x0000005e6410723c */ /* 0x048fe20000041810 */
[----:B------:R-:W3:Y:S07]  /*2880*/  LDSM.16.M88.2 R94, [R214+0x4080] ;  /* 0x00408000d65e783b */ /* 0x000eee0000000100 */
[----:B------:R-:W-:Y:S01]  /*2890*/  HMMA.16816.F32.BF16 R20, R100, R98, R20 ;  /* 0x000000626414723c */ /* 0x000fe20000041814 */
[----:B------:R-:W1:Y:S04]  /*28a0*/  LDSM.16.M88.2 R98, [R214+0x4880] ;  /* 0x00488000d662783b */ /* 0x000e680000000100 */
[----:B------:R-:W-:Y:S03]  /*28b0*/  LDSM.16.M88.4 R100, [R174+0x11080] ;  /* 0x01108000ae64783b */ /* 0x000fe60000000200 */
[C---:B------:R-:W-:Y:S01]  /*28c0*/  HMMA.16816.F32.BF16 R4, R104.reuse, R172, R4 ;  /* 0x000000ac6804723c */ /* 0x040fe20000041804 */
[----:B------:R-:W1:Y:S07]  /*28d0*/  LDSM.16.M88.2 R172, [R213+0x2880] ;  /* 0x00288000d5ac783b */ /* 0x000e6e0000000100 */
[C---:B----4-:R-:W-:Y:S01]  /*28e0*/  HMMA.16816.F32.BF16 R8, R104.reuse, R84, R8 ;  /* 0x000000546808723c */ /* 0x050fe20000041808 */
[----:B------:R-:W4:Y:S07]  /*28f0*/  LDSM.16.M88.2 R84, [R213+0x3080] ;  /* 0x00308000d554783b */ /* 0x000f2e0000000100 */
[C---:B-----5:R-:W-:Y:S01]  /*2900*/  HMMA.16816.F32.BF16 R12, R104.reuse, R86, R12 ;  /* 0x00000056680c723c */ /* 0x060fe2000004180c */
[----:B------:R-:W5:Y:S07]  /*2910*/  LDSM.16.M88.2 R86, [R213+0x3880] ;  /* 0x00388000d556783b */ /* 0x000f6e0000000100 */
[C---:B------:R-:W-:Y:S01]  /*2920*/  HMMA.16816.F32.BF16 R16, R104.reuse, R90, R16 ;  /* 0x0000005a6810723c */ /* 0x040fe20000041810 */
[----:B------:R-:W4:Y:S07]  /*2930*/  LDSM.16.M88.2 R90, [R213+0x4080] ;  /* 0x00408000d55a783b */ /* 0x000f2e0000000100 */
[----:B------:R-:W-:Y:S01]  /*2940*/  HMMA.16816.F32.BF16 R20, R104, R92, R20 ;  /* 0x0000005c6814723c */ /* 0x000fe20000041814 */
[----:B------:R-:W4:Y:S04]  /*2950*/  LDSM.16.M88.2 R92, [R213+0x4880] ;  /* 0x00488000d55c783b */ /* 0x000f280000000100 */
[----:B------:R-:W-:Y:S03]  /*2960*/  LDSM.16.M88.4 R104, [R176+0x13080] ;  /* 0x01308000b068783b */ /* 0x000fe60000000200 */
[C---:B------:R-:W-:Y:S01]  /*2970*/  HMMA.16816.F32.BF16 R4, R108.reuse, R96, R4 ;  /* 0x000000606c04723c */ /* 0x040fe20000041804 */
[----:B------:R-:W4:Y:S07]  /*2980*/  LDSM.16.M88.2 R96, [R224+0x5080] ;  /* 0x00508000e060783b */ /* 0x000f2e0000000100 */
        /* <DEDUP_REMOVED lines=34> */
[----:B------:R-:W-:Y:S07]  /*2bb0*/  LDSM.16.M88.2 R84, [R213+0x6080] ;  /* 0x00608000d554783b */ /* 0x000fee0000000100 */
[C---:B-----5:R-:W-:Y:S08]  /*2bc0*/  HMMA.16816.F32.BF16 R12, R108.reuse, R86, R12 ;  /* 0x000000566c0c723c */ /* 0x060ff0000004180c */
[C---:B------:R-:W-:Y:S08]  /*2bd0*/  HMMA.16816.F32.BF16 R16, R108.reuse, R90, R16 ;  /* 0x0000005a6c10723c */ /* 0x040ff00000041810 */
[----:B------:R-:W-:Y:S08]  /*2be0*/  HMMA.16816.F32.BF16 R20, R108, R92, R20 ;  /* 0x0000005c6c14723c */ /* 0x000ff00000041814 */
[C---:B------:R-:W-:Y:S08]  /*2bf0*/  HMMA.16816.F32.BF16 R4, R100.reuse, R96, R4 ;  /* 0x000000606404723c */ /* 0x040ff00000041804 */
[C---:B-1----:R-:W-:Y:S01]  /*2c00*/  HMMA.16816.F32.BF16 R8, R100.reuse, R2, R8 ;  /* 0x000000026408723c */ /* 0x042fe20000041808 */
[----:B------:R-:W1:Y:S07]  /*2c10*/  LDSM.16.M88.2 R2, [R213+0x5880] ;  /* 0x00588000d502783b */ /* 0x000e6e0000000100 */
[C---:B--2---:R-:W-:Y:S08]  /*2c20*/  HMMA.16816.F32.BF16 R12, R100.reuse, R88, R12 ;  /* 0x00000058640c723c */ /* 0x044ff0000004180c */
[C---:B---3--:R-:W-:Y:S08]  /*2c30*/  HMMA.16816.F32.BF16 R16, R100.reuse, R94, R16 ;  /* 0x0000005e6410723c */ /* 0x048ff00000041810 */
[----:B------:R-:W-:Y:S08]  /*2c40*/  HMMA.16816.F32.BF16 R20, R100, R98, R20 ;  /* 0x000000626414723c */ /* 0x000ff00000041814 */
[C---:B------:R-:W-:Y:S08]  /*2c50*/  HMMA.16816.F32.BF16 R4, R104.reuse, R172, R4 ;  /* 0x000000ac6804723c */ /* 0x040ff00000041804 */
[C---:B-1----:R-:W-:Y:S01]  /*2c60*/  HMMA.16816.F32.BF16 R8, R104.reuse, R2, R8 ;  /* 0x000000026808723c */ /* 0x042fe20000041808 */
[----:B------:R-:W1:Y:S07]  /*2c70*/  LDSM.16.M88.2 R2, [R213+0x6880] ;  /* 0x00688000d502783b */ /* 0x000e6e0000000100 */
[C---:B------:R-:W-:Y:S01]  /*2c80*/  HMMA.16816.F32.BF16 R12, R104.reuse, R84, R12 ;  /* 0x00000054680c723c */ /* 0x040fe2000004180c */
[----:B------:R-:W2:Y:S01]  /*2c90*/  LDSM.16.M88.2 R84, [R213+0x7080] ;  /* 0x00708000d554783b */ /* 0x000ea20000000100 */
[----:B------:R-:W-:Y:S04]  /*2ca0*/  DEPBAR.LE SB0, 0x0 ;  /* 0x000080000000791a */ /* 0x000fe80000000000 */
[----:B------:R-:W-:Y:S02]  /*2cb0*/  BAR.SYNC.DEFER_BLOCKING 0x0 ;  /* 0x0000000000007b1d */ /* 0x000fe40000010000 */
[----:B------:R-:W-:Y:S04]  /*2cc0*/  FMUL.FTZ R178, R4, c[0x0][0x2b4] ;  /* 0x0000ad0004b27a20 */ /* 0x000fe80000410000 */
[----:B------:R-:W-:Y:S02]  /*2cd0*/  FMUL.FTZ R179, R5, c[0x0][0x2b4] ;  /* 0x0000ad0005b37a20 */ /* 0x000fe40000410000 */
[----:B------:R-:W-:Y:S01]  /*2ce0*/  FMUL.FTZ R180, R6, c[0x0][0x2b4] ;  /* 0x0000ad0006b47a20 */ /* 0x000fe20000410000 */
[----:B------:R-:W3:Y:S01]  /*2cf0*/  MUFU.TANH R178, R178 ;  /* 0x000000b200b27308 */ /* 0x000ee20000002400 */
[----:B------:R-:W-:Y:S02]  /*2d00*/  FMUL.FTZ R181, R7, c[0x0][0x2b4] ;  /* 0x0000ad0007b57a20 */ /* 0x000fe40000410000 */
[----:B------:R-:W-:Y:S02]  /*2d10*/  FMUL.FTZ R182, R8, c[0x0][0x2b4] ;  /* 0x0000ad0008b67a20 */ /* 0x000fe40000410000 */
[----:B------:R-:W-:Y:S02]  /*2d20*/  FMUL.FTZ R183, R9, c[0x0][0x2b4] ;  /* 0x0000ad0009b77a20 */ /* 0x000fe40000410000 */
[----:B------:R-:W-:Y:S02]  /*2d30*/  FMUL.FTZ R184, R10, c[0x0][0x2b4] ;  /* 0x0000ad000ab87a20 */ /* 0x000fe40000410000 */
[----:B------:R-:W-:Y:S01]  /*2d40*/  FMUL.FTZ R185, R11, c[0x0][0x2b4] ;  /* 0x0000ad000bb97a20 */ /* 0x000fe20000410000 */
[----:B------:R-:W4:Y:S01]  /*2d50*/  MUFU.TANH R179, R179 ;  /* 0x000000b300b37308 */ /* 0x000f220000002400 */
[----:B------:R-:W-:Y:S02]  /*2d60*/  FMUL.FTZ R186, R12, c[0x0][0x2b4] ;  /* 0x0000ad000cba7a20 */ /* 0x000fe40000410000 */
[----:B------:R-:W-:Y:S02]  /*2d70*/  FMUL.FTZ R187, R13, c[0x0][0x2b4] ;  /* 0x0000ad000dbb7a20 */ /* 0x000fe40000410000 */
[----:B------:R-:W-:Y:S01]  /*2d80*/  FMUL.FTZ R188, R14, c[0x0][0x2b4] ;  /* 0x0000ad000ebc7a20 */ /* 0x000fe20000410000 */
[----:B------:R3:W3:Y:S01]  /*2d90*/  LDSM.16.M88.2 R88, [R224+0x8080] ;  /* 0x00808000e058783b */ /* 0x0006e20000000100 */
[----:B------:R-:W-:Y:S03]  /*2da0*/  FMUL.FTZ R189, R15, c[0x0][0x2b4] ;  /* 0x0000ad000fbd7a20 */ /* 0x000fe60000410000 */
[----:B------:R-:W3:Y:S01]  /*2db0*/  MUFU.TANH R180, R180 ;  /* 0x000000b400b47308 */ /* 0x000ee20000002400 */
[----:B------:R3:W3:Y:S01]  /*2dc0*/  LDSM.16.M88.2 R90, [R224+0x8880] ;  /* 0x00888000e05a783b */ /* 0x0006e20000000100 */
[C---:B-1----:R-:W-:Y:S03]  /*2dd0*/  HMMA.16816.F32.BF16 R16, R104.reuse, R2, R16 ;  /* 0x000000026810723c */ /* 0x042fe60000041810 */
[----:B------:R1:W1:Y:S04]  /*2de0*/  LDSM.16.M88.2 R2, [R224+0x7880] ;  /* 0x00788000e002783b */ /* 0x0002680000000100 */
[----:B------:R1:W1:Y:S01]  /*2df0*/  LDSM.16.M88.2 R92, [R224+0x9080] ;  /* 0x00908000e05c783b */ /* 0x0002620000000100 */
[----:B------:R-:W1:Y:S01]  /*2e00*/  MUFU.TANH R181, R181 ;  /* 0x000000b500b57308 */ /* 0x000e620000002400 */
[----:B--2---:R-:W-:Y:S02]  /*2e10*/  HMMA.16816.F32.BF16 R20, R104, R84, R20 ;  /* 0x000000546814723c */ /* 0x004fe40000041814 */
[----:B------:R2:W1:Y:S04]  /*2e20*/  LDSM.16.M88.2 R94, [R224+0x9880] ;  /* 0x00988000e05e783b */ /* 0x0004680000000100 */
[----:B------:R2:W1:Y:S03]  /*2e30*/  LDSM.16.M88.2 R100, [R215+0x7880] ;  /* 0x00788000d764783b */ /* 0x0004660000000100 */
[----:B------:R-:W1:Y:S01]  /*2e40*/  MUFU.TANH R182, R182 ;  /* 0x000000b600b67308 */ /* 0x000e620000002400 */
[----:B------:R2:W1:Y:S04]  /*2e50*/  LDSM.16.M88.2 R102, [R215+0x8080] ;  /* 0x00808000d766783b */ /* 0x0004680000000100 */
[----:B------:R2:W1:Y:S01]  /*2e60*/  LDSM.16.M88.2 R104, [R215+0x8880] ;  /* 0x00888000d768783b */ /* 0x0004620000000100 */
[----:B------:R-:W-:Y:S02]  /*2e70*/  FMUL.FTZ R190, R16, c[0x0][0x2b4] ;  /* 0x0000ad0010be7a20 */ /* 0x000fe40000410000 */
[----:B------:R-:W-:Y:S01]  /*2e80*/  FMUL.FTZ R191, R17, c[0x0][0x2b4] ;  /* 0x0000ad0011bf7a20 */ /* 0x000fe20000410000 */
[----:B------:R2:W1:Y:S01]  /*2e90*/  LDSM.16.M88.2 R106, [R215+0x9080] ;  /* 0x00908000d76a783b */ /* 0x0004620000000100 */
[----:B------:R-:W1:Y:S01]  /*2ea0*/  MUFU.TANH R183, R183 ;  /* 0x000000b700b77308 */ /* 0x000e620000002400 */
[----:B------:R-:W-:Y:S02]  /*2eb0*/  FMUL.FTZ R192, R18, c[0x0][0x2b4] ;  /* 0x0000ad0012c07a20 */ /* 0x000fe40000410000 */
[----:B------:R2:W1:Y:S01]  /*2ec0*/  LDSM.16.M88.2 R108, [R215+0x9880] ;  /* 0x00988000d76c783b */ /* 0x0004620000000100 */
[----:B------:R-:W-:Y:S02]  /*2ed0*/  FMUL.FTZ R193, R19, c[0x0][0x2b4] ;  /* 0x0000ad0013c17a20 */ /* 0x000fe40000410000 */
[----:B------:R-:W-:Y:S01]  /*2ee0*/  FMUL.FTZ R194, R20, c[0x0][0x2b4] ;  /* 0x0000ad0014c27a20 */ /* 0x000fe20000410000 */
[----:B------:R2:W1:Y:S01]  /*2ef0*/  LDSM.16.M88.4 R84, [R222+0x1b080] ;  /* 0x01b08000de54783b */ /* 0x0004620000000200 */
[----:B------:R-:W-:Y:S02]  /*2f00*/  FMUL.FTZ R195, R21, c[0x0][0x2b4] ;  /* 0x0000ad0015c37a20 */ /* 0x000fe40000410000 */
[----:B------:R-:W1:Y:S01]  /*2f10*/  MUFU.TANH R184, R184 ;  /* 0x000000b800b87308 */ /* 0x000e620000002400 */
[----:B------:R2:W1:Y:S01]  /*2f20*/  LDSM.16.M88.4 R96, [R212+0x1b080] ;  /* 0x01b08000d460783b */ /* 0x0004620000000200 */
[----:B------:R-:W-:Y:S02]  /*2f30*/  FMUL.FTZ R196, R22, c[0x0][0x2b4] ;  /* 0x0000ad0016c47a20 */ /* 0x000fe40000410000 */
[----:B------:R-:W-:Y:S06]  /*2f40*/  FMUL.FTZ R197, R23, c[0x0][0x2b4] ;  /* 0x0000ad0017c57a20 */ /* 0x000fec0000410000 */
        /* <DEDUP_REMOVED lines=13> */
[----:B------:R-:W-:-:S05]  /*3020*/  @P0 BRA `(.L_x_657) ;  /* 0x0000049000000947 */ /* 0x000fca0003800000 */
[----:B--234-:R-:W-:Y:S01]  /*3030*/  LOP3.LUT P2, RZ, R233, 0x1, RZ, 0xc0, !PT ;  /* 0x00000001e9ff7812 */ /* 0x01cfe2000784c0ff */
[----:B------:R-:W2:Y:S01]  /*3040*/  LDL.64 R200, [R1] ;  /* 0x0000000001c87983 */ /* 0x000ea20000100a00 */
[----:B------:R-:W-:Y:S01]  /*3050*/  ISETP.GE.AND P3, PT, R250, c[0x0][0x16c], PT ;  /* 0x00005b00fa007a0c */ /* 0x000fe20003f66270 */
[----:B------:R-:W-:Y:S01]  /*3060*/  USHF.R.S32.HI UR23, URZ, 0x1f, UR21 ;  /* 0x0000001f3f177899 */ /* 0x000fe20008011415 */
[----:B------:R-:W-:Y:S01]  /*3070*/  IMAD.MOV.U32 R11, RZ, RZ, R249 ;  /* 0x000000ffff0b7224 */ /* 0x000fe200078e00f9 */
[----:B------:R-:W-:Y:S01]  /*3080*/  ULDC.64 UR6, c[0x0][0x178] ;  /* 0x00005e0000067ab9 */ /* 0x000fe20000000a00 */
[----:B------:R-:W-:Y:S01]  /*3090*/  IMAD.U32 R15, RZ, RZ, UR18 ;  /* 0x00000012ff0f7e24 */ /* 0x000fe2000f8e00ff */
[----:B------:R-:W3:Y:S01]  /*30a0*/  S2R R4, SR_CTAID.Y ;  /* 0x0000000000047919 */ /* 0x000ee20000002600 */
[----:B------:R-:W-:Y:S01]  /*30b0*/  IMAD.U32 R13, RZ, RZ, UR18 ;  /* 0x00000012ff0d7e24 */ /* 0x000fe2000f8e00ff */
[----:B------:R-:W-:Y:S02]  /*30c0*/  UIMAD.WIDE.U32 UR26, UR21, UR6, URZ ;  /* 0x00000006151a72a5 */ /* 0x000fe4000f8e003f */
[----:B------:R-:W-:Y:S02]  /*30d0*/  UIMAD UR23, UR23, UR6, URZ ;  /* 0x00000006171772a4 */ /* 0x000fe4000f8e023f */
[----:B------:R-:W-:Y:S02]  /*30e0*/  UIMAD UR6, UR21, -0x40, UR11 ;  /* 0xffffffc0150678a4 */ /* 0x000fe4000f8e020b */
[----:B------:R-:W-:Y:S01]  /*30f0*/  IMAD.U32 R18, RZ, RZ, UR26 ;  /* 0x0000001aff127e24 */ /* 0x000fe2000f8e00ff */
[----:B------:R-:W-:Y:S03]  /*3100*/  UIMAD UR23, UR21, UR7, UR23 ;  /* 0x00000007151772a4 */ /* 0x000fe6000f8e0217 */
[----:B------:R-:W-:Y:S01]  /*3110*/  IADD3 R9, -R236, UR6, RZ ;  /* 0x00000006ec097c10 */ /* 0x000fe2000fffe1ff */
[----:B------:R-:W-:Y:S06]  /*3120*/  UIADD3 UR23, UR27, UR23, URZ ;  /* 0x000000171b177290 */ /* 0x000fec000fffe03f */
[----:B------:R-:W-:Y:S01]  /*3130*/  IMAD.U32 R6, RZ, RZ, UR23 ;  /* 0x00000017ff067e24 */ /* 0x000fe2000f8e00ff */
[----:B---3--:R-:W-:Y:S01]  /*3140*/  SHF.R.S32.HI R5, RZ, 0x1f, R4 ;  /* 0x0000001fff057819 */ /* 0x008fe20000011404 */
[C---:B------:R-:W-:Y:S04]  /*3150*/  @!P4 IMAD.WIDE.U32 R16, R4.reuse, c[0x0][0x270], R238 ;  /* 0x00009c000410ca25 */ /* 0x040fe800078e00ee */
[C---:B------:R-:W-:Y:S02]  /*3160*/  IMAD R8, R5.reuse, c[0x0][0x180], RZ ;  /* 0x0000600005087a24 */ /* 0x040fe400078e02ff */
[----:B------:R-:W-:Y:S02]  /*3170*/  @!P4 IMAD R5, R5, c[0x0][0x270], RZ ;  /* 0x00009c000505ca24 */ /* 0x000fe400078e02ff */
[C---:B------:R-:W-:Y:S02]  /*3180*/  IMAD R8, R4.reuse, c[0x0][0x184], R8 ;  /* 0x0000610004087a24 */ /* 0x040fe400078e0208 */
[C---:B------:R-:W-:Y:S02]  /*3190*/  @!P4 IMAD R5, R4.reuse, c[0x0][0x274], R5 ;  /* 0x00009d000405ca24 */ /* 0x040fe400078e0205 */
[----:B--2---:R-:W-:Y:S04]  /*31a0*/  IMAD.MOV.U32 R10, RZ, RZ, R200 ;  /* 0x000000ffff0a7224 */ /* 0x004fe800078e00c8 */
[----:B------:R-:W-:Y:S04]  /*31b0*/  IMAD.WIDE.U32 R10, R4, c[0x0][0x180], R10 ;  /* 0x00006000040a7a25 */ /* 0x000fe800078e000a */
[----:B------:R-:W-:Y:S01]  /*31c0*/  IMAD.U32 R4, RZ, RZ, UR22 ;  /* 0x00000016ff047e24 */ /* 0x000fe2000f8e00ff */
[----:B------:R-:W-:Y:S02]  /*31d0*/  IADD3 R7, P0, R10, UR10, RZ ;  /* 0x0000000a0a077c10 */ /* 0x000fe4000ff1e0ff */
[----:B------:R-:W-:Y:S02]  /*31e0*/  SEL R10, RZ, 0x2, P6 ;  /* 0x00000002ff0a7807 */ /* 0x000fe40003000000 */
[----:B------:R-:W-:Y:S02]  /*31f0*/  IADD3.X R8, R11, UR13, R8, P0, !PT ;  /* 0x0000000d0b087c10 */ /* 0x000fe400087fe408 */
[C---:B------:R-:W-:Y:S04]  /*3200*/  LEA R19, P0, R7.reuse, c[0x0][0x160], 0x1 ;  /* 0x0000580007137a11 */ /* 0x040fe800078008ff */
[----:B------:R-:W-:Y:S01]  /*3210*/  LEA.HI.X R8, R7, c[0x0][0x164], R8, 0x1, P0 ;  /* 0x0000590007087a11 */ /* 0x000fe200000f0c08 */
[----:B------:R-:W-:Y:S01]  /*3220*/  IMAD.U32 R7, RZ, RZ, UR26 ;  /* 0x0000001aff077e24 */ /* 0x000fe2000f8e00ff */
[----:B------:R-:W-:Y:S04]  /*3230*/  LEA R18, P1, R18, R19, 0x7 ;  /* 0x0000001312127211 */ /* 0x000fe800078238ff */
[----:B------:R-:W-:Y:S02]  /*3240*/  LEA.HI.X R19, R7, R8, R6, 0x7, P1 ;  /* 0x0000000807137211 */ /* 0x000fe400008f3c06 */
[--C-:B------:R-:W-:Y:S02]  /*3250*/  IADD3 R14, P1, P0, R15, 0x80, R18.reuse ;  /* 0x000000800f0e7810 */ /* 0x100fe4000783e012 */
[----:B------:R-:W-:Y:S02]  /*3260*/  SEL R8, RZ, 0x4, P5 ;  /* 0x00000004ff087807 */ /* 0x000fe40002800000 */
[--C-:B------:R-:W-:Y:S02]  /*3270*/  IADD3.X R15, RZ, UR17, R19.reuse, P1, P0 ;  /* 0x00000011ff0f7c10 */ /* 0x100fe40008fe0413 */
[----:B------:R-:W-:Y:S02]  /*3280*/  IADD3 R12, P1, P0, R13, 0x100, R18 ;  /* 0x000001000d0c7810 */ /* 0x000fe4000783e012 */
[----:B------:R-:W-:Y:S02]  /*3290*/  SEL R7, RZ, 0x1, P2 ;  /* 0x00000001ff077807 */ /* 0x000fe40001000000 */
[----:B------:R-:W-:Y:S02]  /*32a0*/  IADD3.X R13, RZ, UR17, R19, P1, P0 ;  /* 0x00000011ff0d7c10 */ /* 0x000fe40008fe0413 */
[----:B------:R-:W-:Y:S01]  /*32b0*/  IADD3 R7, R8, R10, R7 ;  /* 0x0000000a08077210 */ /* 0x000fe20007ffe007 */
[----:B------:R-:W-:Y:S01]  /*32c0*/  IMAD R10, R4, 0x6000, R247 ;  /* 0x00006000040a7824 */ /* 0x000fe200078e02f7 */
[----:B------:R-:W-:Y:S01]  /*32d0*/  @!P4 IADD3 R6, P0, R16, UR9, RZ ;  /* 0x000000091006cc10 */ /* 0x000fe2000ff1e0ff */
[----:B------:R-:W-:Y:S01]  /*32e0*/  IMAD.U32 R4, RZ, RZ, UR12 ;  /* 0x0000000cff047e24 */ /* 0x000fe2000f8e00ff */
[----:B------:R-:W-:Y:S02]  /*32f0*/  ISETP.LT.OR P1, PT, R9, 0x1, P3 ;  /* 0x000000010900780c */ /* 0x000fe40001f21670 */
[----:B------:R-:W-:Y:S02]  /*3300*/  LOP3.LUT P2, RZ, R7, 0x2, RZ, 0xc0, !PT ;  /* 0x0000000207ff7812 */ /* 0x000fe4000784c0ff */
[----:B------:R-:W-:Y:S02]  /*3310*/  @!P4 IADD3.X R5, R17, UR15, R5, P0, !PT ;  /* 0x0000000f1105cc10 */ /* 0x000fe400087fe405 */
[C---:B------:R-:W-:Y:S02]  /*3320*/  @!P4 LEA R16, P0, R6.reuse, c[0x0][0x258], 0x2 ;  /* 0x000096000610ca11 */ /* 0x040fe400078010ff */
[C---:B------:R-:W-:Y:S02]  /*3330*/  ISETP.LT.OR P3, PT, R9.reuse, 0x21, P3 ;  /* 0x000000210900780c */ /* 0x040fe40001f61670 */
[----:B------:R-:W-:Y:S01]  /*3340*/  @!P4 LEA.HI.X R17, R6, c[0x0][0x25c], R5, 0x2, P0 ;  /* 0x000097000611ca11 */ /* 0x000fe200000f1405 */
[----:B------:R-:W-:Y:S01]  /*3350*/  IMAD.U32 R5, RZ, RZ, UR22 ;  /* 0x00000016ff057e24 */ /* 0x000fe2000f8e00ff */
[----:B------:R-:W-:Y:S01]  /*3360*/  ISETP.LT.OR P0, PT, R9, 0x1, !P2 ;  /* 0x000000010900780c */ /* 0x000fe20005701670 */
[----:B------:R-:W-:Y:S01]  /*3370*/  @!PT LDS RZ, [RZ] ;  /* 0x00000000fffff984 */ /* 0x000fe20000000800 */
[----:B------:R-:W-:Y:S01]  /*3380*/  @!PT LDS RZ, [RZ] ;  /* 0x00000000fffff984 */ /* 0x000fe20000000800 */
[----:B------:R-:W-:Y:S01]  /*3390*/  @!PT LDS RZ, [RZ] ;  /* 0x00000000fffff984 */ /* 0x000fe20000000800 */
[----:B------:R2:W-:Y:S01]  /*33a0*/  LDGSTS.E.BYPASS.LTC128B.128 [R10], [R18.64], !P1 ;  /* 0x00000000120a7fae */ /* 0x0005e2000c901d58 */
[----:B------:R-:W-:Y:S01]  /*33b0*/  LOP3.LUT P1, RZ, R7, 0x4, RZ, 0xc0, !PT ;  /* 0x0000000407ff7812 */ /* 0x000fe2000782c0ff */
[----:B------:R-:W-:Y:S01]  /*33c0*/  @!P4 IMAD R5, R5, 0x40, R238 ;  /* 0x000000400505c824 */ /* 0x000fe200078e02ee */
[----:B------:R-:W-:Y:S02]  /*33d0*/  ISETP.LT.OR P2, PT, R9, 0x21, !P2 ;  /* 0x000000210900780c */ /* 0x000fe40005741670 */
[----:B------:R-:W-:Y:S01]  /*33e0*/  @!P4 LEA R4, R4, 0x40, 0x6 ;  /* 0x000000400404c811 */ /* 0x000fe200078e30ff */
[----:B------:R-:W-:Y:S04]  /*33f0*/  @!P4 IMAD.SHL.U32 R7, R5, 0x4, RZ ;  /* 0x000000040507c824 */ /* 0x000fe800078e00ff */
[----:B------:R-:W-:Y:S02]  /*3400*/  @!P4 IMAD.WIDE R16, R4, 0x4, R16 ;  /* 0x000000040410c825 */ /* 0x000fe400078e0210 */
[----:B------:R2:W-:Y:S01]  /*3410*/  LDGSTS.E.BYPASS.LTC128B.128 [R10+0x2000], [R18.64+0x80], !P0 ;  /* 0x02000080120a7fae */ /* 0x0005e2000c101d58 */
[----:B------:R-:W-:Y:S11]  /*3420*/  ISETP.LT.OR P0, PT, R9, 0x1, !P1 ;  /* 0x000000010900780c */ /* 0x000ff60004f01670 */
[----:B------:R-:W-:Y:S02]  /*3430*/  @!UPT UIADD3 URZ, URZ, URZ, URZ ;  /* 0x0000003f3f3ff290 */ /* 0x000fe4000fffe03f */
[----:B------:R2:W-:Y:S01]  /*3440*/  LDGSTS.E.BYPASS.LTC128B.128 [R10+0x4000], [R18.64+0x100], !P0 ;  /* 0x04000100120a7fae */ /* 0x0005e2000c101d58 */
[----:B------:R-:W-:Y:S04]  /*3450*/  IADD3 R20, P0, R18, UR18, RZ ;  /* 0x0000001212147c10 */ /* 0x000fe8000ff1e0ff */
[----:B------:R-:W-:Y:S02]  /*3460*/  IADD3.X R21, R19, UR17, RZ, P0, !PT ;  /* 0x0000001113157c10 */ /* 0x000fe400087fe4ff */
[----:B------:R-:W-:Y:S03]  /*3470*/  ISETP.LT.OR P0, PT, R9, 0x21, !P1 ;  /* 0x000000210900780c */ /* 0x000fe60004f01670 */
[----:B------:R2:W-:Y:S06]  /*3480*/  LDGSTS.E.BYPASS.LTC128B.128 [R10+0x1000], [R20.64], !P3 ;  /* 0x01000000140a7fae */ /* 0x0005ec000d901d58 */
[----:B------:R2:W-:Y:S06]  /*3490*/  LDGSTS.E.BYPASS.LTC128B.128 [R10+0x3000], [R14.64], !P2 ;  /* 0x030000000e0a7fae */ /* 0x0005ec000d101d58 */
[----:B------:R2:W-:Y:S06]  /*34a0*/  LDGSTS.E.BYPASS.LTC128B.128 [R10+0x5000], [R12.64], !P0 ;  /* 0x050000000c0a7fae */ /* 0x0005ec000c101d58 */
[----:B------:R2:W-:Y:S02]  /*34b0*/  @!P4 LDGSTS.E.BYPASS.LTC128B.128 [R7+0x21080], [R16.64] ;  /* 0x210800001007cfae */ /* 0x0005e4000b901d58 */
.L_x_657:
[C---:B-1234-:R-:W-:Y:S01]  /*34c0*/  HMMA.16816.F32.BF16 R4, R84.reuse, R2, RZ ;  /* 0x000000025404723c */ /* 0x05efe200000418ff */
[----:B------:R-:W-:Y:S02]  /*34d0*/  LDSM.16.M88.2 R2, [R214+0x7880] ;  /* 0x00788000d602783b */ /* 0x000fe40000000100 */
[C---:B------:R-:W-:Y:S02]  /*34e0*/  ISETP.GT.AND P2, PT, R244.reuse, 0x10, PT ;  /* 0x00000010f400780c */ /* 0x040fe40003f44270 */
[----:B------:R-:W0:Y:S01]  /*34f0*/  LDGDEPBAR ;  /* 0x00000000000079af */ /* 0x000e220000000000 */
[----:B------:R-:W-:Y:S02]  /*3500*/  ISETP.GT.AND P0, PT, R244, 0x1, PT ;  /* 0x00000001f400780c */ /* 0x000fe40003f04270 */
[C---:B------:R-:W-:Y:S01]  /*3510*/  HMMA.16816.F32.BF16 R8, R84.reuse, R88, RZ ;  /* 0x000000585408723c */ /* 0x040fe200000418ff */
[----:B------:R-:W-:Y:S02]  /*3520*/  FSEL R177, R184, -INF , P2 ;  /* 0xff800000b8b17808 */ /* 0x000fe40001000000 */
[----:B------:R-:W-:Y:S02]  /*3530*/  ISETP.GT.AND P1, PT, R244, RZ, PT ;  /* 0x000000fff400720c */ /* 0x000fe40003f24270 */
[C---:B------:R-:W-:Y:S01]  /*3540*/  FSEL R173, R181.reuse, -INF , P0 ;  /* 0xff800000b5ad7808 */ /* 0x040fe20000000000 */
[----:B------:R-:W-:Y:S01]  /*3550*/  FFMA.FTZ R181, -R181, R181, 1 ;  /* 0x3f800000b5b57423 */ /* 0x000fe200000101b5 */
[C---:B------:R-:W-:Y:S01]  /*3560*/  FSEL R175, R180.reuse, -INF , P1 ;  /* 0xff800000b4af7808 */ /* 0x040fe20000800000 */
[C---:B------:R-:W-:Y:S01]  /*3570*/  HMMA.16816.F32.BF16 R12, R84.reuse, R90, RZ ;  /* 0x0000005a540c723c */ /* 0x040fe200000418ff */
[----:B------:R-:W1:Y:S03]  /*3580*/  LDSM.16.M88.4 R88, [R220] ;  /* 0x00000000dc58783b */ /* 0x000e660000000200 */
[----:B------:R-:W-:Y:S02]  /*3590*/  FFMA.FTZ R180, -R180, R180, 1 ;  /* 0x3f800000b4b47423 */ /* 0x000fe400000101b4 */
[--C-:B------:R-:W-:Y:S02]  /*35a0*/  FFMA.FTZ R173, R173, c[0x0][0x29c], -R198.reuse ;  /* 0x0000a700adad7a23 */ /* 0x100fe400000108c6 */
[C---:B------:R-:W-:Y:S01]  /*35b0*/  HMMA.16816.F32.BF16 R16, R84.reuse, R92, RZ ;  /* 0x0000005c5410723c */ /* 0x040fe200000418ff */
[----:B------:R-:W-:Y:S03]  /*35c0*/  LDSM.16.M88.2 R92, [R214+0x9080] ;  /* 0x00908000d65c783b */ /* 0x000fe60000000100 */
[----:B------:R-:W-:Y:S04]  /*35d0*/  MUFU.EX2 R173, R173 ;  /* 0x000000ad00ad7308 */ /* 0x000fe80000000800 */
[----:B------:R-:W-:Y:S01]  /*35e0*/  HMMA.16816.F32.BF16 R20, R84, R94, RZ ;  /* 0x0000005e5414723c */ /* 0x000fe200000418ff */
[----:B------:R-:W2:Y:S04]  /*35f0*/  LDSM.16.M88.2 R84, [R214+0x8080] ;  /* 0x00808000d654783b */ /* 0x000ea80000000100 */
[----:B------:R-:W3:Y:S03]  /*3600*/  LDSM.16.M88.2 R86, [R214+0x8880] ;  /* 0x00888000d656783b */ /* 0x000ee60000000100 */
[C---:B------:R-:W-:Y:S01]  /*3610*/  HMMA.16816.F32.BF16 R4, R96.reuse, R100, R4 ;  /* 0x000000646004723c */ /* 0x040fe20000041804 */
[----:B------:R-:W4:Y:S04]  /*3620*/  LDSM.16.M88.2 R94, [R214+0x9880] ;  /* 0x00988000d65e783b */ /* 0x000f280000000100 */
[----:B------:R-:W-:Y:S03]  /*3630*/  LDSM.16.M88.2 R100, [R213+0x8080] ;  /* 0x00808000d564783b */ /* 0x000fe60000000100 */
[C---:B------:R-:W-:Y:S01]  /*3640*/  HMMA.16816.F32.BF16 R8, R96.reuse, R102, R8 ;  /* 0x000000666008723c */ /* 0x040fe20000041808 */
[----:B------:R-:W-:Y:S07]  /*3650*/  LDSM.16.M88.2 R102, [R224+0xd080] ;  /* 0x00d08000e066783b */ /* 0x000fee0000000100 */
[C---:B------:R-:W-:Y:S08]  /*3660*/  HMMA.16816.F32.BF16 R12, R96.reuse, R104, R12 ;  /* 0x00000068600c723c */ /* 0x040ff0000004180c */
[C---:B------:R-:W-:Y:S01]  /*3670*/  HMMA.16816.F32.BF16 R16, R96.reuse, R106, R16 ;  /* 0x0000006a6010723c */ /* 0x040fe20000041810 */
[----:B------:R-:W-:Y:S07]  /*3680*/  LDSM.16.M88.4 R104, [R212+0x1f080] ;  /* 0x01f08000d468783b */ /* 0x000fee0000000200 */
[----:B------:R-:W-:Y:S07]  /*3690*/  HMMA.16816.F32.BF16 R20, R96, R108, R20 ;  /* 0x0000006c6014723c */ /* 0x000fee0000041814 */
[----:B------:R-:W-:Y:S01]  /*36a0*/  IADD3 R108, R221, R220, RZ ;  /* 0x000000dcdd6c7210 */ /* 0x000fe20007ffe0ff */
[C---:B-1----:R-:W-:Y:S01]  /*36b0*/  HMMA.16816.F32.BF16 R4, R88.reuse, R2, R4 ;  /* 0x000000025804723c */ /* 0x042fe20000041804 */
[----:B------:R-:W-:Y:S04]  /*36c0*/  LDSM.16.M88.2 R2, [R213+0x7880] ;  /* 0x00788000d502783b */ /* 0x000fe80000000100 */
[----:B------:R-:W1:Y:S03]  /*36d0*/  LDSM.16.M88.4 R96, [R108] ;  /* 0x000000006c60783b */ /* 0x000e660000000200 */
[C---:B--2---:R-:W-:Y:S01]  /*36e0*/  HMMA.16816.F32.BF16 R8, R88.reuse, R84, R8 ;  /* 0x000000545808723c */ /* 0x044fe20000041808 */
[----:B------:R-:W2:Y:S07]  /*36f0*/  LDSM.16.M88.2 R84, [R213+0x8880] ;  /* 0x00888000d554783b */ /* 0x000eae0000000100 */
[C---:B---3--:R-:W-:Y:S01]  /*3700*/  HMMA.16816.F32.BF16 R12, R88.reuse, R86, R12 ;  /* 0x00000056580c723c */ /* 0x048fe2000004180c */
[----:B------:R-:W3:Y:S07]  /*3710*/  LDSM.16.M88.2 R86, [R213+0x9080] ;  /* 0x00908000d556783b */ /* 0x000eee0000000100 */
[C---:B------:R-:W-:Y:S01]  /*3720*/  HMMA.16816.F32.BF16 R16, R88.reuse, R92, R16 ;  /* 0x0000005c5810723c */ /* 0x040fe20000041810 */
[----:B------:R-:W5:Y:S07]  /*3730*/  LDSM.16.M88.2 R92, [R213+0x9880] ;  /* 0x00988000d55c783b */ /* 0x000f6e0000000100 */
[----:B----4-:R-:W-:Y:S01]  /*3740*/  HMMA.16816.F32.BF16 R20, R88, R94, R20 ;  /* 0x0000005e5814723c */ /* 0x010fe20000041814 */
[----:B------:R-:W-:Y:S04]  /*3750*/  LDSM.16.M88.2 R94, [R224+0xa080] ;  /* 0x00a08000e05e783b */ /* 0x000fe80000000100 */
[----:B------:R-:W4:Y:S03]  /*3760*/  LDSM.16.M88.4 R88, [R222+0x1d080] ;  /* 0x01d08000de58783b */ /* 0x000f260000000200 */
[C---:B-1----:R-:W-:Y:S01]  /*3770*/  HMMA.16816.F32.BF16 R4, R96.reuse, R2, R4 ;  /* 0x000000026004723c */ /* 0x042fe20000041804 */
[----:B------:R-:W1:Y:S07]  /*3780*/  LDSM.16.M88.2 R2, [R224+0xa880] ;  /* 0x00a88000e002783b */ /* 0x000e6e0000000100 */
[C---:B------:R-:W-:Y:S01]  /*3790*/  HMMA.16816.F32.BF16 R8, R96.reuse, R100, R8 ;  /* 0x000000646008723c */ /* 0x040fe20000041808 */
[----:B------:R-:W-:Y:S07]  /*37a0*/  LDSM.16.M88.2 R100, [R215+0xa880] ;  /* 0x00a88000d764783b */ /* 0x000fee0000000100 */
[C---:B--2---:R-:W-:Y:S01]  /*37b0*/  HMMA.16816.F32.BF16 R12, R96.reuse, R84, R12 ;  /* 0x00000054600c723c */ /* 0x044fe2000004180c */
[----:B------:R-:W2:Y:S07]  /*37c0*/  LDSM.16.M88.2 R84, [R224+0xb080] ;  /* 0x00b08000e054783b */ /* 0x000eae0000000100 */
[C---:B---3--:R-:W-:Y:S01]  /*37d0*/  HMMA.16816.F32.BF16 R16, R96.reuse, R86, R16 ;  /* 0x000000566010723c */ /* 0x048fe20000041810 */
[----:B------:R-:W3:Y:S07]  /*37e0*/  LDSM.16.M88.2 R86, [R224+0xb880] ;  /* 0x00b88000e056783b */ /* 0x000eee0000000100 */
[----:B-----5:R-:W-:Y:S01]  /*37f0*/  HMMA.16816.F32.BF16 R20, R96, R92, R20 ;  /* 0x0000005c6014723c */ /* 0x020fe20000041814 */
[----:B------:R-:W5:Y:S04]  /*3800*/  LDSM.16.M88.2 R92, [R224+0xc080] ;  /* 0x00c08000e05c783b */ /* 0x000f680000000100 */
[----:B------:R-:W-:Y:S03]  /*3810*/  LDSM.16.M88.4 R96, [R212+0x1d080] ;  /* 0x01d08000d460783b */ /* 0x000fe60000000200 */
[C---:B----4-:R-:W-:Y:S01]  /*3820*/  HMMA.16816.F32.BF16 R4, R88.reuse, R94, R4 ;  /* 0x0000005e5804723c */ /* 0x050fe20000041804 */
[----:B------:R-:W4:Y:S07]  /*3830*/  LDSM.16.M88.2 R94, [R215+0xa080] ;  /* 0x00a08000d75e783b */ /* 0x000f2e0000000100 */
[C---:B-1----:R-:W-:Y:S01]  /*3840*/  HMMA.16816.F32.BF16 R8, R88.reuse, R2, R8 ;  /* 0x000000025808723c */ /* 0x042fe20000041808 */
[----:B------:R-:W1:Y:S07]  /*3850*/  LDSM.16.M88.2 R2, [R215+0xb080] ;  /* 0x00b08000d702783b */ /* 0x000e6e0000000100 */
[C---:B--2---:R-:W-:Y:S01]  /*3860*/  HMMA.16816.F32.BF16 R12, R88.reuse, R84, R12 ;  /* 0x00000054580c723c */ /* 0x044fe2000004180c */
[----:B------:R-:W2:Y:S07]  /*3870*/  LDSM.16.M88.2 R84, [R215+0xb880] ;  /* 0x00b88000d754783b */ /* 0x000eae0000000100 */
[C---:B---3--:R-:W-:Y:S01]  /*3880*/  HMMA.16816.F32.BF16 R16, R88.reuse, R86, R16 ;  /* 0x000000565810723c */ /* 0x048fe20000041810 */
[----:B------:R-:W3:Y:S07]  /*3890*/  LDSM.16.M88.2 R86, [R215+0xc080] ;  /* 0x00c08000d756783b */ /* 0x000eee0000000100 */
[----:B-----5:R-:W-:Y:S01]  /*38a0*/  HMMA.16816.F32.BF16 R20, R88, R92, R20 ;  /* 0x0000005c5814723c */ /* 0x020fe20000041814 */
[----:B------:R-:W-:Y:S04]  /*38b0*/  LDSM.16.M88.2 R92, [R214+0xa080] ;  /* 0x00a08000d65c783b */ /* 0x000fe80000000100 */
[----:B------:R-:W5:Y:S03]  /*38c0*/  LDSM.16.M88.4 R88, [R220+0x2000] ;  /* 0x00200000dc58783b */ /* 0x000f660000000200 */
[C---:B----4-:R-:W-:Y:S01]  /*38d0*/  HMMA.16816.F32.BF16 R4, R96.reuse, R94, R4 ;  /* 0x0000005e6004723c */ /* 0x050fe20000041804 */
[----:B------:R-:W4:Y:S07]  /*38e0*/  LDSM.16.M88.2 R94, [R214+0xa880] ;  /* 0x00a88000d65e783b */ /* 0x000f2e0000000100 */
[C---:B------:R-:W-:Y:S01]  /*38f0*/  HMMA.16816.F32.BF16 R8, R96.reuse, R100, R8 ;  /* 0x000000646008723c */ /* 0x040fe20000041808 */
[----:B------:R-:W-:Y:S07]  /*3900*/  LDSM.16.M88.2 R100, [R224+0xc880] ;  /* 0x00c88000e064783b */ /* 0x000fee0000000100 */
[C---:B-1----:R-:W-:Y:S01]  /*3910*/  HMMA.16816.F32.BF16 R12, R96.reuse, R2, R12 ;  /* 0x00000002600c723c */ /* 0x042fe2000004180c */
[----:B------:R-:W1:Y:S07]  /*3920*/  LDSM.16.M88.2 R2, [R214+0xb080] ;  /* 0x00b08000d602783b */ /* 0x000e6e0000000100 */
[C---:B--2---:R-:W-:Y:S01]  /*3930*/  HMMA.16816.F32.BF16 R16, R96.reuse, R84, R16 ;  /* 0x000000546010723c */ /* 0x044fe20000041810 */
[----:B------:R-:W2:Y:S07]  /*3940*/  LDSM.16.M88.2 R84, [R214+0xb880] ;  /* 0x00b88000d654783b */ /* 0x000eae0000000100 */
[----:B---3--:R-:W-:Y:S01]  /*3950*/  HMMA.16816.F32.BF16 R20, R96, R86, R20 ;  /* 0x000000566014723c */ /* 0x008fe20000041814 */
[----:B------:R-:W3:Y:S04]  /*3960*/  LDSM.16.M88.2 R86, [R214+0xc080] ;  /* 0x00c08000d656783b */ /* 0x000ee80000000100 */
[----:B------:R-:W-:Y:S03]  /*3970*/  LDSM.16.M88.4 R96, [R108+0x2000] ;  /* 0x002000006c60783b */ /* 0x000fe60000000200 */
[C---:B-----5:R-:W-:Y:S01]  /*3980*/  HMMA.16816.F32.BF16 R4, R88.reuse, R92, R4 ;  /* 0x0000005c5804723c */ /* 0x060fe20000041804 */
[----:B------:R-:W5:Y:S07]  /*3990*/  LDSM.16.M88.2 R92, [R213+0xa080] ;  /* 0x00a08000d55c783b */ /* 0x000f6e0000000100 */
[C---:B----4-:R-:W-:Y:S01]  /*39a0*/  HMMA.16816.F32.BF16 R8, R88.reuse, R94, R8 ;  /* 0x0000005e5808723c */ /* 0x050fe20000041808 */
[----:B------:R-:W4:Y:S07]  /*39b0*/  LDSM.16.M88.2 R94, [R213+0xa880] ;  /* 0x00a88000d55e783b */ /* 0x000f2e0000000100 */
[C---:B-1----:R-:W-:Y:S01]  /*39c0*/  HMMA.16816.F32.BF16 R12, R88.reuse, R2, R12 ;  /* 0x00000002580c723c */ /* 0x042fe2000004180c */
[----:B------:R-:W1:Y:S07]  /*39d0*/  LDSM.16.M88.2 R2, [R213+0xb080] ;  /* 0x00b08000d502783b */ /* 0x000e6e0000000100 */
[C---:B--2---:R-:W-:Y:S01]  /*39e0*/  HMMA.16816.F32.BF16 R16, R88.reuse, R84, R16 ;  /* 0x000000545810723c */ /* 0x044fe20000041810 */
[----:B------:R-:W2:Y:S07]  /*39f0*/  LDSM.16.M88.2 R84, [R213+0xb880] ;  /* 0x00b88000d554783b */ /* 0x000eae0000000100 */
[----:B---3--:R-:W-:Y:S01]  /*3a00*/  HMMA.16816.F32.BF16 R20, R88, R86, R20 ;  /* 0x000000565814723c */ /* 0x008fe20000041814 */
[----:B------:R-:W3:Y:S04]  /*3a10*/  LDSM.16.M88.2 R86, [R213+0xc080] ;  /* 0x00c08000d556783b */ /* 0x000ee80000000100 */
[----:B------:R-:W3:Y:S03]  /*3a20*/  LDSM.16.M88.4 R88, [R222+0x1f080] ;  /* 0x01f08000de58783b */ /* 0x000ee60000000200 */
        /* <DEDUP_REMOVED lines=9> */
[----:B------:R-:W3:Y:S06]  /*3ac0*/  LDSM.16.M88.2 R86, [R215+0xd080] ;  /* 0x00d08000d756783b */ /* 0x000eec0000000100 */
[----:B------:R-:W-:Y:S01]  /*3ad0*/  FSEL R96, R179, -INF , P0 ;  /* 0xff800000b3607808 */ /* 0x000fe20000000000 */
[C---:B------:R-:W-:Y:S05]  /*3ae0*/  HMMA.16816.F32.BF16 R4, R88.reuse, R100, R4 ;  /* 0x000000645804723c */ /* 0x040fea0000041804 */
[----:B------:R-:W-:Y:S03]  /*3af0*/  ISETP.GT.AND P0, PT, R244, 0x11, PT ;  /* 0x00000011f400780c */ /* 0x000fe60003f04270 */
[C---:B------:R-:W-:Y:S04]  /*3b00*/  HMMA.16816.F32.BF16 R8, R88.reuse, R102, R8 ;  /* 0x000000665808723c */ /* 0x040fe80000041808 */
[----:B------:R-:W-:Y:S03]  /*3b10*/  FSEL R201, R185, -INF , P0 ;  /* 0xff800000b9c97808 */ /* 0x000fe60000000000 */
[--C-:B------:R-:W-:Y:S01]  /*3b20*/  FFMA.FTZ R102, R96, c[0x0][0x29c], -R199.reuse ;  /* 0x0000a70060667a23 */ /* 0x100fe200000108c7 */
[C---:B-----5:R-:W-:Y:S01]  /*3b30*/  HMMA.16816.F32.BF16 R12, R88.reuse, R92, R12 ;  /* 0x0000005c580c723c */ /* 0x060fe2000004180c */
[----:B------:R-:W5:Y:S03]  /*3b40*/  LDSM.16.M88.2 R92, [R215+0xd880] ;  /* 0x00d88000d75c783b */ /* 0x000f660000000100 */
[----:B------:R-:W-:Y:S01]  /*3b50*/  FSEL R96, R178, -INF , P1 ;  /* 0xff800000b2607808 */ /* 0x000fe20000800000 */
[----:B------:R-:W-:Y:S01]  /*3b60*/  MUFU.EX2 R102, R102 ;  /* 0x0000006600667308 */ /* 0x000fe20000000800 */
[----:B------:R-:W-:Y:S02]  /*3b70*/  ISETP.GT.AND P1, PT, R244, 0x20, PT ;  /* 0x00000020f400780c */ /* 0x000fe40003f24270 */
[C---:B----4-:R-:W-:Y:S01]  /*3b80*/  HMMA.16816.F32.BF16 R16, R88.reuse, R94, R16 ;  /* 0x0000005e5810723c */ /* 0x050fe20000041810 */
[----:B------:R-:W4:Y:S03]  /*3b90*/  LDSM.16.M88.2 R94, [R215+0xe080] ;  /* 0x00e08000d75e783b */ /* 0x000f260000000100 */
[--C-:B------:R-:W-:Y:S01]  /*3ba0*/  FFMA.FTZ R103, R96, c[0x0][0x29c], -R199.reuse ;  /* 0x0000a70060677a23 */ /* 0x100fe200000108c7 */
[----:B------:R-:W-:Y:S02]  /*3bb0*/  FSEL R96, R183, -INF , P0 ;  /* 0xff800000b7607808 */ /* 0x000fe40000000000 */
[----:B------:R-:W-:Y:S01]  /*3bc0*/  ISETP.GT.AND P0, PT, R244, 0x30, PT ;  /* 0x00000030f400780c */ /* 0x000fe20003f04270 */
[----:B-1----:R-:W-:Y:S01]  /*3bd0*/  HMMA.16816.F32.BF16 R20, R88, R2, R20 ;  /* 0x000000025814723c */ /* 0x002fe20000041814 */
[----:B------:R-:W1:Y:S01]  /*3be0*/  LDSM.16.M88.2 R2, [R215+0xe880] ;  /* 0x00e88000d702783b */ /* 0x000e620000000100 */
[----:B------:R-:W-:Y:S02]  /*3bf0*/  MUFU.EX2 R103, R103 ;  /* 0x0000006700677308 */ /* 0x000fe40000000800 */
[----:B------:R-:W-:Y:S01]  /*3c00*/  FSEL R205, R192, -INF , P0 ;  /* 0xff800000c0cd7808 */ /* 0x000fe20000000000 */
[--C-:B------:R-:W-:Y:S01]  /*3c10*/  FFMA.FTZ R110, R96, c[0x0][0x29c], -R199.reuse ;  /* 0x0000a700606e7a23 */ /* 0x100fe200000108c7 */
[----:B------:R-:W-:Y:S02]  /*3c20*/  FSEL R96, R186, -INF , P1 ;  /* 0xff800000ba607808 */ /* 0x000fe40000800000 */
[C---:B--2---:R-:W-:Y:S01]  /*3c30*/  HMMA.16816.F32.BF16 R4, R104.reuse, R84, R4 ;  /* 0x000000546804723c */ /* 0x044fe20000041804 */
[----:B------:R-:W-:Y:S03]  /*3c40*/  LDSM.16.M88.2 R84, [R214+0xc880] ;  /* 0x00c88000d654783b */ /* 0x000fe60000000100 */
[----:B------:R-:W-:Y:S01]  /*3c50*/  MUFU.EX2 R110, R110 ;  /* 0x0000006e006e7308 */ /* 0x000fe20000000800 */
[----:B------:R-:W-:Y:S01]  /*3c60*/  FSEL R88, R182, -INF , P2 ;  /* 0xff800000b6587808 */ /* 0x000fe20001000000 */
[--C-:B------:R-:W-:Y:S01]  /*3c70*/  FFMA.FTZ R111, R96, c[0x0][0x29c], -R199.reuse ;  /* 0x0000a700606f7a23 */ /* 0x100fe200000108c7 */
[----:B------:R-:W-:Y:S01]  /*3c80*/  ISETP.GT.AND P2, PT, R244, 0x21, PT ;  /* 0x00000021f400780c */ /* 0x000fe20003f44270 */
[C---:B---3--:R-:W-:Y:S01]  /*3c90*/  HMMA.16816.F32.BF16 R8, R104.reuse, R86, R8 ;  /* 0x000000566808723c */ /* 0x048fe20000041808 */
[----:B------:R-:W-:Y:S03]  /*3ca0*/  LDSM.16.M88.2 R86, [R214+0xd080] ;  /* 0x00d08000d656783b */ /* 0x000fe60000000100 */
[--C-:B------:R-:W-:Y:S01]  /*3cb0*/  FFMA.FTZ R109, R88, c[0x0][0x29c], -R199.reuse ;  /* 0x0000a700586d7a23 */ /* 0x100fe200000108c7 */
[----:B------:R-:W-:Y:S01]  /*3cc0*/  FSEL R96, R187, -INF , P2 ;  /* 0xff800000bb607808 */ /* 0x000fe20001000000 */
[----:B------:R-:W2:Y:S01]  /*3cd0*/  LDSM.16.M88.4 R88, [R220+0x4000] ;  /* 0x00400000dc58783b */ /* 0x000ea20000000200 */
[----:B------:R-:W-:Y:S01]  /*3ce0*/  FSEL R203, R189, -INF , P2 ;  /* 0xff800000bdcb7808 */ /* 0x000fe20001000000 */
[----:B------:R-:W-:Y:S01]  /*3cf0*/  MUFU.EX2 R111, R111 ;  /* 0x0000006f006f7308 */ /* 0x000fe20000000800 */
[C---:B-----5:R-:W-:Y:S01]  /*3d00*/  HMMA.16816.F32.BF16 R12, R104.reuse, R92, R12 ;  /* 0x0000005c680c723c */ /* 0x060fe2000004180c */
[----:B------:R-:W3:Y:S02]  /*3d10*/  LDSM.16.M88.2 R92, [R214+0xd880] ;  /* 0x00d88000d65c783b */ /* 0x000ee40000000100 */
[--C-:B------:R-:W-:Y:S01]  /*3d20*/  FFMA.FTZ R203, R203, c[0x0][0x29c], -R198.reuse ;  /* 0x0000a700cbcb7a23 */ /* 0x100fe200000108c6 */
[----:B------:R-:W-:Y:S01]  /*3d30*/  ISETP.GT.AND P2, PT, R244, 0x40, PT ;  /* 0x00000040f400780c */ /* 0x000fe20003f44270 */
[--C-:B------:R-:W-:Y:S01]  /*3d40*/  FFMA.FTZ R172, R96, c[0x0][0x29c], -R199.reuse ;  /* 0x0000a70060ac7a23 */ /* 0x100fe200000108c7 */
[C---:B------:R-:W-:Y:S01]  /*3d50*/  FSEL R96, R190.reuse, -INF , P0 ;  /* 0xff800000be607808 */ /* 0x040fe20000000000 */
[----:B------:R-:W-:Y:S01]  /*3d60*/  FFMA.FTZ R190, -R190, R190, 1 ;  /* 0x3f800000bebe7423 */ /* 0x000fe200000101be */
[C---:B----4-:R-:W-:Y:S01]  /*3d70*/  HMMA.16816.F32.BF16 R16, R104.reuse, R94, R16 ;  /* 0x0000005e6810723c */ /* 0x050fe20000041810 */
[----:B------:R-:W4:Y:S01]  /*3d80*/  LDSM.16.M88.2 R94, [R214+0xe080] ;  /* 0x00e08000d65e783b */ /* 0x000f220000000100 */
[----:B------:R-:W5:Y:S01]  /*3d90*/  MUFU.EX2 R109, R109 ;  /* 0x0000006d006d7308 */ /* 0x000f620000000800 */
[----:B------:R-:W-:Y:S01]  /*3da0*/  ISETP.GT.AND P0, PT, R244, 0x41, PT ;  /* 0x00000041f400780c */ /* 0x000fe20003f04270 */
[--C-:B------:R-:W-:Y:S04]  /*3db0*/  FFMA.FTZ R205, R205, c[0x0][0x29c], -R198.reuse ;  /* 0x0000a700cdcd7a23 */ /* 0x100fe800000108c6 */
[----:B-1----:R-:W-:Y:S01]  /*3dc0*/  HMMA.16816.F32.BF16 R20, R104, R2, R20 ;  /* 0x000000026814723c */ /* 0x002fe20000041814 */
[----:B------:R-:W1:Y:S03]  /*3dd0*/  LDSM.16.M88.2 R2, [R214+0xe880] ;  /* 0x00e88000d602783b */ /* 0x000e660000000100 */
[----:B------:R-:W1:Y:S03]  /*3de0*/  MUFU.EX2 R172, R172 ;  /* 0x000000ac00ac7308 */ /* 0x000e660000000800 */
[----:B------:R-:W-:Y:S01]  /*3df0*/  FSEL R107, R188, -INF , P1 ;  /* 0xff800000bc6b7808 */ /* 0x000fe20000800000 */
[--C-:B------:R-:W-:Y:S01]  /*3e00*/  FFMA.FTZ R104, R96, c[0x0][0x29c], -R199.reuse ;  /* 0x0000a70060687a23 */ /* 0x100fe200000108c7 */
[----:B------:R-:W-:Y:S01]  /*3e10*/  ISETP.GT.AND P1, PT, R244, 0x31, PT ;  /* 0x00000031f400780c */ /* 0x000fe20003f24270 */
[----:B------:R3:W-:Y:S02]  /*3e20*/  LDSM.16.M88.4 R96, [R108+0x4000] ;  /* 0x004000006c60783b */ /* 0x0007e40000000200 */
[C---:B------:R-:W-:Y:S01]  /*3e30*/  FSEL R106, R194.reuse, -INF , P2 ;  /* 0xff800000c26a7808 */ /* 0x040fe20001000000 */
[----:B------:R-:W-:Y:S01]  /*3e40*/  FFMA.FTZ R194, -R194, R194, 1 ;  /* 0x3f800000c2c27423 */ /* 0x000fe200000101c2 */
[C---:B------:R-:W-:Y:S01]  /*3e50*/  FSEL R100, R191.reuse, -INF , P1 ;  /* 0xff800000bf647808 */ /* 0x040fe20000800000 */
[----:B------:R-:W-:Y:S01]  /*3e60*/  FFMA.FTZ R191, -R191, R191, 1 ;  /* 0x3f800000bfbf7423 */ /* 0x000fe200000101bf */
[----:B------:R-:W-:Y:S01]  /*3e70*/  MUFU.EX2 R104, R104 ;  /* 0x0000006800687308 */ /* 0x000fe20000000800 */
[--C-:B------:R-:W-:Y:S02]  /*3e80*/  FFMA.FTZ R174, R106, c[0x0][0x29c], -R199.reuse ;  /* 0x0000a7006aae7a23 */ /* 0x100fe400000108c7 */
[--C-:B------:R-:W-:Y:S01]  /*3e90*/  FFMA.FTZ R105, R100, c[0x0][0x29c], -R199.reuse ;  /* 0x0000a70064697a23 */ /* 0x100fe200000108c7 */
[C---:B--2---:R-:W-:Y:S01]  /*3ea0*/  HMMA.16816.F32.BF16 R4, R88.reuse, R84, R4 ;  /* 0x000000545804723c */ /* 0x044fe20000041804 */
[----:B------:R-:W2:Y:S04]  /*3eb0*/  LDSM.16.M88.2 R84, [R213+0xc880] ;  /* 0x00c88000d554783b */ /* 0x000ea80000000100 */
[----:B------:R-:W5:Y:S01]  /*3ec0*/  LDSM.16.M88.2 R100, [R213+0xd080] ;  /* 0x00d08000d564783b */ /* 0x000f620000000100 */
[----:B------:R-:W-:Y:S01]  /*3ed0*/  MUFU.EX2 R105, R105 ;  /* 0x0000006900697308 */ /* 0x000fe20000000800 */
[--C-:B------:R-:W-:Y:S01]  /*3ee0*/  FFMA.FTZ R107, R107, c[0x0][0x29c], -R198.reuse ;  /* 0x0000a7006b6b7a23 */ /* 0x100fe200000108c6 */
[C---:B------:R-:W-:Y:S01]  /*3ef0*/  HMMA.16816.F32.BF16 R8, R88.reuse, R86, R8 ;  /* 0x000000565808723c */ /* 0x040fe20000041808 */
[----:B------:R-:W5:Y:S03]  /*3f00*/  LDSM.16.M88.2 R86, [R213+0xd880] ;  /* 0x00d88000d556783b */ /* 0x000f660000000100 */
[C---:B---3--:R-:W-:Y:S01]  /*3f10*/  FSEL R108, R195.reuse, -INF , P0 ;  /* 0xff800000c36c7808 */ /* 0x048fe20000000000 */
[----:B------:R-:W-:Y:S03]  /*3f20*/  FFMA.FTZ R195, -R195, R195, 1 ;  /* 0x3f800000c3c37423 */ /* 0x000fe600000101c3 */
[C---:B------:R-:W-:Y:S01]  /*3f30*/  HMMA.16816.F32.BF16 R12, R88.reuse, R92, R12 ;  /* 0x0000005c580c723c */ /* 0x040fe2000004180c */
[----:B------:R-:W3:Y:S01]  /*3f40*/  LDSM.16.M88.2 R92, [R213+0xe080] ;  /* 0x00e08000d55c783b */ /* 0x000ee20000000100 */
[----:B------:R-:W-:Y:S02]  /*3f50*/  MUFU.EX2 R107, R107 ;  /* 0x0000006b006b7308 */ /* 0x000fe40000000800 */
[----:B------:R-:W-:Y:S02]  /*3f60*/  FFMA.FTZ R199, R108, c[0x0][0x29c], -R199 ;  /* 0x0000a7006cc77a23 */ /* 0x000fe400000108c7 */
[----:B------:R-:W-:Y:S02]  /*3f70*/  LDS R108, [R246.X4+0x21280] ;  /* 0x02128000f66c7984 */ /* 0x000fe40000004800 */
[C---:B----4-:R-:W-:Y:S02]  /*3f80*/  HMMA.16816.F32.BF16 R16, R88.reuse, R94, R16 ;  /* 0x0000005e5810723c */ /* 0x050fe40000041810 */
[----:B------:R-:W4:Y:S02]  /*3f90*/  LDSM.16.M88.2 R94, [R213+0xe880] ;  /* 0x00e88000d55e783b */ /* 0x000f240000000100 */
[----:B------:R-:W-:Y:S04]  /*3fa0*/  MUFU.EX2 R199, R199 ;  /* 0x000000c700c77308 */ /* 0x000fe80000000800 */
[----:B-1----:R-:W-:Y:S06]  /*3fb0*/  HMMA.16816.F32.BF16 R20, R88, R2, R20 ;  /* 0x000000025814723c */ /* 0x002fec0000041814 */
[----:B------:R-:W-:Y:S01]  /*3fc0*/  MUFU.EX2 R106, R174 ;  /* 0x000000ae006a7308 */ /* 0x000fe20000000800 */
[--C-:B------:R-:W-:Y:S01]  /*3fd0*/  FFMA.FTZ R88, R175, c[0x0][0x29c], -R198.reuse ;  /* 0x0000a700af587a23 */ /* 0x100fe200000108c6 */
[----:B------:R-:W-:Y:S01]  /*3fe0*/  FSEL R91, R193, -INF , P1 ;  /* 0xff800000c15b7808 */ /* 0x000fe20000800000 */
[C---:B--2---:R-:W-:Y:S05]  /*3ff0*/  HMMA.16816.F32.BF16 R4, R96.reuse, R84, R4 ;  /* 0x000000546004723c */ /* 0x044fea0000041804 */
[--C-:B------:R-:W-:Y:S02]  /*4000*/  FFMA.FTZ R89, R177, c[0x0][0x29c], -R198.reuse ;  /* 0x0000a700b1597a23 */ /* 0x100fe400000108c6 */
[--C-:B------:R-:W-:Y:S01]  /*4010*/  FFMA.FTZ R90, R201, c[0x0][0x29c], -R198.reuse ;  /* 0x0000a700c95a7a23 */ /* 0x100fe200000108c6 */
[C---:B-----5:R-:W-:Y:S01]  /*4020*/  HMMA.16816.F32.BF16 R8, R96.reuse, R100, R8 ;  /* 0x000000646008723c */ /* 0x060fe20000041808 */
[----:B------:R-:W-:Y:S06]  /*4030*/  MUFU.EX2 R88, R88 ;  /* 0x0000005800587308 */ /* 0x000fec0000000800 */
[----:B------:R-:W-:Y:S01]  /*4040*/  FSEL R101, R196, -INF , P2 ;  /* 0xff800000c4657808 */ /* 0x000fe20001000000 */
[C---:B------:R-:W-:Y:S03]  /*4050*/  HMMA.16816.F32.BF16 R12, R96.reuse, R86, R12 ;  /* 0x00000056600c723c */ /* 0x040fe6000004180c */
[----:B------:R-:W-:Y:S01]  /*4060*/  MUFU.EX2 R89, R89 ;  /* 0x0000005900597308 */ /* 0x000fe20000000800 */
[----:B------:R-:W-:Y:S04]  /*4070*/  LOP3.LUT R100, R232, 0x1, RZ, 0xc0, !PT ;  /* 0x00000001e8647812 */ /* 0x000fe800078ec0ff */
[C---:B---3--:R-:W-:Y:S03]  /*4080*/  HMMA.16816.F32.BF16 R16, R96.reuse, R92, R16 ;  /* 0x0000005c6010723c */ /* 0x048fe60000041810 */
[----:B------:R-:W-:Y:S02]  /*4090*/  ISETP.NE.U32.AND P1, PT, R100, 0x1, PT ;  /* 0x000000016400780c */ /* 0x000fe40003f25070 */
[----:B------:R-:W-:Y:S01]  /*40a0*/  MUFU.EX2 R90, R90 ;  /* 0x0000005a005a7308 */ /* 0x000fe20000000800 */
[----:B------:R-:W-:Y:S01]  /*40b0*/  F2FP.BF16.PACK_AB R100, R110, R109 ;  /* 0x0000006d6e64723e */ /* 0x000fe200000010ff */
[--C-:B------:R-:W-:Y:S01]  /*40c0*/  FFMA.FTZ R92, R91, c[0x0][0x29c], -R198.reuse ;  /* 0x0000a7005b5c7a23 */ /* 0x100fe200000108c6 */
[----:B----4-:R-:W-:Y:S04]  /*40d0*/  HMMA.16816.F32.BF16 R20, R96, R94, R20 ;  /* 0x0000005e6014723c */ /* 0x010fe80000041814 */
[----:B------:R-:W-:Y:S01]  /*40e0*/  FSEL R93, R197, -INF , P0 ;  /* 0xff800000c55d7808 */ /* 0x000fe20000000000 */
[----:B------:R-:W-:Y:S01]  /*40f0*/  FFMA.FTZ R91, R101, c[0x0][0x29c], -R198 ;  /* 0x0000a700655b7a23 */ /* 0x000fe200000108c6 */
[----:B------:R-:W-:Y:S01]  /*4100*/  PLOP3.LUT P0, PT, PT, PT, UP0, 0x80, 0x0 ;  /* 0x000000000000781c */ /* 0x000fe20003f0f008 */
[----:B------:R-:W-:Y:S01]  /*4110*/  FADD.FTZ R94, R4, -R108 ;  /* 0x8000006c045e7221 */ /* 0x000fe20000010000 */
[----:B------:R-:W1:Y:S01]  /*4120*/  MUFU.EX2 R96, R203 ;  /* 0x000000cb00607308 */ /* 0x000e620000000800 */
[----:B------:R-:W-:Y:S03]  /*4130*/  FFMA.FTZ R198, R93, c[0x0][0x29c], -R198 ;  /* 0x0000a7005dc67a23 */ /* 0x000fe600000108c6 */
[--C-:B------:R-:W-:Y:S02]  /*4140*/  FADD.FTZ R93, R5, -R108.reuse ;  /* 0x8000006c055d7221 */ /* 0x100fe40000010000 */
[----:B------:R-:W-:Y:S02]  /*4150*/  FMUL.FTZ R94, R103, R94 ;  /* 0x0000005e675e7220 */ /* 0x000fe40000410000 */
[----:B------:R-:W-:Y:S02]  /*4160*/  FFMA.FTZ R98, -R179, R179, 1 ;  /* 0x3f800000b3627423 */ /* 0x000fe400000101b3 */
[C---:B------:R-:W-:Y:S01]  /*4170*/  FMUL.FTZ R93, R102.reuse, R93 ;  /* 0x0000005d665d7220 */ /* 0x040fe20000410000 */
[----:B------:R-:W-:Y:S01]  /*4180*/  F2FP.BF16.PACK_AB R102, R102, R103 ;  /* 0x000000676666723e */ /* 0x000fe200000010ff */
[----:B------:R-:W-:Y:S01]  /*4190*/  FFMA.FTZ R95, -R178, R178, 1 ;  /* 0x3f800000b25f7423 */ /* 0x000fe200000101b2 */
[----:B------:R-:W-:Y:S01]  /*41a0*/  MUFU.EX2 R92, R92 ;  /* 0x0000005c005c7308 */ /* 0x000fe20000000800 */
[--C-:B------:R-:W-:Y:S02]  /*41b0*/  FADD.FTZ R9, R9, -R108.reuse ;  /* 0x8000006c09097221 */ /* 0x100fe40000010000 */
[----:B------:R-:W-:Y:S02]  /*41c0*/  FMUL.FTZ R93, R93, R98 ;  /* 0x000000625d5d7220 */ /* 0x000fe40000410000 */
[----:B------:R-:W-:Y:S02]  /*41d0*/  FMUL.FTZ R94, R94, R95 ;  /* 0x0000005f5e5e7220 */ /* 0x000fe40000410000 */
[----:B------:R-:W-:Y:S02]  /*41e0*/  FFMA.FTZ R98, -R183, R183, 1 ;  /* 0x3f800000b7627423 */ /* 0x000fe400000101b7 */
[----:B------:R-:W-:Y:S01]  /*41f0*/  FMUL.FTZ R9, R110, R9 ;  /* 0x000000096e097220 */ /* 0x000fe20000410000 */
[----:B------:R-:W-:Y:S01]  /*4200*/  F2FP.BF16.PACK_AB R94, R93, R94 ;  /* 0x0000005e5d5e723e */ /* 0x000fe200000010ff */
[--C-:B------:R-:W-:Y:S01]  /*4210*/  FADD.FTZ R12, R12, -R108.reuse ;  /* 0x8000006c0c0c7221 */ /* 0x100fe20000010000 */
[----:B------:R-:W2:Y:S01]  /*4220*/  MUFU.EX2 R205, R205 ;  /* 0x000000cd00cd7308 */ /* 0x000ea20000000800 */
[--C-:B------:R-:W-:Y:S01]  /*4230*/  FADD.FTZ R13, R13, -R108.reuse ;  /* 0x8000006c0d0d7221 */ /* 0x100fe20000010000 */
[----:B------:R-:W-:Y:S01]  /*4240*/  F2FP.BF16.PACK_AB R110, R172, R111 ;  /* 0x0000006fac6e723e */ /* 0x000fe200000010ff */
[----:B------:R-:W-:Y:S01]  /*4250*/  FMUL.FTZ R12, R111, R12 ;  /* 0x0000000c6f0c7220 */ /* 0x000fe20000410000 */
[----:B-1----:R-:W-:Y:S01]  /*4260*/  F2FP.BF16.PACK_AB R174, R96, R107 ;  /* 0x0000006b60ae723e */ /* 0x002fe200000010ff */
[--C-:B------:R-:W-:Y:S02]  /*4270*/  FADD.FTZ R8, R8, -R108.reuse ;  /* 0x8000006c08087221 */ /* 0x100fe40000010000 */
[----:B------:R-:W-:Y:S02]  /*4280*/  FMUL.FTZ R13, R172, R13 ;  /* 0x0000000dac0d7220 */ /* 0x000fe40000410000 */
[----:B------:R-:W-:Y:S01]  /*4290*/  FMUL.FTZ R9, R9, R98 ;  /* 0x0000006209097220 */ /* 0x000fe20000410000 */
[----:B------:R-:W-:Y:S01]  /*42a0*/  MUFU.EX2 R91, R91 ;  /* 0x0000005b005b7308 */ /* 0x000fe20000000800 */
[----:B------:R-:W-:Y:S02]  /*42b0*/  FFMA.FTZ R98, -R187, R187, 1 ;  /* 0x3f800000bb627423 */ /* 0x000fe400000101bb */
[--C-:B------:R-:W-:Y:S02]  /*42c0*/  FADD.FTZ R93, R16, -R108.reuse ;  /* 0x8000006c105d7221 */ /* 0x100fe40000010000 */
[--C-:B------:R-:W-:Y:S02]  /*42d0*/  FADD.FTZ R16, R17, -R108.reuse ;  /* 0x8000006c11107221 */ /* 0x100fe40000010000 */
[--C-:B------:R-:W-:Y:S02]  /*42e0*/  FADD.FTZ R17, R20, -R108.reuse ;  /* 0x8000006c14117221 */ /* 0x100fe40000010000 */
[----:B------:R-:W-:Y:S01]  /*42f0*/  FADD.FTZ R108, R21, -R108 ;  /* 0x8000006c156c7221 */ /* 0x000fe20000010000 */
[----:B------:R-:W1:Y:S01]  /*4300*/  LDS R20, [R246.X4+0x212a0] ;  /* 0x0212a000f6147984 */ /* 0x000e620000004800 */
[----:B------:R-:W-:Y:S01]  /*4310*/  FFMA.FTZ R21, -R186, R186, 1 ;  /* 0x3f800000ba157423 */ /* 0x000fe200000101ba */
[----:B------:R-:W3:Y:S01]  /*4320*/  MUFU.EX2 R198, R198 ;  /* 0x000000c600c67308 */ /* 0x000ee20000000800 */
[----:B------:R-:W-:Y:S01]  /*4330*/  FMUL.FTZ R8, R109, R8 ;  /* 0x000000086d087220 */ /* 0x000fe20000410000 */
[----:B------:R1:W-:Y:S01]  /*4340*/  STS [R245+0x21480], R102 ;  /* 0x02148066f5007388 */ /* 0x0003e20000000800 */
[----:B------:R-:W-:Y:S01]  /*4350*/  FFMA.FTZ R95, -R182, R182, 1 ;  /* 0x3f800000b65f7423 */ /* 0x000fe200000101b6 */
[----:B--2---:R-:W-:Y:S01]  /*4360*/  F2FP.BF16.PACK_AB R176, R92, R205 ;  /* 0x000000cd5cb0723e */ /* 0x004fe200000010ff */
[----:B------:R-:W-:Y:S02]  /*4370*/  FMUL.FTZ R12, R12, R21 ;  /* 0x000000150c0c7220 */ /* 0x000fe40000410000 */
[----:B------:R-:W-:Y:S02]  /*4380*/  FMUL.FTZ R13, R13, R98 ;  /* 0x000000620d0d7220 */ /* 0x000fe40000410000 */
[----:B------:R-:W-:Y:S02]  /*4390*/  FMUL.FTZ R16, R105, R16 ;  /* 0x0000001069107220 */ /* 0x000fe40000410000 */
[----:B------:R-:W-:Y:S01]  /*43a0*/  FMUL.FTZ R8, R8, R95 ;  /* 0x0000005f08087220 */ /* 0x000fe20000410000 */
[----:B------:R-:W-:Y:S01]  /*43b0*/  IADD3 R95, R245, 0x21560, RZ ;  /* 0x00021560f55f7810 */ /* 0x000fe20007ffe0ff */
[----:B------:R-:W-:Y:S01]  /*43c0*/  FMUL.FTZ R93, R104, R93 ;  /* 0x0000005d685d7220 */ /* 0x000fe20000410000 */
[----:B------:R-:W-:Y:S01]  /*43d0*/  F2FP.BF16.PACK_AB R98, R13, R12 ;  /* 0x0000000c0d62723e */ /* 0x000fe200000010ff */
[----:B------:R-:W-:Y:S01]  /*43e0*/  FMUL.FTZ R16, R16, R191 ;  /* 0x000000bf10107220 */ /* 0x000fe20000410000 */
[----:B------:R-:W-:Y:S01]  /*43f0*/  @P1 IADD3 R95, R252, 0x120, RZ ;  /* 0x00000120fc5f1810 */ /* 0x000fe20007ffe0ff */
[----:B------:R-:W-:Y:S01]  /*4400*/  FMUL.FTZ R93, R93, R190 ;  /* 0x000000be5d5d7220 */ /* 0x000fe20000410000 */
[----:B------:R-:W-:Y:S01]  /*4410*/  F2FP.BF16.PACK_AB R12, R173, R88 ;  /* 0x00000058ad0c723e */ /* 0x000fe200000010ff */
[----:B------:R-:W-:Y:S01]  /*4420*/  FMUL.FTZ R17, R106, R17 ;  /* 0x000000116a117220 */ /* 0x000fe20000410000 */
[----:B------:R-:W-:Y:S01]  /*4430*/  F2FP.BF16.PACK_AB R104, R105, R104 ;  /* 0x000000686968723e */ /* 0x000fe200000010ff */
[----:B------:R-:W-:Y:S01]  /*4440*/  FFMA.FTZ R13, -R184, R184, 1 ;  /* 0x3f800000b80d7423 */ /* 0x000fe200000101b8 */
[----:B------:R-:W-:Y:S01]  /*4450*/  F2FP.BF16.PACK_AB R172, R16, R93 ;  /* 0x0000005d10ac723e */ /* 0x000fe200000010ff */
[----:B------:R2:W-:Y:S01]  /*4460*/  STS [R95], R12 ;  /* 0x0000000c5f007388 */ /* 0x0005e20000000800 */
[----:B------:R-:W-:Y:S01]  /*4470*/  F2FP.BF16.PACK_AB R16, R90, R89 ;  /* 0x000000595a10723e */ /* 0x000fe200000010ff */
[C---:B------:R-:W-:Y:S01]  /*4480*/  FMUL.FTZ R108, R199.reuse, R108 ;  /* 0x0000006cc76c7220 */ /* 0x040fe20000410000 */
[----:B------:R-:W-:Y:S01]  /*4490*/  F2FP.BF16.PACK_AB R106, R199, R106 ;  /* 0x0000006ac76a723e */ /* 0x000fe200000010ff */
[----:B------:R-:W-:Y:S01]  /*44a0*/  STS [R245+0x21c80], R100 ;  /* 0x021c8064f5007388 */ /* 0x000fe20000000800 */
[----:B---3--:R-:W-:Y:S01]  /*44b0*/  F2FP.BF16.PACK_AB R178, R198, R91 ;  /* 0x0000005bc6b2723e */ /* 0x008fe200000010ff */
[----:B------:R-:W-:Y:S01]  /*44c0*/  FMUL.FTZ R17, R17, R194 ;  /* 0x000000c211117220 */ /* 0x000fe20000410000 */
[----:B------:R-:W-:Y:S01]  /*44d0*/  F2FP.BF16.PACK_AB R8, R9, R8 ;  /* 0x000000080908723e */ /* 0x000fe200000010ff */
[----:B------:R-:W-:Y:S01]  /*44e0*/  STS [R95+0x800], R16 ;  /* 0x000800105f007388 */ /* 0x000fe20000000800 */
[----:B------:R-:W-:Y:S03]  /*44f0*/  FMUL.FTZ R108, R108, R195 ;  /* 0x000000c36c6c7220 */ /* 0x000fe60000410000 */
[----:B------:R3:W-:Y:S02]  /*4500*/  STS [R245+0x22480], R110 ;  /* 0x0224806ef5007388 */ /* 0x0007e40000000800 */
[----:B------:R-:W-:Y:S01]  /*4510*/  F2FP.BF16.PACK_AB R108, R108, R17 ;  /* 0x000000116c6c723e */ /* 0x000fe200000010ff */
[--C-:B-1----:R-:W-:Y:S01]  /*4520*/  FADD.FTZ R102, R7, -R20.reuse ;  /* 0x8000001407667221 */ /* 0x102fe20000010000 */
[----:B------:R-:W-:Y:S01]  /*4530*/  STS [R95+0x1000], R174 ;  /* 0x001000ae5f007388 */ /* 0x000fe20000000800 */
[--C-:B------:R-:W-:Y:S02]  /*4540*/  FADD.FTZ R9, R6, -R20.reuse ;  /* 0x8000001406097221 */ /* 0x100fe40000010000 */
[----:B------:R-:W-:Y:S01]  /*4550*/  FMUL.FTZ R102, R173, R102 ;  /* 0x00000066ad667220 */ /* 0x000fe20000410000 */
[----:B------:R-:W-:Y:S01]  /*4560*/  STS [R245+0x22c80], R104 ;  /* 0x022c8068f5007388 */ /* 0x000fe20000000800 */
[----:B------:R-:W-:Y:S02]  /*4570*/  FMUL.FTZ R9, R88, R9 ;  /* 0x0000000958097220 */ /* 0x000fe40000410000 */
[--C-:B------:R-:W-:Y:S01]  /*4580*/  FADD.FTZ R10, R10, -R20.reuse ;  /* 0x800000140a0a7221 */ /* 0x100fe20000010000 */
[----:B------:R-:W-:Y:S01]  /*4590*/  STS [R95+0x1800], R176 ;  /* 0x001800b05f007388 */ /* 0x000fe20000000800 */
[--C-:B------:R-:W-:Y:S02]  /*45a0*/  FADD.FTZ R11, R11, -R20.reuse ;  /* 0x800000140b0b7221 */ /* 0x100fe40000010000 */
[----:B------:R-:W-:Y:S01]  /*45b0*/  FMUL.FTZ R102, R102, R181 ;  /* 0x000000b566667220 */ /* 0x000fe20000410000 */
[----:B------:R-:W-:Y:S01]  /*45c0*/  STS [R245+0x23480], R106 ;  /* 0x0234806af5007388 */ /* 0x000fe20000000800 */
[----:B------:R-:W-:Y:S02]  /*45d0*/  FMUL.FTZ R9, R9, R180 ;  /* 0x000000b409097220 */ /* 0x000fe40000410000 */
[----:B------:R-:W-:Y:S01]  /*45e0*/  FMUL.FTZ R10, R89, R10 ;  /* 0x0000000a590a7220 */ /* 0x000fe20000410000 */
[----:B------:R-:W-:Y:S01]  /*45f0*/  STS [R95+0x2000], R178 ;  /* 0x002000b25f007388 */ /* 0x000fe20000000800 */
[----:B------:R-:W-:Y:S01]  /*4600*/  FMUL.FTZ R11, R90, R11 ;  /* 0x0000000b5a0b7220 */ /* 0x000fe20000410000 */
[----:B------:R-:W-:Y:S01]  /*4610*/  F2FP.BF16.PACK_AB R102, R102, R9 ;  /* 0x000000096666723e */ /* 0x000fe200000010ff */
[----:B--2---:R-:W-:Y:S01]  /*4620*/  FFMA.FTZ R12, -R185, R185, 1 ;  /* 0x3f800000b90c7423 */ /* 0x004fe200000101b9 */
[----:B------:R-:W-:Y:S01]  /*4630*/  BAR.SYNC.DEFER_BLOCKING 0x0 ;  /* 0x0000000000007b1d */ /* 0x000fe20000010000 */
[--C-:B------:R-:W-:Y:S01]  /*4640*/  FADD.FTZ R14, R14, -R20.reuse ;  /* 0x800000140e0e7221 */ /* 0x100fe20000010000 */
[----:B---3--:R-:W-:Y:S01]  /*4650*/  SHF.L.U32 R110, R226, 0x1, RZ ;  /* 0x00000001e26e7819 */ /* 0x008fe200000006ff */
[--C-:B------:R-:W-:Y:S02]  /*4660*/  FADD.FTZ R15, R15, -R20.reuse ;  /* 0x800000140f0f7221 */ /* 0x100fe40000010000 */
[----:B------:R-:W-:Y:S02]  /*4670*/  FMUL.FTZ R10, R10, R13 ;  /* 0x0000000d0a0a7220 */ /* 0x000fe40000410000 */
[----:B------:R-:W-:Y:S02]  /*4680*/  FMUL.FTZ R11, R11, R12 ;  /* 0x0000000c0b0b7220 */ /* 0x000fe40000410000 */
[----:B------:R-:W-:Y:S02]  /*4690*/  FMUL.FTZ R14, R107, R14 ;  /* 0x0000000e6b0e7220 */ /* 0x000fe40000410000 */
[----:B------:R-:W-:Y:S01]  /*46a0*/  FMUL.FTZ R15, R96, R15 ;  /* 0x0000000f600f7220 */ /* 0x000fe20000410000 */
[----:B------:R-:W-:Y:S01]  /*46b0*/  F2FP.BF16.PACK_AB R16, R11, R10 ;  /* 0x0000000a0b10723e */ /* 0x000fe200000010ff */
[----:B------:R-:W-:Y:S02]  /*46c0*/  FFMA.FTZ R9, -R188, R188, 1 ;  /* 0x3f800000bc097423 */ /* 0x000fe400000101bc */
[----:B------:R-:W-:Y:S02]  /*46d0*/  FFMA.FTZ R12, -R189, R189, 1 ;  /* 0x3f800000bd0c7423 */ /* 0x000fe400000101bd */
[--C-:B------:R-:W-:Y:S02]  /*46e0*/  FADD.FTZ R22, R22, -R20.reuse ;  /* 0x8000001416167221 */ /* 0x100fe40000010000 */
[--C-:B------:R-:W-:Y:S02]  /*46f0*/  FADD.FTZ R18, R18, -R20.reuse ;  /* 0x8000001412127221 */ /* 0x100fe40000010000 */
[--C-:B------:R-:W-:Y:S02]  /*4700*/  FADD.FTZ R19, R19, -R20.reuse ;  /* 0x8000001413137221 */ /* 0x100fe40000010000 */
[----:B------:R-:W-:Y:S01]  /*4710*/  FMUL.FTZ R9, R14, R9 ;  /* 0x000000090e097220 */ /* 0x000fe20000410000 */
[----:B------:R1:W-:Y:S01]  /*4720*/  STS [R245+0x23c80], R94 ;  /* 0x023c805ef5007388 */ /* 0x0003e20000000800 */
[----:B------:R-:W-:Y:S02]  /*4730*/  FMUL.FTZ R12, R15, R12 ;  /* 0x0000000c0f0c7220 */ /* 0x000fe40000410000 */
[----:B------:R-:W-:Y:S01]  /*4740*/  FMUL.FTZ R22, R91, R22 ;  /* 0x000000165b167220 */ /* 0x000fe20000410000 */
[----:B------:R-:W-:Y:S01]  /*4750*/  STS [R95+0x2800], R102 ;  /* 0x002800665f007388 */ /* 0x000fe20000000800 */
[----:B------:R-:W-:Y:S02]  /*4760*/  FFMA.FTZ R13, -R196, R196, 1 ;  /* 0x3f800000c40d7423 */ /* 0x000fe400000101c4 */
[----:B------:R-:W-:Y:S01]  /*4770*/  FMUL.FTZ R18, R205, R18 ;  /* 0x00000012cd127220 */ /* 0x000fe20000410000 */
[----:B------:R-:W-:Y:S01]  /*4780*/  STS [R245+0x24480], R8 ;  /* 0x02448008f5007388 */ /* 0x000fe20000000800 */
[----:B------:R-:W-:Y:S02]  /*4790*/  FMUL.FTZ R19, R92, R19 ;  /* 0x000000135c137220 */ /* 0x000fe40000410000 */
[----:B------:R-:W-:Y:S01]  /*47a0*/  FFMA.FTZ R11, -R192, R192, 1 ;  /* 0x3f800000c00b7423 */ /* 0x000fe200000101c0 */
[----:B------:R-:W-:Y:S01]  /*47b0*/  STS [R95+0x3000], R16 ;  /* 0x003000105f007388 */ /* 0x000fe20000000800 */
[----:B------:R-:W-:Y:S02]  /*47c0*/  FFMA.FTZ R10, -R193, R193, 1 ;  /* 0x3f800000c10a7423 */ /* 0x000fe400000101c1 */
[----:B------:R-:W-:Y:S01]  /*47d0*/  FMUL.FTZ R13, R22, R13 ;  /* 0x0000000d160d7220 */ /* 0x000fe20000410000 */
[----:B------:R-:W-:Y:S01]  /*47e0*/  F2FP.BF16.PACK_AB R22, R12, R9 ;  /* 0x000000090c16723e */ /* 0x000fe200000010ff */
[----:B------:R-:W-:Y:S01]  /*47f0*/  STS [R245+0x24c80], R98 ;  /* 0x024c8062f5007388 */ /* 0x000fe20000000800 */
[----:B------:R-:W-:Y:S02]  /*4800*/  FADD.FTZ R23, R23, -R20 ;  /* 0x8000001417177221 */ /* 0x000fe40000010000 */
[----:B------:R-:W-:Y:S01]  /*4810*/  FMUL.FTZ R11, R18, R11 ;  /* 0x0000000b120b7220 */ /* 0x000fe20000410000 */
[----:B------:R-:W-:Y:S01]  /*4820*/  STS [R95+0x3800], R22 ;  /* 0x003800165f007388 */ /* 0x000fe20000000800 */
[----:B------:R-:W-:Y:S02]  /*4830*/  FMUL.FTZ R10, R19, R10 ;  /* 0x0000000a130a7220 */ /* 0x000fe40000410000 */
[----:B------:R-:W-:Y:S01]  /*4840*/  FMUL.FTZ R23, R198, R23 ;  /* 0x00000017c6177220 */ /* 0x000fe20000410000 */
[----:B------:R-:W-:Y:S01]  /*4850*/  STS [R245+0x25480], R172 ;  /* 0x025480acf5007388 */ /* 0x000fe20000000800 */
[----:B------:R-:W-:Y:S01]  /*4860*/  FFMA.FTZ R14, -R197, R197, 1 ;  /* 0x3f800000c50e7423 */ /* 0x000fe200000101c5 */
[----:B------:R-:W-:Y:S03]  /*4870*/  F2FP.BF16.PACK_AB R88, R10, R11 ;  /* 0x0000000b0a58723e */ /* 0x000fe600000010ff */
[----:B------:R-:W-:Y:S02]  /*4880*/  FMUL.FTZ R14, R23, R14 ;  /* 0x0000000e170e7220 */ /* 0x000fe40000410000 */
[----:B------:R-:W-:Y:S03]  /*4890*/  STS [R95+0x4000], R88 ;  /* 0x004000585f007388 */ /* 0x000fe60000000800 */
[----:B-1----:R-:W-:Y:S01]  /*48a0*/  F2FP.BF16.PACK_AB R94, R14, R13 ;  /* 0x0000000d0e5e723e */ /* 0x002fe200000010ff */
[----:B------:R-:W-:Y:S04]  /*48b0*/  STS [R245+0x25c80], R108 ;  /* 0x025c806cf5007388 */ /* 0x000fe80000000800 */
[----:B------:R-:W-:Y:S04]  /*48c0*/  STS [R95+0x4800], R94 ;  /* 0x0048005e5f007388 */ /* 0x000fe80000000800 */
[----:B------:R-:W-:Y:S04]  /*48d0*/  LDSM.16.MT88.2 R2, [R219+0x21480] ;  /* 0x02148000db02783b */ /* 0x000fe80000004100 */
[----:B------:R-:W1:Y:S04]  /*48e0*/  LDSM.16.MT88.4 R8, [R110+0x1b080] ;  /* 0x01b080006e08783b */ /* 0x000e680000004200 */
[----:B------:R-:W2:Y:S04]  /*48f0*/  LDSM.16.MT88.4 R12, [R110+0x1d080] ;  /* 0x01d080006e0c783b */ /* 0x000ea80000004200 */
[----:B------:R-:W3:Y:S04]  /*4900*/  LDSM.16.MT88.4 R16, [R110+0x1f080] ;  /* 0x01f080006e10783b */ /* 0x000ee80000004200 */
[----:B------:R-:W4:Y:S04]  /*4910*/  LDSM.16.MT88.2 R20, [R219+0x21c80] ;  /* 0x021c8000db14783b */ /* 0x000f280000004100 */
[----:B------:R-:W5:Y:S04]  /*4920*/  LDSM.16.MT88.2 R22, [R219+0x22480] ;  /* 0x02248000db16783b */ /* 0x000f680000004100 */
[----:B------:R-:W4:Y:S04]  /*4930*/  LDSM.16.MT88.2 R84, [R219+0x22c80] ;  /* 0x022c8000db54783b */ /* 0x000f280000004100 */
[----:B------:R-:W4:Y:S04]  /*4940*/  LDSM.16.MT88.2 R86, [R219+0x23480] ;  /* 0x02348000db56783b */ /* 0x000f280000004100 */
[----:B------:R-:W-:Y:S04]  /*4950*/  LDSM.16.MT88.2 R92, [R0+0x21480] ;  /* 0x02148000005c783b */ /* 0x000fe80000004100 */
[----:B------:R-:W5:Y:S04]  /*4960*/  LDSM.16.MT88.4 R88, [R110+0x1b880] ;  /* 0x01b880006e58783b */ /* 0x000f680000004200 */
[----:B------:R-:W5:Y:S01]  /*4970*/  LDSM.16.MT88.4 R96, [R110+0x1d880] ;  /* 0x01d880006e60783b */ /* 0x000f620000004200 */
[-C--:B-1----:R-:W-:Y:S03]  /*4980*/  HMMA.16816.F32.BF16 R24, R8, R2.reuse, R24 ;  /* 0x000000020818723c */ /* 0x082fe60000041818 */
[----:B------:R-:W1:Y:S04]  /*4990*/  LDSM.16.MT88.4 R100, [R110+0x1f880] ;  /* 0x01f880006e64783b */ /* 0x000e680000004200 */
[----:B------:R-:W1:Y:S01]  /*49a0*/  LDSM.16.MT88.2 R94, [R0+0x21c80] ;  /* 0x021c8000005e783b */ /* 0x000e620000004100 */
[-C--:B--2---:R-:W-:Y:S03]  /*49b0*/  HMMA.16816.F32.BF16 R28, R12, R2.reuse, R28 ;  /* 0x000000020c1c723c */ /* 0x084fe6000004181c */
[----:B------:R-:W2:Y:S04]  /*49c0*/  LDSM.16.MT88.2 R104, [R0+0x22480] ;  /* 0x022480000068783b */ /* 0x000ea80000004100 */
[----:B------:R-:W-:Y:S01]  /*49d0*/  LDSM.16.MT88.2 R108, [R0+0x22080] ;  /* 0x02208000006c783b */ /* 0x000fe20000004100 */
[C---:B---3--:R-:W-:Y:S03]  /*49e0*/  HMMA.16816.F32.BF16 R32, R16.reuse, R2, R32 ;  /* 0x000000021020723c */ /* 0x048fe60000041820 */
[----:B------:R-:W3:Y:S05]  /*49f0*/  LDSM.16.MT88.2 R2, [R0+0x22c80] ;  /* 0x022c80000002783b */ /* 0x000eea0000004100 */
[-C--:B----4-:R-:W-:Y:S08]  /*4a00*/  HMMA.16816.F32.BF16 R36, R16, R20.reuse, R36 ;  /* 0x000000141024723c */ /* 0x090ff00000041824 */
[-C--:B------:R-:W-:Y:S08]  /*4a10*/  HMMA.16816.F32.BF16 R40, R12, R20.reuse, R40 ;  /* 0x000000140c28723c */ /* 0x080ff00000041828 */
[C---:B------:R-:W-:Y:S08]  /*4a20*/  HMMA.16816.F32.BF16 R44, R8.reuse, R20, R44 ;  /* 0x00000014082c723c */ /* 0x040ff0000004182c */
[-C--:B-----5:R-:W-:Y:S08]  /*4a30*/  HMMA.16816.F32.BF16 R48, R8, R22.reuse, R48 ;  /* 0x000000160830723c */ /* 0x0a0ff00000041830 */
[-C--:B------:R-:W-:Y:S08]  /*4a40*/  HMMA.16816.F32.BF16 R52, R12, R22.reuse, R52 ;  /* 0x000000160c34723c */ /* 0x080ff00000041834 */
[C---:B------:R-:W-:Y:S01]  /*4a50*/  HMMA.16816.F32.BF16 R56, R16.reuse, R22, R56 ;  /* 0x000000161038723c */ /* 0x040fe20000041838 */
[----:B------:R-:W-:Y:S07]  /*4a60*/  LDSM.16.MT88.4 R20, [R110+0x20080] ;  /* 0x020080006e14783b */ /* 0x000fee0000004200 */
[-C--:B------:R-:W-:Y:S08]  /*4a70*/  HMMA.16816.F32.BF16 R60, R16, R84.reuse, R60 ;  /* 0x00000054103c723c */ /* 0x080ff0000004183c */
[-C--:B------:R-:W-:Y:S08]  /*4a80*/  HMMA.16816.F32.BF16 R64, R12, R84.reuse, R64 ;  /* 0x000000540c40723c */ /* 0x080ff00000041840 */
[C---:B------:R-:W-:Y:S01]  /*4a90*/  HMMA.16816.F32.BF16 R68, R8.reuse, R84, R68 ;  /* 0x000000540844723c */ /* 0x040fe20000041844 */
[----:B------:R-:W-:Y:S07]  /*4aa0*/  LDSM.16.MT88.2 R84, [R219+0x22080] ;  /* 0x02208000db54783b */ /* 0x000fee0000004100 */
[-C--:B------:R-:W-:Y:S01]  /*4ab0*/  HMMA.16816.F32.BF16 R72, R8, R86.reuse, R72 ;  /* 0x000000560848723c */ /* 0x080fe20000041848 */
[----:B------:R-:W4:Y:S04]  /*4ac0*/  LDSM.16.MT88.2 R8, [R0+0x23480] ;  /* 0x023480000008783b */ /* 0x000f280000004100 */
[----:B------:R-:W-:Y:S03]  /*4ad0*/  LDSM.16.MT88.2 R10, [R219+0x21880] ;  /* 0x02188000db0a783b */ /* 0x000fe60000004100 */
[-C--:B------:R-:W-:Y:S01]  /*4ae0*/  HMMA.16816.F32.BF16 R76, R12, R86.reuse, R76 ;  /* 0x000000560c4c723c */ /* 0x080fe2000004184c */
[----:B------:R-:W5:Y:S07]  /*4af0*/  LDSM.16.MT88.4 R12, [R110+0x1c080] ;  /* 0x01c080006e0c783b */ /* 0x000f6e0000004200 */
[----:B------:R-:W-:Y:S01]  /*4b00*/  HMMA.16816.F32.BF16 R80, R16, R86, R80 ;  /* 0x000000561050723c */ /* 0x000fe20000041850 */
[----:B------:R-:W2:Y:S04]  /*4b10*/  LDSM.16.MT88.4 R16, [R110+0x1e080] ;  /* 0x01e080006e10783b */ /* 0x000ea80000004200 */
[----:B------:R-:W2:Y:S03]  /*4b20*/  LDSM.16.MT88.2 R86, [R219+0x22880] ;  /* 0x02288000db56783b */ /* 0x000ea60000004100 */
[-C--:B------:R-:W-:Y:S08]  /*4b30*/  HMMA.16816.F32.BF16 R24, R88, R92.reuse, R24 ;  /* 0x0000005c5818723c */ /* 0x080ff00000041818 */
[-C--:B------:R-:W-:Y:S08]  /*4b40*/  HMMA.16816.F32.BF16 R28, R96, R92.reuse, R28 ;  /* 0x0000005c601c723c */ /* 0x080ff0000004181c */
[C---:B-1----:R-:W-:Y:S01]  /*4b50*/  HMMA.16816.F32.BF16 R32, R100.reuse, R92, R32 ;  /* 0x0000005c6420723c */ /* 0x042fe20000041820 */
[----:B------:R-:W1:Y:S07]  /*4b60*/  LDSM.16.MT88.2 R92, [R219+0x23080] ;  /* 0x02308000db5c783b */ /* 0x000e6e0000004100 */
[-C--:B------:R-:W-:Y:S08]  /*4b70*/  HMMA.16816.F32.BF16 R36, R100, R94.reuse, R36 ;  /* 0x0000005e6424723c */ /* 0x080ff00000041824 */
[-C--:B------:R-:W-:Y:S08]  /*4b80*/  HMMA.16816.F32.BF16 R40, R96, R94.reuse, R40 ;  /* 0x0000005e6028723c */ /* 0x080ff00000041828 */
[C---:B------:R-:W-:Y:S01]  /*4b90*/  HMMA.16816.F32.BF16 R44, R88.reuse, R94, R44 ;  /* 0x0000005e582c723c */ /* 0x040fe2000004182c */
[----:B------:R-:W-:Y:S07]  /*4ba0*/  LDSM.16.MT88.2 R94, [R0+0x21880] ;  /* 0x02188000005e783b */ /* 0x000fee0000004100 */
[-C--:B--2---:R-:W-:Y:S08]  /*4bb0*/  HMMA.16816.F32.BF16 R48, R88, R104.reuse, R48 ;  /* 0x000000685830723c */ /* 0x084ff00000041830 */
[-C--:B------:R-:W-:Y:S08]  /*4bc0*/  HMMA.16816.F32.BF16 R52, R96, R104.reuse, R52 ;  /* 0x000000686034723c */ /* 0x080ff00000041834 */
[C---:B------:R-:W-:Y:S01]  /*4bd0*/  HMMA.16816.F32.BF16 R56, R100.reuse, R104, R56 ;  /* 0x000000686438723c */ /* 0x040fe20000041838 */
[----:B------:R-:W-:Y:S07]  /*4be0*/  LDSM.16.MT88.4 R104, [R110+0x20880] ;  /* 0x020880006e68783b */ /* 0x000fee0000004200 */
[-C--:B---3--:R-:W-:Y:S08]  /*4bf0*/  HMMA.16816.F32.BF16 R60, R100, R2.reuse, R60 ;  /* 0x00000002643c723c */ /* 0x088ff0000004183c */
[-C--:B------:R-:W-:Y:S08]  /*4c00*/  HMMA.16816.F32.BF16 R64, R96, R2.reuse, R64 ;  /* 0x000000026040723c */ /* 0x080ff00000041840 */
[C---:B------:R-:W-:Y:S01]  /*4c10*/  HMMA.16816.F32.BF16 R68, R88.reuse, R2, R68 ;  /* 0x000000025844723c */ /* 0x040fe20000041844 */
[----:B------:R-:W2:Y:S07]  /*4c20*/  LDSM.16.MT88.2 R2, [R219+0x23880] ;  /* 0x02388000db02783b */ /* 0x000eae0000004100 */
[-C--:B----4-:R-:W-:Y:S01]  /*4c30*/  HMMA.16816.F32.BF16 R72, R88, R8.reuse, R72 ;  /* 0x000000085848723c */ /* 0x090fe20000041848 */
[----:B------:R-:W3:Y:S07]  /*4c40*/  LDSM.16.MT88.4 R88, [R110+0x1c880] ;  /* 0x01c880006e58783b */ /* 0x000eee0000004200 */
[-C--:B------:R-:W-:Y:S01]  /*4c50*/  HMMA.16816.F32.BF16 R76, R96, R8.reuse, R76 ;  /* 0x00000008604c723c */ /* 0x080fe2000004184c */
[----:B------:R-:W4:Y:S07]  /*4c60*/  LDSM.16.MT88.4 R96, [R110+0x1e880] ;  /* 0x01e880006e60783b */ /* 0x000f2e0000004200 */
[----:B------:R-:W-:Y:S01]  /*4c70*/  HMMA.16816.F32.BF16 R80, R100, R8, R80 ;  /* 0x000000086450723c */ /* 0x000fe20000041850 */
[----:B------:R-:W1:Y:S07]  /*4c80*/  LDSM.16.MT88.2 R8, [R0+0x22880] ;  /* 0x022880000008783b */ /* 0x000e6e0000004100 */
[-C--:B-----5:R-:W-:Y:S08]  /*4c90*/  HMMA.16816.F32.BF16 R24, R12, R10.reuse, R24 ;  /* 0x0000000a0c18723c */ /* 0x0a0ff00000041818 */
[-C--:B------:R-:W-:Y:S08]  /*4ca0*/  HMMA.16816.F32.BF16 R28, R16, R10.reuse, R28 ;  /* 0x0000000a101c723c */ /* 0x080ff0000004181c */
[C---:B------:R-:W-:Y:S01]  /*4cb0*/  HMMA.16816.F32.BF16 R32, R20.reuse, R10, R32 ;  /* 0x0000000a1420723c */ /* 0x040fe20000041820 */
[----:B------:R-:W5:Y:S07]  /*4cc0*/  LDSM.16.MT88.2 R10, [R0+0x23080] ;  /* 0x02308000000a783b */ /* 0x000f6e0000004100 */
[-C--:B------:R-:W-:Y:S08]  /*4cd0*/  HMMA.16816.F32.BF16 R36, R20, R84.reuse, R36 ;  /* 0x000000541424723c */ /* 0x080ff00000041824 */
[-C--:B------:R-:W-:Y:S08]  /*4ce0*/  HMMA.16816.F32.BF16 R40, R16, R84.reuse, R40 ;  /* 0x000000541028723c */ /* 0x080ff00000041828 */
[C---:B------:R-:W-:Y:S08]  /*4cf0*/  HMMA.16816.F32.BF16 R44, R12.reuse, R84, R44 ;  /* 0x000000540c2c723c */ /* 0x040ff0000004182c */
[-C--:B------:R-:W-:Y:S08]  /*4d00*/  HMMA.16816.F32.BF16 R48, R12, R86.reuse, R48 ;  /* 0x000000560c30723c */ /* 0x080ff00000041830 */
[-C--:B------:R-:W-:Y:S08]  /*4d10*/  HMMA.16816.F32.BF16 R52, R16, R86.reuse, R52 ;  /* 0x000000561034723c */ /* 0x080ff00000041834 */
[C---:B------:R-:W-:Y:S08]  /*4d20*/  HMMA.16816.F32.BF16 R56, R20.reuse, R86, R56 ;  /* 0x000000561438723c */ /* 0x040ff00000041838 */
[-C--:B-1----:R-:W-:Y:S08]  /*4d30*/  HMMA.16816.F32.BF16 R60, R20, R92.reuse, R60 ;  /* 0x0000005c143c723c */ /* 0x082ff0000004183c */
[-C--:B------:R-:W-:Y:S08]  /*4d40*/  HMMA.16816.F32.BF16 R64, R16, R92.reuse, R64 ;  /* 0x0000005c1040723c */ /* 0x080ff00000041840 */
[C---:B------:R-:W-:Y:S08]  /*4d50*/  HMMA.16816.F32.BF16 R68, R12.reuse, R92, R68 ;  /* 0x0000005c0c44723c */ /* 0x040ff00000041844 */
[-C--:B--2---:R-:W-:Y:S01]  /*4d60*/  HMMA.16816.F32.BF16 R72, R12, R2.reuse, R72 ;  /* 0x000000020c48723c */ /* 0x084fe20000041848 */
[----:B------:R-:W1:Y:S04]  /*4d70*/  LDSM.16.MT88.2 R12, [R0+0x23880] ;  /* 0x02388000000c783b */ /* 0x000e680000004100 */
[----:B------:R-:W-:Y:S03]  /*4d80*/  BAR.SYNC.DEFER_BLOCKING 0x0 ;  /* 0x0000000000007b1d */ /* 0x000fe60000010000 */
[-C--:B------:R-:W-:Y:S08]  /*4d90*/  HMMA.16816.F32.BF16 R76, R16, R2.reuse, R76 ;  /* 0x00000002104c723c */ /* 0x080ff0000004184c */
[----:B------:R-:W-:Y:S08]  /*4da0*/  HMMA.16816.F32.BF16 R80, R20, R2, R80 ;  /* 0x000000021450723c */ /* 0x000ff00000041850 */
[-C--:B---3--:R-:W-:Y:S08]  /*4db0*/  HMMA.16816.F32.BF16 R24, R88, R94.reuse, R24 ;  /* 0x0000005e5818723c */ /* 0x088ff00000041818 */
[-C--:B----4-:R-:W-:Y:S01]  /*4dc0*/  HMMA.16816.F32.BF16 R28, R96, R94.reuse, R28 ;  /* 0x0000005e601c723c */ /* 0x090fe2000004181c */
[----:B------:R2:W3:Y:S04]  /*4dd0*/  LDSM.16.M88.4 R172, [R218] ;  /* 0x00000000daac783b */ /* 0x0004e80000000200 */
[----:B------:R2:W4:Y:S03]  /*4de0*/  LDSM.16.M88.4 R180, [R218+0x400] ;  /* 0x00040000dab4783b */ /* 0x0005260000000200 */
[C---:B------:R-:W-:Y:S01]  /*4df0*/  HMMA.16816.F32.BF16 R32, R104.reuse, R94, R32 ;  /* 0x0000005e6820723c */ /* 0x040fe20000041820 */
[----:B------:R2:W1:Y:S04]  /*4e00*/  LDSM.16.MT88.4 R176, [R217] ;  /* 0x00000000d9b0783b */ /* 0x0004680000004200 */
[----:B------:R2:W1:Y:S03]  /*4e10*/  LDSM.16.MT88.4 R92, [R217+0x2800] ;  /* 0x00280000d95c783b */ /* 0x0004660000004200 */
[-C--:B------:R-:W-:Y:S01]  /*4e20*/  HMMA.16816.F32.BF16 R36, R104, R108.reuse, R36 ;  /* 0x0000006c6824723c */ /* 0x080fe20000041824 */
[----:B------:R2:W1:Y:S04]  /*4e30*/  LDSM.16.M88.4 R184, [R218+0x800] ;  /* 0x00080000dab8783b */ /* 0x0004680000000200 */
[----:B------:R2:W1:Y:S03]  /*4e40*/  LDSM.16.M88.4 R192, [R218+0xc00] ;  /* 0x000c0000dac0783b */ /* 0x0004660000000200 */
[-C--:B------:R-:W-:Y:S01]  /*4e50*/  HMMA.16816.F32.BF16 R40, R96, R108.reuse, R40 ;  /* 0x0000006c6028723c */ /* 0x080fe20000041828 */
[----:B------:R2:W1:Y:S04]  /*4e60*/  LDSM.16.MT88.4 R188, [R217+0x800] ;  /* 0x00080000d9bc783b */ /* 0x0004680000004200 */
[----:B------:R2:W1:Y:S03]  /*4e70*/  LDSM.16.MT88.4 R196, [R217+0x3000] ;  /* 0x00300000d9c4783b */ /* 0x0004660000004200 */
[C---:B------:R-:W-:Y:S01]  /*4e80*/  HMMA.16816.F32.BF16 R44, R88.reuse, R108, R44 ;  /* 0x0000006c582c723c */ /* 0x040fe2000004182c */
[----:B------:R2:W1:Y:S04]  /*4e90*/  LDSM.16.MT88.4 R108, [R217+0x5000] ;  /* 0x00500000d96c783b */ /* 0x0004680000004200 */
[----:B------:R2:W1:Y:S03]  /*4ea0*/  LDSM.16.MT88.4 R200, [R217+0x5800] ;  /* 0x00580000d9c8783b */ /* 0x0004660000004200 */
[-C--:B------:R-:W-:Y:S08]  /*4eb0*/  HMMA.16816.F32.BF16 R48, R88, R8.reuse, R48 ;  /* 0x000000085830723c */ /* 0x080ff00000041830 */
[-C--:B------:R-:W-:Y:S08]  /*4ec0*/  HMMA.16816.F32.BF16 R52, R96, R8.reuse, R52 ;  /* 0x000000086034723c */ /* 0x080ff00000041834 */
[C---:B------:R-:W-:Y:S08]  /*4ed0*/  HMMA.16816.F32.BF16 R56, R104.reuse, R8, R56 ;  /* 0x000000086838723c */ /* 0x040ff00000041838 */
[-C--:B-----5:R-:W-:Y:S08]  /*4ee0*/  HMMA.16816.F32.BF16 R60, R104, R10.reuse, R60 ;  /* 0x0000000a683c723c */ /* 0x0a0ff0000004183c */
[-C--:B------:R-:W-:Y:S08]  /*4ef0*/  HMMA.16816.F32.BF16 R64, R96, R10.reuse, R64 ;  /* 0x0000000a6040723c */ /* 0x080ff00000041840 */
[C---:B------:R-:W-:Y:S08]  /*4f00*/  HMMA.16816.F32.BF16 R68, R88.reuse, R10, R68 ;  /* 0x0000000a5844723c */ /* 0x040ff00000041844 */
[-C--:B-1----:R-:W-:Y:S08]  /*4f10*/  HMMA.16816.F32.BF16 R72, R88, R12.reuse, R72 ;  /* 0x0000000c5848723c */ /* 0x082ff00000041848 */
[-C--:B------:R-:W-:Y:S08]  /*4f20*/  HMMA.16816.F32.BF16 R76, R96, R12.reuse, R76 ;  /* 0x0000000c604c723c */ /* 0x080ff0000004184c */
[----:B------:R-:W-:Y:S01]  /*4f30*/  HMMA.16816.F32.BF16 R80, R104, R12, R80 ;  /* 0x0000000c6850723c */ /* 0x000fe20000041850 */
[----:B------:R-:W-:-:S07]  /*4f40*/  @P0 BRA `(.L_x_658) ;  /* 0x0000049000000947 */ /* 0x000fce0003800000 */
[----:B--234-:R-:W-:Y:S01]  /*4f50*/  ISETP.GE.AND P3, PT, R250, c[0x0][0x1fc], PT ;  /* 0x00007f00fa007a0c */ /* 0x01cfe20003f66270 */
[----:B------:R-:W1:Y:S01]  /*4f60*/  S2R R5, SR_CTAID.Y ;  /* 0x0000000000057919 */ /* 0x000e620000002600 */
[----:B------:R-:W-:Y:S01]  /*4f70*/  ULDC.64 UR6, c[0x0][0x208] ;  /* 0x0000820000067ab9 */ /* 0x000fe20000000a00 */
[----:B------:R-:W-:Y:S01]  /*4f80*/  IMAD.MOV.U32 R10, RZ, RZ, R242 ;  /* 0x000000ffff0a7224 */ /* 0x000fe200078e00f2 */
[----:B------:R-:W-:Y:S01]  /*4f90*/  UIMAD.WIDE.U32 UR26, UR21, UR6, URZ ;  /* 0x00000006151a72a5 */ /* 0x000fe2000f8e003f */
[----:B------:R-:W-:Y:S01]  /*4fa0*/  IMAD.MOV.U32 R11, RZ, RZ, R241 ;  /* 0x000000ffff0b7224 */ /* 0x000fe200078e00f1 */
[----:B------:R-:W-:Y:S04]  /*4fb0*/  USHF.R.S32.HI UR23, URZ, 0x1f, UR21 ;  /* 0x0000001f3f177899 */ /* 0x000fe80008011415 */
[----:B------:R-:W-:Y:S01]  /*4fc0*/  IMAD.U32 R12, RZ, RZ, UR26 ;  /* 0x0000001aff0c7e24 */ /* 0x000fe2000f8e00ff */
[----:B------:R-:W-:Y:S02]  /*4fd0*/  UIMAD UR23, UR23, UR6, URZ ;  /* 0x00000006171772a4 */ /* 0x000fe4000f8e023f */
[----:B------:R-:W-:Y:S02]  /*4fe0*/  USHF.L.U32 UR6, UR21, 0x6, URZ ;  /* 0x0000000615067899 */ /* 0x000fe4000800063f */
[----:B------:R-:W-:Y:S04]  /*4ff0*/  UIMAD UR23, UR21, UR7, UR23 ;  /* 0x00000007151772a4 */ /* 0x000fe8000f8e0217 */
[----:B------:R-:W-:Y:S01]  /*5000*/  UIADD3 UR23, UR27, UR23, URZ ;  /* 0x000000171b177290 */ /* 0x000fe2000fffe03f */
[----:B-1----:R-:W-:Y:S01]  /*5010*/  SHF.R.S32.HI R4, RZ, 0x1f, R5 ;  /* 0x0000001fff047819 */ /* 0x002fe20000011405 */
[C---:B------:R-:W-:Y:S04]  /*5020*/  IMAD.WIDE.U32 R8, R5.reuse, c[0x0][0x288], R238 ;  /* 0x0000a20005087a25 */ /* 0x040fe800078e00ee */
[C---:B------:R-:W-:Y:S02]  /*5030*/  IMAD R6, R4.reuse, c[0x0][0x210], RZ ;  /* 0x0000840004067a24 */ /* 0x040fe400078e02ff */
[----:B------:R-:W-:Y:S02]  /*5040*/  IMAD R4, R4, c[0x0][0x288], RZ ;  /* 0x0000a20004047a24 */ /* 0x000fe400078e02ff */
[C---:B------:R-:W-:Y:S04]  /*5050*/  IMAD.WIDE.U32 R10, R5.reuse, c[0x0][0x210], R10 ;  /* 0x00008400050a7a25 */ /* 0x040fe800078e000a */
[C---:B------:R-:W-:Y:S01]  /*5060*/  IMAD R4, R5.reuse, c[0x0][0x28c], R4 ;  /* 0x0000a30005047a24 */ /* 0x040fe200078e0204 */
[----:B------:R-:W-:Y:S01]  /*5070*/  IADD3 R3, P1, R10, UR8, RZ ;  /* 0x000000080a037c10 */ /* 0x000fe2000ff3e0ff */
[----:B------:R-:W-:Y:S01]  /*5080*/  IMAD R6, R5, c[0x0][0x214], R6 ;  /* 0x0000850005067a24 */ /* 0x000fe200078e0206 */
[----:B------:R-:W-:Y:S01]  /*5090*/  IADD3 R5, P0, R8, UR5, RZ ;  /* 0x0000000508057c10 */ /* 0x000fe2000ff1e0ff */
[----:B------:R-:W-:Y:S01]  /*50a0*/  IMAD.U32 R2, RZ, RZ, UR23 ;  /* 0x00000017ff027e24 */ /* 0x000fe2000f8e00ff */
[----:B------:R-:W-:Y:S02]  /*50b0*/  LEA R13, P2, R3, c[0x0][0x1f0], 0x1 ;  /* 0x00007c00030d7a11 */ /* 0x000fe400078408ff */
[----:B------:R-:W-:Y:S02]  /*50c0*/  IADD3.X R4, R9, UR16, R4, P0, !PT ;  /* 0x0000001009047c10 */ /* 0x000fe400087fe404 */
[----:B------:R-:W-:Y:S02]  /*50d0*/  LEA R10, P0, R5, c[0x0][0x280], 0x2 ;  /* 0x0000a000050a7a11 */ /* 0x000fe400078010ff */
[----:B------:R-:W-:Y:S02]  /*50e0*/  IADD3.X R6, R11, UR14, R6, P1, !PT ;  /* 0x0000000e0b067c10 */ /* 0x000fe40008ffe406 */
[----:B------:R-:W-:Y:S01]  /*50f0*/  LEA.HI.X R11, R5, c[0x0][0x284], R4, 0x2, P0 ;  /* 0x0000a100050b7a11 */ /* 0x000fe200000f1404 */
[----:B------:R-:W-:Y:S01]  /*5100*/  IMAD.MOV.U32 R5, RZ, RZ, c[0x0][0x208] ;  /* 0x00008200ff057624 */ /* 0x000fe200078e00ff */
[----:B------:R-:W-:Y:S01]  /*5110*/  LEA.HI.X R6, R3, c[0x0][0x1f4], R6, 0x1, P2 ;  /* 0x00007d0003067a11 */ /* 0x000fe200010f0c06 */
[----:B------:R-:W-:Y:S01]  /*5120*/  IMAD.MOV.U32 R4, RZ, RZ, 0x6 ;  /* 0x00000006ff047424 */ /* 0x000fe200078e00ff */
[----:B------:R-:W-:Y:S01]  /*5130*/  LEA R12, P1, R12, R13, 0x7 ;  /* 0x0000000d0c0c7211 */ /* 0x000fe200078238ff */
[----:B------:R-:W-:Y:S01]  /*5140*/  IMAD.U32 R3, RZ, RZ, UR26 ;  /* 0x0000001aff037e24 */ /* 0x000fe2000f8e00ff */
[----:B------:R-:W-:Y:S02]  /*5150*/  ISETP.GE.AND P0, PT, R230, c[0x0][0x1fc], PT ;  /* 0x00007f00e6007a0c */ /* 0x000fe40003f06270 */
[C---:B------:R-:W-:Y:S01]  /*5160*/  SHF.L.U64.HI R4, R5.reuse, R4, c[0x0][0x20c] ;  /* 0x0000830005047619 */ /* 0x040fe20000010204 */
[----:B------:R-:W-:Y:S01]  /*5170*/  IMAD.SHL.U32 R5, R5, 0x40, RZ ;  /* 0x0000004005057824 */ /* 0x000fe200078e00ff */
[----:B------:R-:W-:Y:S01]  /*5180*/  LEA.HI.X R13, R3, R6, R2, 0x7, P1 ;  /* 0x00000006030d7211 */ /* 0x000fe200008f3c02 */
[----:B------:R-:W-:Y:S01]  /*5190*/  IMAD.U32 R3, RZ, RZ, UR6 ;  /* 0x00000006ff037e24 */ /* 0x000fe2000f8e00ff */
[----:B------:R-:W-:Y:S01]  /*51a0*/  ISETP.GE.AND P1, PT, R231, c[0x0][0x1fc], PT ;  /* 0x00007f00e7007a0c */ /* 0x000fe20003f26270 */
[----:B------:R-:W-:Y:S01]  /*51b0*/  IMAD.U32 R2, RZ, RZ, UR6 ;  /* 0x00000006ff027e24 */ /* 0x000fe2000f8e00ff */
[----:B------:R-:W-:Y:S02]  /*51c0*/  SEL R8, RZ, 0x4, P0 ;  /* 0x00000004ff087807 */ /* 0x000fe40000000000 */
[----:B------:R-:W-:Y:S02]  /*51d0*/  SEL R9, RZ, 0x2, P1 ;  /* 0x00000002ff097807 */ /* 0x000fe40000800000 */
[C-C-:B------:R-:W-:Y:S02]  /*51e0*/  IADD3 R16, P1, P0, R5.reuse, 0x80, R12.reuse ;  /* 0x0000008005107810 */ /* 0x140fe4000783e00c */
[----:B------:R-:W-:Y:S02]  /*51f0*/  ISETP.GE.AND P2, PT, R250, c[0x0][0x1fc], PT ;  /* 0x00007f00fa007a0c */ /* 0x000fe40003f46270 */
[----:B------:R-:W-:Y:S02]  /*5200*/  IADD3.X R17, R4, RZ, R13, P1, P0 ;  /* 0x000000ff04117210 */ /* 0x000fe40000fe040d */
[----:B------:R-:W-:Y:S02]  /*5210*/  IADD3 R14, P1, P0, R5, 0x100, R12 ;  /* 0x00000100050e7810 */ /* 0x000fe4000783e00c */
[----:B------:R-:W-:Y:S02]  /*5220*/  SEL R7, RZ, 0x1, P2 ;  /* 0x00000001ff077807 */ /* 0x000fe40001000000 */
[----:B------:R-:W-:Y:S02]  /*5230*/  IADD3 R6, -R236, c[0x0][0x168], -R3 ;  /* 0x00005a00ec067a10 */ /* 0x000fe40007ffe903 */
[----:B------:R-:W-:Y:S02]  /*5240*/  IADD3.X R15, R4, RZ, R13, P1, P0 ;  /* 0x000000ff040f7210 */ /* 0x000fe40000fe040d */
[----:B------:R-:W-:Y:S02]  /*5250*/  LEA R10, P0, R3, R10, 0x2 ;  /* 0x0000000a030a7211 */ /* 0x000fe400078010ff */
[----:B------:R-:W-:Y:S02]  /*5260*/  IADD3 R7, R8, R9, R7 ;  /* 0x0000000908077210 */ /* 0x000fe40007ffe007 */
[----:B------:R-:W-:Y:S02]  /*5270*/  ISETP.LT.OR P2, PT, R6, 0x1, P3 ;  /* 0x000000010600780c */ /* 0x000fe40001f41670 */
[----:B------:R-:W-:Y:S01]  /*5280*/  LEA.HI.X.SX32 R11, R2, R11, 0x2, P0 ;  /* 0x0000000b020b7211 */ /* 0x000fe200000f16ff */
[----:B------:R-:W-:Y:S01]  /*5290*/  @!P4 IMAD.SHL.U32 R2, R234, 0x10, RZ ;  /* 0x00000010ea02c824 */ /* 0x000fe200078e00ff */
[----:B------:R-:W-:Y:S02]  /*52a0*/  IADD3 R18, P0, R5, R12, RZ ;  /* 0x0000000c05127210 */ /* 0x000fe40007f1e0ff */
[C---:B------:R-:W-:Y:S03]  /*52b0*/  LOP3.LUT P1, RZ, R7.reuse, 0x2, RZ, 0xc0, !PT ;  /* 0x0000000207ff7812 */ /* 0x040fe6000782c0ff */
[----:B------:R-:W-:Y:S01]  /*52c0*/  IMAD.X R19, R4, 0x1, R13, P0 ;  /* 0x0000000104137824 */ /* 0x000fe200000e060d */
[C---:B------:R-:W-:Y:S02]  /*52d0*/  ISETP.LT.OR P0, PT, R6.reuse, 0x1, !P1 ;  /* 0x000000010600780c */ /* 0x040fe40004f01670 */
[C---:B------:R-:W-:Y:S01]  /*52e0*/  ISETP.LT.OR P1, PT, R6.reuse, 0x21, !P1 ;  /* 0x000000210600780c */ /* 0x040fe20004f21670 */
[----:B------:R-:W-:Y:S01]  /*52f0*/  @!PT LDS RZ, [RZ] ;  /* 0x00000000fffff984 */ /* 0x000fe20000000800 */
[----:B------:R-:W-:Y:S01]  /*5300*/  @!PT LDS RZ, [RZ] ;  /* 0x00000000fffff984 */ /* 0x000fe20000000800 */
[----:B------:R-:W-:Y:S01]  /*5310*/  @!PT LDS RZ, [RZ] ;  /* 0x00000000fffff984 */ /* 0x000fe20000000800 */
[----:B------:R1:W-:Y:S10]  /*5320*/  LDGSTS.E.BYPASS.LTC128B.128 [R229+0x1b080], [R12.64], !P2 ;  /* 0x1b0800000ce57fae */ /* 0x0003f4000d101d58 */
[----:B------:R1:W-:Y:S01]  /*5330*/  LDGSTS.E.BYPASS.LTC128B.128 [R229+0x1d080], [R12.64+0x80], !P0 ;  /* 0x1d0800800ce57fae */ /* 0x0003e2000c101d58 */
[----:B------:R-:W-:Y:S04]  /*5340*/  LOP3.LUT P0, RZ, R7, 0x4, RZ, 0xc0, !PT ;  /* 0x0000000407ff7812 */ /* 0x000fe8000780c0ff */
[C---:B------:R-:W-:Y:S02]  /*5350*/  ISETP.LT.OR P2, PT, R6.reuse, 0x1, !P0 ;  /* 0x000000010600780c */ /* 0x040fe40004741670 */
[C---:B------:R-:W-:Y:S11]  /*5360*/  ISETP.LT.OR P0, PT, R6.reuse, 0x21, !P0 ;  /* 0x000000210600780c */ /* 0x040ff60004701670 */
[----:B------:R1:W-:Y:S01]  /*5370*/  LDGSTS.E.BYPASS.LTC128B.128 [R229+0x1f080], [R12.64+0x100], !P2 ;  /* 0x1f0801000ce57fae */ /* 0x0003e2000d101d58 */
[----:B------:R-:W-:Y:S11]  /*5380*/  ISETP.LT.OR P2, PT, R6, 0x21, P3 ;  /* 0x000000210600780c */ /* 0x000ff60001f41670 */
[----:B------:R-:W-:Y:S02]  /*5390*/  @!UPT UIADD3 URZ, URZ, URZ, URZ ;  /* 0x0000003f3f3ff290 */ /* 0x000fe4000fffe03f */
[----:B------:R1:W-:Y:S06]  /*53a0*/  LDGSTS.E.BYPASS.LTC128B.128 [R229+0x1c080], [R18.64], !P2 ;  /* 0x1c08000012e57fae */ /* 0x0003ec000d101d58 */
[----:B------:R1:W-:Y:S06]  /*53b0*/  LDGSTS.E.BYPASS.LTC128B.128 [R229+0x1e080], [R16.64], !P1 ;  /* 0x1e08000010e57fae */ /* 0x0003ec000c901d58 */
[----:B------:R1:W-:Y:S06]  /*53c0*/  LDGSTS.E.BYPASS.LTC128B.128 [R229+0x20080], [R14.64], !P0 ;  /* 0x200800000ee57fae */ /* 0x0003ec000c101d58 */
[----:B------:R1:W-:Y:S02]  /*53d0*/  @!P4 LDGSTS.E.BYPASS.LTC128B.128 [R2+0x21280], [R10.64] ;  /* 0x212800000a02cfae */ /* 0x0003e4000b901d58 */
.L_x_658:
[-C--:B--234-:R-:W-:Y:S01]  /*53e0*/  HMMA.16816.F32.BF16 R4, R172, R176.reuse, RZ ;  /* 0x000000b0ac04723c */ /* 0x09cfe200000418ff */
[----:B------:R-:W-:Y:S01]  /*53f0*/  LDSM.16.MT88.4 R204, [R217+0x1000] ;  /* 0x00100000d9cc783b */ /* 0x000fe20000004200 */
[----:B------:R-:W-:Y:S02]  /*5400*/  UIMAD UR12, UR12, 0x3000, URZ ;  /* 0x000030000c0c78a4 */ /* 0x000fe4000f8e023f */
[----:B------:R-:W-:Y:S01]  /*5410*/  UISETP.GE.AND UP0, UPT, UR21, UR19, UPT ;  /* 0x000000131500728c */ /* 0x000fe2000bf06270 */
[----:B------:R-:W-:Y:S01]  /*5420*/  LDSM.16.M88.4 R208, [R218+0x1400] ;  /* 0x00140000dad0783b */ /* 0x000fe20000000200 */
[----:B------:R-:W-:Y:S02]  /*5430*/  UIADD3 UR7, UR4, 0x1, URZ ;  /* 0x0000000104077890 */ /* 0x000fe4000fffe03f */
[C---:B-1----:R-:W-:Y:S01]  /*5440*/  HMMA.16816.F32.BF16 R8, R180.reuse, R176, RZ ;  /* 0x000000b0b408723c */ /* 0x042fe200000418ff */
[----:B------:R-:W2:Y:S01]  /*5450*/  LDL.64 R2, [R1+0x8] ;  /* 0x0000080001027983 */ /* 0x000ea20000100a00 */
[----:B------:R-:W-:Y:S02]  /*5460*/  UISETP.GE.AND UP2, UPT, UR4, 0x1, UPT ;  /* 0x000000010400788c */ /* 0x000fe4000bf46270 */
[----:B------:R-:W-:Y:S01]  /*5470*/  UIADD3 UR6, UR22, 0x1, URZ ;  /* 0x0000000116067890 */ /* 0x000fe2000fffe03f */
[----:B------:R-:W0:Y:S01]  /*5480*/  LDGDEPBAR ;  /* 0x00000000000079af */ /* 0x000e220000000000 */
[----:B------:R-:W-:Y:S02]  /*5490*/  UISETP.GE.AND UP1, UPT, UR22, 0x1, UPT ;  /* 0x000000011600788c */ /* 0x000fe4000bf26270 */
[-C--:B------:R-:W-:Y:S02]  /*54a0*/  HMMA.16816.F32.BF16 R12, R180, R178.reuse, RZ ;  /* 0x000000b2b40c723c */ /* 0x080fe400000418ff */
[----:B------:R-:W-:Y:S06]  /*54b0*/  USEL UR22, UR6, URZ, !UP1 ;  /* 0x0000003f06167287 */ /* 0x000fec000c800000 */
[C---:B------:R-:W-:Y:S01]  /*54c0*/  HMMA.16816.F32.BF16 R16, R172.reuse, R178, RZ ;  /* 0x000000b2ac10723c */ /* 0x040fe200000418ff */
[----:B------:R-:W1:Y:S07]  /*54d0*/  LDSM.16.M88.4 R176, [R218+0x1000] ;  /* 0x00100000dab0783b */ /* 0x000e6e0000000200 */
[-C--:B------:R-:W-:Y:S08]  /*54e0*/  HMMA.16816.F32.BF16 R20, R172, R92.reuse, RZ ;  /* 0x0000005cac14723c */ /* 0x080ff000000418ff */
[C---:B------:R-:W-:Y:S08]  /*54f0*/  HMMA.16816.F32.BF16 R84, R180.reuse, R92, RZ ;  /* 0x0000005cb454723c */ /* 0x040ff000000418ff */
[-C--:B------:R-:W-:Y:S08]  /*5500*/  HMMA.16816.F32.BF16 R88, R180, R94.reuse, RZ ;  /* 0x0000005eb458723c */ /* 0x080ff000000418ff */
[C---:B------:R-:W-:Y:S08]  /*5510*/  HMMA.16816.F32.BF16 R92, R172.reuse, R94, RZ ;  /* 0x0000005eac5c723c */ /* 0x040ff000000418ff */
[-C--:B------:R-:W-:Y:S08]  /*5520*/  HMMA.16816.F32.BF16 R96, R172, R108.reuse, RZ ;  /* 0x0000006cac60723c */ /* 0x080ff000000418ff */
[C---:B------:R-:W-:Y:S08]  /*5530*/  HMMA.16816.F32.BF16 R100, R180.reuse, R108, RZ ;  /* 0x0000006cb464723c */ /* 0x040ff000000418ff */
[-C--:B------:R-:W-:Y:S01]  /*5540*/  HMMA.16816.F32.BF16 R104, R180, R110.reuse, RZ ;  /* 0x0000006eb468723c */ /* 0x080fe200000418ff */
[----:B------:R-:W-:Y:S07]  /*5550*/  LDSM.16.MT88.4 R180, [R217+0x6000] ;  /* 0x00600000d9b4783b */ /* 0x000fee0000004200 */
[----:B------:R-:W-:Y:S01]  /*5560*/  HMMA.16816.F32.BF16 R108, R172, R110, RZ ;  /* 0x0000006eac6c723c */ /* 0x000fe200000418ff */
[----:B------:R-:W3:Y:S07]  /*5570*/  LDSM.16.MT88.4 R172, [R217+0x3800] ;  /* 0x00380000d9ac783b */ /* 0x000eee0000004200 */
[-C--:B------:R-:W-:Y:S08]  /*5580*/  HMMA.16816.F32.BF16 R4, R184, R188.reuse, R4 ;  /* 0x000000bcb804723c */ /* 0x080ff00000041804 */
[C---:B------:R-:W-:Y:S08]  /*5590*/  HMMA.16816.F32.BF16 R8, R192.reuse, R188, R8 ;  /* 0x000000bcc008723c */ /* 0x040ff00000041808 */
[-C--:B------:R-:W-:Y:S08]  /*55a0*/  HMMA.16816.F32.BF16 R12, R192, R190.reuse, R12 ;  /* 0x000000bec00c723c */ /* 0x080ff0000004180c */
[C---:B------:R-:W-:Y:S01]  /*55b0*/  HMMA.16816.F32.BF16 R16, R184.reuse, R190, R16 ;  /* 0x000000beb810723c */ /* 0x040fe20000041810 */
[----:B------:R-:W-:Y:S07]  /*55c0*/  LDSM.16.MT88.4 R188, [R217+0x1800] ;  /* 0x00180000d9bc783b */ /* 0x000fee0000004200 */
        /* <DEDUP_REMOVED lines=8> */
[----:B------:R-:W-:Y:S07]  /*5650*/  LDSM.16.M88.4 R192, [R218+0x1c00] ;  /* 0x001c0000dac0783b */ /* 0x000fee0000000200 */
[----:B------:R-:W-:Y:S01]  /*5660*/  HMMA.16816.F32.BF16 R108, R184, R202, R108 ;  /* 0x000000cab86c723c */ /* 0x000fe2000004186c */
[----:B------:R-:W4:Y:S04]  /*5670*/  LDSM.16.M88.4 R184, [R218+0x1800] ;  /* 0x00180000dab8783b */ /* 0x000f280000000200 */
[----:B------:R-:W-:Y:S03]  /*5680*/  LDSM.16.M88.4 R200, [R218+0x2000] ;  /* 0x00200000dac8783b */ /* 0x000fe60000000200 */
[-C--:B-1----:R-:W-:Y:S08]  /*5690*/  HMMA.16816.F32.BF16 R4, R176, R204.reuse, R4 ;  /* 0x000000ccb004723c */ /* 0x082ff00000041804 */
[C---:B------:R-:W-:Y:S08]  /*56a0*/  HMMA.16816.F32.BF16 R8, R208.reuse, R204, R8 ;  /* 0x000000ccd008723c */ /* 0x040ff00000041808 */
[-C--:B------:R-:W-:Y:S08]  /*56b0*/  HMMA.16816.F32.BF16 R12, R208, R206.reuse, R12 ;  /* 0x000000ced00c723c */ /* 0x080ff0000004180c */
[C---:B------:R-:W-:Y:S01]  /*56c0*/  HMMA.16816.F32.BF16 R16, R176.reuse, R206, R16 ;  /* 0x000000ceb010723c */ /* 0x040fe20000041810 */
[----:B------:R-:W-:Y:S07]  /*56d0*/  LDSM.16.MT88.4 R204, [R217+0x2000] ;  /* 0x00200000d9cc783b */ /* 0x000fee0000004200 */
[-C--:B---3--:R-:W-:Y:S08]  /*56e0*/  HMMA.16816.F32.BF16 R20, R176, R172.reuse, R20 ;  /* 0x000000acb014723c */ /* 0x088ff00000041814 */
[C---:B------:R-:W-:Y:S08]  /*56f0*/  HMMA.16816.F32.BF16 R84, R208.reuse, R172, R84 ;  /* 0x000000acd054723c */ /* 0x040ff00000041854 */
[-C--:B------:R-:W-:Y:S08]  /*5700*/  HMMA.16816.F32.BF16 R88, R208, R174.reuse, R88 ;  /* 0x000000aed058723c */ /* 0x080ff00000041858 */
[C---:B------:R-:W-:Y:S01]  /*5710*/  HMMA.16816.F32.BF16 R92, R176.reuse, R174, R92 ;  /* 0x000000aeb05c723c */ /* 0x040fe2000004185c */
[----:B------:R-:W1:Y:S07]  /*5720*/  LDSM.16.MT88.4 R172, [R217+0x6800] ;  /* 0x00680000d9ac783b */ /* 0x000e6e0000004200 */
[-C--:B------:R-:W-:Y:S08]  /*5730*/  HMMA.16816.F32.BF16 R96, R176, R180.reuse, R96 ;  /* 0x000000b4b060723c */ /* 0x080ff00000041860 */
[C---:B------:R-:W-:Y:S08]  /*5740*/  HMMA.16816.F32.BF16 R100, R208.reuse, R180, R100 ;  /* 0x000000b4d064723c */ /* 0x040ff00000041864 */
[-C--:B------:R-:W-:Y:S01]  /*5750*/  HMMA.16816.F32.BF16 R104, R208, R182.reuse, R104 ;  /* 0x000000b6d068723c */ /* 0x080fe20000041868 */
[----:B------:R-:W3:Y:S07]  /*5760*/  LDSM.16.M88.4 R208, [R218+0x2400] ;  /* 0x00240000dad0783b */ /* 0x000eee0000000200 */
[----:B------:R-:W-:Y:S01]  /*5770*/  HMMA.16816.F32.BF16 R108, R176, R182, R108 ;  /* 0x000000b6b06c723c */ /* 0x000fe2000004186c */
[----:B------:R-:W5:Y:S04]  /*5780*/  LDSM.16.MT88.4 R176, [R217+0x4800] ;  /* 0x00480000d9b0783b */ /* 0x000f680000004200 */
[----:B------:R-:W1:Y:S03]  /*5790*/  LDSM.16.MT88.4 R180, [R217+0x7000] ;  /* 0x00700000d9b4783b */ /* 0x000e660000004200 */
[-C--:B----4-:R-:W-:Y:S08]  /*57a0*/  HMMA.16816.F32.BF16 R4, R184, R188.reuse, R4 ;  /* 0x000000bcb804723c */ /* 0x090ff00000041804 */
[C---:B------:R-:W-:Y:S01]  /*57b0*/  HMMA.16816.F32.BF16 R8, R192.reuse, R188, R8 ;  /* 0x000000bcc008723c */ /* 0x040fe20000041808 */
[----:B------:R-:W4:Y:S07]  /*57c0*/  LDL R189, [R1+0x10] ;  /* 0x0000100001bd7983 */ /* 0x000f2e0000100800 */
[-C--:B------:R-:W-:Y:S04]  /*57d0*/  HMMA.16816.F32.BF16 R12, R192, R190.reuse, R12 ;  /* 0x000000bec00c723c */ /* 0x080fe8000004180c */
[----:B--2---:R-:W-:Y:S01]  /*57e0*/  IADD3 R2, P0, R2, UR12, RZ ;  /* 0x0000000c02027c10 */ /* 0x004fe2000ff1e0ff */
[----:B------:R-:W-:Y:S01]  /*57f0*/  IMAD.U32 R3, RZ, RZ, UR12 ;  /* 0x0000000cff037e24 */ /* 0x000fe2000f8e00ff */
[----:B------:R-:W-:Y:S02]  /*5800*/  UMOV UR12, UR21 ;  /* 0x00000015000c7c82 */ /* 0x000fe40008000000 */
[C---:B------:R-:W-:Y:S08]  /*5810*/  HMMA.16816.F32.BF16 R16, R184.reuse, R190, R16 ;  /* 0x000000beb810723c */ /* 0x040ff00000041810 */
[-C--:B------:R-:W-:Y:S08]  /*5820*/  HMMA.16816.F32.BF16 R20, R184, R196.reuse, R20 ;  /* 0x000000c4b814723c */ /* 0x080ff00000041814 */
[C---:B------:R-:W-:Y:S08]  /*5830*/  HMMA.16816.F32.BF16 R84, R192.reuse, R196, R84 ;  /* 0x000000c4c054723c */ /* 0x040ff00000041854 */
[-C--:B------:R-:W-:Y:S08]  /*5840*/  HMMA.16816.F32.BF16 R88, R192, R198.reuse, R88 ;  /* 0x000000c6c058723c */ /* 0x080ff00000041858 */
[C---:B------:R-:W-:Y:S08]  /*5850*/  HMMA.16816.F32.BF16 R92, R184.reuse, R198, R92 ;  /* 0x000000c6b85c723c */ /* 0x040ff0000004185c */
[-C--:B-1----:R-:W-:Y:S08]  /*5860*/  HMMA.16816.F32.BF16 R96, R184, R172.reuse, R96 ;  /* 0x000000acb860723c */ /* 0x082ff00000041860 */
[C---:B------:R-:W-:Y:S08]  /*5870*/  HMMA.16816.F32.BF16 R100, R192.reuse, R172, R100 ;  /* 0x000000acc064723c */ /* 0x040ff00000041864 */
[-C--:B------:R-:W-:Y:S08]  /*5880*/  HMMA.16816.F32.BF16 R104, R192, R174.reuse, R104 ;  /* 0x000000aec068723c */ /* 0x080ff00000041868 */
[----:B------:R-:W-:Y:S08]  /*5890*/  HMMA.16816.F32.BF16 R108, R184, R174, R108 ;  /* 0x000000aeb86c723c */ /* 0x000ff0000004186c */
[-C--:B------:R-:W-:Y:S08]  /*58a0*/  HMMA.16816.F32.BF16 R4, R200, R204.reuse, R4 ;  /* 0x000000ccc804723c */ /* 0x080ff00000041804 */
[C---:B---3--:R-:W-:Y:S08]  /*58b0*/  HMMA.16816.F32.BF16 R8, R208.reuse, R204, R8 ;  /* 0x000000ccd008723c */ /* 0x048ff00000041808 */
[-C--:B------:R-:W-:Y:S08]  /*58c0*/  HMMA.16816.F32.BF16 R12, R208, R206.reuse, R12 ;  /* 0x000000ced00c723c */ /* 0x080ff0000004180c */
[C---:B------:R-:W-:Y:S08]  /*58d0*/  HMMA.16816.F32.BF16 R16, R200.reuse, R206, R16 ;  /* 0x000000cec810723c */ /* 0x040ff00000041810 */
[-C--:B-----5:R-:W-:Y:S08]  /*58e0*/  HMMA.16816.F32.BF16 R20, R200, R176.reuse, R20 ;  /* 0x000000b0c814723c */ /* 0x0a0ff00000041814 */
[C---:B------:R-:W-:Y:S08]  /*58f0*/  HMMA.16816.F32.BF16 R84, R208.reuse, R176, R84 ;  /* 0x000000b0d054723c */ /* 0x040ff00000041854 */
[-C--:B------:R-:W-:Y:S08]  /*5900*/  HMMA.16816.F32.BF16 R88, R208, R178.reuse, R88 ;  /* 0x000000b2d058723c */ /* 0x080ff00000041858 */
[C---:B------:R-:W-:Y:S08]  /*5910*/  HMMA.16816.F32.BF16 R92, R200.reuse, R178, R92 ;  /* 0x000000b2c85c723c */ /* 0x040ff0000004185c */
[-C--:B------:R-:W-:Y:S08]  /*5920*/  HMMA.16816.F32.BF16 R96, R200, R180.reuse, R96 ;  /* 0x000000b4c860723c */ /* 0x080ff00000041860 */
[C---:B------:R-:W-:Y:S08]  /*5930*/  HMMA.16816.F32.BF16 R100, R208.reuse, R180, R100 ;  /* 0x000000b4d064723c */ /* 0x040ff00000041864 */
[-C--:B------:R-:W-:Y:S08]  /*5940*/  HMMA.16816.F32.BF16 R104, R208, R182.reuse, R104 ;  /* 0x000000b6d068723c */ /* 0x080ff00000041868 */
[----:B------:R-:W-:Y:S04]  /*5950*/  HMMA.16816.F32.BF16 R108, R200, R182, R108 ;  /* 0x000000b6c86c723c */ /* 0x000fe8000004186c */
[----:B----4-:R-:W-:Y:S02]  /*5960*/  LEA.HI.X.SX32 R3, R3, R189, 0x1, P0 ;  /* 0x000000bd03037211 */ /* 0x010fe400000f0eff */
[C---:B------:R-:W-:Y:S06]  /*5970*/  LEA R178, P0, R2.reuse, c[0x0][0x220], 0x2 ;  /* 0x0000880002b27a11 */ /* 0x040fec00078010ff */
[----:B------:R-:W-:Y:S01]  /*5980*/  LEA.HI.X R179, R2, c[0x0][0x224], R3, 0x2, P0 ;  /* 0x0000890002b37a11 */ /* 0x000fe200000f1403 */
[----:B------:R-:W-:Y:S01]  /*5990*/  IMAD.U32 R3, RZ, RZ, UR4 ;  /* 0x00000004ff037e24 */ /* 0x000fe2000f8e00ff */
[----:B------:R-:W-:Y:S01]  /*59a0*/  PLOP3.LUT P0, PT, PT, PT, UP0, 0x80, 0x0 ;  /* 0x000000000000781c */ /* 0x000fe20003f0f008 */
[----:B------:R-:W-:Y:S02]  /*59b0*/  USEL UR4, UR7, URZ, !UP2 ;  /* 0x0000003f07047287 */ /* 0x000fe4000d000000 */
[----:B------:R-:W-:Y:S01]  /*59c0*/  RED.E.ADD.F32.FTZ.RN.STRONG.GPU [R178.64], R4 ;  /* 0x00000004b200798e */ /* 0x000fe2000c10e798 */
[----:B------:R-:W-:Y:S03]  /*59d0*/  IMAD R3, R3, 0x3000, R226 ;  /* 0x0000300003037824 */ /* 0x000fe600078e02e2 */
[----:B------:R-:W-:Y:S01]  /*59e0*/  RED.E.ADD.F32.FTZ.RN.STRONG.GPU [R178.64+0x400], R5 ;  /* 0x00040005b200798e */ /* 0x000fe2000c10e798 */
[----:B------:R-:W-:Y:S03]  /*59f0*/  IMAD.SHL.U32 R172, R3, 0x2, RZ ;  /* 0x0000000203ac7824 */ /* 0x000fe600078e00ff */
        /* <DEDUP_REMOVED lines=11> */
[----:B------:R-:W-:Y:S04]  /*5ab0*/  LDSM.16.MT88.2 R2, [R219+0x23c80] ;  /* 0x023c8000db02783b */ /* 0x000fe80000004100 */
[----:B------:R-:W1:Y:S04]  /*5ac0*/  LDSM.16.MT88.4 R8, [R172+0xf080] ;  /* 0x00f08000ac08783b */ /* 0x000e680000004200 */
[----:B------:R-:W-:Y:S04]  /*5ad0*/  RED.E.ADD.F32.FTZ.RN.STRONG.GPU [R178.64+0x3400], R13 ;  /* 0x0034000db200798e */ /* 0x000fe8000c10e798 */
[----:B------:R-:W-:Y:S04]  /*5ae0*/  RED.E.ADD.F32.FTZ.RN.STRONG.GPU [R178.64+0x3800], R14 ;  /* 0x0038000eb200798e */ /* 0x000fe8000c10e798 */
[----:B------:R-:W-:Y:S04]  /*5af0*/  RED.E.ADD.F32.FTZ.RN.STRONG.GPU [R178.64+0x3c00], R15 ;  /* 0x003c000fb200798e */ /* 0x000fe8000c10e798 */
[----:B------:R-:W2:Y:S04]  /*5b00*/  LDSM.16.MT88.4 R12, [R172+0x11080] ;  /* 0x01108000ac0c783b */ /* 0x000ea80000004200 */
[----:B------:R-:W3:Y:S04]  /*5b10*/  LDSM.16.MT88.4 R16, [R172+0x13080] ;  /* 0x01308000ac10783b */ /* 0x000ee80000004200 */
[----:B------:R-:W-:Y:S04]  /*5b20*/  RED.E.ADD.F32.FTZ.RN.STRONG.GPU [R178.64+0x4000], R20 ;  /* 0x00400014b200798e */ /* 0x000fe8000c10e798 */
[----:B------:R-:W-:Y:S04]  /*5b30*/  RED.E.ADD.F32.FTZ.RN.STRONG.GPU [R178.64+0x4400], R21 ;  /* 0x00440015b200798e */ /* 0x000fe8000c10e798 */
[----:B------:R-:W4:Y:S04]  /*5b40*/  LDSM.16.MT88.2 R20, [R219+0x24480] ;  /* 0x02448000db14783b */ /* 0x000f280000004100 */
[----:B------:R-:W-:Y:S01]  /*5b50*/  RED.E.ADD.F32.FTZ.RN.STRONG.GPU [R178.64+0x4800], R22 ;  /* 0x00480016b200798e */ /* 0x000fe2000c10e798 */
[-C--:B-1----:R-:W-:Y:S03]  /*5b60*/  HMMA.16816.F32.BF16 R112, R8, R2.reuse, R112 ;  /* 0x000000020870723c */ /* 0x082fe60000041870 */
[----:B------:R-:W-:Y:S04]  /*5b70*/  RED.E.ADD.F32.FTZ.RN.STRONG.GPU [R178.64+0x4c00], R23 ;  /* 0x004c0017b200798e */ /* 0x000fe8000c10e798 */
[----:B------:R-:W1:Y:S04]  /*5b80*/  LDSM.16.MT88.2 R22, [R219+0x24c80] ;  /* 0x024c8000db16783b */ /* 0x000e680000004100 */
[----:B------:R-:W-:Y:S04]  /*5b90*/  RED.E.ADD.F32.FTZ.RN.STRONG.GPU [R178.64+0x5000], R84 ;  /* 0x00500054b200798e */ /* 0x000fe8000c10e798 */
[----:B------:R-:W-:Y:S01]  /*5ba0*/  RED.E.ADD.F32.FTZ.RN.STRONG.GPU [R178.64+0x5400], R85 ;  /* 0x00540055b200798e */ /* 0x000fe2000c10e798 */
[-C--:B--2---:R-:W-:Y:S03]  /*5bb0*/  HMMA.16816.F32.BF16 R116, R12, R2.reuse, R116 ;  /* 0x000000020c74723c */ /* 0x084fe60000041874 */
[----:B------:R-:W2:Y:S04]  /*5bc0*/  LDSM.16.MT88.2 R84, [R219+0x25480] ;  /* 0x02548000db54783b */ /* 0x000ea80000004100 */
[----:B------:R-:W-:Y:S01]  /*5bd0*/  RED.E.ADD.F32.FTZ.RN.STRONG.GPU [R178.64+0x5800], R86 ;  /* 0x00580056b200798e */ /* 0x000fe2000c10e798 */
[C---:B---3--:R-:W-:Y:S03]  /*5be0*/  HMMA.16816.F32.BF16 R120, R16.reuse, R2, R120 ;  /* 0x000000021078723c */ /* 0x048fe60000041878 */
[----:B------:R-:W-:Y:S04]  /*5bf0*/  LDSM.16.MT88.2 R2, [R0+0x24c80] ;  /* 0x024c80000002783b */ /* 0x000fe80000004100 */
[----:B------:R-:W-:Y:S01]  /*5c00*/  RED.E.ADD.F32.FTZ.RN.STRONG.GPU [R178.64+0x5c00], R87 ;  /* 0x005c0057b200798e */ /* 0x000fe2000c10e798 */
[-C--:B----4-:R-:W-:Y:S03]  /*5c10*/  HMMA.16816.F32.BF16 R124, R16, R20.reuse, R124 ;  /* 0x00000014107c723c */ /* 0x090fe6000004187c */
[----:B------:R-:W3:Y:S04]  /*5c20*/  LDSM.16.MT88.2 R86, [R219+0x25c80] ;  /* 0x025c8000db56783b */ /* 0x000ee80000004100 */
[----:B------:R-:W-:Y:S01]  /*5c30*/  RED.E.ADD.F32.FTZ.RN.STRONG.GPU [R178.64+0x6000], R92 ;  /* 0x0060005cb200798e */ /* 0x000fe2000c10e798 */
[-C--:B------:R-:W-:Y:S03]  /*5c40*/  HMMA.16816.F32.BF16 R128, R12, R20.reuse, R128 ;  /* 0x000000140c80723c */ /* 0x080fe60000041880 */
[----:B------:R-:W-:Y:S04]  /*5c50*/  RED.E.ADD.F32.FTZ.RN.STRONG.GPU [R178.64+0x6400], R93 ;  /* 0x0064005db200798e */ /* 0x000fe8000c10e798 */
[----:B------:R-:W-:Y:S01]  /*5c60*/  LDSM.16.MT88.2 R92, [R0+0x23c80] ;  /* 0x023c8000005c783b */ /* 0x000fe20000004100 */
[C---:B------:R-:W-:Y:S03]  /*5c70*/  HMMA.16816.F32.BF16 R132, R8.reuse, R20, R132 ;  /* 0x000000140884723c */ /* 0x040fe60000041884 */
[----:B------:R-:W-:Y:S04]  /*5c80*/  RED.E.ADD.F32.FTZ.RN.STRONG.GPU [R178.64+0x6800], R94 ;  /* 0x0068005eb200798e */ /* 0x000fe8000c10e798 */
[----:B------:R-:W-:Y:S01]  /*5c90*/  LDSM.16.MT88.2 R20, [R0+0x25480] ;  /* 0x025480000014783b */ /* 0x000fe20000004100 */
[-C--:B-1----:R-:W-:Y:S03]  /*5ca0*/  HMMA.16816.F32.BF16 R136, R8, R22.reuse, R136 ;  /* 0x000000160888723c */ /* 0x082fe60000041888 */
[----:B------:R-:W-:Y:S04]  /*5cb0*/  RED.E.ADD.F32.FTZ.RN.STRONG.GPU [R178.64+0x6c00], R95 ;  /* 0x006c005fb200798e */ /* 0x000fe8000c10e798 */
[----:B------:R-:W-:Y:S01]  /*5cc0*/  RED.E.ADD.F32.FTZ.RN.STRONG.GPU [R178.64+0x7000], R88 ;  /* 0x00700058b200798e */ /* 0x000fe2000c10e798 */
[-C--:B------:R-:W-:Y:S03]  /*5cd0*/  HMMA.16816.F32.BF16 R140, R12, R22.reuse, R140 ;  /* 0x000000160c8c723c */ /* 0x080fe6000004188c */
[----:B------:R-:W-:Y:S04]  /*5ce0*/  RED.E.ADD.F32.FTZ.RN.STRONG.GPU [R178.64+0x7400], R89 ;  /* 0x00740059b200798e */ /* 0x000fe8000c10e798 */
[----:B------:R-:W-:Y:S01]  /*5cf0*/  RED.E.ADD.F32.FTZ.RN.STRONG.GPU [R178.64+0x7800], R90 ;  /* 0x0078005ab200798e */ /* 0x000fe2000c10e798 */
[C---:B------:R-:W-:Y:S03]  /*5d00*/  HMMA.16816.F32.BF16 R144, R16.reuse, R22, R144 ;  /* 0x000000161090723c */ /* 0x040fe60000041890 */
[----:B------:R-:W-:Y:S04]  /*5d10*/  RED.E.ADD.F32.FTZ.RN.STRONG.GPU [R178.64+0x7c00], R91 ;  /* 0x007c005bb200798e */ /* 0x000fe8000c10e798 */
[----:B------:R-:W-:Y:S01]  /*5d20*/  RED.E.ADD.F32.FTZ.RN.STRONG.GPU [R178.64+0x8000], R96 ;  /* 0x00800060b200798e */ /* 0x000fe2000c10e798 */
[-C--:B--2---:R-:W-:Y:S03]  /*5d30*/  HMMA.16816.F32.BF16 R148, R16, R84.reuse, R148 ;  /* 0x000000541094723c */ /* 0x084fe60000041894 */
[----:B------:R-:W-:Y:S04]  /*5d40*/  RED.E.ADD.F32.FTZ.RN.STRONG.GPU [R178.64+0x8400], R97 ;  /* 0x00840061b200798e */ /* 0x000fe8000c10e798 */
[----:B------:R-:W-:Y:S01]  /*5d50*/  RED.E.ADD.F32.FTZ.RN.STRONG.GPU [R178.64+0x8800], R98 ;  /* 0x00880062b200798e */ /* 0x000fe2000c10e798 */
[-C--:B------:R-:W-:Y:S03]  /*5d60*/  HMMA.16816.F32.BF16 R152, R12, R84.reuse, R152 ;  /* 0x000000540c98723c */ /* 0x080fe60000041898 */
[----:B------:R-:W1:Y:S04]  /*5d70*/  LDSM.16.MT88.4 R88, [R172+0xf880] ;  /* 0x00f88000ac58783b */ /* 0x000e680000004200 */
[----:B------:R-:W-:Y:S01]  /*5d80*/  RED.E.ADD.F32.FTZ.RN.STRONG.GPU [R178.64+0x8c00], R99 ;  /* 0x008c0063b200798e */ /* 0x000fe2000c10e798 */
[C---:B------:R-:W-:Y:S03]  /*5d90*/  HMMA.16816.F32.BF16 R156, R8.reuse, R84, R156 ;  /* 0x00000054089c723c */ /* 0x040fe6000004189c */
[----:B------:R-:W-:Y:S04]  /*5da0*/  RED.E.ADD.F32.FTZ.RN.STRONG.GPU [R178.64+0x9000], R100 ;  /* 0x00900064b200798e */ /* 0x000fe8000c10e798 */
[----:B------:R-:W2:Y:S01]  /*5db0*/  LDSM.16.MT88.4 R96, [R172+0x11880] ;  /* 0x01188000ac60783b */ /* 0x000ea20000004200 */
[-C--:B---3--:R-:W-:Y:S03]  /*5dc0*/  HMMA.16816.F32.BF16 R160, R8, R86.reuse, R160 ;  /* 0x0000005608a0723c */ /* 0x088fe600000418a0 */
[----:B------:R-:W-:Y:S04]  /*5dd0*/  RED.E.ADD.F32.FTZ.RN.STRONG.GPU [R178.64+0x9400], R101 ;  /* 0x00940065b200798e */ /* 0x000fe8000c10e798 */
[----:B------:R-:W-:Y:S01]  /*5de0*/  RED.E.ADD.F32.FTZ.RN.STRONG.GPU [R178.64+0x9800], R102 ;  /* 0x00980066b200798e */ /* 0x000fe2000c10e798 */
[-C--:B------:R-:W-:Y:S03]  /*5df0*/  HMMA.16816.F32.BF16 R164, R12, R86.reuse, R164 ;  /* 0x000000560ca4723c */ /* 0x080fe600000418a4 */
[----:B------:R-:W-:Y:S04]  /*5e00*/  RED.E.ADD.F32.FTZ.RN.STRONG.GPU [R178.64+0x9c00], R103 ;  /* 0x009c0067b200798e */ /* 0x000fe8000c10e798 */
[----:B------:R-:W3:Y:S01]  /*5e10*/  LDSM.16.MT88.4 R100, [R172+0x13880] ;  /* 0x01388000ac64783b */ /* 0x000ee20000004200 */
[----:B------:R-:W-:Y:S03]  /*5e20*/  HMMA.16816.F32.BF16 R168, R16, R86, R168 ;  /* 0x0000005610a8723c */ /* 0x000fe600000418a8 */
[----:B------:R-:W4:Y:S04]  /*5e30*/  LDSM.16.MT88.2 R94, [R0+0x24480] ;  /* 0x02448000005e783b */ /* 0x000f280000004100 */
[----:B------:R-:W5:Y:S01]  /*5e40*/  LDSM.16.MT88.2 R8, [R0+0x25c80] ;  /* 0x025c80000008783b */ /* 0x000f620000004100 */
[-C--:B-1----:R-:W-:Y:S03]  /*5e50*/  HMMA.16816.F32.BF16 R112, R88, R92.reuse, R112 ;  /* 0x0000005c5870723c */ /* 0x082fe60000041870 */
[----:B------:R-:W-:Y:S04]  /*5e60*/  LDSM.16.MT88.4 R12, [R172+0x10080] ;  /* 0x01008000ac0c783b */ /* 0x000fe80000004200 */
[----:B------:R-:W-:Y:S04]  /*5e70*/  LDSM.16.MT88.4 R16, [R172+0x12080] ;  /* 0x01208000ac10783b */ /* 0x000fe80000004200 */
[----:B------:R-:W-:Y:S01]  /*5e80*/  LDSM.16.MT88.4 R84, [R172+0x14080] ;  /* 0x01408000ac54783b */ /* 0x000fe20000004200 */
[-C--:B--2---:R-:W-:Y:S03]  /*5e90*/  HMMA.16816.F32.BF16 R116, R96, R92.reuse, R116 ;  /* 0x0000005c6074723c */ /* 0x084fe60000041874 */
[----:B------:R-:W-:Y:S04]  /*5ea0*/  LDSM.16.MT88.2 R10, [R219+0x24880] ;  /* 0x02488000db0a783b */ /* 0x000fe80000004100 */
[----:B------:R-:W-:Y:S04]  /*5eb0*/  LDSM.16.MT88.2 R22, [R219+0x25880] ;  /* 0x02588000db16783b */ /* 0x000fe80000004100 */
[----:B------:R-:W-:Y:S04]  /*5ec0*/  RED.E.ADD.F32.FTZ.RN.STRONG.GPU [R178.64+0xa000], R108 ;  /* 0x00a0006cb200798e */ /* 0x000fe8000c10e798 */
[----:B------:R-:W-:Y:S01]  /*5ed0*/  RED.E.ADD.F32.FTZ.RN.STRONG.GPU [R178.64+0xa400], R109 ;  /* 0x00a4006db200798e */ /* 0x000fe2000c10e798 */
[C---:B---3--:R-:W-:Y:S03]  /*5ee0*/  HMMA.16816.F32.BF16 R120, R100.reuse, R92, R120 ;  /* 0x0000005c6478723c */ /* 0x048fe60000041878 */
[----:B------:R-:W-:Y:S04]  /*5ef0*/  RED.E.ADD.F32.FTZ.RN.STRONG.GPU [R178.64+0xa800], R110 ;  /* 0x00a8006eb200798e */ /* 0x000fe8000c10e798 */
[----:B------:R-:W-:Y:S01]  /*5f00*/  RED.E.ADD.F32.FTZ.RN.STRONG.GPU [R178.64+0xac00], R111 ;  /* 0x00ac006fb200798e */ /* 0x000fe2000c10e798 */
[-C--:B----4-:R-:W-:Y:S03]  /*5f10*/  HMMA.16816.F32.BF16 R124, R100, R94.reuse, R124 ;  /* 0x0000005e647c723c */ /* 0x090fe6000004187c */
[----:B------:R-:W-:Y:S04]  /*5f20*/  RED.E.ADD.F32.FTZ.RN.STRONG.GPU [R178.64+0xb000], R104 ;  /* 0x00b00068b200798e */ /* 0x000fe8000c10e798 */
[----:B------:R-:W-:Y:S01]  /*5f30*/  RED.E.ADD.F32.FTZ.RN.STRONG.GPU [R178.64+0xb400], R105 ;  /* 0x00b40069b200798e */ /* 0x000fe2000c10e798 */
[-C--:B------:R-:W-:Y:S03]  /*5f40*/  HMMA.16816.F32.BF16 R128, R96, R94.reuse, R128 ;  /* 0x0000005e6080723c */ /* 0x080fe60000041880 */
[----:B------:R-:W-:Y:S04]  /*5f50*/  LDSM.16.MT88.2 R104, [R0+0x25080] ;  /* 0x025080000068783b */ /* 0x000fe80000004100 */
[----:B------:R-:W-:Y:S01]  /*5f60*/  RED.E.ADD.F32.FTZ.RN.STRONG.GPU [R178.64+0xb800], R106 ;  /* 0x00b8006ab200798e */ /* 0x000fe2000c10e798 */
[C---:B------:R-:W-:Y:S03]  /*5f70*/  HMMA.16816.F32.BF16 R132, R88.reuse, R94, R132 ;  /* 0x0000005e5884723c */ /* 0x040fe60000041884 */
[----:B------:R-:W-:Y:S04]  /*5f80*/  LDSM.16.MT88.4 R92, [R172+0x10880] ;  /* 0x01088000ac5c783b */ /* 0x000fe80000004200 */
[----:B------:R-:W-:Y:S01]  /*5f90*/  RED.E.ADD.F32.FTZ.RN.STRONG.GPU [R178.64+0xbc00], R107 ;  /* 0x00bc006bb200798e */ /* 0x000fe2000c10e798 */
[-C--:B------:R-:W-:Y:S03]  /*5fa0*/  HMMA.16816.F32.BF16 R136, R88, R2.reuse, R136 ;  /* 0x000000025888723c */ /* 0x080fe60000041888 */
[----:B------:R-:W-:Y:S05]  /*5fb0*/  LDSM.16.MT88.2 R106, [R0+0x25880] ;  /* 0x02588000006a783b */ /* 0x000fea0000004100 */
[-C--:B------:R-:W-:Y:S08]  /*5fc0*/  HMMA.16816.F32.BF16 R140, R96, R2.reuse, R140 ;  /* 0x00000002608c723c */ /* 0x080ff0000004188c */
[C---:B------:R-:W-:Y:S01]  /*5fd0*/  HMMA.16816.F32.BF16 R144, R100.reuse, R2, R144 ;  /* 0x000000026490723c */ /* 0x040fe20000041890 */
[----:B------:R-:W1:Y:S07]  /*5fe0*/  LDSM.16.MT88.2 R2, [R219+0x24080] ;  /* 0x02408000db02783b */ /* 0x000e6e0000004100 */
[-C--:B------:R-:W-:Y:S08]  /*5ff0*/  HMMA.16816.F32.BF16 R148, R100, R20.reuse, R148 ;  /* 0x000000146494723c */ /* 0x080ff00000041894 */
[-C--:B------:R-:W-:Y:S08]  /*6000*/  HMMA.16816.F32.BF16 R152, R96, R20.reuse, R152 ;  /* 0x000000146098723c */ /* 0x080ff00000041898 */
[C---:B------:R-:W-:Y:S01]  /*6010*/  HMMA.16816.F32.BF16 R156, R88.reuse, R20, R156 ;  /* 0x00000014589c723c */ /* 0x040fe2000004189c */
[----:B------:R-:W2:Y:S07]  /*6020*/  LDSM.16.MT88.2 R20, [R219+0x25080] ;  /* 0x02508000db14783b */ /* 0x000eae0000004100 */
[-C--:B-----5:R-:W-:Y:S01]  /*6030*/  HMMA.16816.F32.BF16 R160, R88, R8.reuse, R160 ;  /* 0x0000000858a0723c */ /* 0x0a0fe200000418a0 */
[----:B------:R-:W3:Y:S04]  /*6040*/  LDSM.16.MT88.2 R88, [R219+0x26080] ;  /* 0x02608000db58783b */ /* 0x000ee80000004100 */
[----:B------:R-:W-:Y:S03]  /*6050*/  LDSM.16.MT88.2 R90, [R0+0x24880] ;  /* 0x02488000005a783b */ /* 0x000fe60000004100 */
[-C--:B------:R-:W-:Y:S01]  /*6060*/  HMMA.16816.F32.BF16 R164, R96, R8.reuse, R164 ;  /* 0x0000000860a4723c */ /* 0x080fe200000418a4 */
[----:B------:R-:W-:Y:S07]  /*6070*/  LDSM.16.MT88.4 R96, [R172+0x12880] ;  /* 0x01288000ac60783b */ /* 0x000fee0000004200 */
[----:B------:R-:W-:Y:S01]  /*6080*/  HMMA.16816.F32.BF16 R168, R100, R8, R168 ;  /* 0x0000000864a8723c */ /* 0x000fe200000418a8 */
[----:B------:R-:W4:Y:S04]  /*6090*/  LDSM.16.MT88.2 R8, [R0+0x24080] ;  /* 0x024080000008783b */ /* 0x000f280000004100 */
[----:B------:R-:W5:Y:S03]  /*60a0*/  LDSM.16.MT88.4 R100, [R172+0x14880] ;  /* 0x01488000ac64783b */ /* 0x000f660000004200 */
[-C--:B-1----:R-:W-:Y:S08]  /*60b0*/  HMMA.16816.F32.BF16 R112, R12, R2.reuse, R112 ;  /* 0x000000020c70723c */ /* 0x082ff00000041870 */
[-C--:B------:R-:W-:Y:S08]  /*60c0*/  HMMA.16816.F32.BF16 R116, R16, R2.reuse, R116 ;  /* 0x000000021074723c */ /* 0x080ff00000041874 */
[C---:B------:R-:W-:Y:S01]  /*60d0*/  HMMA.16816.F32.BF16 R120, R84.reuse, R2, R120 ;  /* 0x000000025478723c */ /* 0x040fe20000041878 */
[----:B------:R-:W1:Y:S07]  /*60e0*/  LDSM.16.MT88.2 R2, [R0+0x26080] ;  /* 0x026080000002783b */ /* 0x000e6e0000004100 */
[-C--:B------:R-:W-:Y:S08]  /*60f0*/  HMMA.16816.F32.BF16 R124, R84, R10.reuse, R124 ;  /* 0x0000000a547c723c */ /* 0x080ff0000004187c */
[-C--:B------:R-:W-:Y:S08]  /*6100*/  HMMA.16816.F32.BF16 R128, R16, R10.reuse, R128 ;  /* 0x0000000a1080723c */ /* 0x080ff00000041880 */
[C---:B------:R-:W-:Y:S08]  /*6110*/  HMMA.16816.F32.BF16 R132, R12.reuse, R10, R132 ;  /* 0x0000000a0c84723c */ /* 0x040ff00000041884 */
[-C--:B--2---:R-:W-:Y:S08]  /*6120*/  HMMA.16816.F32.BF16 R136, R12, R20.reuse, R136 ;  /* 0x000000140c88723c */ /* 0x084ff00000041888 */
[-C--:B------:R-:W-:Y:S08]  /*6130*/  HMMA.16816.F32.BF16 R140, R16, R20.reuse, R140 ;  /* 0x00000014108c723c */ /* 0x080ff0000004188c */
[C---:B------:R-:W-:Y:S08]  /*6140*/  HMMA.16816.F32.BF16 R144, R84.reuse, R20, R144 ;  /* 0x000000145490723c */ /* 0x040ff00000041890 */
[-C--:B------:R-:W-:Y:S08]  /*6150*/  HMMA.16816.F32.BF16 R148, R84, R22.reuse, R148 ;  /* 0x000000165494723c */ /* 0x080ff00000041894 */
[-C--:B------:R-:W-:Y:S08]  /*6160*/  HMMA.16816.F32.BF16 R152, R16, R22.reuse, R152 ;  /* 0x000000161098723c */ /* 0x080ff00000041898 */
[C---:B------:R-:W-:Y:S08]  /*6170*/  HMMA.16816.F32.BF16 R156, R12.reuse, R22, R156 ;  /* 0x000000160c9c723c */ /* 0x040ff0000004189c */
[-C--:B---3--:R-:W-:Y:S08]  /*6180*/  HMMA.16816.F32.BF16 R160, R12, R88.reuse, R160 ;  /* 0x000000580ca0723c */ /* 0x088ff000000418a0 */
[-C--:B------:R-:W-:Y:S08]  /*6190*/  HMMA.16816.F32.BF16 R164, R16, R88.reuse, R164 ;  /* 0x0000005810a4723c */ /* 0x080ff000000418a4 */
[----:B------:R-:W-:Y:S08]  /*61a0*/  HMMA.16816.F32.BF16 R168, R84, R88, R168 ;  /* 0x0000005854a8723c */ /* 0x000ff000000418a8 */
[-C--:B----4-:R-:W-:Y:S08]  /*61b0*/  HMMA.16816.F32.BF16 R112, R92, R8.reuse, R112 ;  /* 0x000000085c70723c */ /* 0x090ff00000041870 */
[-C--:B------:R-:W-:Y:S08]  /*61c0*/  HMMA.16816.F32.BF16 R116, R96, R8.reuse, R116 ;  /* 0x000000086074723c */ /* 0x080ff00000041874 */
[C---:B-----5:R-:W-:Y:S08]  /*61d0*/  HMMA.16816.F32.BF16 R120, R100.reuse, R8, R120 ;  /* 0x000000086478723c */ /* 0x060ff00000041878 */
[-C--:B------:R-:W-:Y:S08]  /*61e0*/  HMMA.16816.F32.BF16 R124, R100, R90.reuse, R124 ;  /* 0x0000005a647c723c */ /* 0x080ff0000004187c */
[-C--:B------:R-:W-:Y:S08]  /*61f0*/  HMMA.16816.F32.BF16 R128, R96, R90.reuse, R128 ;  /* 0x0000005a6080723c */ /* 0x080ff00000041880 */
[C---:B------:R-:W-:Y:S08]  /*6200*/  HMMA.16816.F32.BF16 R132, R92.reuse, R90, R132 ;  /* 0x0000005a5c84723c */ /* 0x040ff00000041884 */
        /* <DEDUP_REMOVED lines=8> */
[----:B------:R-:W-:Y:S01]  /*6290*/  HMMA.16816.F32.BF16 R168, R100, R2, R168 ;  /* 0x0000000264a8723c */ /* 0x000fe200000418a8 */
[----:B------:R-:W-:-:S07]  /*62a0*/  @!P0 BRA `(.L_x_659) ;  /* 0xffffc05000008947 */ /* 0x000fce000383ffff */
.L_x_656:
[--C-:B------:R-:W-:Y:S01]  /*62b0*/  SHF.R.S32.HI R3, RZ, 0x1f, R234.reuse ;  /* 0x0000001fff037819 */ /* 0x100fe200000114ea */
[----:B------:R-:W-:Y:S01]  /*62c0*/  BAR.SYNC.DEFER_BLOCKING 0x1, 0x100 ;  /* 0x0044000000007b1d */ /* 0x000fe20000010000 */
[----:B------:R-:W-:Y:S01]  /*62d0*/  SHF.R.S32.HI R5, RZ, 0x1f, R234 ;  /* 0x0000001fff057819 */ /* 0x000fe200000114ea */
[----:B------:R-:W-:Y:S01]  /*62e0*/  FMUL.FTZ R112, R112, c[0x0][0x298] ;  /* 0x0000a60070707a20 */ /* 0x000fe20000410000 */
[-C--:B------:R-:W-:Y:S01]  /*62f0*/  LEA.HI R0, R3, R234.reuse, RZ, 0x5 ;  /* 0x000000ea03007211 */ /* 0x080fe200078f28ff */
[----:B------:R-:W-:Y:S01]  /*6300*/  FMUL.FTZ R113, R113, c[0x0][0x298] ;  /* 0x0000a60071717a20 */ /* 0x000fe20000410000 */
[----:B-1----:R-:W-:Y:S01]  /*6310*/  LEA.HI R9, R5, R234, RZ, 0x2 ;  /* 0x000000ea05097211 */ /* 0x002fe200078f10ff */
[----:B------:R-:W-:Y:S01]  /*6320*/  FMUL.FTZ R114, R114, c[0x0][0x298] ;  /* 0x0000a60072727a20 */ /* 0x000fe20000410000 */
[--C-:B------:R-:W-:Y:S01]  /*6330*/  SHF.R.S32.HI R7, RZ, 0x1f, R0.reuse ;  /* 0x0000001fff077819 */ /* 0x100fe20000011400 */
[----:B------:R-:W-:Y:S01]  /*6340*/  FMUL.FTZ R115, R115, c[0x0][0x298] ;  /* 0x0000a60073737a20 */ /* 0x000fe20000410000 */
[----:B------:R-:W-:Y:S01]  /*6350*/  SHF.R.S32.HI R0, RZ, 0x5, R0 ;  /* 0x00000005ff007819 */ /* 0x000fe20000011400 */
[----:B------:R-:W-:Y:S01]  /*6360*/  FMUL.FTZ R116, R116, c[0x0][0x298] ;  /* 0x0000a60074747a20 */ /* 0x000fe20000410000 */
[----:B------:R-:W-:Y:S01]  /*6370*/  LOP3.LUT R9, R9, 0xfffffffc, RZ, 0xc0, !PT ;  /* 0xfffffffc09097812 */ /* 0x000fe200078ec0ff */
[----:B------:R-:W-:Y:S01]  /*6380*/  FMUL.FTZ R117, R117, c[0x0][0x298] ;  /* 0x0000a60075757a20 */ /* 0x000fe20000410000 */
[----:B------:R-:W-:Y:S01]  /*6390*/  LEA.HI R7, R7, R0, RZ, 0x2 ;  /* 0x0000000007077211 */ /* 0x000fe200078f10ff */
[----:B------:R-:W-:Y:S01]  /*63a0*/  FMUL.FTZ R118, R118, c[0x0][0x298] ;  /* 0x0000a60076767a20 */ /* 0x000fe20000410000 */
[----:B------:R-:W-:Y:S01]  /*63b0*/  F2FP.BF16.PACK_AB R38, R39, R38 ;  /* 0x000000262726723e */ /* 0x000fe200000010ff */
[----:B------:R-:W-:Y:S01]  /*63c0*/  IMAD.IADD R2, R234, 0x1, -R9 ;  /* 0x00000001ea027824 */ /* 0x000fe200078e0a09 */
[----:B------:R-:W-:Y:S01]  /*63d0*/  LOP3.LUT R7, R7, 0xfffffffc, RZ, 0xc0, !PT ;  /* 0xfffffffc07077812 */ /* 0x000fe200078ec0ff */
[----:B------:R-:W-:Y:S01]  /*63e0*/  FMUL.FTZ R119, R119, c[0x0][0x298] ;  /* 0x0000a60077777a20 */ /* 0x000fe20000410000 */
[----:B------:R-:W-:Y:S01]  /*63f0*/  F2FP.BF16.PACK_AB R30, R31, R30 ;  /* 0x0000001e1f1e723e */ /* 0x000fe200000010ff */
[----:B------:R-:W-:Y:S01]  /*6400*/  IMAD.SHL.U32 R2, R2, 0x80, RZ ;  /* 0x0000008002027824 */ /* 0x000fe200078e00ff */
[----:B------:R-:W-:Y:S01]  /*6410*/  F2FP.BF16.PACK_AB R32, R33, R32 ;  /* 0x000000202120723e */ /* 0x000fe200000010ff */
[----:B------:R-:W-:Y:S01]  /*6420*/  IMAD.IADD R0, R0, 0x1, -R7 ;  /* 0x0000000100007824 */ /* 0x000fe200078e0a07 */
[----:B------:R-:W-:Y:S01]  /*6430*/  F2FP.BF16.PACK_AB R24, R25, R24 ;  /* 0x000000181918723e */ /* 0x000fe200000010ff */
[----:B------:R-:W-:Y:S01]  /*6440*/  FMUL.FTZ R120, R120, c[0x0][0x298] ;  /* 0x0000a60078787a20 */ /* 0x000fe20000410000 */
[----:B------:R-:W-:Y:S01]  /*6450*/  LOP3.LUT R2, R2, 0x180, RZ, 0xc0, !PT ;  /* 0x0000018002027812 */ /* 0x000fe200078ec0ff */
[----:B------:R-:W-:Y:S01]  /*6460*/  IMAD.SHL.U32 R7, R0, 0x10, RZ ;  /* 0x0000001000077824 */ /* 0x000fe200078e00ff */
[----:B------:R-:W-:Y:S01]  /*6470*/  LEA.HI R5, R5, R234, RZ, 0x7 ;  /* 0x000000ea05057211 */ /* 0x000fe200078f38ff */
[----:B------:R-:W-:Y:S01]  /*6480*/  FMUL.FTZ R121, R121, c[0x0][0x298] ;  /* 0x0000a60079797a20 */ /* 0x000fe20000410000 */
[----:B------:R-:W-:Y:S01]  /*6490*/  F2FP.BF16.PACK_AB R36, R37, R36 ;  /* 0x000000242524723e */ /* 0x000fe200000010ff */
[----:B------:R-:W-:Y:S01]  /*64a0*/  FMUL.FTZ R122, R122, c[0x0][0x298] ;  /* 0x0000a6007a7a7a20 */ /* 0x000fe20000410000 */
[----:B------:R-:W-:Y:S01]  /*64b0*/  LOP3.LUT R0, R2, 0x30, R7, 0xf8, !PT ;  /* 0x0000003002007812 */ /* 0x000fe200078ef807 */
[----:B------:R-:W-:Y:S01]  /*64c0*/  FMUL.FTZ R123, R123, c[0x0][0x298] ;  /* 0x0000a6007b7b7a20 */ /* 0x000fe20000410000 */
[----:B------:R-:W-:Y:S01]  /*64d0*/  SHF.R.S32.HI R5, RZ, 0x7, R5 ;  /* 0x00000007ff057819 */ /* 0x000fe20000011405 */
[----:B------:R-:W-:Y:S01]  /*64e0*/  FMUL.FTZ R132, R132, c[0x0][0x298] ;  /* 0x0000a60084847a20 */ /* 0x000fe20000410000 */
[C---:B------:R-:W-:Y:S01]  /*64f0*/  IADD3 R39, R0.reuse, 0x8, RZ ;  /* 0x0000000800277810 */ /* 0x040fe20007ffe0ff */
[----:B------:R-:W-:Y:S01]  /*6500*/  FMUL.FTZ R133, R133, c[0x0][0x298] ;  /* 0x0000a60085857a20 */ /* 0x000fe20000410000 */
[----:B------:R-:W-:Y:S01]  /*6510*/  IADD3 R6, R0, 0x1448, RZ ;  /* 0x0000144800067810 */ /* 0x000fe20007ffe0ff */
[----:B------:R-:W-:Y:S01]  /*6520*/  IMAD R232, R5, 0x200, R232 ;  /* 0x0000020005e87824 */ /* 0x000fe200078e02e8 */
[----:B------:R-:W-:Y:S01]  /*6530*/  LOP3.LUT R4, R39, 0x180, RZ, 0xc0, !PT ;  /* 0x0000018027047812 */ /* 0x000fe200078ec0ff */
[----:B------:R-:W-:Y:S01]  /*6540*/  FMUL.FTZ R134, R134, c[0x0][0x298] ;  /* 0x0000a60086867a20 */ /* 0x000fe20000410000 */
[----:B------:R-:W-:Y:S01]  /*6550*/  LOP3.LUT R33, R6, 0x1c0, RZ, 0xc0, !PT ;  /* 0x000001c006217812 */ /* 0x000fe200078ec0ff */
[----:B------:R-:W-:Y:S01]  /*6560*/  FMUL.FTZ R135, R135, c[0x0][0x298] ;  /* 0x0000a60087877a20 */ /* 0x000fe20000410000 */
[----:B------:R-:W-:Y:S01]  /*6570*/  SHF.R.U32.HI R4, RZ, 0x3, R4 ;  /* 0x00000003ff047819 */ /* 0x000fe20000011604 */
[----:B------:R-:W-:Y:S01]  /*6580*/  FMUL.FTZ R128, R128, c[0x0][0x298] ;  /* 0x0000a60080807a20 */ /* 0x000fe20000410000 */
[----:B------:R-:W-:Y:S01]  /*6590*/  SHF.R.U32.HI R33, RZ, 0x3, R33 ;  /* 0x00000003ff217819 */ /* 0x000fe20000011621 */
[----:B------:R-:W-:Y:S01]  /*65a0*/  FMUL.FTZ R129, R129, c[0x0][0x298] ;  /* 0x0000a60081817a20 */ /* 0x000fe20000410000 */
[----:B------:R-:W-:Y:S01]  /*65b0*/  LOP3.LUT R39, R4, R39, RZ, 0x3c, !PT ;  /* 0x0000002704277212 */ /* 0x000fe200078e3cff */
[----:B------:R-:W-:Y:S01]  /*65c0*/  FMUL.FTZ R130, R130, c[0x0][0x298] ;  /* 0x0000a60082827a20 */ /* 0x000fe20000410000 */
[----:B------:R-:W-:Y:S01]  /*65d0*/  IADD3 R4, R0, 0x2808, RZ ;  /* 0x0000280800047810 */ /* 0x000fe20007ffe0ff */
[----:B------:R-:W-:Y:S01]  /*65e0*/  FMUL.FTZ R131, R131, c[0x0][0x298] ;  /* 0x0000a60083837a20 */ /* 0x000fe20000410000 */
[----:B------:R-:W-:Y:S01]  /*65f0*/  LOP3.LUT R33, R33, R6, RZ, 0x3c, !PT ;  /* 0x0000000621217212 */ /* 0x000fe200078e3cff */
[----:B------:R-:W-:Y:S01]  /*6600*/  IMAD.IADD R39, R232, 0x1, R39 ;  /* 0x00000001e8277824 */ /* 0x000fe200078e0227 */
[----:B------:R-:W-:Y:S01]  /*6610*/  LOP3.LUT R31, R4, 0x180, RZ, 0xc0, !PT ;  /* 0x00000180041f7812 */ /* 0x000fe200078ec0ff */
[----:B------:R-:W-:Y:S01]  /*6620*/  FMUL.FTZ R124, R124, c[0x0][0x298] ;  /* 0x0000a6007c7c7a20 */ /* 0x000fe20000410000 */
[----:B------:R-:W-:Y:S01]  /*6630*/  IADD3 R6, R0, 0x448, RZ ;  /* 0x0000044800067810 */ /* 0x000fe20007ffe0ff */
[----:B------:R-:W-:Y:S01]  /*6640*/  IMAD.SHL.U32 R39, R39, 0x2, RZ ;  /* 0x0000000227277824 */ /* 0x000fe200078e00ff */
[----:B------:R-:W-:Y:S01]  /*6650*/  SHF.R.U32.HI R31, RZ, 0x3, R31 ;  /* 0x00000003ff1f7819 */ /* 0x000fe2000001161f */
[----:B------:R-:W-:Y:S01]  /*6660*/  IMAD.IADD R33, R232, 0x1, R33 ;  /* 0x00000001e8217824 */ /* 0x000fe200078e0221 */
[----:B------:R-:W-:Y:S01]  /*6670*/  LOP3.LUT R25, R6, 0x1c0, RZ, 0xc0, !PT ;  /* 0x000001c006197812 */ /* 0x000fe200078ec0ff */
[----:B------:R-:W-:Y:S01]  /*6680*/  FMUL.FTZ R125, R125, c[0x0][0x298] ;  /* 0x0000a6007d7d7a20 */ /* 0x000fe20000410000 */
[----:B------:R-:W-:Y:S01]  /*6690*/  LOP3.LUT R31, R31, R4, RZ, 0x3c, !PT ;  /* 0x000000041f1f7212 */ /* 0x000fe200078e3cff */
[----:B------:R-:W-:Y:S01]  /*66a0*/  IMAD.SHL.U32 R33, R33, 0x2, RZ ;  /* 0x0000000221217824 */ /* 0x000fe200078e00ff */
[----:B------:R-:W-:Y:S01]  /*66b0*/  IADD3 R4, R0, 0x1808, RZ ;  /* 0x0000180800047810 */ /* 0x000fe20007ffe0ff */
[----:B------:R-:W-:Y:S01]  /*66c0*/  FMUL.FTZ R126, R126, c[0x0][0x298] ;  /* 0x0000a6007e7e7a20 */ /* 0x000fe20000410000 */
[----:B------:R-:W-:Y:S01]  /*66d0*/  SHF.R.U32.HI R25, RZ, 0x3, R25 ;  /* 0x00000003ff197819 */ /* 0x000fe20000011619 */
[----:B------:R-:W-:Y:S01]  /*66e0*/  IMAD.IADD R31, R232, 0x1, R31 ;  /* 0x00000001e81f7824 */ /* 0x000fe200078e021f */
[----:B------:R-:W-:Y:S01]  /*66f0*/  LOP3.LUT R23, R4, 0x180, RZ, 0xc0, !PT ;  /* 0x0000018004177812 */ /* 0x000fe200078ec0ff */
[----:B------:R-:W-:Y:S01]  /*6700*/  FMUL.FTZ R127, R127, c[0x0][0x298] ;  /* 0x0000a6007f7f7a20 */ /* 0x000fe20000410000 */
[----:B------:R-:W-:Y:S01]  /*6710*/  LOP3.LUT R25, R25, R6, RZ, 0x3c, !PT ;  /* 0x0000000619197212 */ /* 0x000fe200078e3cff */
[----:B------:R-:W-:Y:S01]  /*6720*/  IMAD.SHL.U32 R31, R31, 0x2, RZ ;  /* 0x000000021f1f7824 */ /* 0x000fe200078e00ff */
[----:B------:R-:W-:Y:S01]  /*6730*/  SHF.R.U32.HI R23, RZ, 0x3, R23 ;  /* 0x00000003ff177819 */ /* 0x000fe20000011617 */
[----:B------:R-:W-:Y:S01]  /*6740*/  FMUL.FTZ R136, R136, c[0x0][0x298] ;  /* 0x0000a60088887a20 */ /* 0x000fe20000410000 */
[----:B------:R-:W-:Y:S01]  /*6750*/  IADD3 R6, R0, 0x2c08, RZ ;  /* 0x00002c0800067810 */ /* 0x000fe20007ffe0ff */
[----:B------:R-:W-:Y:S01]  /*6760*/  IMAD.IADD R25, R232, 0x1, R25 ;  /* 0x00000001e8197824 */ /* 0x000fe200078e0219 */
[----:B------:R-:W-:Y:S01]  /*6770*/  LOP3.LUT R23, R23, R4, RZ, 0x3c, !PT ;  /* 0x0000000417177212 */ /* 0x000fe200078e3cff */
[----:B------:R-:W-:Y:S01]  /*6780*/  FMUL.FTZ R137, R137, c[0x0][0x298] ;  /* 0x0000a60089897a20 */ /* 0x000fe20000410000 */
[C---:B------:R-:W-:Y:S01]  /*6790*/  IADD3 R4, R0.reuse, 0x808, RZ ;  /* 0x0000080800047810 */ /* 0x040fe20007ffe0ff */
[----:B------:R-:W-:Y:S01]  /*67a0*/  IMAD.SHL.U32 R25, R25, 0x2, RZ ;  /* 0x0000000219197824 */ /* 0x000fe200078e00ff */
[----:B------:R-:W-:Y:S01]  /*67b0*/  IADD3 R7, R0, 0x1848, RZ ;  /* 0x0000184800077810 */ /* 0x000fe20007ffe0ff */
[----:B------:R-:W-:Y:S01]  /*67c0*/  IMAD.IADD R23, R232, 0x1, R23 ;  /* 0x00000001e8177824 */ /* 0x000fe200078e0217 */
[----:B------:R-:W-:Y:S01]  /*67d0*/  LOP3.LUT R21, R6, 0x180, RZ, 0xc0, !PT ;  /* 0x0000018006157812 */ /* 0x000fe200078ec0ff */
[----:B------:R-:W-:Y:S01]  /*67e0*/  FMUL.FTZ R138, R138, c[0x0][0x298] ;  /* 0x0000a6008a8a7a20 */ /* 0x000fe20000410000 */
[----:B------:R-:W-:Y:S01]  /*67f0*/  LOP3.LUT R19, R4, 0x180, RZ, 0xc0, !PT ;  /* 0x0000018004137812 */ /* 0x000fe200078ec0ff */
[----:B------:R-:W-:Y:S01]  /*6800*/  IMAD.SHL.U32 R23, R23, 0x2, RZ ;  /* 0x0000000217177824 */ /* 0x000fe200078e00ff */
[----:B------:R-:W-:Y:S01]  /*6810*/  LOP3.LUT R22, R7, 0x1c0, RZ, 0xc0, !PT ;  /* 0x000001c007167812 */ /* 0x000fe200078ec0ff */
[----:B------:R-:W-:Y:S01]  /*6820*/  FMUL.FTZ R139, R139, c[0x0][0x298] ;  /* 0x0000a6008b8b7a20 */ /* 0x000fe20000410000 */
[----:B------:R-:W-:Y:S01]  /*6830*/  SHF.R.U32.HI R21, RZ, 0x3, R21 ;  /* 0x00000003ff157819 */ /* 0x000fe20000011615 */
[----:B------:R-:W-:Y:S01]  /*6840*/  FMUL.FTZ R140, R140, c[0x0][0x298] ;  /* 0x0000a6008c8c7a20 */ /* 0x000fe20000410000 */
[----:B------:R-:W-:Y:S01]  /*6850*/  SHF.R.U32.HI R19, RZ, 0x3, R19 ;  /* 0x00000003ff137819 */ /* 0x000fe20000011613 */
[----:B------:R-:W-:Y:S01]  /*6860*/  FMUL.FTZ R141, R141, c[0x0][0x298] ;  /* 0x0000a6008d8d7a20 */ /* 0x000fe20000410000 */
[----:B------:R-:W-:Y:S01]  /*6870*/  SHF.R.U32.HI R22, RZ, 0x3, R22 ;  /* 0x00000003ff167819 */ /* 0x000fe20000011616 */
[----:B------:R-:W-:Y:S01]  /*6880*/  FMUL.FTZ R142, R142, c[0x0][0x298] ;  /* 0x0000a6008e8e7a20 */ /* 0x000fe20000410000 */
[----:B------:R-:W-:Y:S01]  /*6890*/  LOP3.LUT R21, R21, R6, RZ, 0x3c, !PT ;  /* 0x0000000615157212 */ /* 0x000fe200078e3cff */
[----:B------:R-:W-:Y:S01]  /*68a0*/  FMUL.FTZ R143, R143, c[0x0][0x298] ;  /* 0x0000a6008f8f7a20 */ /* 0x000fe20000410000 */
[----:B------:R-:W-:Y:S01]  /*68b0*/  LOP3.LUT R19, R19, R4, RZ, 0x3c, !PT ;  /* 0x0000000413137212 */ /* 0x000fe200078e3cff */
[----:B------:R-:W-:Y:S01]  /*68c0*/  FMUL.FTZ R144, R144, c[0x0][0x298] ;  /* 0x0000a60090907a20 */ /* 0x000fe20000410000 */
[----:B------:R-:W-:Y:S01]  /*68d0*/  IADD3 R6, R0, 0x1c08, RZ ;  /* 0x00001c0800067810 */ /* 0x000fe20007ffe0ff */
[----:B------:R-:W-:Y:S01]  /*68e0*/  IMAD.IADD R21, R232, 0x1, R21 ;  /* 0x00000001e8157824 */ /* 0x000fe200078e0215 */
[----:B------:R-:W-:Y:S01]  /*68f0*/  IADD3 R4, R0, 0x3008, RZ ;  /* 0x0000300800047810 */ /* 0x000fe20007ffe0ff */
[----:B------:R-:W-:Y:S01]  /*6900*/  IMAD.IADD R19, R232, 0x1, R19 ;  /* 0x00000001e8137824 */ /* 0x000fe200078e0213 */
[----:B------:R-:W-:Y:S01]  /*6910*/  LOP3.LUT R22, R22, R7, RZ, 0x3c, !PT ;  /* 0x0000000716167212 */ /* 0x000fe200078e3cff */
[----:B------:R-:W-:Y:S01]  /*6920*/  IMAD.SHL.U32 R21, R21, 0x2, RZ ;  /* 0x0000000215157824 */ /* 0x000fe200078e00ff */
[----:B------:R-:W-:Y:S01]  /*6930*/  IADD3 R7, R0, 0x848, RZ ;  /* 0x0000084800077810 */ /* 0x000fe20007ffe0ff */
[----:B------:R-:W-:Y:S01]  /*6940*/  IMAD.SHL.U32 R19, R19, 0x2, RZ ;  /* 0x0000000213137824 */ /* 0x000fe200078e00ff */
[----:B------:R-:W-:Y:S01]  /*6950*/  LOP3.LUT R17, R6, 0x180, RZ, 0xc0, !PT ;  /* 0x0000018006117812 */ /* 0x000fe200078ec0ff */
[----:B------:R-:W-:Y:S01]  /*6960*/  IMAD.IADD R22, R232, 0x1, R22 ;  /* 0x00000001e8167824 */ /* 0x000fe200078e0216 */
[----:B------:R-:W-:Y:S01]  /*6970*/  LOP3.LUT R15, R4, 0x180, RZ, 0xc0, !PT ;  /* 0x00000180040f7812 */ /* 0x000fe200078ec0ff */
[----:B------:R-:W-:Y:S01]  /*6980*/  FMUL.FTZ R145, R145, c[0x0][0x298] ;  /* 0x0000a60091917a20 */ /* 0x000fe20000410000 */
[----:B------:R-:W-:Y:S01]  /*6990*/  IADD3 R5, R0, 0x2c48, RZ ;  /* 0x00002c4800057810 */ /* 0x000fe20007ffe0ff */
[----:B------:R-:W-:Y:S01]  /*69a0*/  IMAD.SHL.U32 R103, R22, 0x2, RZ ;  /* 0x0000000216677824 */ /* 0x000fe200078e00ff */
[----:B------:R-:W-:Y:S01]  /*69b0*/  IADD3 R37, R0, 0x48, RZ ;  /* 0x0000004800257810 */ /* 0x000fe20007ffe0ff */
[----:B------:R-:W-:Y:S01]  /*69c0*/  FMUL.FTZ R146, R146, c[0x0][0x298] ;  /* 0x0000a60092927a20 */ /* 0x000fe20000410000 */
[----:B------:R-:W-:Y:S01]  /*69d0*/  LOP3.LUT R18, R7, 0x1c0, RZ, 0xc0, !PT ;  /* 0x000001c007127812 */ /* 0x000fe200078ec0ff */
[----:B------:R-:W-:Y:S01]  /*69e0*/  FMUL.FTZ R147, R147, c[0x0][0x298] ;  /* 0x0000a60093937a20 */ /* 0x000fe20000410000 */
[----:B------:R-:W-:Y:S01]  /*69f0*/  SHF.R.U32.HI R17, RZ, 0x3, R17 ;  /* 0x00000003ff117819 */ /* 0x000fe20000011611 */
[----:B------:R-:W-:Y:S01]  /*6a00*/  FMUL.FTZ R156, R156, c[0x0][0x298] ;  /* 0x0000a6009c9c7a20 */ /* 0x000fe20000410000 */
[----:B------:R-:W-:Y:S01]  /*6a10*/  SHF.R.U32.HI R15, RZ, 0x3, R15 ;  /* 0x00000003ff0f7819 */ /* 0x000fe2000001160f */
[----:B------:R-:W-:Y:S01]  /*6a20*/  FMUL.FTZ R157, R157, c[0x0][0x298] ;  /* 0x0000a6009d9d7a20 */ /* 0x000fe20000410000 */
[----:B------:R-:W-:Y:S01]  /*6a30*/  LOP3.LUT R20, R5, 0x1c0, RZ, 0xc0, !PT ;  /* 0x000001c005147812 */ /* 0x000fe200078ec0ff */
[----:B------:R-:W-:Y:S01]  /*6a40*/  FMUL.FTZ R158, R158, c[0x0][0x298] ;  /* 0x0000a6009e9e7a20 */ /* 0x000fe20000410000 */
[----:B------:R-:W-:Y:S01]  /*6a50*/  LOP3.LUT R10, R37, 0x1c0, RZ, 0xc0, !PT ;  /* 0x000001c0250a7812 */ /* 0x000fe200078ec0ff */
        /* <DEDUP_REMOVED lines=11> */
[----:B------:R-:W-:Y:S01]  /*6b10*/  SHF.R.U32.HI R20, RZ, 0x3, R20 ;  /* 0x00000003ff147819 */ /* 0x000fe20000011614 */
[----:B------:R-:W-:Y:S01]  /*6b20*/  IMAD.SHL.U32 R17, R17, 0x2, RZ ;  /* 0x0000000211117824 */ /* 0x000fe200078e00ff */
[----:B------:R-:W-:Y:S01]  /*6b30*/  SHF.R.U32.HI R10, RZ, 0x3, R10 ;  /* 0x00000003ff0a7819 */ /* 0x000fe2000001160a */
[----:B------:R-:W-:Y:S01]  /*6b40*/  IMAD.SHL.U32 R15, R15, 0x2, RZ ;  /* 0x000000020f0f7824 */ /* 0x000fe200078e00ff */
[----:B------:R-:W-:Y:S01]  /*6b50*/  LOP3.LUT R18, R18, R7, RZ, 0x3c, !PT ;  /* 0x0000000712127212 */ /* 0x000fe200078e3cff */
[----:B------:R-:W-:Y:S01]  /*6b60*/  FMUL.FTZ R155, R155, c[0x0][0x298] ;  /* 0x0000a6009b9b7a20 */ /* 0x000fe20000410000 */
[----:B------:R-:W-:Y:S01]  /*6b70*/  IADD3 R7, R0, 0x3048, RZ ;  /* 0x0000304800077810 */ /* 0x000fe20007ffe0ff */
[----:B------:R-:W-:Y:S01]  /*6b80*/  FMUL.FTZ R148, R148, c[0x0][0x298] ;  /* 0x0000a60094947a20 */ /* 0x000fe20000410000 */
[----:B------:R-:W-:Y:S01]  /*6b90*/  LOP3.LUT R13, R6, 0x180, RZ, 0xc0, !PT ;  /* 0x00000180060d7812 */ /* 0x000fe200078ec0ff */
[----:B------:R-:W-:Y:S01]  /*6ba0*/  IMAD.IADD R18, R232, 0x1, R18 ;  /* 0x00000001e8127824 */ /* 0x000fe200078e0212 */
[----:B------:R-:W-:Y:S01]  /*6bb0*/  LOP3.LUT R11, R4, 0x180, RZ, 0xc0, !PT ;  /* 0x00000180040b7812 */ /* 0x000fe200078ec0ff */
[----:B------:R-:W-:Y:S01]  /*6bc0*/  FMUL.FTZ R149, R149, c[0x0][0x298] ;  /* 0x0000a60095957a20 */ /* 0x000fe20000410000 */
[----:B------:R-:W-:Y:S01]  /*6bd0*/  LOP3.LUT R20, R20, R5, RZ, 0x3c, !PT ;  /* 0x0000000514147212 */ /* 0x000fe200078e3cff */
[----:B------:R-:W-:Y:S01]  /*6be0*/  IMAD.SHL.U32 R18, R18, 0x2, RZ ;  /* 0x0000000212127824 */ /* 0x000fe200078e00ff */
[----:B------:R-:W-:Y:S01]  /*6bf0*/  IADD3 R5, R0, 0x1c48, RZ ;  /* 0x00001c4800057810 */ /* 0x000fe20007ffe0ff */
[----:B------:R-:W-:Y:S01]  /*6c00*/  FMUL.FTZ R150, R150, c[0x0][0x298] ;  /* 0x0000a60096967a20 */ /* 0x000fe20000410000 */
[----:B------:R-:W-:Y:S01]  /*6c10*/  LOP3.LUT R37, R10, R37, RZ, 0x3c, !PT ;  /* 0x000000250a257212 */ /* 0x000fe200078e3cff */
[----:B------:R-:W-:Y:S01]  /*6c20*/  IMAD.IADD R20, R232, 0x1, R20 ;  /* 0x00000001e8147824 */ /* 0x000fe200078e0214 */
[----:B------:R-:W-:Y:S01]  /*6c30*/  IADD3 R10, R0, 0x2848, RZ ;  /* 0x00002848000a7810 */ /* 0x000fe20007ffe0ff */
[----:B------:R-:W-:Y:S01]  /*6c40*/  FMUL.FTZ R151, R151, c[0x0][0x298] ;  /* 0x0000a60097977a20 */ /* 0x000fe20000410000 */
[----:B------:R-:W-:Y:S01]  /*6c50*/  LOP3.LUT R14, R7, 0x1c0, RZ, 0xc0, !PT ;  /* 0x000001c0070e7812 */ /* 0x000fe200078ec0ff */
[----:B------:R-:W-:Y:S01]  /*6c60*/  IMAD.IADD R37, R232, 0x1, R37 ;  /* 0x00000001e8257824 */ /* 0x000fe200078e0225 */
[----:B------:R-:W-:Y:S01]  /*6c70*/  SHF.R.U32.HI R13, RZ, 0x3, R13 ;  /* 0x00000003ff0d7819 */ /* 0x000fe2000001160d */
[----:B------:R-:W-:Y:S01]  /*6c80*/  IMAD.SHL.U32 R20, R20, 0x2, RZ ;  /* 0x0000000214147824 */ /* 0x000fe200078e00ff */
[----:B------:R-:W-:Y:S01]  /*6c90*/  SHF.R.U32.HI R11, RZ, 0x3, R11 ;  /* 0x00000003ff0b7819 */ /* 0x000fe2000001160b */
[----:B------:R-:W-:Y:S01]  /*6ca0*/  IMAD.SHL.U32 R37, R37, 0x2, RZ ;  /* 0x0000000225257824 */ /* 0x000fe200078e00ff */
[----:B------:R-:W-:Y:S01]  /*6cb0*/  IADD3 R8, R0, 0x1408, RZ ;  /* 0x0000140800087810 */ /* 0x000fe20007ffe0ff */
[----:B------:R-:W-:Y:S01]  /*6cc0*/  FMUL.FTZ R160, R160, c[0x0][0x298] ;  /* 0x0000a600a0a07a20 */ /* 0x000fe20000410000 */
[----:B------:R-:W-:Y:S01]  /*6cd0*/  LOP3.LUT R16, R5, 0x1c0, RZ, 0xc0, !PT ;  /* 0x000001c005107812 */ /* 0x000fe200078ec0ff */
[----:B------:R-:W-:Y:S01]  /*6ce0*/  FMUL.FTZ R161, R161, c[0x0][0x298] ;  /* 0x0000a600a1a17a20 */ /* 0x000fe20000410000 */
[----:B------:R-:W-:Y:S01]  /*6cf0*/  F2FP.BF16.PACK_AB R28, R29, R28 ;  /* 0x0000001c1d1c723e */ /* 0x000fe200000010ff */
        /* <DEDUP_REMOVED lines=9> */
[----:B------:R-:W-:Y:S01]  /*6d90*/  F2FP.BF16.PACK_AB R34, R35, R34 ;  /* 0x000000222322723e */ /* 0x000fe200000010ff */
[----:B------:R-:W-:Y:S01]  /*6da0*/  IMAD.IADD R13, R232, 0x1, R13 ;  /* 0x00000001e80d7824 */ /* 0x000fe200078e020d */
[----:B------:R-:W-:Y:S01]  /*6db0*/  IADD3 R6, R0, 0x3408, RZ ;  /* 0x0000340800067810 */ /* 0x000fe20007ffe0ff */
[----:B------:R-:W-:Y:S01]  /*6dc0*/  IMAD.IADD R11, R232, 0x1, R11 ;  /* 0x00000001e80b7824 */ /* 0x000fe200078e020b */
[----:B------:R-:W-:Y:S01]  /*6dd0*/  IADD3 R4, R0, 0x1008, RZ ;  /* 0x0000100800047810 */ /* 0x000fe20007ffe0ff */
[----:B------:R-:W-:Y:S01]  /*6de0*/  IMAD.SHL.U32 R13, R13, 0x2, RZ ;  /* 0x000000020d0d7824 */ /* 0x000fe200078e00ff */
[----:B------:R-:W-:Y:S01]  /*6df0*/  LOP3.LUT R35, R8, 0x180, RZ, 0xc0, !PT ;  /* 0x0000018008237812 */ /* 0x000fe200078ec0ff */
[----:B------:R-:W-:Y:S01]  /*6e00*/  IMAD.SHL.U32 R11, R11, 0x2, RZ ;  /* 0x000000020b0b7824 */ /* 0x000fe200078e00ff */
[----:B------:R-:W-:Y:S01]  /*6e10*/  SHF.R.U32.HI R16, RZ, 0x3, R16 ;  /* 0x00000003ff107819 */ /* 0x000fe20000011610 */
[----:B------:R-:W-:Y:S01]  /*6e20*/  FMUL.FTZ R167, R167, c[0x0][0x298] ;  /* 0x0000a600a7a77a20 */ /* 0x000fe20000410000 */
[----:B------:R-:W-:Y:S01]  /*6e30*/  F2FP.BF16.PACK_AB R40, R41, R40 ;  /* 0x000000282928723e */ /* 0x000fe200000010ff */
[----:B------:R-:W-:Y:S01]  /*6e40*/  FMUL.FTZ R168, R168, c[0x0][0x298] ;  /* 0x0000a600a8a87a20 */ /* 0x000fe20000410000 */
[----:B------:R-:W-:Y:S01]  /*6e50*/  SHF.R.U32.HI R29, RZ, 0x3, R29 ;  /* 0x00000003ff1d7819 */ /* 0x000fe2000001161d */
[----:B------:R-:W-:Y:S01]  /*6e60*/  FMUL.FTZ R169, R169, c[0x0][0x298] ;  /* 0x0000a600a9a97a20 */ /* 0x000fe20000410000 */
[----:B------:R-:W-:Y:S01]  /*6e70*/  LOP3.LUT R14, R14, R7, RZ, 0x3c, !PT ;  /* 0x000000070e0e7212 */ /* 0x000fe200078e3cff */
[----:B------:R-:W-:Y:S01]  /*6e80*/  FMUL.FTZ R170, R170, c[0x0][0x298] ;  /* 0x0000a600aaaa7a20 */ /* 0x000fe20000410000 */
[----:B------:R-:W-:Y:S01]  /*6e90*/  IADD3 R41, R0, 0x2048, RZ ;  /* 0x0000204800297810 */ /* 0x000fe20007ffe0ff */
[----:B------:R-:W-:Y:S01]  /*6ea0*/  FMUL.FTZ R171, R171, c[0x0][0x298] ;  /* 0x0000a600abab7a20 */ /* 0x000fe20000410000 */
[----:B------:R-:W-:Y:S01]  /*6eb0*/  LOP3.LUT R9, R6, 0x180, RZ, 0xc0, !PT ;  /* 0x0000018006097812 */ /* 0x000fe200078ec0ff */
[----:B------:R-:W-:Y:S01]  /*6ec0*/  IMAD.IADD R14, R232, 0x1, R14 ;  /* 0x00000001e80e7824 */ /* 0x000fe200078e020e */
[----:B------:R-:W-:Y:S01]  /*6ed0*/  LOP3.LUT R7, R4, 0x180, RZ, 0xc0, !PT ;  /* 0x0000018004077812 */ /* 0x000fe200078ec0ff */
[----:B------:R-:W1:Y:S01]  /*6ee0*/  S2UR UR9, SR_CTAID.X ;  /* 0x00000000000979c3 */ /* 0x000e620000002500 */
[----:B------:R-:W-:Y:S01]  /*6ef0*/  SHF.R.U32.HI R35, RZ, 0x3, R35 ;  /* 0x00000003ff237819 */ /* 0x000fe20000011623 */
[----:B------:R-:W-:Y:S01]  /*6f00*/  IMAD.SHL.U32 R14, R14, 0x2, RZ ;  /* 0x000000020e0e7824 */ /* 0x000fe200078e00ff */
[----:B------:R-:W-:Y:S01]  /*6f10*/  LOP3.LUT R16, R16, R5, RZ, 0x3c, !PT ;  /* 0x0000000510107212 */ /* 0x000fe200078e3cff */
[----:B------:R-:W-:Y:S01]  /*6f20*/  UMOV UR8, 0xffffffb0 ;  /* 0xffffffb000087882 */ /* 0x000fe20000000000 */
[----:B------:R-:W-:Y:S01]  /*6f30*/  IADD3 R5, R0, 0xc48, RZ ;  /* 0x00000c4800057810 */ /* 0x000fe20007ffe0ff */
[----:B------:R-:W-:Y:S01]  /*6f40*/  ULDC UR7, c[0x0][0x2f0] ;  /* 0x0000bc0000077ab9 */ /* 0x000fe20000000800 */
[----:B------:R-:W-:Y:S01]  /*6f50*/  LOP3.LUT R29, R29, R10, RZ, 0x3c, !PT ;  /* 0x0000000a1d1d7212 */ /* 0x000fe200078e3cff */
[C---:B------:R-:W-:Y:S01]  /*6f60*/  IMAD.IADD R16, R232.reuse, 0x1, R16 ;  /* 0x00000001e8107824 */ /* 0x040fe200078e0210 */
[----:B------:R-:W-:Y:S01]  /*6f70*/  F2FP.BF16.PACK_AB R44, R45, R44 ;  /* 0x0000002c2d2c723e */ /* 0x000fe200000010ff */
[----:B------:R-:W-:Y:S01]  /*6f80*/  USHF.R.S32.HI UR6, URZ, 0x1f, UR20 ;  /* 0x0000001f3f067899 */ /* 0x000fe20008011414 */
[----:B------:R-:W-:Y:S01]  /*6f90*/  F2FP.BF16.PACK_AB R42, R43, R42 ;  /* 0x0000002a2b2a723e */ /* 0x000fe200000010ff */
[----:B------:R-:W-:Y:S01]  /*6fa0*/  IMAD.IADD R29, R232, 0x1, R29 ;  /* 0x00000001e81d7824 */ /* 0x000fe200078e021d */
[----:B------:R-:W-:Y:S01]  /*6fb0*/  LOP3.LUT R10, R41, 0x1c0, RZ, 0xc0, !PT ;  /* 0x000001c0290a7812 */ /* 0x000fe200078ec0ff */
[----:B------:R-:W-:Y:S01]  /*6fc0*/  IMAD.SHL.U32 R16, R16, 0x2, RZ ;  /* 0x0000000210107824 */ /* 0x000fe200078e00ff */
[----:B------:R-:W-:Y:S01]  /*6fd0*/  SHF.R.U32.HI R9, RZ, 0x3, R9 ;  /* 0x00000003ff097819 */ /* 0x000fe20000011609 */
[----:B------:R-:W-:Y:S01]  /*6fe0*/  IMAD.SHL.U32 R29, R29, 0x2, RZ ;  /* 0x000000021d1d7824 */ /* 0x000fe200078e00ff */
[----:B------:R-:W-:Y:S01]  /*6ff0*/  SHF.R.U32.HI R7, RZ, 0x3, R7 ;  /* 0x00000003ff077819 */ /* 0x000fe20000011607 */
[----:B------:R-:W-:Y:S01]  /*7000*/  ULDC.64 UR4, c[0x0][0x340] ;  /* 0x0000d00000047ab9 */ /* 0x000fe20000000a00 */
[----:B------:R-:W-:Y:S01]  /*7010*/  LOP3.LUT R35, R35, R8, RZ, 0x3c, !PT ;  /* 0x0000000823237212 */ /* 0x000fe200078e3cff */
[----:B------:R-:W-:Y:S01]  /*7020*/  UIMAD UR4, UR6, UR4, URZ ;  /* 0x00000004060472a4 */ /* 0x000fe2000f8e023f */
[C---:B------:R-:W-:Y:S01]  /*7030*/  IADD3 R45, R0.reuse, 0x1048, RZ ;  /* 0x00001048002d7810 */ /* 0x040fe20007ffe0ff */
[----:B------:R-:W-:Y:S01]  /*7040*/  BSSY B0, `(.L_x_660) ;  /* 0x0000230000007945 */ /* 0x000fe20003800000 */
[----:B------:R-:W-:Y:S01]  /*7050*/  IADD3 R43, R0, 0x2448, RZ ;  /* 0x00002448002b7810 */ /* 0x000fe20007ffe0ff */
[----:B------:R-:W-:Y:S01]  /*7060*/  IMAD.IADD R35, R232, 0x1, R35 ;  /* 0x00000001e8237824 */ /* 0x000fe200078e0223 */
[----:B------:R-:W-:Y:S01]  /*7070*/  IADD3 R8, R0, 0x408, RZ ;  /* 0x0000040800087810 */ /* 0x000fe20007ffe0ff */
[----:B-1----:R-:W-:Y:S01]  /*7080*/  UIMAD UR7, UR9, UR8, UR7 ;  /* 0x00000008090772a4 */ /* 0x002fe2000f8e0207 */
[----:B------:R-:W-:Y:S01]  /*7090*/  LOP3.LUT R12, R5, 0x1c0, RZ, 0xc0, !PT ;  /* 0x000001c0050c7812 */ /* 0x000fe200078ec0ff */
[----:B------:R-:W-:Y:S01]  /*70a0*/  IMAD.SHL.U32 R35, R35, 0x2, RZ ;  /* 0x0000000223237824 */ /* 0x000fe200078e00ff */
[----:B------:R-:W-:Y:S01]  /*70b0*/  SHF.R.U32.HI R10, RZ, 0x3, R10 ;  /* 0x00000003ff0a7819 */ /* 0x000fe2000001160a */
[----:B------:R-:W-:Y:S01]  /*70c0*/  UISETP.LT.AND UP0, UPT, UR7, 0x50, UPT ;  /* 0x000000500700788c */ /* 0x000fe2000bf01270 */
[----:B------:R-:W-:Y:S01]  /*70d0*/  LOP3.LUT R9, R9, R6, RZ, 0x3c, !PT ;  /* 0x0000000609097212 */ /* 0x000fe200078e3cff */
[----:B------:R-:W-:Y:S01]  /*70e0*/  UIMAD UR4, UR20, UR5, UR4 ;  /* 0x00000005140472a4 */ /* 0x000fe2000f8e0204 */
[----:B------:R-:W-:Y:S01]  /*70f0*/  LOP3.LUT R7, R7, R4, RZ, 0x3c, !PT ;  /* 0x0000000407077212 */ /* 0x000fe200078e3cff */
[----:B------:R-:W-:Y:S01]  /*7100*/  USEL UR7, UR7, 0x50, UP0 ;  /* 0x0000005007077887 */ /* 0x000fe20008000000 */
[----:B------:R-:W-:Y:S01]  /*7110*/  F2FP.BF16.PACK_AB R26, R27, R26 ;  /* 0x0000001a1b1a723e */ /* 0x000fe200000010ff */
[C---:B------:R-:W-:Y:S01]  /*7120*/  IMAD.IADD R9, R232.reuse, 0x1, R9 ;  /* 0x00000001e8097824 */ /* 0x040fe200078e0209 */
[----:B------:R-:W-:Y:S01]  /*7130*/  LOP3.LUT R6, R45, 0x1c0, RZ, 0xc0, !PT ;  /* 0x000001c02d067812 */ /* 0x000fe200078ec0ff */
[----:B------:R-:W-:Y:S01]  /*7140*/  IMAD.IADD R7, R232, 0x1, R7 ;  /* 0x00000001e8077824 */ /* 0x000fe200078e0207 */
[----:B------:R-:W-:Y:S01]  /*7150*/  IADD3 R84, R0, 0x3848, RZ ;  /* 0x0000384800547810 */ /* 0x000fe20007ffe0ff */
[----:B------:R-:W-:Y:S01]  /*7160*/  IMAD.SHL.U32 R9, R9, 0x2, RZ ;  /* 0x0000000209097824 */ /* 0x000fe200078e00ff */
[----:B------:R-:W-:Y:S01]  /*7170*/  LOP3.LUT R4, R43, 0x1c0, RZ, 0xc0, !PT ;  /* 0x000001c02b047812 */ /* 0x000fe200078ec0ff */
[----:B------:R-:W-:Y:S01]  /*7180*/  IMAD.SHL.U32 R7, R7, 0x2, RZ ;  /* 0x0000000207077824 */ /* 0x000fe200078e00ff */
[----:B------:R-:W-:-:S02]  /*7190*/  LOP3.LUT R27, R8, 0x180, RZ, 0xc0, !PT ;  /* 0x00000180081b7812 */ /* 0x000fc400078ec0ff */
[----:B------:R-:W-:Y:S02]  /*71a0*/  SHF.R.U32.HI R12, RZ, 0x3, R12 ;  /* 0x00000003ff0c7819 */ /* 0x000fe4000001160c */
[----:B------:R-:W-:Y:S02]  /*71b0*/  LOP3.LUT R99, R0, 0x40, RZ, 0xfc, !PT ;  /* 0x0000004000637812 */ /* 0x000fe400078efcff */
[----:B------:R-:W-:Y:S02]  /*71c0*/  LOP3.LUT R10, R10, R41, RZ, 0x3c, !PT ;  /* 0x000000290a0a7212 */ /* 0x000fe400078e3cff */
[----:B------:R-:W-:Y:S02]  /*71d0*/  SHF.R.U32.HI R6, RZ, 0x3, R6 ;  /* 0x00000003ff067819 */ /* 0x000fe40000011606 */
[----:B------:R-:W-:Y:S01]  /*71e0*/  LOP3.LUT R41, R84, 0x1c0, RZ, 0xc0, !PT ;  /* 0x000001c054297812 */ /* 0x000fe200078ec0ff */
[----:B------:R-:W-:Y:S01]  /*71f0*/  IMAD.IADD R10, R232, 0x1, R10 ;  /* 0x00000001e80a7824 */ /* 0x000fe200078e020a */
[----:B------:R-:W-:-:S02]  /*7200*/  SHF.R.U32.HI R4, RZ, 0x3, R4 ;  /* 0x00000003ff047819 */ /* 0x000fc40000011604 */
[----:B------:R-:W-:Y:S01]  /*7210*/  LOP3.LUT R97, R0, 0x1400, RZ, 0xfc, !PT ;  /* 0x0000140000617812 */ /* 0x000fe200078efcff */
[----:B------:R-:W-:Y:S01]  /*7220*/  IMAD.SHL.U32 R10, R10, 0x2, RZ ;  /* 0x000000020a0a7824 */ /* 0x000fe200078e00ff */
[----:B------:R-:W-:Y:S02]  /*7230*/  SHF.R.U32.HI R27, RZ, 0x3, R27 ;  /* 0x00000003ff1b7819 */ /* 0x000fe4000001161b */
[----:B------:R-:W-:Y:S02]  /*7240*/  LOP3.LUT R12, R12, R5, RZ, 0x3c, !PT ;  /* 0x000000050c0c7212 */ /* 0x000fe400078e3cff */
[----:B------:R-:W-:Y:S02]  /*7250*/  SHF.R.U32.HI R101, RZ, 0x3, R2 ;  /* 0x00000003ff657819 */ /* 0x000fe40000011602 */
[----:B------:R-:W-:Y:S01]  /*7260*/  LOP3.LUT R95, R0, 0x1440, RZ, 0xfc, !PT ;  /* 0x00001440005f7812 */ /* 0x000fe200078efcff */
[----:B------:R-:W-:Y:S01]  /*7270*/  IMAD.IADD R12, R232, 0x1, R12 ;  /* 0x00000001e80c7824 */ /* 0x000fe200078e020c */
[----:B------:R-:W-:-:S02]  /*7280*/  LOP3.LUT R99, R99, 0x1c0, RZ, 0xc0, !PT ;  /* 0x000001c063637812 */ /* 0x000fc400078ec0ff */
[----:B------:R-:W-:Y:S01]  /*7290*/  IADD3 R5, R0, 0x3448, RZ ;  /* 0x0000344800057810 */ /* 0x000fe20007ffe0ff */
[----:B------:R-:W-:Y:S01]  /*72a0*/  IMAD.SHL.U32 R12, R12, 0x2, RZ ;  /* 0x000000020c0c7824 */ /* 0x000fe200078e00ff */
[----:B------:R-:W-:Y:S02]  /*72b0*/  F2FP.BF16.PACK_AB R46, R47, R46 ;  /* 0x0000002e2f2e723e */ /* 0x000fe400000010ff */
[----:B------:R-:W-:Y:S02]  /*72c0*/  F2FP.BF16.PACK_AB R48, R49, R48 ;  /* 0x000000303130723e */ /* 0x000fe400000010ff */
[----:B------:R-:W-:Y:S02]  /*72d0*/  F2FP.BF16.PACK_AB R50, R51, R50 ;  /* 0x000000323332723e */ /* 0x000fe400000010ff */
[----:B------:R-:W-:Y:S02]  /*72e0*/  F2FP.BF16.PACK_AB R52, R53, R52 ;  /* 0x000000343534723e */ /* 0x000fe400000010ff */
[----:B------:R-:W-:-:S02]  /*72f0*/  F2FP.BF16.PACK_AB R54, R55, R54 ;  /* 0x000000363736723e */ /* 0x000fc400000010ff */
[----:B------:R-:W-:Y:S02]  /*7300*/  F2FP.BF16.PACK_AB R56, R57, R56 ;  /* 0x000000383938723e */ /* 0x000fe400000010ff */
        /* <DEDUP_REMOVED lines=13> */
[----:B------:R-:W-:Y:S02]  /*73e0*/  LOP3.LUT R6, R6, R45, RZ, 0x3c, !PT ;  /* 0x0000002d06067212 */ /* 0x000fe400078e3cff */
[----:B------:R-:W-:Y:S02]  /*73f0*/  SHF.R.U32.HI R41, RZ, 0x3, R41 ;  /* 0x00000003ff297819 */ /* 0x000fe40000011629 */
[----:B------:R-:W-:Y:S01]  /*7400*/  LOP3.LUT R4, R4, R43, RZ, 0x3c, !PT ;  /* 0x0000002b04047212 */ /* 0x000fe200078e3cff */
[----:B------:R-:W-:Y:S01]  /*7410*/  IMAD.IADD R6, R232, 0x1, R6 ;  /* 0x00000001e8067824 */ /* 0x000fe200078e0206 */
[----:B------:R-:W-:-:S02]  /*7420*/  LOP3.LUT R93, R0, 0x2800, RZ, 0xfc, !PT ;  /* 0x00002800005d7812 */ /* 0x000fc400078efcff */
[----:B------:R-:W-:Y:S01]  /*7430*/  LOP3.LUT R97, R97, 0x180, RZ, 0xc0, !PT ;  /* 0x0000018061617812 */ /* 0x000fe200078ec0ff */
[----:B------:R-:W-:Y:S01]  /*7440*/  IMAD.IADD R4, R232, 0x1, R4 ;  /* 0x00000001e8047824 */ /* 0x000fe200078e0204 */
[----:B------:R-:W-:Y:S01]  /*7450*/  LOP3.LUT R27, R27, R8, RZ, 0x3c, !PT ;  /* 0x000000081b1b7212 */ /* 0x000fe200078e3cff */
[----:B------:R-:W-:Y:S01]  /*7460*/  IMAD.SHL.U32 R6, R6, 0x2, RZ ;  /* 0x0000000206067824 */ /* 0x000fe200078e00ff */
[----:B------:R-:W-:Y:S01]  /*7470*/  LOP3.LUT R101, R101, R0, RZ, 0x3c, !PT ;  /* 0x0000000065657212 */ /* 0x000fe200078e3cff */
[----:B------:R-:W-:Y:S01]  /*7480*/  IMAD.SHL.U32 R4, R4, 0x2, RZ ;  /* 0x0000000204047824 */ /* 0x000fe200078e00ff */
[----:B------:R-:W-:Y:S01]  /*7490*/  LOP3.LUT R91, R0, 0x2840, RZ, 0xfc, !PT ;  /* 0x00002840005b7812 */ /* 0x000fe200078efcff */
[----:B------:R-:W-:Y:S01]  /*74a0*/  IMAD.IADD R27, R232, 0x1, R27 ;  /* 0x00000001e81b7824 */ /* 0x000fe200078e021b */
[C---:B------:R-:W-:Y:S01]  /*74b0*/  LOP3.LUT R89, R0.reuse, 0x400, RZ, 0xfc, !PT ;  /* 0x0000040000597812 */ /* 0x040fe200078efcff */
[----:B------:R-:W-:Y:S01]  /*74c0*/  IMAD.IADD R101, R101, 0x1, R232 ;  /* 0x0000000165657824 */ /* 0x000fe200078e02e8 */
[C---:B------:R-:W-:Y:S01]  /*74d0*/  LOP3.LUT R87, R0.reuse, 0x440, RZ, 0xfc, !PT ;  /* 0x0000044000577812 */ /* 0x040fe200078efcff */
[----:B------:R-:W-:Y:S01]  /*74e0*/  IMAD.SHL.U32 R27, R27, 0x2, RZ ;  /* 0x000000021b1b7824 */ /* 0x000fe200078e00ff */
[C---:B------:R-:W-:Y:S01]  /*74f0*/  LOP3.LUT R85, R0.reuse, 0x1800, RZ, 0xfc, !PT ;  /* 0x0000180000557812 */ /* 0x040fe200078efcff */
[----:B------:R-:W-:Y:S01]  /*7500*/  IMAD.SHL.U32 R101, R101, 0x2, RZ ;  /* 0x0000000265657824 */ /* 0x000fe200078e00ff */
[----:B------:R-:W-:-:S02]  /*7510*/  LOP3.LUT R83, R0, 0x1840, RZ, 0xfc, !PT ;  /* 0x0000184000537812 */ /* 0x000fc400078efcff */
[C---:B------:R-:W-:Y:S02]  /*7520*/  LOP3.LUT R81, R0.reuse, 0x2c00, RZ, 0xfc, !PT ;  /* 0x00002c0000517812 */ /* 0x040fe400078efcff */
[C---:B------:R-:W-:Y:S01]  /*7530*/  LOP3.LUT R79, R0.reuse, 0x2c40, RZ, 0xfc, !PT ;  /* 0x00002c40004f7812 */ /* 0x040fe200078efcff */
[----:B------:R1:W-:Y:S01]  /*7540*/  STS.U16 [R101+0x7880], R24 ;  /* 0x0078801865007388 */ /* 0x0003e20000000400 */
[C---:B------:R-:W-:Y:S02]  /*7550*/  LOP3.LUT R77, R0.reuse, 0x800, RZ, 0xfc, !PT ;  /* 0x00000800004d7812 */ /* 0x040fe400078efcff */
[C---:B------:R-:W-:Y:S02]  /*7560*/  LOP3.LUT R75, R0.reuse, 0x840, RZ, 0xfc, !PT ;  /* 0x00000840004b7812 */ /* 0x040fe400078efcff */
[C---:B------:R-:W-:Y:S02]  /*7570*/  LOP3.LUT R73, R0.reuse, 0x1c00, RZ, 0xfc, !PT ;  /* 0x00001c0000497812 */ /* 0x040fe400078efcff */
[----:B------:R-:W-:-:S02]  /*7580*/  LOP3.LUT R71, R0, 0x1c40, RZ, 0xfc, !PT ;  /* 0x00001c4000477812 */ /* 0x000fc400078efcff */
[C---:B------:R-:W-:Y:S02]  /*7590*/  LOP3.LUT R69, R0.reuse, 0x3000, RZ, 0xfc, !PT ;  /* 0x0000300000457812 */ /* 0x040fe400078efcff */
[C---:B------:R-:W-:Y:S02]  /*75a0*/  LOP3.LUT R67, R0.reuse, 0x3040, RZ, 0xfc, !PT ;  /* 0x0000304000437812 */ /* 0x040fe400078efcff */
        /* <DEDUP_REMOVED lines=11> */
[----:B------:R-:W-:Y:S02]  /*7660*/  LOP3.LUT R43, R0, 0x3840, RZ, 0xfc, !PT ;  /* 0x00003840002b7812 */ /* 0x000fe400078efcff */
[----:B------:R-:W-:Y:S02]  /*7670*/  LOP3.LUT R95, R95, 0x1c0, RZ, 0xc0, !PT ;  /* 0x000001c05f5f7812 */ /* 0x000fe400078ec0ff */
[----:B------:R-:W-:Y:S02]  /*7680*/  SHF.R.U32.HI R99, RZ, 0x3, R99 ;  /* 0x00000003ff637819 */ /* 0x000fe40000011663 */
[----:B------:R-:W-:Y:S02]  /*7690*/  LOP3.LUT R8, R5, 0x1c0, RZ, 0xc0, !PT ;  /* 0x000001c005087812 */ /* 0x000fe400078ec0ff */
[----:B------:R-:W-:-:S02]  /*76a0*/  LOP3.LUT R2, R41, R84, RZ, 0x3c, !PT ;  /* 0x0000005429027212 */ /* 0x000fc400078e3cff */
[----:B------:R-:W-:Y:S02]  /*76b0*/  LOP3.LUT R93, R93, 0x180, RZ, 0xc0, !PT ;  /* 0x000001805d5d7812 */ /* 0x000fe400078ec0ff */
[----:B------:R-:W-:Y:S01]  /*76c0*/  SHF.R.U32.HI R97, RZ, 0x3, R97 ;  /* 0x00000003ff617819 */ /* 0x000fe20000011661 */
[----:B------:R-:W-:Y:S01]  /*76d0*/  IMAD.IADD R2, R232, 0x1, R2 ;  /* 0x00000001e8027824 */ /* 0x000fe200078e0202 */
[----:B------:R-:W-:Y:S02]  /*76e0*/  IADD3 R84, R0, 0x3808, RZ ;  /* 0x0000380800547810 */ /* 0x000fe40007ffe0ff */
[----:B------:R-:W-:Y:S01]  /*76f0*/  LOP3.LUT R91, R91, 0x1c0, RZ, 0xc0, !PT ;  /* 0x000001c05b5b7812 */ /* 0x000fe200078ec0ff */
[----:B------:R-:W-:Y:S01]  /*7700*/  IMAD.SHL.U32 R2, R2, 0x2, RZ ;  /* 0x0000000202027824 */ /* 0x000fe200078e00ff */
[----:B------:R-:W-:Y:S02]  /*7710*/  LOP3.LUT R89, R89, 0x180, RZ, 0xc0, !PT ;  /* 0x0000018059597812 */ /* 0x000fe400078ec0ff */
[----:B------:R-:W-:-:S02]  /*7720*/  LOP3.LUT R87, R87, 0x1c0, RZ, 0xc0, !PT ;  /* 0x000001c057577812 */ /* 0x000fc400078ec0ff */
[----:B------:R-:W-:Y:S02]  /*7730*/  LOP3.LUT R85, R85, 0x180, RZ, 0xc0, !PT ;  /* 0x0000018055557812 */ /* 0x000fe400078ec0ff */
[----:B------:R-:W-:Y:S02]  /*7740*/  LOP3.LUT R83, R83, 0x1c0, RZ, 0xc0, !PT ;  /* 0x000001c053537812 */ /* 0x000fe400078ec0ff */
[----:B------:R-:W-:Y:S02]  /*7750*/  LOP3.LUT R81, R81, 0x180, RZ, 0xc0, !PT ;  /* 0x0000018051517812 */ /* 0x000fe400078ec0ff */
[----:B------:R-:W-:Y:S02]  /*7760*/  LOP3.LUT R79, R79, 0x1c0, RZ, 0xc0, !PT ;  /* 0x000001c04f4f7812 */ /* 0x000fe400078ec0ff */
        /* <DEDUP_REMOVED lines=18> */
[----:B------:R-:W-:Y:S02]  /*7890*/  SHF.R.U32.HI R95, RZ, 0x3, R95 ;  /* 0x00000003ff5f7819 */ /* 0x000fe4000001165f */
[----:B------:R-:W-:-:S02]  /*78a0*/  LOP3.LUT R99, R99, 0x40, R0, 0x1e, !PT ;  /* 0x0000004063637812 */ /* 0x000fc400078e1e00 */
[----:B------:R-:W-:Y:S02]  /*78b0*/  SHF.R.U32.HI R8, RZ, 0x3, R8 ;  /* 0x00000003ff087819 */ /* 0x000fe40000011608 */
[----:B------:R-:W-:Y:S01]  /*78c0*/  IADD3 R86, R0, 0x2408, RZ ;  /* 0x0000240800567810 */ /* 0x000fe20007ffe0ff */
[----:B------:R-:W-:Y:S01]  /*78d0*/  IMAD.IADD R99, R232, 0x1, R99 ;  /* 0x00000001e8637824 */ /* 0x000fe200078e0263 */
[----:B------:R-:W-:Y:S02]  /*78e0*/  SHF.R.U32.HI R93, RZ, 0x3, R93 ;  /* 0x00000003ff5d7819 */ /* 0x000fe4000001165d */
[----:B------:R-:W-:Y:S01]  /*78f0*/  LOP3.LUT R97, R97, 0x1400, R0, 0x1e, !PT ;  /* 0x0000140061617812 */ /* 0x000fe200078e1e00 */
[----:B------:R-:W-:Y:S01]  /*7900*/  IMAD.SHL.U32 R99, R99, 0x2, RZ ;  /* 0x0000000263637824 */ /* 0x000fe200078e00ff */
[----:B------:R-:W-:Y:S02]  /*7910*/  LOP3.LUT R41, R84, 0x180, RZ, 0xc0, !PT ;  /* 0x0000018054297812 */ /* 0x000fe400078ec0ff */
[----:B------:R-:W-:Y:S01]  /*7920*/  SHF.R.U32.HI R91, RZ, 0x3, R91 ;  /* 0x00000003ff5b7819 */ /* 0x000fe2000001165b */
[----:B------:R-:W-:Y:S01]  /*7930*/  IMAD.IADD R97, R232, 0x1, R97 ;  /* 0x00000001e8617824 */ /* 0x000fe200078e0261 */
[----:B------:R-:W-:-:S02]  /*7940*/  SHF.R.U32.HI R89, RZ, 0x3, R89 ;  /* 0x00000003ff597819 */ /* 0x000fc40000011659 */
[----:B------:R-:W-:Y:S01]  /*7950*/  SHF.R.U32.HI R87, RZ, 0x3, R87 ;  /* 0x00000003ff577819 */ /* 0x000fe20000011657 */
[----:B------:R-:W-:Y:S01]  /*7960*/  IMAD.SHL.U32 R97, R97, 0x2, RZ ;  /* 0x0000000261617824 */ /* 0x000fe200078e00ff */
[----:B------:R-:W-:Y:S02]  /*7970*/  SHF.R.U32.HI R85, RZ, 0x3, R85 ;  /* 0x00000003ff557819 */ /* 0x000fe40000011655 */
[----:B------:R-:W-:Y:S02]  /*7980*/  SHF.R.U32.HI R83, RZ, 0x3, R83 ;  /* 0x00000003ff537819 */ /* 0x000fe40000011653 */
[----:B------:R-:W-:Y:S02]  /*7990*/  SHF.R.U32.HI R81, RZ, 0x3, R81 ;  /* 0x00000003ff517819 */ /* 0x000fe40000011651 */
[----:B------:R-:W-:Y:S02]  /*79a0*/  SHF.R.U32.HI R79, RZ, 0x3, R79 ;  /* 0x00000003ff4f7819 */ /* 0x000fe4000001164f */
[----:B------:R-:W-:-:S02]  /*79b0*/  SHF.R.U32.HI R77, RZ, 0x3, R77 ;  /* 0x00000003ff4d7819 */ /* 0x000fc4000001164d */
[----:B------:R-:W-:Y:S02]  /*79c0*/  SHF.R.U32.HI R75, RZ, 0x3, R75 ;  /* 0x00000003ff4b7819 */ /* 0x000fe4000001164b */
        /* <DEDUP_REMOVED lines=16> */
[----:B------:R-:W-:-:S02]  /*7ad0*/  LOP3.LUT R95, R95, 0x1440, R0, 0x1e, !PT ;  /* 0x000014405f5f7812 */ /* 0x000fc400078e1e00 */
[----:B------:R-:W-:Y:S02]  /*7ae0*/  LOP3.LUT R8, R8, R5, RZ, 0x3c, !PT ;  /* 0x0000000508087212 */ /* 0x000fe400078e3cff */
[----:B------:R-:W-:Y:S01]  /*7af0*/  LOP3.LUT R5, R86, 0x180, RZ, 0xc0, !PT ;  /* 0x0000018056057812 */ /* 0x000fe200078ec0ff */
[C---:B------:R-:W-:Y:S01]  /*7b00*/  IMAD.IADD R95, R232.reuse, 0x1, R95 ;  /* 0x00000001e85f7824 */ /* 0x040fe200078e025f */
[----:B------:R-:W-:Y:S01]  /*7b10*/  LOP3.LUT R93, R93, 0x2800, R0, 0x1e, !PT ;  /* 0x000028005d5d7812 */ /* 0x000fe200078e1e00 */
[C---:B------:R-:W-:Y:S01]  /*7b20*/  IMAD.IADD R8, R232.reuse, 0x1, R8 ;  /* 0x00000001e8087824 */ /* 0x040fe200078e0208 */
[----:B------:R-:W-:Y:S01]  /*7b30*/  SHF.R.U32.HI R41, RZ, 0x3, R41 ;  /* 0x00000003ff297819 */ /* 0x000fe20000011629 */
[----:B------:R-:W-:Y:S01]  /*7b40*/  IMAD.SHL.U32 R95, R95, 0x2, RZ ;  /* 0x000000025f5f7824 */ /* 0x000fe200078e00ff */
[--C-:B------:R-:W-:Y:S01]  /*7b50*/  LOP3.LUT R91, R91, 0x2840, R0.reuse, 0x1e, !PT ;  /* 0x000028405b5b7812 */ /* 0x100fe200078e1e00 */
[----:B------:R-:W-:Y:S01]  /*7b60*/  IMAD.IADD R93, R232, 0x1, R93 ;  /* 0x00000001e85d7824 */ /* 0x000fe200078e025d */
[--C-:B------:R-:W-:Y:S01]  /*7b70*/  LOP3.LUT R89, R89, 0x400, R0.reuse, 0x1e, !PT ;  /* 0x0000040059597812 */ /* 0x100fe200078e1e00 */
[----:B------:R-:W-:Y:S01]  /*7b80*/  IMAD.SHL.U32 R8, R8, 0x2, RZ ;  /* 0x0000000208087824 */ /* 0x000fe200078e00ff */
[--C-:B------:R-:W-:Y:S01]  /*7b90*/  LOP3.LUT R87, R87, 0x440, R0.reuse, 0x1e, !PT ;  /* 0x0000044057577812 */ /* 0x100fe200078e1e00 */
[C---:B------:R-:W-:Y:S01]  /*7ba0*/  IMAD.IADD R91, R232.reuse, 0x1, R91 ;  /* 0x00000001e85b7824 */ /* 0x040fe200078e025b */
[--C-:B------:R-:W-:Y:S01]  /*7bb0*/  LOP3.LUT R85, R85, 0x1800, R0.reuse, 0x1e, !PT ;  /* 0x0000180055557812 */ /* 0x100fe200078e1e00 */
[C---:B------:R-:W-:Y:S01]  /*7bc0*/  IMAD.IADD R89, R232.reuse, 0x1, R89 ;  /* 0x00000001e8597824 */ /* 0x040fe200078e0259 */
[--C-:B------:R-:W-:Y:S01]  /*7bd0*/  LOP3.LUT R83, R83, 0x1840, R0.reuse, 0x1e, !PT ;  /* 0x0000184053537812 */ /* 0x100fe200078e1e00 */
[----:B------:R-:W-:Y:S01]  /*7be0*/  IMAD.SHL.U32 R93, R93, 0x2, RZ ;  /* 0x000000025d5d7824 */ /* 0x000fe200078e00ff */
        /* <DEDUP_REMOVED lines=37> */
[----:B------:R-:W-:Y:S01]  /*7e40*/  IMAD.IADD R69, R232, 0x1, R69 ;  /* 0x00000001e8457824 */ /* 0x000fe200078e0245 */
[--C-:B------:R-:W-:Y:S01]  /*7e50*/  LOP3.LUT R43, R43, 0x3840, R0.reuse, 0x1e, !PT ;  /* 0x000038402b2b7812 */ /* 0x100fe200078e1e00 */
[----:B------:R-:W-:Y:S01]  /*7e60*/  IMAD.SHL.U32 R73, R73, 0x2, RZ ;  /* 0x0000000249497824 */ /* 0x000fe200078e00ff */
[----:B------:R-:W-:Y:S01]  /*7e70*/  PRMT R0, R24, 0x7632, R0 ;  /* 0x0000763218007816 */ /* 0x000fe20000000000 */
[----:B------:R-:W-:Y:S01]  /*7e80*/  IMAD.IADD R67, R232, 0x1, R67 ;  /* 0x00000001e8437824 */ /* 0x000fe200078e0243 */
[----:B------:R-:W-:Y:S01]  /*7e90*/  SHF.R.U32.HI R5, RZ, 0x3, R5 ;  /* 0x00000003ff057819 */ /* 0x000fe20000011605 */
[----:B------:R-:W-:Y:S01]  /*7ea0*/  IMAD.SHL.U32 R71, R71, 0x2, RZ ;  /* 0x0000000247477824 */ /* 0x000fe200078e00ff */
[----:B-1----:R-:W-:Y:S01]  /*7eb0*/  PRMT R24, R26, 0x7632, R24 ;  /* 0x000076321a187816 */ /* 0x002fe20000000018 */
[----:B------:R1:W-:Y:S01]  /*7ec0*/  STS.U16 [R99+0x7880], R0 ;  /* 0x0078800063007388 */ /* 0x0003e20000000400 */
[----:B------:R-:W-:Y:S01]  /*7ed0*/  LOP3.LUT R41, R41, R84, RZ, 0x3c, !PT ;  /* 0x0000005429297212 */ /* 0x000fe200078e3cff */
[----:B------:R-:W-:Y:S01]  /*7ee0*/  IMAD.IADD R65, R232, 0x1, R65 ;  /* 0x00000001e8417824 */ /* 0x000fe200078e0241 */
[----:B------:R-:W-:Y:S01]  /*7ef0*/  PRMT R84, R28, 0x7632, R84 ;  /* 0x000076321c547816 */ /* 0x000fe20000000054 */
[----:B------:R2:W-:Y:S01]  /*7f00*/  STS.U16 [R39+0x7880], R26 ;  /* 0x0078801a27007388 */ /* 0x0005e20000000400 */
[----:B------:R-:W-:Y:S01]  /*7f10*/  LOP3.LUT R5, R5, R86, RZ, 0x3c, !PT ;  /* 0x0000005605057212 */ /* 0x000fe200078e3cff */
[----:B------:R-:W-:Y:S01]  /*7f20*/  IMAD.SHL.U32 R69, R69, 0x2, RZ ;  /* 0x0000000245457824 */ /* 0x000fe200078e00ff */
[----:B------:R-:W-:Y:S01]  /*7f30*/  PRMT R86, R30, 0x7632, R86 ;  /* 0x000076321e567816 */ /* 0x000fe20000000056 */
[----:B------:R3:W-:Y:S01]  /*7f40*/  STS.U16 [R37+0x7880], R24 ;  /* 0x0078801825007388 */ /* 0x0007e20000000400 */
[----:B------:R-:W-:Y:S01]  /*7f50*/  PRMT R88, R32, 0x7632, R88 ;  /* 0x0000763220587816 */ /* 0x000fe20000000058 */
[----:B------:R-:W-:Y:S01]  /*7f60*/  IMAD.IADD R63, R232, 0x1, R63 ;  /* 0x00000001e83f7824 */ /* 0x000fe200078e023f */
[----:B------:R-:W-:Y:S01]  /*7f70*/  PRMT R22, R38, 0x7632, R22 ;  /* 0x0000763226167816 */ /* 0x000fe20000000016 */
[----:B------:R4:W-:Y:S01]  /*7f80*/  STS.U16 [R97+0x7880], R28 ;  /* 0x0078801c61007388 */ /* 0x0009e20000000400 */
[----:B------:R-:W-:Y:S01]  /*7f90*/  IMAD.SHL.U32 R67, R67, 0x2, RZ ;  /* 0x0000000243437824 */ /* 0x000fe200078e00ff */
[----:B------:R-:W-:Y:S01]  /*7fa0*/  F2FP.BF16.PACK_AB R112, R113, R112 ;  /* 0x000000707170723e */ /* 0x000fe200000010ff */
[C---:B------:R-:W-:Y:S01]  /*7fb0*/  IMAD.IADD R61, R232.reuse, 0x1, R61 ;  /* 0x00000001e83d7824 */ /* 0x040fe200078e023d */
[----:B------:R-:W-:Y:S01]  /*7fc0*/  STS.U16 [R95+0x7880], R84 ;  /* 0x007880545f007388 */ /* 0x000fe20000000400 */
[----:B------:R-:W-:Y:S01]  /*7fd0*/  IMAD.SHL.U32 R65, R65, 0x2, RZ ;  /* 0x0000000241417824 */ /* 0x000fe200078e00ff */
[----:B------:R-:W-:Y:S01]  /*7fe0*/  F2FP.BF16.PACK_AB R114, R115, R114 ;  /* 0x000000727372723e */ /* 0x000fe200000010ff */
[C---:B------:R-:W-:Y:S01]  /*7ff0*/  IMAD.IADD R59, R232.reuse, 0x1, R59 ;  /* 0x00000001e83b7824 */ /* 0x040fe200078e023b */
[----:B------:R5:W-:Y:S01]  /*8000*/  STS.U16 [R35+0x7880], R30 ;  /* 0x0078801e23007388 */ /* 0x000be20000000400 */
[----:B------:R-:W-:Y:S01]  /*8010*/  IMAD.SHL.U32 R63, R63, 0x2, RZ ;  /* 0x000000023f3f7824 */ /* 0x000fe200078e00ff */
[----:B------:R-:W-:Y:S01]  /*8020*/  F2FP.BF16.PACK_AB R116, R117, R116 ;  /* 0x000000747574723e */ /* 0x000fe200000010ff */
[----:B------:R-:W-:Y:S01]  /*8030*/  IMAD.IADD R57, R232, 0x1, R57 ;  /* 0x00000001e8397824 */ /* 0x000fe200078e0239 */
[----:B------:R-:W-:Y:S01]  /*8040*/  STS.U16 [R33+0x7880], R86 ;  /* 0x0078805621007388 */ /* 0x000fe20000000400 */
[----:B-1----:R-:W-:Y:S01]  /*8050*/  PRMT R0, R34, 0x7632, R0 ;  /* 0x0000763222007816 */ /* 0x002fe20000000000 */
[----:B------:R-:W-:Y:S01]  /*8060*/  IMAD.SHL.U32 R61, R61, 0x2, RZ ;  /* 0x000000023d3d7824 */ /* 0x000fe200078e00ff */
[----:B------:R-:W-:Y:S01]  /*8070*/  F2FP.BF16.PACK_AB R118, R119, R118 ;  /* 0x000000767776723e */ /* 0x000fe200000010ff */
[----:B------:R-:W-:Y:S01]  /*8080*/  STS.U16 [R93+0x7880], R32 ;  /* 0x007880205d007388 */ /* 0x000fe20000000400 */
[----:B--2---:R-:W-:Y:S01]  /*8090*/  PRMT R26, R46, 0x7632, R26 ;  /* 0x000076322e1a7816 */ /* 0x004fe2000000001a */
[----:B------:R-:W-:Y:S01]  /*80a0*/  IMAD.IADD R55, R232, 0x1, R55 ;  /* 0x00000001e8377824 */ /* 0x000fe200078e0237 */
[----:B------:R-:W-:Y:S01]  /*80b0*/  F2FP.BF16.PACK_AB R120, R121, R120 ;  /* 0x000000787978723e */ /* 0x000fe200000010ff */
[----:B------:R-:W-:Y:S01]  /*80c0*/  STS.U16 [R91+0x7880], R88 ;  /* 0x007880585b007388 */ /* 0x000fe20000000400 */
[----:B---3--:R-:W-:Y:S01]  /*80d0*/  PRMT R24, R44, 0x7632, R24 ;  /* 0x000076322c187816 */ /* 0x008fe20000000018 */
[----:B------:R-:W-:Y:S01]  /*80e0*/  IMAD.SHL.U32 R59, R59, 0x2, RZ ;  /* 0x000000023b3b7824 */ /* 0x000fe200078e00ff */
[----:B------:R-:W-:Y:S01]  /*80f0*/  F2FP.BF16.PACK_AB R122, R123, R122 ;  /* 0x0000007a7b7a723e */ /* 0x000fe200000010ff */
[----:B------:R-:W-:Y:S01]  /*8100*/  STS.U16 [R31+0x7880], R34 ;  /* 0x007880221f007388 */ /* 0x000fe20000000400 */
[----:B----4-:R-:W-:Y:S01]  /*8110*/  PRMT R28, R40, 0x7632, R28 ;  /* 0x00007632281c7816 */ /* 0x010fe2000000001c */
[C---:B------:R-:W-:Y:S01]  /*8120*/  IMAD.IADD R53, R232.reuse, 0x1, R53 ;  /* 0x00000001e8357824 */ /* 0x040fe200078e0235 */
[----:B------:R-:W-:Y:S01]  /*8130*/  F2FP.BF16.PACK_AB R132, R133, R132 ;  /* 0x000000848584723e */ /* 0x000fe200000010ff */
[----:B------:R1:W-:Y:S01]  /*8140*/  STS.U16 [R29+0x7880], R0 ;  /* 0x007880001d007388 */ /* 0x0003e20000000400 */
[----:B------:R-:W-:Y:S01]  /*8150*/  IMAD.SHL.U32 R57, R57, 0x2, RZ ;  /* 0x0000000239397824 */ /* 0x000fe200078e00ff */
[----:B------:R-:W-:Y:S01]  /*8160*/  F2FP.BF16.PACK_AB R134, R135, R134 ;  /* 0x000000868786723e */ /* 0x000fe200000010ff */
[----:B------:R-:W-:Y:S01]  /*8170*/  IMAD.IADD R51, R232, 0x1, R51 ;  /* 0x00000001e8337824 */ /* 0x000fe200078e0233 */
[----:B------:R-:W-:Y:S01]  /*8180*/  STS.U16 [R89+0x7880], R44 ;  /* 0x0078802c59007388 */ /* 0x000fe20000000400 */
[----:B-----5:R-:W-:Y:S01]  /*8190*/  PRMT R30, R42, 0x7632, R30 ;  /* 0x000076322a1e7816 */ /* 0x020fe2000000001e */
[----:B------:R-:W-:Y:S01]  /*81a0*/  IMAD.SHL.U32 R55, R55, 0x2, RZ ;  /* 0x0000000237377824 */ /* 0x000fe200078e00ff */
[----:B------:R-:W-:Y:S01]  /*81b0*/  F2FP.BF16.PACK_AB R128, R129, R128 ;  /* 0x000000808180723e */ /* 0x000fe200000010ff */
[----:B------:R2:W-:Y:S01]  /*81c0*/  STS.U16 [R87+0x7880], R24 ;  /* 0x0078801857007388 */ /* 0x0005e20000000400 */
[C---:B------:R-:W-:Y:S01]  /*81d0*/  IMAD.IADD R49, R232.reuse, 0x1, R49 ;  /* 0x00000001e8317824 */ /* 0x040fe200078e0231 */
[----:B------:R-:W-:Y:S01]  /*81e0*/  F2FP.BF16.PACK_AB R130, R131, R130 ;  /* 0x000000828382723e */ /* 0x000fe200000010ff */
[----:B------:R-:W-:Y:S01]  /*81f0*/  IMAD.SHL.U32 R53, R53, 0x2, RZ ;  /* 0x0000000235357824 */ /* 0x000fe200078e00ff */
[----:B------:R-:W-:Y:S01]  /*8200*/  STS.U16 [R27+0x7880], R46 ;  /* 0x0078802e1b007388 */ /* 0x000fe20000000400 */
[C---:B------:R-:W-:Y:S01]  /*8210*/  IMAD.IADD R47, R232.reuse, 0x1, R47 ;  /* 0x00000001e82f7824 */ /* 0x040fe200078e022f */
[----:B------:R-:W-:Y:S01]  /*8220*/  F2FP.BF16.PACK_AB R124, R125, R124 ;  /* 0x0000007c7d7c723e */ /* 0x000fe200000010ff */
[----:B------:R-:W-:Y:S01]  /*8230*/  IMAD.SHL.U32 R51, R51, 0x2, RZ ;  /* 0x0000000233337824 */ /* 0x000fe200078e00ff */
[----:B------:R3:W-:Y:S01]  /*8240*/  STS.U16 [R25+0x7880], R26 ;  /* 0x0078801a19007388 */ /* 0x0007e20000000400 */
[C---:B------:R-:W-:Y:S01]  /*8250*/  IMAD.IADD R5, R232.reuse, 0x1, R5 ;  /* 0x00000001e8057824 */ /* 0x040fe200078e0205 */
[----:B------:R-:W-:Y:S01]  /*8260*/  F2FP.BF16.PACK_AB R126, R127, R126 ;  /* 0x0000007e7f7e723e */ /* 0x000fe200000010ff */
[C---:B------:R-:W-:Y:S01]  /*8270*/  IMAD.IADD R45, R232.reuse, 0x1, R45 ;  /* 0x00000001e82d7824 */ /* 0x040fe200078e022d */
[----:B------:R-:W-:Y:S01]  /*8280*/  STS.U16 [R85+0x7880], R40 ;  /* 0x0078802855007388 */ /* 0x000fe20000000400 */
[----:B------:R-:W-:Y:S01]  /*8290*/  IMAD.SHL.U32 R49, R49, 0x2, RZ ;  /* 0x0000000231317824 */ /* 0x000fe200078e00ff */
[----:B------:R-:W-:Y:S01]  /*82a0*/  F2FP.BF16.PACK_AB R136, R137, R136 ;  /* 0x000000888988723e */ /* 0x000fe200000010ff */
[----:B------:R-:W-:Y:S01]  /*82b0*/  IMAD.IADD R43, R232, 0x1, R43 ;  /* 0x00000001e82b7824 */ /* 0x000fe200078e022b */
[----:B------:R4:W-:Y:S01]  /*82c0*/  STS.U16 [R83+0x7880], R28 ;  /* 0x0078801c53007388 */ /* 0x0009e20000000400 */
[----:B-1----:R-:W-:Y:S01]  /*82d0*/  PRMT R0, R36, 0x7632, R0 ;  /* 0x0000763224007816 */ /* 0x002fe20000000000 */
[----:B------:R-:W-:Y:S01]  /*82e0*/  IMAD.SHL.U32 R47, R47, 0x2, RZ ;  /* 0x000000022f2f7824 */ /* 0x000fe200078e00ff */
[----:B------:R-:W-:Y:S01]  /*82f0*/  F2FP.BF16.PACK_AB R138, R139, R138 ;  /* 0x0000008a8b8a723e */ /* 0x000fe200000010ff */
[----:B------:R-:W-:Y:S01]  /*8300*/  STS.U16 [R23+0x7880], R42 ;  /* 0x0078802a17007388 */ /* 0x000fe20000000400 */
[----:B------:R-:W-:Y:S01]  /*8310*/  IMAD.IADD R41, R232, 0x1, R41 ;  /* 0x00000001e8297824 */ /* 0x000fe200078e0229 */
[----:B------:R-:W-:Y:S01]  /*8320*/  F2FP.BF16.PACK_AB R140, R141, R140 ;  /* 0x0000008c8d8c723e */ /* 0x000fe200000010ff */
[----:B------:R-:W-:Y:S01]  /*8330*/  IMAD.SHL.U32 R5, R5, 0x2, RZ ;  /* 0x0000000205057824 */ /* 0x000fe200078e00ff */
[----:B------:R-:W-:Y:S01]  /*8340*/  STS.U16 [R103+0x7880], R30 ;  /* 0x0078801e67007388 */ /* 0x000fe20000000400 */
[----:B--2---:R-:W-:Y:S01]  /*8350*/  PRMT R24, R48, 0x7632, R24 ;  /* 0x0000763230187816 */ /* 0x004fe20000000018 */
[----:B------:R-:W-:Y:S01]  /*8360*/  IMAD.SHL.U32 R45, R45, 0x2, RZ ;  /* 0x000000022d2d7824 */ /* 0x000fe200078e00ff */
[----:B------:R-:W-:Y:S01]  /*8370*/  F2FP.BF16.PACK_AB R142, R143, R142 ;  /* 0x0000008e8f8e723e */ /* 0x000fe200000010ff */
[----:B------:R-:W-:Y:S01]  /*8380*/  STS.U16 [R81+0x7880], R36 ;  /* 0x0078802451007388 */ /* 0x000fe20000000400 */
[----:B------:R-:W-:Y:S01]  /*8390*/  IMAD.SHL.U32 R43, R43, 0x2, RZ ;  /* 0x000000022b2b7824 */ /* 0x000fe200078e00ff */
[----:B------:R-:W-:Y:S01]  /*83a0*/  F2FP.BF16.PACK_AB R144, R145, R144 ;  /* 0x000000909190723e */ /* 0x000fe200000010ff */
[----:B------:R-:W-:Y:S01]  /*83b0*/  IMAD.SHL.U32 R41, R41, 0x2, RZ ;  /* 0x0000000229297824 */ /* 0x000fe200078e00ff */
[----:B------:R1:W-:Y:S01]  /*83c0*/  STS.U16 [R79+0x7880], R0 ;  /* 0x007880004f007388 */ /* 0x0003e20000000400 */
[----:B---3--:R-:W-:-:S02]  /*83d0*/  PRMT R26, R50, 0x7632, R26 ;  /* 0x00007632321a7816 */ /* 0x008fc4000000001a */
[----:B------:R-:W-:Y:S01]  /*83e0*/  F2FP.BF16.PACK_AB R146, R147, R146 ;  /* 0x000000929392723e */ /* 0x000fe200000010ff */
[----:B------:R-:W-:Y:S01]  /*83f0*/  STS.U16 [R21+0x7880], R38 ;  /* 0x0078802615007388 */ /* 0x000fe20000000400 */
[----:B------:R-:W-:Y:S02]  /*8400*/  F2FP.BF16.PACK_AB R156, R157, R156 ;  /* 0x0000009c9d9c723e */ /* 0x000fe400000010ff */
[----:B------:R-:W-:Y:S01]  /*8410*/  F2FP.BF16.PACK_AB R158, R159, R158 ;  /* 0x0000009e9f9e723e */ /* 0x000fe200000010ff */
[----:B------:R2:W-:Y:S01]  /*8420*/  STS.U16 [R20+0x7880], R22 ;  /* 0x0078801614007388 */ /* 0x0005e20000000400 */
[----:B----4-:R-:W-:Y:S02]  /*8430*/  PRMT R28, R52, 0x7632, R28 ;  /* 0x00007632341c7816 */ /* 0x010fe4000000001c */
[----:B------:R-:W-:Y:S01]  /*8440*/  F2FP.BF16.PACK_AB R152, R153, R152 ;  /* 0x000000989998723e */ /* 0x000fe200000010ff */
[----:B------:R-:W-:Y:S01]  /*8450*/  STS.U16 [R77+0x7880], R48 ;  /* 0x007880304d007388 */ /* 0x000fe20000000400 */
[----:B------:R-:W-:-:S02]  /*8460*/  F2FP.BF16.PACK_AB R154, R155, R154 ;  /* 0x0000009a9b9a723e */ /* 0x000fc400000010ff */
[----:B------:R-:W-:Y:S01]  /*8470*/  F2FP.BF16.PACK_AB R148, R149, R148 ;  /* 0x000000949594723e */ /* 0x000fe200000010ff */
[----:B------:R3:W-:Y:S01]  /*8480*/  STS.U16 [R75+0x7880], R24 ;  /* 0x007880184b007388 */ /* 0x0007e20000000400 */
[----:B------:R-:W-:Y:S02]  /*8490*/  F2FP.BF16.PACK_AB R150, R151, R150 ;  /* 0x000000969796723e */ /* 0x000fe400000010ff */
[----:B------:R-:W-:Y:S01]  /*84a0*/  F2FP.BF16.PACK_AB R160, R161, R160 ;  /* 0x000000a0a1a0723e */ /* 0x000fe200000010ff */
[----:B------:R-:W-:Y:S01]  /*84b0*/  STS.U16 [R19+0x7880], R50 ;  /* 0x0078803213007388 */ /* 0x000fe20000000400 */
[----:B------:R-:W-:Y:S02]  /*84c0*/  F2FP.BF16.PACK_AB R162, R163, R162 ;  /* 0x000000a2a3a2723e */ /* 0x000fe400000010ff */
[----:B------:R-:W-:Y:S01]  /*84d0*/  F2FP.BF16.PACK_AB R164, R165, R164 ;  /* 0x000000a4a5a4723e */ /* 0x000fe200000010ff */
[----:B------:R4:W-:Y:S01]  /*84e0*/  STS.U16 [R18+0x7880], R26 ;  /* 0x0078801a12007388 */ /* 0x0009e20000000400 */
[----:B-1----:R-:W-:-:S02]  /*84f0*/  PRMT R0, R54, 0x7632, R0 ;  /* 0x0000763236007816 */ /* 0x002fc40000000000 */
[----:B------:R-:W-:Y:S01]  /*8500*/  F2FP.BF16.PACK_AB R166, R167, R166 ;  /* 0x000000a6a7a6723e */ /* 0x000fe200000010ff */
[----:B------:R-:W-:Y:S01]  /*8510*/  STS.U16 [R73+0x7880], R52 ;  /* 0x0078803449007388 */ /* 0x000fe20000000400 */
[----:B------:R-:W-:Y:S02]  /*8520*/  F2FP.BF16.PACK_AB R168, R169, R168 ;  /* 0x000000a8a9a8723e */ /* 0x000fe400000010ff */
[----:B------:R-:W-:Y:S01]  /*8530*/  F2FP.BF16.PACK_AB R170, R171, R170 ;  /* 0x000000aaabaa723e */ /* 0x000fe200000010ff */
[----:B------:R1:W-:Y:S01]  /*8540*/  STS.U16 [R71+0x7880], R28 ;  /* 0x0078801c47007388 */ /* 0x0003e20000000400 */
[----:B--2---:R-:W-:Y:S02]  /*8550*/  PRMT R22, R56, 0x7632, R22 ;  /* 0x0000763238167816 */ /* 0x004fe40000000016 */
[C---:B------:R-:W-:Y:S01]  /*8560*/  ISETP.GT.AND P2, PT, R234.reuse, 0x27f, PT ;  /* 0x0000027fea00780c */ /* 0x040fe20003f44270 */
[----:B------:R-:W-:Y:S01]  /*8570*/  STS.U16 [R17+0x7880], R54 ;  /* 0x0078803611007388 */ /* 0x000fe20000000400 */
[----:B------:R-:W-:-:S02]  /*8580*/  ISETP.GT.AND P1, PT, R234, 0x17f, PT ;  /* 0x0000017fea00780c */ /* 0x000fc40003f24270 */
[----:B------:R-:W-:Y:S01]  /*8590*/  ISETP.GT.AND P0, PT, R234, 0x7f, PT ;  /* 0x0000007fea00780c */ /* 0x000fe20003f04270 */
[----:B------:R2:W-:Y:S01]  /*85a0*/  STS.U16 [R16+0x7880], R0 ;  /* 0x0078800010007388 */ /* 0x0005e20000000400 */
[----:B---3--:R-:W-:Y:S02]  /*85b0*/  PRMT R24, R58, 0x7632, R24 ;  /* 0x000076323a187816 */ /* 0x008fe40000000018 */
[----:B------:R-:W-:Y:S01]  /*85c0*/  ISETP.GE.AND P6, PT, R236, UR7, PT ;  /* 0x00000007ec007c0c */ /* 0x000fe2000bfc6270 */
[----:B------:R-:W-:Y:S04]  /*85d0*/  STS.U16 [R69+0x7880], R56 ;  /* 0x0078803845007388 */ /* 0x000fe80000000400 */
[----:B------:R3:W-:Y:S01]  /*85e0*/  STS.U16 [R67+0x7880], R22 ;  /* 0x0078801643007388 */ /* 0x0007e20000000400 */
[----:B----4-:R-:W-:-:S03]  /*85f0*/  PRMT R26, R68, 0x7632, R26 ;  /* 0x00007632441a7816 */ /* 0x010fc6000000001a */
[----:B------:R-:W-:Y:S04]  /*8600*/  STS.U16 [R15+0x7880], R58 ;  /* 0x0078803a0f007388 */ /* 0x000fe80000000400 */
[----:B------:R4:W-:Y:S01]  /*8610*/  STS.U16 [R14+0x7880], R24 ;  /* 0x007880180e007388 */ /* 0x0009e20000000400 */
[----:B-1----:R-:W-:-:S03]  /*8620*/  PRMT R28, R70, 0x7632, R28 ;  /* 0x00007632461c7816 */ /* 0x002fc6000000001c */
[----:B------:R-:W-:Y:S04]  /*8630*/  STS.U16 [R65+0x7880], R68 ;  /* 0x0078804441007388 */ /* 0x000fe80000000400 */
[----:B------:R1:W-:Y:S01]  /*8640*/  STS.U16 [R63+0x7880], R26 ;  /* 0x0078801a3f007388 */ /* 0x0003e20000000400 */
[----:B--2---:R-:W-:-:S03]  /*8650*/  PRMT R0, R64, 0x7632, R0 ;  /* 0x0000763240007816 */ /* 0x004fc60000000000 */
[----:B------:R-:W-:Y:S04]  /*8660*/  STS.U16 [R13+0x7880], R70 ;  /* 0x007880460d007388 */ /* 0x000fe80000000400 */
[----:B------:R2:W-:Y:S01]  /*8670*/  STS.U16 [R12+0x7880], R28 ;  /* 0x0078801c0c007388 */ /* 0x0005e20000000400 */
[----:B---3--:R-:W-:-:S03]  /*8680*/  PRMT R22, R66, 0x7632, R22 ;  /* 0x0000763242167816 */ /* 0x008fc60000000016 */
        /* <DEDUP_REMOVED lines=21> */
[----:B------:R2:W-:Y:S04]  /*87e0*/  STS.U16 [R5+0x7880], R78 ;  /* 0x0078804e05007388 */ /* 0x0005e80000000400 */
[----:B------:R5:W-:Y:S01]  /*87f0*/  STS.U16 [R4+0x7880], R24 ;  /* 0x0078801804007388 */ /* 0x000be20000000400 */
[----:B---3--:R-:W-:-:S03]  /*8800*/  PRMT R28, R82, 0x7632, R28 ;  /* 0x00007632521c7816 */ /* 0x008fc6000000001c */
[----:B------:R-:W-:Y:S04]  /*8810*/  STS.U16 [R45+0x7880], R80 ;  /* 0x007880502d007388 */ /* 0x000fe80000000400 */
[----:B------:R3:W-:Y:S01]  /*8820*/  STS.U16 [R43+0x7880], R26 ;  /* 0x0078801a2b007388 */ /* 0x0007e20000000400 */
[----:B----4-:R-:W-:-:S03]  /*8830*/  PRMT R0, R112, 0x7632, R0 ;  /* 0x0000763270007816 */ /* 0x010fc60000000000 */
[----:B------:R-:W-:Y:S04]  /*8840*/  STS.U16 [R41+0x7880], R82 ;  /* 0x0078805229007388 */ /* 0x000fe80000000400 */
[----:B------:R-:W-:Y:S01]  /*8850*/  STS.U16 [R2+0x7880], R28 ;  /* 0x0078801c02007388 */ /* 0x000fe20000000400 */
[----:B-1----:R-:W-:-:S03]  /*8860*/  PRMT R22, R114, 0x7632, R22 ;  /* 0x0000763272167816 */ /* 0x002fc60000000016 */
[----:B------:R-:W-:Y:S01]  /*8870*/  STS.U16 [R101+0x80], R112 ;  /* 0x0000807065007388 */ /* 0x000fe20000000400 */
[----:B--2---:R-:W-:-:S03]  /*8880*/  IMAD.MOV.U32 R78, RZ, RZ, R250 ;  /* 0x000000ffff4e7224 */ /* 0x004fc600078e00fa */
[----:B------:R1:W-:Y:S01]  /*8890*/  STS.U16 [R99+0x80], R0 ;  /* 0x0000800063007388 */ /* 0x0003e20000000400 */
[----:B-----5:R-:W-:-:S03]  /*88a0*/  PRMT R24, R116, 0x7632, R24 ;  /* 0x0000763274187816 */ /* 0x020fc60000000018 */
[----:B------:R2:W-:Y:S04]  /*88b0*/  STS.U16 [R39+0x80], R114 ;  /* 0x0000807227007388 */ /* 0x0005e80000000400 */
[----:B------:R4:W-:Y:S01]  /*88c0*/  STS.U16 [R37+0x80], R22 ;  /* 0x0000801625007388 */ /* 0x0009e20000000400 */
[----:B---3--:R-:W-:-:S03]  /*88d0*/  PRMT R26, R118, 0x7632, R26 ;  /* 0x00007632761a7816 */ /* 0x008fc6000000001a */
[----:B------:R-:W-:Y:S04]  /*88e0*/  STS.U16 [R97+0x80], R116 ;  /* 0x0000807461007388 */ /* 0x000fe80000000400 */
[----:B------:R3:W-:Y:S04]  /*88f0*/  STS.U16 [R95+0x80], R24 ;  /* 0x000080185f007388 */ /* 0x0007e80000000400 */
[----:B------:R5:W-:Y:S04]  /*8900*/  STS.U16 [R35+0x80], R118 ;  /* 0x0000807623007388 */ /* 0x000be80000000400 */
[----:B------:R5:W-:Y:S01]  /*8910*/  STS.U16 [R33+0x80], R26 ;  /* 0x0000801a21007388 */ /* 0x000be20000000400 */
[----:B-1----:R-:W-:-:S03]  /*8920*/  PRMT R0, R120, 0x7632, R0 ;  /* 0x0000763278007816 */ /* 0x002fc60000000000 */
[----:B------:R-:W-:Y:S01]  /*8930*/  STS.U16 [R93+0x80], R120 ;  /* 0x000080785d007388 */ /* 0x000fe20000000400 */
[----:B--2---:R-:W-:-:S03]  /*8940*/  CS2R R38, SRZ ;  /* 0x0000000000267805 */ /* 0x004fc6000001ff00 */
[----:B------:R1:W-:Y:S01]  /*8950*/  STS.U16 [R91+0x80], R0 ;  /* 0x000080005b007388 */ /* 0x0003e20000000400 */
[----:B----4-:R-:W-:Y:S01]  /*8960*/  PRMT R22, R122, 0x7632, R22 ;  /* 0x000076327a167816 */ /* 0x010fe20000000016 */
[----:B------:R-:W-:Y:S02]  /*8970*/  CS2R R36, SRZ ;  /* 0x0000000000247805 */ /* 0x000fe4000001ff00 */
[----:B------:R2:W-:Y:S04]  /*8980*/  STS.U16 [R31+0x80], R122 ;  /* 0x0000807a1f007388 */ /* 0x0005e80000000400 */
[----:B------:R4:W-:Y:S01]  /*8990*/  STS.U16 [R29+0x80], R22 ;  /* 0x000080161d007388 */ /* 0x0009e20000000400 */
[----:B---3--:R-:W-:-:S03]  /*89a0*/  PRMT R24, R132, 0x7632, R24 ;  /* 0x0000763284187816 */ /* 0x008fc60000000018 */
[----:B------:R-:W-:Y:S01]  /*89b0*/  STS.U16 [R89+0x80], R132 ;  /* 0x0000808459007388 */ /* 0x000fe20000000400 */
[----:B-----5:R-:W-:-:S03]  /*89c0*/  CS2R R34, SRZ ;  /* 0x0000000000227805 */ /* 0x020fc6000001ff00 */
[----:B------:R3:W-:Y:S01]  /*89d0*/  STS.U16 [R87+0x80], R24 ;  /* 0x0000801857007388 */ /* 0x0007e20000000400 */
[----:B------:R-:W-:Y:S01]  /*89e0*/  PRMT R26, R128, 0x7632, R26 ;  /* 0x00007632801a7816 */ /* 0x000fe2000000001a */
[----:B------:R-:W-:Y:S02]  /*89f0*/  CS2R R32, SRZ ;  /* 0x0000000000207805 */ /* 0x000fe4000001ff00 */
[----:B------:R-:W-:Y:S04]  /*8a00*/  STS.U16 [R27+0x80], R134 ;  /* 0x000080861b007388 */ /* 0x000fe80000000400 */
[----:B------:R-:W5:Y:S01]  /*8a10*/  S2R R76, SR_CTAID.Y ;  /* 0x00000000004c7919 */ /* 0x000f620000002600 */
[----:B-1----:R-:W-:Y:S01]  /*8a20*/  PRMT R0, R134, 0x7632, R0 ;  /* 0x0000763286007816 */ /* 0x002fe20000000000 */
[----:B--2---:R-:W-:-:S04]  /*8a30*/  CS2R R30, SRZ ;  /* 0x00000000001e7805 */ /* 0x004fc8000001ff00 */
[----:B------:R1:W-:Y:S01]  /*8a40*/  STS.U16 [R25+0x80], R0 ;  /* 0x0000800019007388 */ /* 0x0003e20000000400 */
[----:B----4-:R-:W-:-:S03]  /*8a50*/  PRMT R22, R130, 0x7632, R22 ;  /* 0x0000763282167816 */ /* 0x010fc60000000016 */
[----:B------:R-:W-:Y:S01]  /*8a60*/  STS.U16 [R85+0x80], R128 ;  /* 0x0000808055007388 */ /* 0x000fe20000000400 */
[----:B------:R-:W-:-:S03]  /*8a70*/  CS2R R28, SRZ ;  /* 0x00000000001c7805 */ /* 0x000fc6000001ff00 */
[----:B------:R2:W-:Y:S01]  /*8a80*/  STS.U16 [R83+0x80], R26 ;  /* 0x0000801a53007388 */ /* 0x0005e20000000400 */
[----:B---3--:R-:W-:-:S03]  /*8a90*/  PRMT R24, R124, 0x7632, R24 ;  /* 0x000076327c187816 */ /* 0x008fc60000000018 */
[----:B------:R3:W-:Y:S04]  /*8aa0*/  STS.U16 [R23+0x80], R130 ;  /* 0x0000808217007388 */ /* 0x0007e80000000400 */
[----:B------:R4:W-:Y:S04]  /*8ab0*/  STS.U16 [R103+0x80], R22 ;  /* 0x0000801667007388 */ /* 0x0009e80000000400 */
[----:B------:R-:W-:Y:S04]  /*8ac0*/  STS.U16 [R81+0x80], R124 ;  /* 0x0000807c51007388 */ /* 0x000fe80000000400 */
[----:B------:R5:W-:Y:S01]  /*8ad0*/  STS.U16 [R79+0x80], R24 ;  /* 0x000080184f007388 */ /* 0x000be20000000400 */
[----:B-1----:R-:W-:-:S03]  /*8ae0*/  PRMT R0, R126, 0x7632, R0 ;  /* 0x000076327e007816 */ /* 0x002fc60000000000 */
[----:B------:R-:W-:Y:S04]  /*8af0*/  STS.U16 [R21+0x80], R126 ;  /* 0x0000807e15007388 */ /* 0x000fe80000000400 */
[----:B------:R1:W-:Y:S01]  /*8b00*/  STS.U16 [R20+0x80], R0 ;  /* 0x0000800014007388 */ /* 0x0003e20000000400 */
[----:B--2---:R-:W-:-:S03]  /*8b10*/  CS2R R26, SRZ ;  /* 0x00000000001a7805 */ /* 0x004fc6000001ff00 */
[----:B------:R-:W-:Y:S01]  /*8b20*/  STS.U16 [R77+0x80], R136 ;  /* 0x000080884d007388 */ /* 0x000fe20000000400 */
[----:B---3--:R-:W-:Y:S02]  /*8b30*/  PRMT R23, R138, 0x7632, R23 ;  /* 0x000076328a177816 */ /* 0x008fe40000000017 */
[----:B----4-:R-:W-:-:S05]  /*8b40*/  PRMT R22, R136, 0x7632, R22 ;  /* 0x0000763288167816 */ /* 0x010fca0000000016 */
[----:B------:R2:W-:Y:S01]  /*8b50*/  STS.U16 [R75+0x80], R22 ;  /* 0x000080164b007388 */ /* 0x0005e20000000400 */
[----:B-----5:R-:W-:-:S03]  /*8b60*/  PRMT R24, R140, 0x7632, R24 ;  /* 0x000076328c187816 */ /* 0x020fc60000000018 */
[----:B------:R3:W-:Y:S01]  /*8b70*/  STS.U16 [R19+0x80], R138 ;  /* 0x0000808a13007388 */ /* 0x0007e20000000400 */
[----:B------:R-:W-:-:S03]  /*8b80*/  SHF.R.S32.HI R79, RZ, 0x1f, R250 ;  /* 0x0000001fff4f7819 */ /* 0x000fc600000114fa */
[----:B------:R4:W-:Y:S02]  /*8b90*/  STS.U16 [R18+0x80], R23 ;  /* 0x0000801712007388 */ /* 0x0009e40000000400 */
[----:B------:R-:W-:Y:S01]  /*8ba0*/  IMAD.WIDE.U32 R80, R76, c[0x0][0x338], R78 ;  /* 0x0000ce004c507a25 */ /* 0x000fe200078e004e */
[----:B-1----:R-:W-:Y:S01]  /*8bb0*/  PRMT R0, R142, 0x7632, R0 ;  /* 0x000076328e007816 */ /* 0x002fe20000000000 */
[----:B------:R1:W-:Y:S01]  /*8bc0*/  STS.U16 [R73+0x80], R140 ;  /* 0x0000808c49007388 */ /* 0x0003e20000000400 */
[----:B------:R-:W-:-:S03]  /*8bd0*/  PRMT R20, R144, 0x7632, R20 ;  /* 0x0000763290147816 */ /* 0x000fc60000000014 */
[----:B------:R5:W-:Y:S04]  /*8be0*/  STS.U16 [R71+0x80], R24 ;  /* 0x0000801847007388 */ /* 0x000be80000000400 */
[----:B------:R-:W-:Y:S04]  /*8bf0*/  STS.U16 [R17+0x80], R142 ;  /* 0x0000808e11007388 */ /* 0x000fe80000000400 */
[----:B------:R5:W-:Y:S01]  /*8c00*/  STS.U16 [R16+0x80], R0 ;  /* 0x0000800010007388 */ /* 0x000be20000000400 */
[----:B--2---:R-:W-:-:S03]  /*8c10*/  CS2R R74, SRZ ;  /* 0x00000000004a7805 */ /* 0x004fc6000001ff00 */
[----:B------:R2:W-:Y:S01]  /*8c20*/  STS.U16 [R69+0x80], R144 ;  /* 0x0000809045007388 */ /* 0x0005e20000000400 */
[----:B---3--:R-:W-:-:S03]  /*8c30*/  PRMT R19, R156, 0x7632, R19 ;  /* 0x000076329c137816 */ /* 0x008fc60000000013 */
[----:B------:R3:W-:Y:S01]  /*8c40*/  STS.U16 [R67+0x80], R20 ;  /* 0x0000801443007388 */ /* 0x0007e20000000400 */
[----:B----4-:R-:W-:Y:S01]  /*8c50*/  PRMT R18, R146, 0x7632, R18 ;  /* 0x0000763292127816 */ /* 0x010fe20000000012 */
[----:B------:R-:W-:Y:S02]  /*8c60*/  CS2R R22, SRZ ;  /* 0x0000000000167805 */ /* 0x000fe4000001ff00 */
[----:B------:R4:W-:Y:S01]  /*8c70*/  STS.U16 [R15+0x80], R146 ;  /* 0x000080920f007388 */ /* 0x0009e20000000400 */
[----:B-1----:R-:W-:-:S03]  /*8c80*/  CS2R R72, SRZ ;  /* 0x0000000000487805 */ /* 0x002fc6000001ff00 */
[----:B------:R1:W-:Y:S01]  /*8c90*/  STS.U16 [R14+0x80], R18 ;  /* 0x000080120e007388 */ /* 0x0003e20000000400 */
[----:B-----5:R-:W-:Y:S01]  /*8ca0*/  CS2R R70, SRZ ;  /* 0x0000000000467805 */ /* 0x020fe2000001ff00 */
[----:B------:R-:W-:Y:S02]  /*8cb0*/  CS2R R24, SRZ ;  /* 0x0000000000187805 */ /* 0x000fe4000001ff00 */
[----:B------:R5:W-:Y:S04]  /*8cc0*/  STS.U16 [R65+0x80], R156 ;  /* 0x0000809c41007388 */ /* 0x000be80000000400 */
[----:B------:R5:W-:Y:S01]  /*8cd0*/  STS.U16 [R63+0x80], R19 ;  /* 0x000080133f007388 */ /* 0x000be20000000400 */
[----:B------:R-:W-:Y:S01]  /*8ce0*/  PRMT R0, R158, 0x7632, R0 ;  /* 0x000076329e007816 */ /* 0x000fe20000000000 */
[----:B------:R-:W-:-:S02]  /*8cf0*/  CS2R R16, SRZ ;  /* 0x0000000000107805 */ /* 0x000fc4000001ff00 */
[----:B------:R5:W-:Y:S01]  /*8d00*/  STS.U16 [R13+0x80], R158 ;  /* 0x0000809e0d007388 */ /* 0x000be20000000400 */
[----:B--2---:R-:W-:-:S03]  /*8d10*/  CS2R R68, SRZ ;  /* 0x0000000000447805 */ /* 0x004fc6000001ff00 */
[----:B------:R2:W-:Y:S01]  /*8d20*/  STS.U16 [R12+0x80], R0 ;  /* 0x000080000c007388 */ /* 0x0005e20000000400 */
[----:B---3--:R-:W-:Y:S01]  /*8d30*/  CS2R R66, SRZ ;  /* 0x0000000000427805 */ /* 0x008fe2000001ff00 */
[----:B------:R-:W-:Y:S02]  /*8d40*/  CS2R R20, SRZ ;  /* 0x0000000000147805 */ /* 0x000fe4000001ff00 */
[----:B------:R3:W-:Y:S01]  /*8d50*/  STS.U16 [R61+0x80], R152 ;  /* 0x000080983d007388 */ /* 0x0007e20000000400 */
[----:B----4-:R-:W-:Y:S02]  /*8d60*/  PRMT R15, R152, 0x7632, R15 ;  /* 0x00007632980f7816 */ /* 0x010fe4000000000f */
[----:B-1----:R-:W-:-:S03]  /*8d70*/  PRMT R14, R154, 0x7632, R14 ;  /* 0x000076329a0e7816 */ /* 0x002fc6000000000e */
[----:B------:R1:W-:Y:S01]  /*8d80*/  STS.U16 [R59+0x80], R15 ;  /* 0x0000800f3b007388 */ /* 0x0003e20000000400 */
[----:B-----5:R-:W-:-:S03]  /*8d90*/  CS2R R64, SRZ ;  /* 0x0000000000407805 */ /* 0x020fc6000001ff00 */
[----:B------:R-:W-:Y:S01]  /*8da0*/  STS.U16 [R11+0x80], R154 ;  /* 0x0000809a0b007388 */ /* 0x000fe20000000400 */
[----:B------:R-:W-:-:S03]  /*8db0*/  CS2R R62, SRZ ;  /* 0x00000000003e7805 */ /* 0x000fc6000001ff00 */
[----:B------:R4:W-:Y:S01]  /*8dc0*/  STS.U16 [R10+0x80], R14 ;  /* 0x0000800e0a007388 */ /* 0x0009e20000000400 */
[----:B------:R-:W-:Y:S01]  /*8dd0*/  CS2R R18, SRZ ;  /* 0x0000000000127805 */ /* 0x000fe2000001ff00 */
[----:B------:R-:W-:Y:S02]  /*8de0*/  PRMT R13, R160, 0x7632, R13 ;  /* 0x00007632a00d7816 */ /* 0x000fe4000000000d */
[----:B------:R5:W-:Y:S01]  /*8df0*/  STS.U16 [R57+0x80], R148 ;  /* 0x0000809439007388 */ /* 0x000be20000000400 */
[----:B--2---:R-:W-:Y:S02]  /*8e00*/  PRMT R0, R148, 0x7632, R0 ;  /* 0x0000763294007816 */ /* 0x004fe40000000000 */
[----:B------:R-:W-:Y:S01]  /*8e10*/  PRMT R12, R150, 0x7632, R12 ;  /* 0x00007632960c7816 */ /* 0x000fe2000000000c */
[----:B---3--:R-:W-:Y:S02]  /*8e20*/  CS2R R60, SRZ ;  /* 0x00000000003c7805 */ /* 0x008fe4000001ff00 */
[----:B------:R2:W-:Y:S04]  /*8e30*/  STS.U16 [R55+0x80], R0 ;  /* 0x0000800037007388 */ /* 0x0005e80000000400 */
[----:B------:R3:W-:Y:S01]  /*8e40*/  STS.U16 [R9+0x80], R150 ;  /* 0x0000809609007388 */ /* 0x0007e20000000400 */
[----:B-1----:R-:W-:-:S03]  /*8e50*/  CS2R R58, SRZ ;  /* 0x00000000003a7805 */ /* 0x002fc6000001ff00 */
[----:B------:R1:W-:Y:S04]  /*8e60*/  STS.U16 [R8+0x80], R12 ;  /* 0x0000800c08007388 */ /* 0x0003e80000000400 */
[----:B------:R1:W-:Y:S01]  /*8e70*/  STS.U16 [R53+0x80], R160 ;  /* 0x000080a035007388 */ /* 0x0003e20000000400 */
[----:B----4-:R-:W-:Y:S01]  /*8e80*/  PRMT R10, R164, 0x7632, R10 ;  /* 0x00007632a40a7816 */ /* 0x010fe2000000000a */
[----:B------:R-:W-:Y:S02]  /*8e90*/  CS2R R14, SRZ ;  /* 0x00000000000e7805 */ /* 0x000fe4000001ff00 */
[----:B------:R4:W-:Y:S01]  /*8ea0*/  STS.U16 [R51+0x80], R13 ;  /* 0x0000800d33007388 */ /* 0x0009e20000000400 */
[----:B-----5:R-:W-:-:S03]  /*8eb0*/  CS2R R56, SRZ ;  /* 0x0000000000387805 */ /* 0x020fc6000001ff00 */
[----:B------:R5:W-:Y:S01]  /*8ec0*/  STS.U16 [R7+0x80], R162 ;  /* 0x000080a207007388 */ /* 0x000be20000000400 */
[----:B--2---:R-:W-:Y:S01]  /*8ed0*/  PRMT R0, R162, 0x7632, R0 ;  /* 0x00007632a2007816 */ /* 0x004fe20000000000 */
[----:B------:R-:W-:Y:S01]  /*8ee0*/  CS2R R54, SRZ ;  /* 0x0000000000367805 */ /* 0x000fe2000001ff00 */
[----:B---3--:R-:W-:-:S03]  /*8ef0*/  PRMT R9, R168, 0x7632, R9 ;  /* 0x00007632a8097816 */ /* 0x008fc60000000009 */
[----:B------:R-:W-:Y:S01]  /*8f00*/  STS.U16 [R6+0x80], R0 ;  /* 0x0000800006007388 */ /* 0x000fe20000000400 */
[----:B-1----:R-:W-:-:S03]  /*8f10*/  PRMT R8, R166, 0x7632, R8 ;  /* 0x00007632a6087816 */ /* 0x002fc60000000008 */
[----:B------:R1:W-:Y:S01]  /*8f20*/  STS.U16 [R49+0x80], R164 ;  /* 0x000080a431007388 */ /* 0x0003e20000000400 */
[----:B------:R-:W-:-:S03]  /*8f30*/  CS2R R52, SRZ ;  /* 0x0000000000347805 */ /* 0x000fc6000001ff00 */
[----:B------:R2:W-:Y:S01]  /*8f40*/  STS.U16 [R47+0x80], R10 ;  /* 0x0000800a2f007388 */ /* 0x0005e20000000400 */
[----:B----4-:R-:W-:-:S03]  /*8f50*/  CS2R R50, SRZ ;  /* 0x0000000000327805 */ /* 0x010fc6000001ff00 */
[----:B------:R-:W-:Y:S01]  /*8f60*/  STS.U16 [R5+0x80], R166 ;  /* 0x000080a605007388 */ /* 0x000fe20000000400 */
[----:B------:R-:W-:Y:S01]  /*8f70*/  CS2R R12, SRZ ;  /* 0x00000000000c7805 */ /* 0x000fe2000001ff00 */
[----:B-----5:R-:W-:Y:S02]  /*8f80*/  PRMT R7, R170, 0x7632, R7 ;  /* 0x00007632aa077816 */ /* 0x020fe40000000007 */
[----:B------:R3:W-:Y:S04]  /*8f90*/  STS.U16 [R4+0x80], R8 ;  /* 0x0000800804007388 */ /* 0x0007e80000000400 */
[----:B------:R4:W-:Y:S04]  /*8fa0*/  STS.U16 [R45+0x80], R168 ;  /* 0x000080a82d007388 */ /* 0x0009e80000000400 */
[----:B------:R5:W-:Y:S04]  /*8fb0*/  STS.U16 [R43+0x80], R9 ;  /* 0x000080092b007388 */ /* 0x000be80000000400 */
[----:B------:R5:W-:Y:S01]  /*8fc0*/  STS.U16 [R41+0x80], R170 ;  /* 0x000080aa29007388 */ /* 0x000be20000000400 */
[----:B-1----:R-:W-:-:S03]  /*8fd0*/  CS2R R48, SRZ ;  /* 0x0000000000307805 */ /* 0x002fc6000001ff00 */
[----:B------:R1:W-:Y:S01]  /*8fe0*/  STS.U16 [R2+0x80], R7 ;  /* 0x0000800702007388 */ /* 0x0003e20000000400 */
[----:B--2---:R-:W-:Y:S01]  /*8ff0*/  CS2R R46, SRZ ;  /* 0x00000000002e7805 */ /* 0x004fe2000001ff00 */
[----:B------:R-:W-:Y:S02]  /*9000*/  CS2R R10, SRZ ;  /* 0x00000000000a7805 */ /* 0x000fe4000001ff00 */
[----:B------:R-:W-:Y:S01]  /*9010*/  BAR.SYNC.DEFER_BLOCKING 0x1, 0x100 ;  /* 0x0044000000007b1d */ /* 0x000fe20000010000 */
[----:B---3--:R-:W-:-:S05]  /*9020*/  CS2R R4, SRZ ;  /* 0x0000000000047805 */ /* 0x008fca000001ff00 */
[----:B------:R-:W2:Y:S01]  /*9030*/  S2R R0, SR_TID.X ;  /* 0x0000000000007919 */ /* 0x000ea20000002100 */
[----:B----4-:R-:W-:Y:S01]  /*9040*/  CS2R R44, SRZ ;  /* 0x00000000002c7805 */ /* 0x010fe2000001ff00 */
[----:B-----5:R-:W-:Y:S01]  /*9050*/  CS2R R42, SRZ ;  /* 0x00000000002a7805 */ /* 0x020fe2000001ff00 */
[----:B------:R-:W-:Y:S01]  /*9060*/  CS2R R8, SRZ ;  /* 0x0000000000087805 */ /* 0x000fe2000001ff00 */
[----:B------:R-:W-:Y:S01]  /*9070*/  CS2R R40, SRZ ;  /* 0x0000000000287805 */ /* 0x000fe2000001ff00 */
[----:B-1----:R-:W-:Y:S01]  /*9080*/  CS2R R6, SRZ ;  /* 0x0000000000067805 */ /* 0x002fe2000001ff00 */
[----:B------:R-:W-:Y:S01]  /*9090*/  SHF.R.S32.HI R2, RZ, 0x1f, R76 ;  /* 0x0000001fff027819 */ /* 0x000fe2000001144c */
[----:B------:R1:W3:Y:S04]  /*90a0*/  @!P2 LDS.128 R64, [R229+0x7880] ;  /* 0x00788000e540a984 */ /* 0x0002e80000000c00 */
[----:B------:R-:W-:Y:S01]  /*90b0*/  IMAD R77, R2, c[0x0][0x338], RZ ;  /* 0x0000ce00024d7a24 */ /* 0x000fe200078e02ff */
[----:B------:R1:W4:Y:S01]  /*90c0*/  @!P2 LDS.128 R68, [R229+0xa080] ;  /* 0x00a08000e544a984 */ /* 0x0003220000000c00 */
[----:B--2---:R-:W-:-:S02]  /*90d0*/  LEA.HI R0, R3, R0, RZ, 0x3 ;  /* 0x0000000003007211 */ /* 0x004fc400078f18ff */
[----:B------:R-:W-:Y:S01]  /*90e0*/  IMAD R77, R76, c[0x0][0x33c], R77 ;  /* 0x0000cf004c4d7a24 */ /* 0x000fe200078e024d */
[----:B------:R1:W2:Y:S01]  /*90f0*/  @!P2 LDS.128 R72, [R229+0xc880] ;  /* 0x00c88000e548a984 */ /* 0x0002a20000000c00 */
[----:B------:R-:W-:Y:S02]  /*9100*/  SHF.R.S32.HI R84, RZ, 0x3, R0 ;  /* 0x00000003ff547819 */ /* 0x000fe40000011400 */
[----:B------:R-:W-:Y:S01]  /*9110*/  IMAD.IADD R81, R81, 0x1, R77 ;  /* 0x0000000151517824 */ /* 0x000fe200078e024d */
[----:B------:R1:W1:Y:S01]  /*9120*/  @!P1 LDS.128 R52, [R229+0x8880] ;  /* 0x00888000e5349984 */ /* 0x0002620000000c00 */
[----:B------:R-:W-:Y:S01]  /*9130*/  IMAD.U32 R0, RZ, RZ, UR20 ;  /* 0x00000014ff007e24 */ /* 0x000fe2000f8e00ff */
[----:B------:R-:W-:Y:S02]  /*9140*/  SHF.R.S32.HI R85, RZ, 0x1f, R84 ;  /* 0x0000001fff557819 */ /* 0x000fe40000011454 */
[----:B------:R1:W1:Y:S01]  /*9150*/  @!P1 LDS.128 R56, [R229+0xb080] ;  /* 0x00b08000e5389984 */ /* 0x0002620000000c00 */
[----:B------:R-:W-:-:S03]  /*9160*/  IMAD.WIDE.U32 R82, R0, c[0x0][0x340], R80 ;  /* 0x0000d00000527a25 */ /* 0x000fc600078e0050 */
[----:B------:R1:W1:Y:S01]  /*9170*/  @!P1 LDS.128 R60, [R229+0xd880] ;  /* 0x00d88000e53c9984 */ /* 0x0002620000000c00 */
[----:B------:R-:W-:Y:S01]  /*9180*/  IMAD.WIDE R80, R227, 0x50, R84 ;  /* 0x00000050e3507825 */ /* 0x000fe200078e0254 */
[----:B------:R-:W-:Y:S02]  /*9190*/  IADD3 R85, R83, UR4, RZ ;  /* 0x0000000453557c10 */ /* 0x000fe4000fffe0ff */
[----:B------:R1:W1:Y:S04]  /*91a0*/  @!P0 LDS.128 R40, [R229+0x9880] ;  /* 0x00988000e5288984 */ /* 0x0002680000000c00 */
        /* <DEDUP_REMOVED lines=10> */
[----:B------:R1:W1:Y:S01]  /*9250*/  @!P0 LDS.128 R12, [R229+0x7080] ;  /* 0x00708000e50c8984 */ /* 0x0002620000000c00 */
[----:B------:R-:W-:Y:S05]  /*9260*/  @P6 BRA `(.L_x_661) ;  /* 0x000000d000006947 */ /* 0x000fea0003800000 */
[----:B--234-:R-:W-:Y:S01]  /*9270*/  IMAD R0, R81, c[0x0][0x330], RZ ;  /* 0x0000cc0051007a24 */ /* 0x01cfe200078e02ff */
        /* <DEDUP_REMOVED lines=10> */
[----:B------:R2:W-:Y:S04]  /*9320*/  @!P2 STG.E.128 [R88.64+0x80], R68 ;  /* 0x000080445800a986 */ /* 0x0005e8000c101d18 */
[----:B------:R2:W-:Y:S02]  /*9330*/  @!P1 STG.E.128 [R88.64+0x100], R72 ;  /* 0x0001004858009986 */ /* 0x0005e4000c101d18 */
.L_x_661:
[----:B--234-:R-:W-:Y:S05]  /*9340*/  BSYNC B0 ;  /* 0x0000000000007941 */ /* 0x01cfea0003800000 */
.L_x_660:
[----:B------:R-:W-:Y:S01]  /*9350*/  IADD3 R0, R236, 0x20, RZ ;  /* 0x00000020ec007810 */ /* 0x000fe20007ffe0ff */
[----:B------:R-:W-:Y:S03]  /*9360*/  BSSY B0, `(.L_x_662) ;  /* 0x0000013000007945 */ /* 0x000fe60003800000 */
[----:B------:R-:W-:-:S13]  /*9370*/  ISETP.GE.AND P5, PT, R0, UR7, PT ;  /* 0x0000000700007c0c */ /* 0x000fda000bfa6270 */
        /* <DEDUP_REMOVED lines=14> */
[----:B-1----:R1:W-:Y:S04]  /*9460*/  @!P2 STG.E.128 [R66.64], R52 ;  /* 0x000000344200a986 */ /* 0x0023e8000c101d18 */
[----:B------:R1:W-:Y:S04]  /*9470*/  @!P1 STG.E.128 [R66.64+0x80], R56 ;  /* 0x0000803842009986 */ /* 0x0003e8000c101d18 */
[----:B------:R1:W-:Y:S02]  /*9480*/  @!P0 STG.E.128 [R66.64+0x100], R60 ;  /* 0x0001003c42008986 */ /* 0x0003e4000c101d18 */
.L_x_663:
[----:B------:R-:W-:Y:S05]  /*9490*/  BSYNC B0 ;  /* 0x0000000000007941 */ /* 0x000fea0003800000 */
.L_x_662:
[----:B------:R-:W-:Y:S01]  /*94a0*/  IADD3 R236, R236, 0x40, RZ ;  /* 0x00000040ecec7810 */ /* 0x000fe20007ffe0ff */
[----:B------:R-:W-:Y:S03]  /*94b0*/  BSSY B0, `(.L_x_664) ;  /* 0x0000013000007945 */ /* 0x000fe60003800000 */
[----:B------:R-:W-:-:S13]  /*94c0*/  ISETP.GE.AND P4, PT, R236, UR7, PT ;  /* 0x00000007ec007c0c */ /* 0x000fda000bf86270 */
[----:B------:R-:W-:Y:S05]  /*94d0*/  @P4 BRA `(.L_x_665) ;  /* 0x0000010000004947 */ /* 0x000fea0003800000 */
[----:B------:R-:W-:Y:S01]  /*94e0*/  IADD3 R3, P0, R80, 0x40, RZ ;  /* 0x0000004050037810 */ /* 0x000fe20007f1e0ff */
[----:B-1----:R-:W-:Y:S01]  /*94f0*/  IMAD.MOV.U32 R52, RZ, RZ, R82 ;  /* 0x000000ffff347224 */ /* 0x002fe200078e0052 */
        /* <DEDUP_REMOVED lines=12> */
[----:B------:R1:W-:Y:S04]  /*95c0*/  @!P1 STG.E.128 [R54.64+0x80], R44 ;  /* 0x0000802c36009986 */ /* 0x0003e8000c101d18 */
[----:B------:R1:W-:Y:S02]  /*95d0*/  @!P0 STG.E.128 [R54.64+0x100], R48 ;  /* 0x0001003036008986 */ /* 0x0003e4000c101d18 */
.L_x_665:
[----:B------:R-:W-:Y:S05]  /*95e0*/  BSYNC B0 ;  /* 0x0000000000007941 */ /* 0x000fea0003800000 */
.L_x_664:
[----:B------:R-:W-:Y:S01]  /*95f0*/  IMAD R3, R2, c[0x0][0x308], RZ ;  /* 0x0000c20002037a24 */ /* 0x000fe200078e02ff */
[----:B------:R-:W-:Y:S01]  /*9600*/  ULDC.64 UR4, c[0x0][0x310] ;  /* 0x0000c40000047ab9 */ /* 0x000fe20000000a00 */
[C---:B------:R-:W-:Y:S01]  /*9610*/  IMAD.WIDE.U32 R78, R76.reuse, c[0x0][0x308], R78 ;  /* 0x0000c2004c4e7a25 */ /* 0x040fe200078e004e */
[----:B------:R-:W-:Y:S01]  /*9620*/  UIMAD UR4, UR6, UR4, URZ ;  /* 0x00000004060472a4 */ /* 0x000fe2000f8e023f */
[----:B------:R-:W-:Y:S01]  /*9630*/  MOV R0, UR20 ;  /* 0x0000001400007c02 */ /* 0x000fe20008000f00 */
[----:B------:R-:W-:Y:S01]  /*9640*/  BSSY B0, `(.L_x_666) ;  /* 0x0000014000007945 */ /* 0x000fe20003800000 */
[----:B------:R-:W-:Y:S01]  /*9650*/  IMAD R3, R76, c[0x0][0x30c], R3 ;  /* 0x0000c3004c037a24 */ /* 0x000fe200078e0203 */
[----:B------:R-:W-:-:S04]  /*9660*/  UIMAD UR4, UR20, UR5, UR4 ;  /* 0x00000005140472a4 */ /* 0x000fc8000f8e0204 */
[----:B------:R-:W-:-:S05]  /*9670*/  IADD3 R79, R79, R3, RZ ;  /* 0x000000034f4f7210 */ /* 0x000fca0007ffe0ff */
[----:B-1----:R-:W-:-:S05]  /*9680*/  IMAD.WIDE.U32 R42, R0, c[0x0][0x310], R78 ;  /* 0x0000c400002a7a25 */ /* 0x002fca00078e004e */
        /* <DEDUP_REMOVED lines=15> */
.L_x_667:
[----:B------:R-:W-:Y:S05]  /*9780*/  BSYNC B0 ;  /* 0x0000000000007941 */ /* 0x000fea0003800000 */
.L_x_666:
[----:B------:R-:W-:Y:S01]  /*9790*/  BSSY B0, `(.L_x_668) ;  /* 0x0000012000007945 */ /* 0x000fe20003800000 */
[----:B------:R-:W-:Y:S05]  /*97a0*/  @P5 BRA `(.L_x_669) ;  /* 0x0000010000005947 */ /* 0x000fea0003800000 */
[----:B-1----:R-:W-:Y:S01]  /*97b0*/  IADD3 R2, P0, R80, 0x20, RZ ;  /* 0x0000002050027810 */ /* 0x002fe20007f1e0ff */
[----:B------:R-:W-:Y:S01]  /*97c0*/  IMAD.MOV.U32 R28, RZ, RZ, R42 ;  /* 0x000000ffff1c7224 */ /* 0x000fe200078e002a */
[----:B------:R-:W-:-:S02]  /*97d0*/  MOV R29, R41 ;  /* 0x00000029001d7202 */ /* 0x000fc40000000f00 */
[----:B------:R-:W-:Y:S01]  /*97e0*/  ISETP.GE.AND P2, PT, R250, c[0x0][0x2f4], PT ;  /* 0x0000bd00fa007a0c */ /* 0x000fe20003f46270 */
[----:B------:R-:W-:Y:S01]  /*97f0*/  IMAD.X R0, RZ, RZ, R81, P0 ;  /* 0x000000ffff007224 */ /* 0x000fe200000e0651 */
[----:B------:R-:W-:Y:S01]  /*9800*/  ISETP.GE.AND P1, PT, R231, c[0x0][0x2f4], PT ;  /* 0x0000bd00e7007a0c */ /* 0x000fe20003f26270 */
[----:B------:R-:W-:Y:S01]  /*9810*/  IMAD.WIDE.U32 R28, R2, c[0x0][0x300], R28 ;  /* 0x0000c000021c7a25 */ /* 0x000fe200078e001c */
[----:B------:R-:W-:-:S03]  /*9820*/  ISETP.GE.AND P0, PT, R230, c[0x0][0x2f4], PT ;  /* 0x0000bd00e6007a0c */ /* 0x000fc60003f06270 */
[----:B------:R-:W-:-:S04]  /*9830*/  IMAD R3, R0, c[0x0][0x300], RZ ;  /* 0x0000c00000037a24 */ /* 0x000fc800078e02ff */
[----:B------:R-:W-:Y:S01]  /*9840*/  IMAD R3, R2, c[0x0][0x304], R3 ;  /* 0x0000c10002037a24 */ /* 0x000fe200078e0203 */
[----:B------:R-:W-:-:S03]  /*9850*/  LEA R2, P3, R28, c[0x0][0x2e8], 0x1 ;  /* 0x0000ba001c027a11 */ /* 0x000fc600078608ff */
[----:B------:R-:W-:-:S05]  /*9860*/  IMAD.IADD R3, R29, 0x1, R3 ;  /* 0x000000011d037824 */ /* 0x000fca00078e0203 */
[----:B------:R-:W-:-:S05]  /*9870*/  LEA.HI.X R3, R28, c[0x0][0x2ec], R3, 0x1, P3 ;  /* 0x0000bb001c037a11 */ /* 0x000fca00018f0c03 */
[----:B------:R1:W-:Y:S04]  /*9880*/  @!P2 STG.E.128 [R2.64], R16 ;  /* 0x000000100200a986 */ /* 0x0003e8000c101d18 */
[----:B------:R1:W-:Y:S04]  /*9890*/  @!P1 STG.E.128 [R2.64+0x80], R20 ;  /* 0x0000801402009986 */ /* 0x0003e8000c101d18 */
[----:B------:R1:W-:Y:S02]  /*98a0*/  @!P0 STG.E.128 [R2.64+0x100], R24 ;  /* 0x0001001802008986 */ /* 0x0003e4000c101d18 */
.L_x_669:
[----:B------:R-:W-:Y:S05]  /*98b0*/  BSYNC B0 ;  /* 0x0000000000007941 */ /* 0x000fea0003800000 */
.L_x_668:
[----:B------:R-:W-:Y:S05]  /*98c0*/  @P4 EXIT ;  /* 0x000000000000494d */ /* 0x000fea0003800000 */
[----:B------:R-:W-:Y:S01]  /*98d0*/  IADD3 R0, P0, R80, 0x40, RZ ;  /* 0x0000004050007810 */ /* 0x000fe20007f1e0ff */
[----:B-1----:R-:W-:Y:S01]  /*98e0*/  IMAD.MOV.U32 R16, RZ, RZ, R42 ;  /* 0x000000ffff107224 */ /* 0x002fe200078e002a */
[----:B------:R-:W-:-:S02]  /*98f0*/  MOV R17, R41 ;  /* 0x0000002900117202 */ /* 0x000fc40000000f00 */
[----:B------:R-:W-:Y:S01]  /*9900*/  ISETP.GE.AND P1, PT, R250, c[0x0][0x2f4], PT ;  /* 0x0000bd00fa007a0c */ /* 0x000fe20003f26270 */
        /* <DEDUP_REMOVED lines=14> */
.L_x_670:
        /* <DEDUP_REMOVED lines=9> */
.L_x_1401:


//--------------------- .text._ZN7cutlass13device_kernelIN5flash19enable_sm80_to_sm89INS1_16FlashAttnBwdSm80INS1_25CollectiveMainloopBwdSm80ILi2ELi1EN4cute5tupleIJNS5_1CILi64EEENS7_ILi80EEENS7_ILi192EEEEEENS_10bfloat16_tEfNS_4arch4Sm80ELb0ELb0ELb1ELb0ELb1ELb0ELb1ELb0ELi2ELi4ELi2ELi2ELb0EEENS1_21CollectiveEpilogueBwdISB_SC_SE_Li256ELb0ELb1ELi4EEENS1_19SingleTileSchedulerILb0ELb0ELb0ELi80EEEEEEEEEvNT_6ParamsE --------------------------
	.section	.text._ZN7cutlass13device_kernelIN5flash19enable_sm80_to_sm89INS1_16FlashAttnBwdSm80INS1_25CollectiveMainloopBwdSm80ILi2ELi1EN4cute5tupleIJNS5_1CILi64EEENS7_ILi80EEENS7_ILi192EEEEEENS_10bfloat16_tEfNS_4arch4Sm80ELb0ELb0ELb1ELb0ELb1ELb0ELb1ELb0ELi2ELi4ELi2ELi2ELb0EEENS1_21CollectiveEpilogueBwdISB_SC_SE_Li256ELb0ELb1ELi4EEENS1_19SingleTileSchedulerILb0ELb0ELb0ELi80EEEEEEEEEvNT_6ParamsE,"ax",@progbits
	.sectioninfo	@"SHI_REGISTERS=255"
	.align	128
.text._ZN7cutlass13device_kernelIN5flash19enable_sm80_to_sm89INS1_16FlashAttnBwdSm80INS1_25CollectiveMainloopBwdSm80ILi2ELi1EN4cute5tupleIJNS5_1CILi64EEENS7_ILi80EEENS7_ILi192EEEEEENS_10bfloat16_tEfNS_4arch4Sm80ELb0ELb0ELb1ELb0ELb1ELb0ELb1ELb0ELi2ELi4ELi2ELi2ELb0EEENS1_21CollectiveEpilogueBwdISB_SC_SE_Li256ELb0ELb1ELi4EEENS1_19SingleTileSchedulerILb0ELb0ELb0ELi80EEEEEEEEEvNT_6ParamsE:
        .type           _ZN7cutlass13device_kernelIN5flash19enable_sm80_to_sm89INS1_16FlashAttnBwdSm80INS1_25CollectiveMainloopBwdSm80ILi2ELi1EN4cute5tupleIJNS5_1CILi64EEENS7_ILi80EEENS7_ILi192EEEEEENS_10bfloat16_tEfNS_4arch4Sm80ELb0ELb0ELb1ELb0ELb1ELb0ELb1ELb0ELi2ELi4ELi2ELi2ELb0EEENS1_21CollectiveEpilogueBwdISB_SC_SE_Li256ELb0ELb1ELi4EEENS1_19SingleTileSchedulerILb0ELb0ELb0ELi80EEEEEEEEEvNT_6ParamsE,@function
        .size           _ZN7cutlass13device_kernelIN5flash19enable_sm80_to_sm89INS1_16FlashAttnBwdSm80INS1_25CollectiveMainloopBwdSm80ILi2ELi1EN4cute5tupleIJNS5_1CILi64EEENS7_ILi80EEENS7_ILi192EEEEEENS_10bfloat16_tEfNS_4arch4Sm80ELb0ELb0ELb1ELb0ELb1ELb0ELb1ELb0ELi2ELi4ELi2ELi2ELb0EEENS1_21CollectiveEpilogueBwdISB_SC_SE_Li256ELb0ELb1ELi4EEENS1_19SingleTileSchedulerILb0ELb0ELb0ELi80EEEEEEEEEvNT_6ParamsE,(.L_x_1402 - _ZN7cutlass13device_kernelIN5flash19enable_sm80_to_sm89INS1_16FlashAttnBwdSm80INS1_25CollectiveMainloopBwdSm80ILi2ELi1EN4cute5tupleIJNS5_1CILi64EEENS7_ILi80EEENS7_ILi192EEEEEENS_10bfloat16_tEfNS_4arch4Sm80ELb0ELb0ELb1ELb0ELb1ELb0ELb1ELb0ELi2ELi4ELi2ELi2ELb0EEENS1_21CollectiveEpilogueBwdISB_SC_SE_Li256ELb0ELb1ELi4EEENS1_19SingleTileSchedulerILb0ELb0ELb0ELi80EEEEEEEEEvNT_6ParamsE)
        .other          _ZN7cutlass13device_kernelIN5flash19enable_sm80_to_sm89INS1_16FlashAttnBwdSm80INS1_25CollectiveMainloopBwdSm80ILi2ELi1EN4cute5tupleIJNS5_1CILi64EEENS7_ILi80EEENS7_ILi192EEEEEENS_10bfloat16_tEfNS_4arch4Sm80ELb0ELb0ELb1ELb0ELb1ELb0ELb1ELb0ELi2ELi4ELi2ELi2ELb0EEENS1_21CollectiveEpilogueBwdISB_SC_SE_Li256ELb0ELb1ELi4EEENS1_19SingleTileSchedulerILb0ELb0ELb0ELi80EEEEEEEEEvNT_6ParamsE,@"STO_CUDA_ENTRY STV_DEFAULT"
_ZN7cutlass13device_kernelIN5flash19enable_sm80_to_sm89INS1_16FlashAttnBwdSm80INS1_25CollectiveMainloopBwdSm80ILi2ELi1EN4cute5tupleIJNS5_1CILi64EEENS7_ILi80EEENS7_ILi192EEEEEENS_10bfloat16_tEfNS_4arch4Sm80ELb0ELb0ELb1ELb0ELb1ELb0ELb1ELb0ELi2ELi4ELi2ELi2ELb0EEENS1_21CollectiveEpilogueBwdISB_SC_SE_Li256ELb0ELb1ELi4EEENS1_19SingleTileSchedulerILb0ELb0ELb0ELi80EEEEEEEEEvNT_6ParamsE:
        /* <DEDUP_REMOVED lines=560> */
.L_x_674:
        /* <DEDUP_REMOVED lines=284> */
.L_x_672:
        /* <DEDUP_REMOVED lines=498> */
.L_x_673:
        /* <DEDUP_REMOVED lines=237> */
.L_x_671:
        /* <DEDUP_REMOVED lines=777> */
.L_x_676:
[----:B--234-:R-:W-:Y:S05]  /*9340*/  BSYNC B0 ;  /* 0x0000000000007941 */ /* 0x01cfea0003800000 */
.L_x_675:
        /* <DEDUP_REMOVED lines=20> */
.L_x_678:
[----:B------:R-:W-:Y:S05]  /*9490*/  BSYNC B0 ;  /* 0x0000000000007941 */ /* 0x000fea0003800000 */
.L_x_677:
        /* <DEDUP_REMOVED lines=20> */
.L_x_680:
[----:B------:R-:W-:Y:S05]  /*95e0*/  BSYNC B0 ;  /* 0x0000000000007941 */ /* 0x000fea0003800000 */
.L_x_679:
        /* <DEDUP_REMOVED lines=25> */
.L_x_682:
[----:B------:R-:W-:Y:S05]  /*9780*/  BSYNC B0 ;  /* 0x0000000000007941 */ /* 0x000fea0003800000 */
.L_x_681:
        /* <DEDUP_REMOVED lines=18> */
.L_x_684:
[----:B------:R-:W-:Y:S05]  /*98b0*/  BSYNC B0 ;  /* 0x0000000000007941 */ /* 0x000fea0003800000 */
.L_x_683:
        /* <DEDUP_REMOVED lines=19> */
.L_x_685:
        /* <DEDUP_REMOVED lines=9> */
.L_x_1402:


//--------------------- .text._ZN7cutlass13device_kernelIN5flash19enable_sm80_to_sm89INS1_16FlashAttnBwdSm80INS1_25CollectiveMainloopBwdSm80ILi2ELi1EN4cute5tupleIJNS5_1CILi64EEENS7_ILi80EEENS7_ILi192EEEEEENS_10bfloat16_tEfNS_4arch4Sm80ELb0ELb0ELb1ELb0ELb0ELb0ELb1ELb0ELi2ELi4ELi2ELi2ELb0EEENS1_24CollectiveEpilogueBwdGQAISB_fSE_Li256ELb0ELb0EEENS1_19SingleTileSchedulerILb0ELb0ELb0ELi80EEEEEEEEEvNT_6ParamsE --------------------------
	.section	.text._ZN7cutlass13device_kernelIN5flash19enable_sm80_to_sm89INS1_16FlashAttnBwdSm80INS1_25CollectiveMainloopBwdSm80ILi2ELi1EN4cute5tupleIJNS5_1CILi64EEENS7_ILi80EEENS7_ILi192EEEEEENS_10bfloat16_tEfNS_4arch4Sm80ELb0ELb0ELb1ELb0ELb0ELb0ELb1ELb0ELi2ELi4ELi2ELi2ELb0EEENS1_24CollectiveEpilogueBwdGQAISB_fSE_Li256ELb0ELb0EEENS1_19SingleTileSchedulerILb0ELb0ELb0ELi80EEEEEEEEEvNT_6ParamsE,"ax",@progbits
	.sectioninfo	@"SHI_REGISTERS=255"
	.align	128
.text._ZN7cutlass13device_kernelIN5flash19enable_sm80_to_sm89INS1_16FlashAttnBwdSm80INS1_25CollectiveMainloopBwdSm80ILi2ELi1EN4cute5tupleIJNS5_1CILi64EEENS7_ILi80EEENS7_ILi192EEEEEENS_10bfloat16_tEfNS_4arch4Sm80ELb0ELb0ELb1ELb0ELb0ELb0ELb1ELb0ELi2ELi4ELi2ELi2ELb0EEENS1_24CollectiveEpilogueBwdGQAISB_fSE_Li256ELb0ELb0EEENS1_19SingleTileSchedulerILb0ELb0ELb0ELi80EEEEEEEEEvNT_6ParamsE:
        .type           _ZN7cutlass13device_kernelIN5flash19enable_sm80_to_sm89INS1_16FlashAttnBwdSm80INS1_25CollectiveMainloopBwdSm80ILi2ELi1EN4cute5tupleIJNS5_1CILi64EEENS7_ILi80EEENS7_ILi192EEEEEENS_10bfloat16_tEfNS_4arch4Sm80ELb0ELb0ELb1ELb0ELb0ELb0ELb1ELb0ELi2ELi4ELi2ELi2ELb0EEENS1_24CollectiveEpilogueBwdGQAISB_fSE_Li256ELb0ELb0EEENS1_19SingleTileSchedulerILb0ELb0ELb0ELi80EEEEEEEEEvNT_6ParamsE,@function
        .size           _ZN7cutlass13device_kernelIN5flash19enable_sm80_to_sm89INS1_16FlashAttnBwdSm80INS1_25CollectiveMainloopBwdSm80ILi2ELi1EN4cute5tupleIJNS5_1CILi64EEENS7_ILi80EEENS7_ILi192EEEEEENS_10bfloat16_tEfNS_4arch4Sm80ELb0ELb0ELb1ELb0ELb0ELb0ELb1ELb0ELi2ELi4ELi2ELi2ELb0EEENS1_24CollectiveEpilogueBwdGQAISB_fSE_Li256ELb0ELb0EEENS1_19SingleTileSchedulerILb0ELb0ELb0ELi80EEEEEEEEEvNT_6ParamsE,(.L_x_1403 - _ZN7cutlass13device_kernelIN5flash19enable_sm80_to_sm89INS1_16FlashAttnBwdSm80INS1_25CollectiveMainloopBwdSm80ILi2ELi1EN4cute5tupleIJNS5_1CILi64EEENS7_ILi80EEENS7_ILi192EEEEEENS_10bfloat16_tEfNS_4arch4Sm80ELb0ELb0ELb1ELb0ELb0ELb0ELb1ELb0ELi2ELi4ELi2ELi2ELb0EEENS1_24CollectiveEpilogueBwdGQAISB_fSE_Li256ELb0ELb0EEENS1_19SingleTileSchedulerILb0ELb0ELb0ELi80EEEEEEEEEvNT_6ParamsE)
        .other          _ZN7cutlass13device_kernelIN5flash19enable_sm80_to_sm89INS1_16FlashAttnBwdSm80INS1_25CollectiveMainloopBwdSm80ILi2ELi1EN4cute5tupleIJNS5_1CILi64EEENS7_ILi80EEENS7_ILi192EEEEEENS_10bfloat16_tEfNS_4arch4Sm80ELb0ELb0ELb1ELb0ELb0ELb0ELb1ELb0ELi2ELi4ELi2ELi2ELb0EEENS1_24CollectiveEpilogueBwdGQAISB_fSE_Li256ELb0ELb0EEENS1_19SingleTileSchedulerILb0ELb0ELb0ELi80EEEEEEEEEvNT_6ParamsE,@"STO_CUDA_ENTRY STV_DEFAULT"
_ZN7cutlass13device_kernelIN5flash19enable_sm80_to_sm89INS1_16FlashAttnBwdSm80INS1_25CollectiveMainloopBwdSm80ILi2ELi1EN4cute5tupleIJNS5_1CILi64EEENS7_ILi80EEENS7_ILi192EEEEEENS_10bfloat16_tEfNS_4arch4Sm80ELb0ELb0ELb1ELb0ELb0ELb0ELb1ELb0ELi2ELi4ELi2ELi2ELb0EEENS1_24CollectiveEpilogueBwdGQAISB_fSE_Li256ELb0ELb0EEENS1_19SingleTileSchedulerILb0ELb0ELb0ELi80EEEEEEEEEvNT_6ParamsE:
        /* <DEDUP_REMOVED lines=13> */
[----:B------:R-:W3:Y:S01]  /*00d0*/  S2R R87, SR_CTAID.X ;  /* 0x0000000000577919 */ /* 0x000ee20000002500 */
[----:B------:R-:W-:Y:S01]  /*00e0*/  ULDC.64 UR14, c[0x0][0x118] ;  /* 0x00004600000e7ab9 */ /* 0x000fe20000000a00 */
[----:B------:R-:W-:Y:S01]  /*00f0*/  IMAD.MOV.U32 R221, RZ, RZ, 0x120 ;  /* 0x00000120ffdd7424 */ /* 0x000fe200078e00ff */
        /* <DEDUP_REMOVED lines=8> */
[----:B------:R-:W-:Y:S01]  /*0180*/  ULDC.64 UR10, c[0x0][0x178] ;  /* 0x00005e00000a7ab9 */ /* 0x000fe20000000a00 */
[----:B------:R-:W-:Y:S01]  /*0190*/  CS2R R162, SRZ ;  /* 0x0000000000a27805 */ /* 0x000fe2000001ff00 */
[----:B------:R-:W-:Y:S01]  /*01a0*/  UIMAD UR7, UR8, UR7, UR6 ;  /* 0x00000007080772a4 */ /* 0x000fe2000f8e0206 */
[----:B------:R-:W-:Y:S01]  /*01b0*/  CS2R R160, SRZ ;  /* 0x0000000000a07805 */ /* 0x000fe2000001ff00 */
[----:B------:R-:W-:Y:S01]  /*01c0*/  USHF.L.U32 UR21, UR10, 0x5, URZ ;  /* 0x000000050a157899 */ /* 0x000fe2000800063f */
[----:B-1----:R-:W-:Y:S01]  /*01d0*/  SHF.R.S32.HI R14, RZ, 0x1f, R240 ;  /* 0x0000001fff0e7819 */ /* 0x002fe200000114f0 */
[----:B------:R-:W-:Y:S01]  /*01e0*/  USHF.L.U64.HI UR11, UR10, UR20, UR11 ;  /* 0x000000140a0b7299 */ /* 0x000fe2000801020b */
[----:B------:R-:W-:Y:S01]  /*01f0*/  ISETP.GT.AND P2, PT, R240, 0x7f, PT ;  /* 0x0000007ff000780c */ /* 0x000fe20003f44270 */
[----:B------:R-:W-:Y:S01]  /*0200*/  USHF.L.U32 UR22, UR21, 0x1, URZ ;  /* 0x0000000115167899 */ /* 0x000fe2000800063f */
[-C--:B------:R-:W-:Y:S01]  /*0210*/  LEA.HI R23, R14, R240.reuse, RZ, 0x3 ;  /* 0x000000f00e177211 */ /* 0x080fe200078f18ff */
[----:B--2---:R-:W-:Y:S01]  /*0220*/  @P0 IMAD.HI.U32 R3, R85, c[0x0][0x24c], RZ ;  /* 0x0000930055030a27 */ /* 0x004fe200078e00ff */
[--C-:B------:R-:W-:Y:S01]  /*0230*/  SHF.R.S32.HI R86, RZ, 0x1f, R85.reuse ;  /* 0x0000001fff567819 */ /* 0x100fe20000011455 */
[----:B------:R-:W-:Y:S01]  /*0240*/  USHF.L.U64.HI UR21, UR21, 0x1, UR11 ;  /* 0x0000000115157899 */ /* 0x000fe2000801020b */
[----:B------:R-:W-:Y:S01]  /*0250*/  LOP3.LUT R2, R23, 0xfffffff8, RZ, 0xc0, !PT ;  /* 0xfffffff817027812 */ /* 0x000fe200078ec0ff */
[----:B------:R-:W-:Y:S01]  /*0260*/  IMAD.MOV.U32 R0, RZ, RZ, R85 ;  /* 0x000000ffff007224 */ /* 0x000fe200078e0055 */
[----:B------:R-:W-:Y:S01]  /*0270*/  @P0 SHF.R.U32.HI R0, RZ, c[0x0][0x250], R3 ;  /* 0x00009400ff000a19 */ /* 0x000fe20000011603 */
[C---:B------:R-:W-:Y:S01]  /*0280*/  IMAD.SHL.U32 R244, R240.reuse, 0x4, RZ ;  /* 0x00000004f0f47824 */ /* 0x040fe200078e00ff */
        /* <DEDUP_REMOVED lines=8> */
[----:B------:R-:W-:Y:S01]  /*0310*/  SHF.R.S32.HI R245, RZ, 0x1f, R244 ;  /* 0x0000001ffff57819 */ /* 0x000fe200000114f4 */
[----:B------:R-:W-:Y:S01]  /*0320*/  IMAD R3, R3, c[0x0][0x1b0], RZ ;  /* 0x00006c0003037a24 */ /* 0x000fe200078e02ff */
[----:B------:R-:W-:Y:S01]  /*0330*/  SHF.R.S32.HI R239, RZ, 0x1f, R238 ;  /* 0x0000001fffef7819 */ /* 0x000fe200000114ee */
[----:B------:R-:W-:Y:S01]  /*0340*/  IMAD R2, R0, c[0x0][0x1e4], R2 ;  /* 0x0000790000027a24 */ /* 0x000fe200078e0202 */
[----:B------:R-:W-:Y:S01]  /*0350*/  IADD3 R247, R238, 0x40, RZ ;  /* 0x00000040eef77810 */ /* 0x000fe20007ffe0ff */
[----:B------:R-:W-:Y:S01]  /*0360*/  IMAD R6, R0, c[0x0][0x1b4], R3 ;  /* 0x00006d0000067a24 */ /* 0x000fe200078e0203 */
[----:B------:R-:W-:Y:S01]  /*0370*/  IADD3 R13, R238, 0x80, RZ ;  /* 0x00000080ee0d7810 */ /* 0x000fe20007ffe0ff */
[----:B------:R-:W-:Y:S01]  /*0380*/  IMAD.WIDE.U32 R4, R0, c[0x0][0x1e0], R238 ;  /* 0x0000780000047a25 */ /* 0x000fe200078e00ee */
[----:B------:R-:W-:Y:S01]  /*0390*/  ISETP.GE.AND P4, PT, R247, c[0x0][0x1cc], PT ;  /* 0x00007300f7007a0c */ /* 0x000fe20003f86270 */
[----:B------:R-:W-:Y:S01]  /*03a0*/  CS2R R148, SRZ ;  /* 0x0000000000947805 */ /* 0x000fe2000001ff00 */
[----:B------:R-:W-:Y:S01]  /*03b0*/  ISETP.GE.AND P3, PT, R13, c[0x0][0x1cc], PT ;  /* 0x000073000d007a0c */ /* 0x000fe20003f66270 */
[----:B------:R-:W-:Y:S01]  /*03c0*/  IMAD.IADD R5, R5, 0x1, R2 ;  /* 0x0000000105057824 */ /* 0x000fe200078e0202 */
[----:B------:R-:W-:Y:S01]  /*03d0*/  LEA.HI R24, R14, R240, RZ, 0x5 ;  /* 0x000000f00e187211 */ /* 0x000fe200078f28ff */
[----:B------:R-:W-:Y:S01]  /*03e0*/  IMAD.WIDE.U32 R2, R0, c[0x0][0x1b0], R238 ;  /* 0x00006c0000027a25 */ /* 0x000fe200078e00ee */
[----:B------:R-:W-:Y:S01]  /*03f0*/  CS2R R154, SRZ ;  /* 0x00000000009a7805 */ /* 0x000fe2000001ff00 */
[----:B------:R-:W-:Y:S01]  /*0400*/  CS2R R152, SRZ ;  /* 0x0000000000987805 */ /* 0x000fe2000001ff00 */
[----:B------:R-:W-:Y:S01]  /*0410*/  CS2R R158, SRZ ;  /* 0x00000000009e7805 */ /* 0x000fe2000001ff00 */
[----:B------:R-:W-:Y:S01]  /*0420*/  IMAD.U32 R0, RZ, RZ, UR8 ;  /* 0x00000008ff007e24 */ /* 0x000fe2000f8e00ff */
[----:B------:R-:W-:Y:S01]  /*0430*/  CS2R R156, SRZ ;  /* 0x00000000009c7805 */ /* 0x000fe2000001ff00 */
[----:B------:R-:W-:Y:S01]  /*0440*/  IMAD.IADD R3, R3, 0x1, R6 ;  /* 0x0000000103037824 */ /* 0x000fe200078e0206 */
[----:B------:R-:W-:Y:S01]  /*0450*/  CS2R R146, SRZ ;  /* 0x0000000000927805 */ /* 0x000fe2000001ff00 */
[----:B------:R-:W-:Y:S01]  /*0460*/  IMAD.U32 R6, RZ, RZ, UR8 ;  /* 0x00000008ff067e24 */ /* 0x000fe2000f8e00ff */
[----:B------:R-:W-:Y:S01]  /*0470*/  CS2R R144, SRZ ;  /* 0x0000000000907805 */ /* 0x000fe2000001ff00 */
[----:B------:R-:W-:Y:S01]  /*0480*/  IMAD.WIDE.U32 R4, R0, c[0x0][0x1e8], R4 ;  /* 0x00007a0000047a25 */ /* 0x000fe200078e0004 */
[----:B------:R-:W-:Y:S01]  /*0490*/  CS2R R142, SRZ ;  /* 0x00000000008e7805 */ /* 0x000fe2000001ff00 */
[----:B------:R-:W-:Y:S01]  /*04a0*/  CS2R R140, SRZ ;  /* 0x00000000008c7805 */ /* 0x000fe2000001ff00 */
[----:B------:R-:W-:Y:S01]  /*04b0*/  CS2R R138, SRZ ;  /* 0x00000000008a7805 */ /* 0x000fe2000001ff00 */
[----:B------:R-:W-:Y:S01]  /*04c0*/  IMAD.SHL.U32 R0, R242, 0x40, RZ ;  /* 0x00000040f2007824 */ /* 0x000fe200078e00ff */
[----:B------:R-:W-:Y:S01]  /*04d0*/  CS2R R136, SRZ ;  /* 0x0000000000887805 */ /* 0x000fe2000001ff00 */
[----:B---3--:R-:W-:Y:S01]  /*04e0*/  IMAD.WIDE R8, R87, 0x50, R242 ;  /* 0x0000005057087825 */ /* 0x008fe200078e02f2 */
[----:B------:R-:W-:Y:S01]  /*04f0*/  CS2R R126, SRZ ;  /* 0x00000000007e7805 */ /* 0x000fe2000001ff00 */
[----:B------:R-:W-:Y:S01]  /*0500*/  CS2R R124, SRZ ;  /* 0x00000000007c7805 */ /* 0x000fe2000001ff00 */
[----:B------:R-:W-:Y:S01]  /*0510*/  LOP3.LUT R0, R0, 0x1c0, RZ, 0xc0, !PT ;  /* 0x000001c000007812 */ /* 0x000fe200078ec0ff */
[----:B------:R-:W-:Y:S01]  /*0520*/  IMAD.WIDE.U32 R6, R6, c[0x0][0x1b8], R2 ;  /* 0x00006e0006067a25 */ /* 0x000fe200078e0002 */
[----:B------:R-:W-:Y:S01]  /*0530*/  IADD3 R3, R5, UR5, RZ ;  /* 0x0000000505037c10 */ /* 0x000fe2000fffe0ff */
[----:B------:R-:W-:Y:S01]  /*0540*/  CS2R R130, SRZ ;  /* 0x0000000000827805 */ /* 0x000fe2000001ff00 */
[----:B------:R-:W-:Y:S01]  /*0550*/  LOP3.LUT R11, R0, 0x38, R238, 0xf8, !PT ;  /* 0x00000038000b7812 */ /* 0x000fe200078ef8ee */
[----:B------:R-:W-:Y:S01]  /*0560*/  IMAD.MOV.U32 R2, RZ, RZ, R4 ;  /* 0x000000ffff027224 */ /* 0x000fe200078e0004 */
[----:B------:R-:W-:Y:S01]  /*0570*/  SHF.R.U32.HI R0, RZ, 0x3, R0 ;  /* 0x00000003ff007819 */ /* 0x000fe20000011600 */
[----:B------:R-:W-:Y:S01]  /*0580*/  IMAD R4, R9, c[0x0][0x1d8], RZ ;  /* 0x0000760009047a24 */ /* 0x000fe200078e02ff */
[----:B------:R-:W-:Y:S01]  /*0590*/  IADD3 R7, R7, UR7, RZ ;  /* 0x0000000707077c10 */ /* 0x000fe2000fffe0ff */
[----:B------:R-:W-:Y:S01]  /*05a0*/  ULDC.64 UR6, c[0x0][0x1d8] ;  /* 0x0000760000067ab9 */ /* 0x000fe20000000a00 */
[----:B------:R-:W-:Y:S01]  /*05b0*/  LOP3.LUT R11, R11, R0, RZ, 0x3c, !PT ;  /* 0x000000000b0b7212 */ /* 0x000fe200078e3cff */
[----:B------:R-:W-:Y:S01]  /*05c0*/  IMAD R10, R8, c[0x0][0x1dc], R4 ;  /* 0x00007700080a7a24 */ /* 0x000fe200078e0204 */
[----:B------:R-:W-:Y:S01]  /*05d0*/  IADD3 R0, -R242, c[0x0][0x198], RZ ;  /* 0x00006600f2007a10 */ /* 0x000fe20007ffe1ff */
[----:B------:R-:W-:Y:S01]  /*05e0*/  IMAD.WIDE.U32 R4, R8, c[0x0][0x1d8], R2 ;  /* 0x0000760008047a25 */ /* 0x000fe200078e0002 */
[----:B------:R-:W-:Y:S01]  /*05f0*/  USHF.L.U64.HI UR7, UR6, UR20, UR7 ;  /* 0x0000001406077299 */ /* 0x000fe20008010207 */
[----:B------:R-:W-:Y:S01]  /*0600*/  CS2R R128, SRZ ;  /* 0x0000000000807805 */ /* 0x000fe2000001ff00 */
[----:B------:R-:W-:Y:S01]  /*0610*/  USHF.L.U32 UR6, UR6, 0x5, URZ ;  /* 0x0000000506067899 */ /* 0x000fe2000800063f */
[----:B------:R-:W-:Y:S01]  /*0620*/  IMAD.IADD R3, R5, 0x1, R10 ;  /* 0x0000000105037824 */ /* 0x000fe200078e020a */
[C---:B------:R-:W-:Y:S01]  /*0630*/  LEA R2, P0, R4.reuse, c[0x0][0x1c0], 0x1 ;  /* 0x0000700004027a11 */ /* 0x040fe200078008ff */
[----:B------:R-:W-:Y:S01]  /*0640*/  IMAD R0, R87, -0x50, R0 ;  /* 0xffffffb057007824 */ /* 0x000fe200078e0200 */
[----:B------:R-:W-:Y:S01]  /*0650*/  CS2R R134, SRZ ;  /* 0x0000000000867805 */ /* 0x000fe2000001ff00 */
[----:B------:R-:W-:Y:S01]  /*0660*/  IMAD R5, R9, c[0x0][0x1a8], RZ ;  /* 0x00006a0009057a24 */ /* 0x000fe200078e02ff */
[----:B------:R-:W-:Y:S01]  /*0670*/  LEA.HI.X R3, R4, c[0x0][0x1c4], R3, 0x1, P0 ;  /* 0x0000710004037a11 */ /* 0x000fe200000f0c03 */
[----:B------:R-:W-:Y:S01]  /*0680*/  IMAD.MOV.U32 R10, RZ, RZ, c[0x0][0x1dc] ;  /* 0x00007700ff0a7624 */ /* 0x000fe200078e00ff */
[----:B------:R-:W-:Y:S01]  /*0690*/  LEA.HI R4, R14, R240, RZ, 0x6 ;  /* 0x000000f00e047211 */ /* 0x000fe200078f30ff */
[----:B------:R-:W-:Y:S01]  /*06a0*/  IMAD R5, R8, c[0x0][0x1ac], R5 ;  /* 0x00006b0008057a24 */ /* 0x000fe200078e0205 */
[----:B------:R-:W-:Y:S01]  /*06b0*/  ISETP.GE.AND P0, PT, R238, c[0x0][0x1cc], PT ;  /* 0x00007300ee007a0c */ /* 0x000fe20003f06270 */
[----:B------:R-:W-:Y:S01]  /*06c0*/  IMAD.WIDE.U32 R8, R8, c[0x0][0x1a8], R6 ;  /* 0x00006a0008087a25 */ /* 0x000fe200078e0006 */
[----:B------:R-:W-:Y:S01]  /*06d0*/  SHF.R.S32.HI R22, RZ, 0x6, R4 ;  /* 0x00000006ff167819 */ /* 0x000fe20000011404 */
[----:B------:R-:W-:Y:S01]  /*06e0*/  CS2R R132, SRZ ;  /* 0x0000000000847805 */ /* 0x000fe2000001ff00 */
[C---:B------:R-:W-:Y:S01]  /*06f0*/  ISETP.LT.OR P1, PT, R0.reuse, 0x1, P0 ;  /* 0x000000010000780c */ /* 0x040fe20000721670 */
[----:B------:R-:W-:Y:S01]  /*0700*/  IMAD.MOV.U32 R7, RZ, RZ, c[0x0][0x1d8] ;  /* 0x00007600ff077624 */ /* 0x000fe200078e00ff */
[----:B------:R-:W-:Y:S01]  /*0710*/  ISETP.LT.OR P6, PT, R0, 0x1, P4 ;  /* 0x000000010000780c */ /* 0x000fe200027c1670 */
[----:B------:R-:W-:Y:S01]  /*0720*/  IMAD R4, R22, 0x200, R11 ;  /* 0x0000020016047824 */ /* 0x000fe200078e020b */
[C---:B------:R-:W-:Y:S01]  /*0730*/  ISETP.LT.OR P5, PT, R0.reuse, 0x1, P3 ;  /* 0x000000010000780c */ /* 0x040fe20001fa1670 */
[----:B------:R-:W-:Y:S01]  /*0740*/  IMAD.IADD R5, R9, 0x1, R5 ;  /* 0x0000000109057824 */ /* 0x000fe200078e0205 */
[----:B------:R-:W-:Y:S01]  /*0750*/  ISETP.LT.OR P0, PT, R0, 0x21, P0 ;  /* 0x000000210000780c */ /* 0x000fe20000701670 */
[----:B------:R-:W-:Y:S01]  /*0760*/  IMAD.SHL.U32 R236, R4, 0x2, RZ ;  /* 0x0000000204ec7824 */ /* 0x000fe200078e00ff */
[----:B------:R-:W-:Y:S01]  /*0770*/  CS2R R122, SRZ ;  /* 0x00000000007a7805 */ /* 0x000fe2000001ff00 */
[----:B------:R-:W-:Y:S01]  /*0780*/  IMAD.WIDE.U32 R16, R242, c[0x0][0x178], R238 ;  /* 0x00005e00f2107a25 */ /* 0x000fe200078e00ee */
[----:B------:R-:W-:Y:S01]  /*0790*/  P2R R4, PR, RZ, 0x1 ;  /* 0x00000001ff047803 */ /* 0x000fe20000000000 */
[----:B------:R-:W-:Y:S01]  /*07a0*/  CS2R R120, SRZ ;  /* 0x0000000000787805 */ /* 0x000fe2000001ff00 */
[----:B------:R-:W-:Y:S01]  /*07b0*/  @!P2 ISETP.GE.AND P0, PT, R0, 0x41, PT ;  /* 0x000000410000a80c */ /* 0x000fe20003f06270 */
[----:B------:R1:W-:Y:S01]  /*07c0*/  LDGSTS.E.BYPASS.LTC128B.128 [R236+0x7880], [R2.64], !P1 ;  /* 0x0788000002ec7fae */ /* 0x0003e2000c901d4e */
[C---:B------:R-:W-:Y:S01]  /*07d0*/  LEA R6, P1, R7.reuse, R2, 0x6 ;  /* 0x0000000207067211 */ /* 0x040fe200078230ff */
[----:B------:R-:W-:Y:S01]  /*07e0*/  IMAD.MOV.U32 R250, RZ, RZ, R16 ;  /* 0x000000fffffa7224 */ /* 0x000fe200078e0010 */
[----:B------:R-:W-:Y:S01]  /*07f0*/  CS2R R118, SRZ ;  /* 0x0000000000767805 */ /* 0x000fe2000001ff00 */
[----:B------:R1:W-:Y:S01]  /*0800*/  LDGSTS.E.BYPASS.LTC128B.128 [R236+0xa080], [R2.64+0x80], !P6 ;  /* 0x0a08008002ec7fae */ /* 0x0003e2000f101d4e */
[----:B------:R-:W-:Y:S01]  /*0810*/  LEA.HI.X R7, R7, R3, R10, 0x6, P1 ;  /* 0x0000000307077211 */ /* 0x000fe200008f340a */
[----:B------:R-:W-:Y:S01]  /*0820*/  IMAD.U32 R10, RZ, RZ, UR7 ;  /* 0x00000007ff0a7e24 */ /* 0x000fe2000f8e00ff */
[----:B------:R-:W-:Y:S01]  /*0830*/  ISETP.NE.AND P1, PT, R4, RZ, PT ;  /* 0x000000ff0400720c */ /* 0x000fe20003f25270 */
[----:B------:R1:W-:Y:S01]  /*0840*/  LDGSTS.E.BYPASS.LTC128B.128 [R236+0xc880], [R2.64+0x100], !P5 ;  /* 0x0c88010002ec7fae */ /* 0x0003e2000e901d4e */
[C---:B------:R-:W-:Y:S01]  /*0850*/  ISETP.LT.OR P5, PT, R0.reuse, 0x21, P4 ;  /* 0x000000210000780c */ /* 0x040fe200027a1670 */
[----:B------:R-:W-:Y:S01]  /*0860*/  CS2R R116, SRZ ;  /* 0x0000000000747805 */ /* 0x000fe2000001ff00 */
[C---:B------:R-:W-:Y:S01]  /*0870*/  ISETP.LT.OR P6, PT, R0.reuse, 0x21, P3 ;  /* 0x000000210000780c */ /* 0x040fe20001fc1670 */
[----:B------:R2:W-:Y:S01]  /*0880*/  STL.64 [R1+0x8], R16 ;  /* 0x0000081001007387 */ /* 0x0005e20000100a00 */
[----:B------:R-:W-:Y:S01]  /*0890*/  @!P2 ISETP.LT.OR P3, PT, R0, 0x41, P4 ;  /* 0x000000410000a80c */ /* 0x000fe20002761670 */
[----:B------:R-:W-:Y:S01]  /*08a0*/  CS2R R114, SRZ ;  /* 0x0000000000727805 */ /* 0x000fe2000001ff00 */
[----:B------:R-:W-:Y:S01]  /*08b0*/  CS2R R112, SRZ ;  /* 0x0000000000707805 */ /* 0x000fe2000001ff00 */
[----:B------:R-:W-:Y:S01]  /*08c0*/  CS2R R82, SRZ ;  /* 0x0000000000527805 */ /* 0x000fe2000001ff00 */
[----:B------:R-:W-:Y:S01]  /*08d0*/  CS2R R80, SRZ ;  /* 0x0000000000507805 */ /* 0x000fe2000001ff00 */
[----:B------:R-:W-:Y:S01]  /*08e0*/  CS2R R78, SRZ ;  /* 0x00000000004e7805 */ /* 0x000fe2000001ff00 */
[----:B------:R-:W-:Y:S01]  /*08f0*/  CS2R R76, SRZ ;  /* 0x00000000004c7805 */ /* 0x000fe2000001ff00 */
[----:B------:R3:W-:Y:S01]  /*0900*/  LDGSTS.E.BYPASS.LTC128B.128 [R236+0x8880], [R6.64], !P1 ;  /* 0x0888000006ec7fae */ /* 0x0007e2000c901d4e */
        /* <DEDUP_REMOVED lines=14> */
[----:B-1----:R-:W-:Y:S01]  /*09f0*/  P2R R2, PR, RZ, 0x20 ;  /* 0x00000020ff027803 */ /* 0x002fe20000000000 */
[----:B------:R-:W-:Y:S01]  /*0a00*/  IMAD.U32 R3, RZ, RZ, UR6 ;  /* 0x00000006ff037e24 */ /* 0x000fe2000f8e00ff */
[----:B------:R-:W-:Y:S01]  /*0a10*/  @!P2 ISETP.GE.OR P5, PT, R238, c[0x0][0x1cc], !P0 ;  /* 0x00007300ee00aa0c */ /* 0x000fe200047a6670 */
[----:B------:R-:W-:Y:S01]  /*0a20*/  ULDC.64 UR6, c[0x0][0x1a8] ;  /* 0x00006a0000067ab9 */ /* 0x000fe20000000a00 */
[----:B------:R-:W-:Y:S01]  /*0a30*/  CS2R R38, SRZ ;  /* 0x0000000000267805 */ /* 0x000fe2000001ff00 */
[----:B------:R-:W-:Y:S01]  /*0a40*/  USHF.L.U32 UR5, UR6, 0x5, URZ ;  /* 0x0000000506057899 */ /* 0x000fe2000800063f */
[----:B------:R-:W-:Y:S01]  /*0a50*/  CS2R R36, SRZ ;  /* 0x0000000000247805 */ /* 0x000fe2000001ff00 */
[----:B------:R-:W-:Y:S01]  /*0a60*/  USHF.L.U64.HI UR7, UR6, UR20, UR7 ;  /* 0x0000001406077299 */ /* 0x000fe20008010207 */
[----:B------:R-:W-:Y:S01]  /*0a70*/  CS2R R42, SRZ ;  /* 0x00000000002a7805 */ /* 0x000fe2000001ff00 */
[----:B------:R-:W-:Y:S01]  /*0a80*/  CS2R R40, SRZ ;  /* 0x0000000000287805 */ /* 0x000fe2000001ff00 */
[----:B------:R-:W-:Y:S01]  /*0a90*/  CS2R R46, SRZ ;  /* 0x00000000002e7805 */ /* 0x000fe2000001ff00 */
[----:B------:R-:W-:Y:S01]  /*0aa0*/  CS2R R44, SRZ ;  /* 0x00000000002c7805 */ /* 0x000fe2000001ff00 */
[----:B------:R-:W-:Y:S01]  /*0ab0*/  CS2R R34, SRZ ;  /* 0x0000000000227805 */ /* 0x000fe2000001ff00 */
[----:B------:R-:W-:Y:S01]  /*0ac0*/  CS2R R32, SRZ ;  /* 0x0000000000207805 */ /* 0x000fe2000001ff00 */
[----:B------:R-:W-:Y:S01]  /*0ad0*/  CS2R R30, SRZ ;  /* 0x00000000001e7805 */ /* 0x000fe2000001ff00 */
[----:B------:R-:W-:Y:S01]  /*0ae0*/  P2R R11, PR, RZ, 0x20 ;  /* 0x00000020ff0b7803 */ /* 0x000fe20000000000 */
[----:B------:R-:W-:Y:S01]  /*0af0*/  CS2R R28, SRZ ;  /* 0x00000000001c7805 */ /* 0x000fe2000001ff00 */
[----:B------:R-:W-:Y:S01]  /*0b00*/  @!P2 ISETP.GE.OR P5, PT, R13, c[0x0][0x1cc], !P0 ;  /* 0x000073000d00aa0c */ /* 0x000fe200047a6670 */
[----:B------:R-:W-:Y:S01]  /*0b10*/  CS2R R26, SRZ ;  /* 0x00000000001a7805 */ /* 0x000fe2000001ff00 */
[----:B------:R-:W-:-:S02]  /*0b20*/  ISETP.NE.AND P0, PT, R2, RZ, PT ;  /* 0x000000ff0200720c */ /* 0x000fc40003f05270 */
[----:B------:R-:W-:-:S04]  /*0b30*/  @!P2 LEA R2, P1, R3, R6, 0x1 ;  /* 0x000000060302a211 */ /* 0x000fc800078208ff */
[----:B------:R-:W-:Y:S02]  /*0b40*/  @!P2 LEA.HI.X R3, R3, R7, R10, 0x1, P1 ;  /* 0x000000070303a211 */ /* 0x000fe400008f0c0a */
[----:B------:R-:W-:-:S05]  /*0b50*/  ISETP.NE.AND P1, PT, R11, RZ, PT ;  /* 0x000000ff0b00720c */ /* 0x000fca0003f25270 */
[----:B------:R3:W-:Y:S01]  /*0b60*/  LDGSTS.E.BYPASS.LTC128B.128 [R236+0xb080], [R6.64+0x80], !P0 ;  /* 0x0b08008006ec7fae */ /* 0x0007e2000c101d4e */
[----:B------:R-:W-:-:S03]  /*0b70*/  LEA R4, P0, R8, c[0x0][0x190], 0x1 ;  /* 0x0000640008047a11 */ /* 0x000fc600078008ff */
[----:B------:R3:W-:Y:S01]  /*0b80*/  LDGSTS.E.BYPASS.LTC128B.128 [R236+0xd880], [R6.64+0x100], !P6 ;  /* 0x0d88010006ec7fae */ /* 0x0007e2000f101d4e */
[----:B------:R-:W-:Y:S02]  /*0b90*/  ISETP.GE.AND P6, PT, R238, c[0x0][0x19c], PT ;  /* 0x00006700ee007a0c */ /* 0x000fe40003fc6270 */
[----:B------:R-:W-:Y:S01]  /*0ba0*/  LEA.HI.X R5, R8, c[0x0][0x194], R5, 0x1, P0 ;  /* 0x0000650008057a11 */ /* 0x000fe200000f0c05 */
[----:B------:R1:W-:Y:S01]  /*0bb0*/  @!P2 LDGSTS.E.BYPASS.LTC128B.128 [R236+0x9880], [R2.64], !P1 ;  /* 0x0988000002ecafae */ /* 0x0003e2000c901d4e */
[----:B------:R-:W-:-:S03]  /*0bc0*/  ISETP.LT.OR P4, PT, R0, 0x1, P6 ;  /* 0x000000010000780c */ /* 0x000fc60003781670 */
[----:B------:R1:W-:Y:S01]  /*0bd0*/  @!P2 LDGSTS.E.BYPASS.LTC128B.128 [R236+0xc080], [R2.64+0x80], !P3 ;  /* 0x0c08008002ecafae */ /* 0x0003e2000d901d4e */
[----:B------:R-:W-:-:S03]  /*0be0*/  ISETP.GE.AND P3, PT, R13, c[0x0][0x19c], PT ;  /* 0x000067000d007a0c */ /* 0x000fc60003f66270 */
[----:B------:R1:W-:Y:S01]  /*0bf0*/  @!P2 LDGSTS.E.BYPASS.LTC128B.128 [R236+0xe880], [R2.64+0x100], !P5 ;  /* 0x0e88010002ecafae */ /* 0x0003e2000e901d4e */
[----:B------:R-:W-:-:S04]  /*0c00*/  ISETP.GE.AND P5, PT, R247, c[0x0][0x19c], PT ;  /* 0x00006700f7007a0c */ /* 0x000fc80003fa6270 */
[C---:B------:R-:W-:Y:S01]  /*0c10*/  ISETP.LT.OR P1, PT, R0.reuse, 0x1, P5 ;  /* 0x000000010000780c */ /* 0x040fe20002f21670 */
[----:B------:R4:W-:Y:S01]  /*0c20*/  LDGSTS.E.BYPASS.LTC128B.128 [R236+0x80], [R4.64], !P4 ;  /* 0x0008000004ec7fae */ /* 0x0009e2000e101d4e */
[----:B------:R-:W-:Y:S02]  /*0c30*/  ISETP.LT.OR P4, PT, R0, 0x21, P6 ;  /* 0x000000210000780c */ /* 0x000fe40003781670 */
[----:B------:R-:W-:Y:S01]  /*0c40*/  ISETP.GE.AND P6, PT, R238, c[0x0][0x16c], PT ;  /* 0x00005b00ee007a0c */ /* 0x000fe20003fc6270 */
[----:B---3--:R-:W-:-:S03]  /*0c50*/  IMAD.MOV.U32 R6, RZ, RZ, c[0x0][0x1a8] ;  /* 0x00006a00ff067624 */ /* 0x008fc600078e00ff */
[----:B------:R-:W-:-:S05]  /*0c60*/  SEL R7, RZ, 0x1, P6 ;  /* 0x00000001ff077807 */ /* 0x000fca0003000000 */
[----:B------:R4:W-:Y:S01]  /*0c70*/  LDGSTS.E.BYPASS.LTC128B.128 [R236+0x2880], [R4.64+0x80], !P1 ;  /* 0x0288008004ec7fae */ /* 0x0009e2000c901d4e */
[----:B------:R-:W-:Y:S01]  /*0c80*/  ISETP.LT.OR P1, PT, R0, 0x21, P5 ;  /* 0x000000210000780c */ /* 0x000fe20002f21670 */
[----:B-1----:R-:W-:Y:S01]  /*0c90*/  IMAD.MOV.U32 R3, RZ, RZ, c[0x0][0x1ac] ;  /* 0x00006b00ff037624 */ /* 0x002fe200078e00ff */
[----:B------:R-:W-:-:S04]  /*0ca0*/  LEA R2, P0, R6, R4, 0x6 ;  /* 0x0000000406027211 */ /* 0x000fc800078030ff */
[----:B------:R-:W-:Y:S01]  /*0cb0*/  LEA.HI.X R3, R6, R5, R3, 0x6, P0 ;  /* 0x0000000506037211 */ /* 0x000fe200000f3403 */
[----:B------:R-:W-:Y:S01]  /*0cc0*/  IMAD.U32 R6, RZ, RZ, UR7 ;  /* 0x00000007ff067e24 */ /* 0x000fe2000f8e00ff */
[----:B------:R-:W-:Y:S01]  /*0cd0*/  ISETP.LT.OR P0, PT, R0, 0x1, P3 ;  /* 0x000000010000780c */ /* 0x000fe20001f01670 */
[----:B------:R-:W-:Y:S02]  /*0ce0*/  ULDC.64 UR6, c[0x0][0x188] ;  /* 0x0000620000067ab9 */ /* 0x000fe40000000a00 */
[----:B------:R-:W-:Y:S02]  /*0cf0*/  UIMAD.WIDE.U32 UR12, UR8, UR6, URZ ;  /* 0x00000006080c72a5 */ /* 0x000fe4000f8e003f */
[----:B------:R-:W-:-:S08]  /*0d00*/  UIMAD UR6, UR4, UR6, URZ ;  /* 0x00000006040672a4 */ /* 0x000fd0000f8e023f */
[----:B------:R4:W-:Y:S01]  /*0d10*/  LDGSTS.E.BYPASS.LTC128B.128 [R236+0x5080], [R4.64+0x100], !P0 ;  /* 0x0508010004ec7fae */ /* 0x0009e2000c101d4e */
[----:B------:R-:W-:-:S03]  /*0d20*/  ISETP.LT.OR P0, PT, R0, 0x21, P3 ;  /* 0x000000210000780c */ /* 0x000fc60001f01670 */
[----:B------:R1:W-:Y:S01]  /*0d30*/  LDGSTS.E.BYPASS.LTC128B.128 [R236+0x1080], [R2.64], !P4 ;  /* 0x0108000002ec7fae */ /* 0x0003e2000e101d4e */
[----:B------:R-:W-:-:S03]  /*0d40*/  ISETP.GE.AND P4, PT, R247, c[0x0][0x16c], PT ;  /* 0x00005b00f7007a0c */ /* 0x000fc60003f86270 */
[----:B------:R1:W-:Y:S01]  /*0d50*/  LDGSTS.E.BYPASS.LTC128B.128 [R236+0x3880], [R2.64+0x80], !P1 ;  /* 0x0388008002ec7fae */ /* 0x0003e2000c901d4e */
[----:B------:R-:W-:Y:S02]  /*0d60*/  @!P2 ISETP.LT.OR P1, PT, R0, 0x41, P5 ;  /* 0x000000410000a80c */ /* 0x000fe40002f21670 */
[----:B------:R-:W-:-:S03]  /*0d70*/  ISETP.GT.AND P5, PT, R240, 0xf, PT ;  /* 0x0000000ff000780c */ /* 0x000fc60003fa4270 */
[----:B------:R1:W-:Y:S04]  /*0d80*/  LDGSTS.E.BYPASS.LTC128B.128 [R236+0x6080], [R2.64+0x100], !P0 ;  /* 0x0608010002ec7fae */ /* 0x0003e8000c101d4e */
[----:B------:R-:W-:-:S04]  /*0d90*/  @P4 LOP3.LUT R246, R246, 0x2, RZ, 0xfc, !PT ;  /* 0x00000002f6f64812 */ /* 0x000fc800078efcff */
[----:B------:R-:W-:-:S04]  /*0da0*/  LOP3.LUT R246, R246, 0xfffffffe, RZ, 0xc0, !PT ;  /* 0xfffffffef6f67812 */ /* 0x000fc800078ec0ff */
[----:B------:R-:W-:Y:S01]  /*0db0*/  @P6 LOP3.LUT R246, R246, 0x1, RZ, 0xfc, !PT ;  /* 0x00000001f6f66812 */ /* 0x000fe200078efcff */
[----:B----4-:R-:W-:Y:S01]  /*0dc0*/  IMAD.U32 R5, RZ, RZ, UR5 ;  /* 0x00000005ff057e24 */ /* 0x010fe2000f8e00ff */
[----:B------:R-:W-:Y:S01]  /*0dd0*/  SEL R4, RZ, 0xffffffff, P4 ;  /* 0xffffffffff047807 */ /* 0x000fe20002000000 */
[----:B------:R-:W-:Y:S01]  /*0de0*/  UIMAD UR5, UR8, UR7, UR6 ;  /* 0x00000007080572a4 */ /* 0x000fe2000f8e0206 */
[----:B------:R-:W-:Y:S02]  /*0df0*/  ISETP.GE.AND P4, PT, R238, c[0x0][0x19c], PT ;  /* 0x00006700ee007a0c */ /* 0x000fe40003f86270 */
[----:B------:R-:W-:Y:S01]  /*0e00*/  ISETP.GE.AND P6, PT, R13, c[0x0][0x16c], PT ;  /* 0x00005b000d007a0c */ /* 0x000fe20003fc6270 */
[----:B------:R-:W-:Y:S01]  /*0e10*/  IMAD.SHL.U32 R8, R4, 0x2, RZ ;  /* 0x0000000204087824 */ /* 0x000fe200078e00ff */
[C---:B------:R-:W-:Y:S01]  /*0e20*/  @!P2 LEA R4, P0, R5.reuse, R2, 0x1 ;  /* 0x000000020504a211 */ /* 0x040fe200078008ff */
[----:B------:R-:W-:Y:S02]  /*0e30*/  UIADD3 UR5, UR13, UR5, URZ ;  /* 0x000000050d057290 */ /* 0x000fe4000fffe03f */
[----:B------:R-:W-:Y:S01]  /*0e40*/  ULDC.64 UR6, c[0x0][0x278] ;  /* 0x00009e0000067ab9 */ /* 0x000fe20000000a00 */
[----:B------:R-:W-:Y:S01]  /*0e50*/  @!P2 LEA.HI.X R5, R5, R3, R6, 0x1, P0 ;  /* 0x000000030505a211 */ /* 0x000fe200000f0c06 */
[----:B------:R-:W-:Y:S01]  /*0e60*/  UIMAD UR11, UR4, UR6, URZ ;  /* 0x00000006040b72a4 */ /* 0x000fe2000f8e023f */
[----:B------:R-:W-:Y:S01]  /*0e70*/  @!P2 ISETP.LT.OR P0, PT, R0, 0x41, P4 ;  /* 0x000000410000a80c */ /* 0x000fe20002701670 */
[----:B-1----:R-:W-:Y:S01]  /*0e80*/  IMAD R2, R243, c[0x0][0x178], RZ ;  /* 0x00005e00f3027a24 */ /* 0x002fe200078e02ff */
[----:B------:R-:W-:Y:S01]  /*0e90*/  LOP3.LUT R7, R8, 0x2, R7, 0xe2, !PT ;  /* 0x0000000208077812 */ /* 0x000fe200078ee207 */
[----:B------:R-:W-:Y:S01]  /*0ea0*/  IMAD R8, R86, c[0x0][0x180], RZ ;  /* 0x0000600056087a24 */ /* 0x000fe200078e02ff */
[----:B------:R-:W-:Y:S01]  /*0eb0*/  SEL R6, RZ, 0x4, P6 ;  /* 0x00000004ff067807 */ /* 0x000fe20003000000 */
[----:B------:R-:W-:Y:S01]  /*0ec0*/  IMAD R2, R242, c[0x0][0x17c], R2 ;  /* 0x00005f00f2027a24 */ /* 0x000fe200078e0202 */
[----:B------:R-:W-:Y:S01]  /*0ed0*/  @!P2 ISETP.LT.OR P4, PT, R0, 0x41, P3 ;  /* 0x000000410000a80c */ /* 0x000fe20001f81670 */
[----:B------:R-:W-:Y:S01]  /*0ee0*/  IMAD R8, R85, c[0x0][0x184], R8 ;  /* 0x0000610055087a24 */ /* 0x000fe200078e0208 */
[----:B------:R-:W-:Y:S01]  /*0ef0*/  LOP3.LUT R6, R7, R6, RZ, 0xfc, !PT ;  /* 0x0000000607067212 */ /* 0x000fe200078efcff */
[----:B------:R-:W-:Y:S01]  /*0f00*/  IMAD.IADD R251, R17, 0x1, R2 ;  /* 0x0000000111fb7824 */ /* 0x000fe200078e0202 */
[----:B------:R-:W-:Y:S01]  /*0f10*/  UIMAD.WIDE.U32 UR16, UR8, UR6, URZ ;  /* 0x00000006081072a5 */ /* 0x000fe2000f8e003f */
[----:B--2---:R-:W-:Y:S01]  /*0f20*/  IMAD.WIDE.U32 R16, R242, c[0x0][0x208], R238 ;  /* 0x00008200f2107a25 */ /* 0x004fe200078e00ee */
[----:B------:R-:W-:Y:S01]  /*0f30*/  LOP3.LUT R0, R6, 0x1, RZ, 0xc0, !PT ;  /* 0x0000000106007812 */ /* 0x000fe200078ec0ff */
[----:B------:R1:W-:Y:S01]  /*0f40*/  @!P2 LDGSTS.E.BYPASS.LTC128B.128 [R236+0x2080], [R4.64], !P0 ;  /* 0x0208000004ecafae */ /* 0x0003e2000c101d4e */
[----:B------:R-:W-:Y:S01]  /*0f50*/  UIMAD UR11, UR8, UR7, UR11 ;  /* 0x00000007080b72a4 */ /* 0x000fe2000f8e020b */
[----:B------:R-:W-:Y:S01]  /*0f60*/  IMAD.WIDE.U32 R2, R85, c[0x0][0x180], R250 ;  /* 0x0000600055027a25 */ /* 0x000fe200078e00fa */
[----:B------:R-:W-:Y:S01]  /*0f70*/  ISETP.NE.U32.AND P3, PT, R0, 0x1, PT ;  /* 0x000000010000780c */ /* 0x000fe20003f65070 */
[----:B------:R1:W-:Y:S01]  /*0f80*/  @!P2 LDGSTS.E.BYPASS.LTC128B.128 [R236+0x4880], [R4.64+0x80], !P1 ;  /* 0x0488008004ecafae */ /* 0x0003e2000c901d4e */
[----:B------:R-:W-:Y:S01]  /*0f90*/  ULDC.64 UR6, c[0x0][0x218] ;  /* 0x0000860000067ab9 */ /* 0x000fe20000000a00 */
[----:B------:R-:W-:Y:S01]  /*0fa0*/  IMAD R0, R243, c[0x0][0x208], RZ ;  /* 0x00008200f3007a24 */ /* 0x000fe200078e02ff */
[----:B------:R-:W-:Y:S01]  /*0fb0*/  IADD3 R7, P0, R2, UR12, RZ ;  /* 0x0000000c02077c10 */ /* 0x000fe2000ff1e0ff */
[----:B------:R1:W-:Y:S01]  /*0fc0*/  @!P2 LDGSTS.E.BYPASS.LTC128B.128 [R236+0x7080], [R4.64+0x100], !P4 ;  /* 0x0708010004ecafae */ /* 0x0003e2000e101d4e */
[----:B------:R-:W-:Y:S01]  /*0fd0*/  LOP3.LUT P2, RZ, R6, 0x2, RZ, 0xc0, !PT ;  /* 0x0000000206ff7812 */ /* 0x000fe2000784c0ff */
[----:B------:R-:W-:Y:S01]  /*0fe0*/  IMAD R0, R242, c[0x0][0x20c], R0 ;  /* 0x00008300f2007a24 */ /* 0x000fe200078e0200 */
[----:B------:R-:W-:Y:S01]  /*0ff0*/  IADD3.X R3, R3, UR5, R8, P0, !PT ;  /* 0x0000000503037c10 */ /* 0x000fe200087fe408 */
[----:B------:R-:W0:Y:S01]  /*1000*/  LDGDEPBAR ;  /* 0x00000000000079af */ /* 0x000e220000000000 */
[C---:B------:R-:W-:Y:S01]  /*1010*/  LEA R2, P0, R7.reuse, c[0x0][0x160], 0x1 ;  /* 0x0000580007027a11 */ /* 0x040fe200078008ff */
[----:B------:R-:W-:Y:S01]  /*1020*/  UIMAD.WIDE.U32 UR18, UR8, UR6, URZ ;  /* 0x00000006081272a5 */ /* 0x000fe2000f8e003f */
[----:B------:R-:W-:Y:S01]  /*1030*/  LOP3.LUT P4, RZ, R6, 0x4, RZ, 0xc0, !PT ;  /* 0x0000000406ff7812 */ /* 0x000fe2000788c0ff */
[----:B------:R-:W-:Y:S01]  /*1040*/  UIMAD UR6, UR4, UR6, URZ ;  /* 0x00000006040672a4 */ /* 0x000fe2000f8e023f */
[----:B------:R-:W-:Y:S01]  /*1050*/  LEA.HI.X R3, R7, c[0x0][0x164], R3, 0x1, P0 ;  /* 0x0000590007037a11 */ /* 0x000fe200000f0c03 */
[----:B------:R-:W-:Y:S01]  /*1060*/  IMAD R6, R86, c[0x0][0x270], RZ ;  /* 0x00009c0056067a24 */ /* 0x000fe200078e02ff */
[C---:B------:R-:W-:Y:S01]  /*1070*/  ISETP.LT.OR P0, PT, R12.reuse, 0x1, P3 ;  /* 0x000000010c00780c */ /* 0x040fe20001f01670 */
[----:B------:R-:W-:Y:S01]  /*1080*/  IMAD.IADD R249, R17, 0x1, R0 ;  /* 0x0000000111f97824 */ /* 0x000fe200078e0200 */
[C---:B------:R-:W-:Y:S01]  /*1090*/  ISETP.LT.OR P1, PT, R12.reuse, 0x1, !P2 ;  /* 0x000000010c00780c */ /* 0x040fe20005721670 */
[----:B------:R-:W-:Y:S01]  /*10a0*/  IMAD.MOV.U32 R248, RZ, RZ, R16 ;  /* 0x000000fffff87224 */ /* 0x000fe200078e0010 */
[----:B------:R-:W-:Y:S01]  /*10b0*/  UIADD3 UR11, UR17, UR11, URZ ;  /* 0x0000000b110b7290 */ /* 0x000fe2000fffe03f */
[C---:B------:R-:W-:Y:S01]  /*10c0*/  IMAD R0, R85.reuse, c[0x0][0x274], R6 ;  /* 0x00009d0055007a24 */ /* 0x040fe200078e0206 */
[----:B------:R-:W-:Y:S01]  /*10d0*/  UIMAD UR7, UR8, UR7, UR6 ;  /* 0x00000007080772a4 */ /* 0x000fe2000f8e0206 */
[----:B------:R-:W-:Y:S01]  /*10e0*/  IMAD.WIDE.U32 R6, R85, c[0x0][0x210], R248 ;  /* 0x0000840055067a25 */ /* 0x000fe200078e00f8 */
[----:B------:R-:W-:Y:S01]  /*10f0*/  ISETP.LT.OR P2, PT, R12, 0x21, !P2 ;  /* 0x000000210c00780c */ /* 0x000fe20005741670 */
[----:B------:R2:W-:Y:S01]  /*1100*/  STL.64 [R1], R16 ;  /* 0x0000001001007387 */ /* 0x0005e20000100a00 */
[----:B------:R-:W-:-:S03]  /*1110*/  UIADD3 UR9, UR19, UR7, URZ ;  /* 0x0000000713097290 */ /* 0x000fc6000fffe03f */
[----:B------:R3:W-:Y:S01]  /*1120*/  LDGSTS.E.BYPASS.LTC128B.128 [R236+0xf080], [R2.64], !P0 ;  /* 0x0f08000002ec7fae */ /* 0x0007e2000c101d4e */
[----:B------:R-:W-:Y:S01]  /*1130*/  IADD3 R8, P0, R2, UR22, RZ ;  /* 0x0000001602087c10 */ /* 0x000fe2000ff1e0ff */
[----:B------:R-:W-:Y:S01]  /*1140*/  ULDC.64 UR6, c[0x0][0x208] ;  /* 0x0000820000067ab9 */ /* 0x000fe20000000a00 */
[----:B-1----:R-:W-:Y:S01]  /*1150*/  IMAD.WIDE.U32 R4, R85, c[0x0][0x270], R244 ;  /* 0x00009c0055047a25 */ /* 0x002fe200078e00f4 */
[----:B------:R3:W-:Y:S01]  /*1160*/  LDGSTS.E.BYPASS.LTC128B.128 [R236+0x11080], [R2.64+0x80], !P1 ;  /* 0x1108008002ec7fae */ /* 0x0007e2000c901d4e */
[----:B------:R-:W-:Y:S01]  /*1170*/  IADD3.X R9, R3, UR21, RZ, P0, !PT ;  /* 0x0000001503097c10 */ /* 0x000fe200087fe4ff */
[----:B------:R-:W-:Y:S01]  /*1180*/  USHF.L.U32 UR23, UR6, 0x5, URZ ;  /* 0x0000000506177899 */ /* 0x000fe2000800063f */
[C---:B------:R-:W-:Y:S01]  /*1190*/  ISETP.LT.OR P0, PT, R12.reuse, 0x1, !P4 ;  /* 0x000000010c00780c */ /* 0x040fe20006701670 */
[----:B------:R-:W-:Y:S01]  /*11a0*/  USHF.L.U64.HI UR7, UR6, UR20, UR7 ;  /* 0x0000001406077299 */ /* 0x000fe20008010207 */
[C---:B------:R-:W-:Y:S02]  /*11b0*/  ISETP.LT.OR P1, PT, R12.reuse, 0x21, P3 ;  /* 0x000000210c00780c */ /* 0x040fe40001f21670 */
[----:B------:R-:W-:Y:S01]  /*11c0*/  ISETP.LT.OR P3, PT, R12, 0x21, !P4 ;  /* 0x000000210c00780c */ /* 0x000fe20006761670 */
[----:B------:R-:W-:Y:S01]  /*11d0*/  USHF.L.U64.HI UR7, UR23, 0x1, UR7 ;  /* 0x0000000117077899 */ /* 0x000fe20008010207 */
[----:B------:R-:W-:-:S07]  /*11e0*/  ISETP.GE.AND P4, PT, R238, c[0x0][0x1fc], PT ;  /* 0x00007f00ee007a0c */ /* 0x000fce0003f86270 */
[----:B------:R3:W-:Y:S01]  /*11f0*/  LDGSTS.E.BYPASS.LTC128B.128 [R236+0x13080], [R2.64+0x100], !P0 ;  /* 0x1308010002ec7fae */ /* 0x0007e2000c101d4e */
[----:B------:R-:W-:Y:S01]  /*1200*/  IADD3 R10, P0, R4, UR16, RZ ;  /* 0x00000010040a7c10 */ /* 0x000fe2000ff1e0ff */
[----:B------:R-:W-:Y:S02]  /*1210*/  IMAD R4, R86, c[0x0][0x210], RZ ;  /* 0x0000840056047a24 */ /* 0x000fe400078e02ff */
[----:B------:R1:W-:Y:S01]  /*1220*/  LDGSTS.E.BYPASS.LTC128B.128 [R236+0x10080], [R8.64], !P1 ;  /* 0x1008000008ec7fae */ /* 0x0003e2000c901d4e */
[----:B------:R-:W-:Y:S01]  /*1230*/  IADD3.X R11, R5, UR11, R0, P0, !PT ;  /* 0x0000000b050b7c10 */ /* 0x000fe200087fe400 */
[----:B------:R-:W-:Y:S01]  /*1240*/  IMAD R4, R85, c[0x0][0x214], R4 ;  /* 0x0000850055047a24 */ /* 0x000fe200078e0204 */
[----:B------:R-:W-:-:S04]  /*1250*/  IADD3 R0, P0, R6, UR18, RZ ;  /* 0x0000001206007c10 */ /* 0x000fc8000ff1e0ff */
[----:B------:R-:W-:Y:S02]  /*1260*/  IADD3.X R6, R7, UR9, R4, P0, !PT ;  /* 0x0000000907067c10 */ /* 0x000fe400087fe404 */
[----:B------:R-:W-:-:S04]  /*1270*/  LEA R4, P0, R0, c[0x0][0x1f0], 0x1 ;  /* 0x00007c0000047a11 */ /* 0x000fc800078008ff */
[----:B------:R-:W-:Y:S01]  /*1280*/  LEA.HI.X R5, R0, c[0x0][0x1f4], R6, 0x1, P0 ;  /* 0x00007d0000057a11 */ /* 0x000fe200000f0c06 */
[----:B------:R-:W-:Y:S01]  /*1290*/  IMAD.U32 R0, RZ, RZ, UR22 ;  /* 0x00000016ff007e24 */ /* 0x000fe2000f8e00ff */
[----:B------:R-:W-:-:S04]  /*12a0*/  USHF.L.U32 UR22, UR23, 0x1, URZ ;  /* 0x0000000117167899 */ /* 0x000fc8000800063f */
[----:B------:R-:W-:-:S04]  /*12b0*/  IADD3 R6, P1, P0, R0, 0x80, R2 ;  /* 0x0000008000067810 */ /* 0x000fc8000783e002 */
[--C-:B------:R-:W-:Y:S02]  /*12c0*/  IADD3.X R7, RZ, UR21, R3.reuse, P1, P0 ;  /* 0x00000015ff077c10 */ /* 0x100fe40008fe0403 */
[----:B---3--:R-:W-:Y:S01]  /*12d0*/  IADD3 R2, P1, P0, R0, 0x100, R2 ;  /* 0x0000010000027810 */ /* 0x008fe2000783e002 */
[----:B------:R-:W-:Y:S02]  /*12e0*/  IMAD.U32 R0, RZ, RZ, UR22 ;  /* 0x00000016ff007e24 */ /* 0x000fe4000f8e00ff */
[----:B------:R3:W-:Y:S01]  /*12f0*/  LDGSTS.E.BYPASS.LTC128B.128 [R236+0x12080], [R6.64], !P2 ;  /* 0x1208000006ec7fae */ /* 0x0007e2000d101d4e */
[----:B------:R-:W-:Y:S01]  /*1300*/  IADD3.X R3, RZ, UR21, R3, P1, P0 ;  /* 0x00000015ff037c10 */ /* 0x000fe20008fe0403 */
[----:B-1----:R-:W-:Y:S01]  /*1310*/  IMAD R9, R86, c[0x0][0x288], RZ ;  /* 0x0000a20056097a24 */ /* 0x002fe200078e02ff */
[----:B--2---:R-:W-:Y:S01]  /*1320*/  IADD3 R16, P1, P0, R0, 0x100, R4 ;  /* 0x0000010000107810 */ /* 0x004fe2000783e004 */
[----:B------:R-:W-:Y:S01]  /*1330*/  @!P5 IMAD.SHL.U32 R0, R240, 0x10, RZ ;  /* 0x00000010f000d824 */ /* 0x000fe200078e00ff */
[----:B------:R-:W-:Y:S01]  /*1340*/  ISETP.GE.AND P2, PT, R13, c[0x0][0x1fc], PT ;  /* 0x00007f000d007a0c */ /* 0x000fe20003f46270 */
[----:B------:R1:W-:Y:S01]  /*1350*/  LDGSTS.E.BYPASS.LTC128B.128 [R236+0x14080], [R2.64], !P3 ;  /* 0x1408000002ec7fae */ /* 0x0003e2000d901d4e */
[----:B------:R-:W-:Y:S01]  /*1360*/  IADD3.X R17, RZ, UR7, R5, P1, P0 ;  /* 0x00000007ff117c10 */ /* 0x000fe20008fe0405 */
[----:B------:R-:W-:Y:S01]  /*1370*/  IMAD R9, R85, c[0x0][0x28c], R9 ;  /* 0x0000a30055097a24 */ /* 0x000fe200078e0209 */
[----:B------:R-:W-:-:S02]  /*1380*/  ISETP.GE.AND P3, PT, R247, c[0x0][0x1fc], PT ;  /* 0x00007f00f7007a0c */ /* 0x000fc40003f66270 */
[----:B------:R-:W-:Y:S02]  /*1390*/  ISETP.LT.OR P1, PT, R12, 0x1, P4 ;  /* 0x000000010c00780c */ /* 0x000fe40002721670 */
[CC--:B------:R-:W-:Y:S02]  /*13a0*/  LEA.HI R13, R14.reuse, R240.reuse, RZ, 0x2 ;  /* 0x000000f00e0d7211 */ /* 0x0c0fe400078f10ff */
[----:B---3--:R-:W-:Y:S02]  /*13b0*/  LEA.HI R7, R14, R240, RZ, 0x4 ;  /* 0x000000f00e077211 */ /* 0x008fe400078f20ff */
        /* <DEDUP_REMOVED lines=8> */
[----:B------:R-:W-:Y:S01]  /*1440*/  IADD3 R10, P0, R4, UR22, RZ ;  /* 0x00000016040a7c10 */ /* 0x000fe2000ff1e0ff */
[----:B------:R-:W-:Y:S02]  /*1450*/  ULDC UR22, c[0x0][0x168] ;  /* 0x00005a0000167ab9 */ /* 0x000fe40000000800 */
[----:B------:R-:W-:Y:S01]  /*1460*/  UISETP.GE.AND UP0, UPT, UR22, 0x1, UPT ;  /* 0x000000011600788c */ /* 0x000fe2000bf06270 */
[----:B------:R-:W-:Y:S01]  /*1470*/  IADD3.X R11, R5, UR7, RZ, P0, !PT ;  /* 0x00000007050b7c10 */ /* 0x000fe200087fe4ff */
[----:B------:R-:W-:Y:S01]  /*1480*/  ULDC.64 UR6, c[0x0][0x290] ;  /* 0x0000a40000067ab9 */ /* 0x000fe20000000a00 */
[----:B------:R-:W-:Y:S01]  /*1490*/  ISETP.LT.OR P0, PT, R12, 0x1, P2 ;  /* 0x000000010c00780c */ /* 0x000fe20001701670 */
[----:B------:R-:W-:Y:S02]  /*14a0*/  UIMAD UR20, UR4, UR6, URZ ;  /* 0x00000006041472a4 */ /* 0x000fe4000f8e023f */
[----:B------:R-:W-:-:S02]  /*14b0*/  UIMAD.WIDE.U32 UR24, UR8, UR6, URZ ;  /* 0x00000006081872a5 */ /* 0x000fc4000f8e003f */
[----:B------:R-:W-:Y:S01]  /*14c0*/  UIMAD UR20, UR8, UR7, UR20 ;  /* 0x00000007081472a4 */ /* 0x000fe2000f8e0214 */
[----:B-1----:R-:W-:Y:S01]  /*14d0*/  SHF.R.S32.HI R0, RZ, 0x2, R13 ;  /* 0x00000002ff007819 */ /* 0x002fe2000001140d */
[----:B------:R-:W-:Y:S02]  /*14e0*/  IMAD.WIDE.U32 R2, R85, c[0x0][0x288], R244 ;  /* 0x0000a20055027a25 */ /* 0x000fe400078e00f4 */
[----:B------:R-:W-:-:S04]  /*14f0*/  UIADD3 UR20, UR25, UR20, URZ ;  /* 0x0000001419147290 */ /* 0x000fc8000fffe03f */
[----:B------:R2:W-:Y:S01]  /*1500*/  LDGSTS.E.BYPASS.LTC128B.128 [R236+0x1f080], [R4.64+0x100], !P0 ;  /* 0x1f08010004ec7fae */ /* 0x0005e2000c101d4e */
[----:B------:R-:W-:-:S13]  /*1510*/  ISETP.LT.OR P0, PT, R12, 0x21, P4 ;  /* 0x000000210c00780c */ /* 0x000fda0002701670 */
[----:B------:R1:W-:Y:S01]  /*1520*/  LDGSTS.E.BYPASS.LTC128B.128 [R236+0x1c080], [R10.64], !P0 ;  /* 0x1c0800000aec7fae */ /* 0x0003e2000c101d4e */
[----:B------:R-:W-:-:S03]  /*1530*/  IADD3 R8, P0, R2, UR24, RZ ;  /* 0x0000001802087c10 */ /* 0x000fc6000ff1e0ff */
[----:B------:R1:W-:Y:S01]  /*1540*/  LDGSTS.E.BYPASS.LTC128B.128 [R236+0x1e080], [R10.64+0x80], !P1 ;  /* 0x1e0800800aec7fae */ /* 0x0003e2000c901d4e */
[----:B------:R-:W-:Y:S02]  /*1550*/  IADD3.X R9, R3, UR20, R9, P0, !PT ;  /* 0x0000001403097c10 */ /* 0x000fe400087fe409 */
[----:B------:R-:W-:Y:S02]  /*1560*/  SHF.R.S32.HI R3, RZ, 0x5, R24 ;  /* 0x00000005ff037819 */ /* 0x000fe40000011418 */
[----:B------:R-:W-:Y:S02]  /*1570*/  LEA R18, P0, R8, c[0x0][0x280], 0x2 ;  /* 0x0000a00008127a11 */ /* 0x000fe400078010ff */
[----:B--2---:R-:W-:Y:S02]  /*1580*/  SHF.R.S32.HI R5, RZ, 0x1f, R13 ;  /* 0x0000001fff057819 */ /* 0x004fe4000001140d */
[----:B------:R-:W-:Y:S02]  /*1590*/  SHF.R.S32.HI R4, RZ, 0x4, R7 ;  /* 0x00000004ff047819 */ /* 0x000fe40000011407 */
[----:B------:R-:W-:-:S02]  /*15a0*/  LEA.HI R5, R5, R0, RZ, 0x3 ;  /* 0x0000000005057211 */ /* 0x000fc400078f18ff */
[----:B------:R-:W-:Y:S02]  /*15b0*/  LEA.HI R6, R7, R4, RZ, 0x1 ;  /* 0x0000000407067211 */ /* 0x000fe400078f08ff */
[----:B------:R-:W-:Y:S02]  /*15c0*/  LOP3.LUT R2, R5, 0xfffffff8, RZ, 0xc0, !PT ;  /* 0xfffffff805027812 */ /* 0x000fe400078ec0ff */
[----:B------:R-:W-:Y:S02]  /*15d0*/  LOP3.LUT R5, R6, 0xfffffffe, RZ, 0xc0, !PT ;  /* 0xfffffffe06057812 */ /* 0x000fe400078ec0ff */
[----:B------:R-:W-:Y:S01]  /*15e0*/  LEA.HI.X R19, R8, c[0x0][0x284], R9, 0x2, P0 ;  /* 0x0000a10008137a11 */ /* 0x000fe200000f1409 */
[----:B------:R-:W-:Y:S01]  /*15f0*/  IMAD.IADD R84, R0, 0x1, -R2 ;  /* 0x0000000100547824 */ /* 0x000fe200078e0a02 */
[----:B------:R-:W-:Y:S01]  /*1600*/  LEA.HI R2, R14, R240, RZ, 0x7 ;  /* 0x000000f00e027211 */ /* 0x000fe200078f38ff */
[----:B------:R-:W-:Y:S01]  /*1610*/  IMAD.IADD R0, R4, 0x1, -R5 ;  /* 0x0000000104007824 */ /* 0x000fe200078e0a05 */
[----:B------:R-:W-:Y:S01]  /*1620*/  SHF.R.S32.HI R4, RZ, 0x1f, R24 ;  /* 0x0000001fff047819 */ /* 0x000fe20000011418 */
[----:B------:R-:W-:Y:S01]  /*1630*/  IMAD.SHL.U32 R8, R3, 0x100, RZ ;  /* 0x0000010003087824 */ /* 0x000fe200078e00ff */
[----:B------:R-:W-:Y:S01]  /*1640*/  LOP3.LUT R5, R7, 0xfffffff0, RZ, 0xc0, !PT ;  /* 0xfffffff007057812 */ /* 0x000fe200078ec0ff */
[----:B------:R-:W-:Y:S01]  /*1650*/  IMAD.SHL.U32 R9, R22, 0x8, RZ ;  /* 0x0000000816097824 */ /* 0x000fe200078e00ff */
[----:B------:R-:W-:-:S02]  /*1660*/  LEA.HI R4, R4, R3, RZ, 0x2 ;  /* 0x0000000304047211 */ /* 0x000fc400078f10ff */
[----:B------:R-:W-:Y:S01]  /*1670*/  SHF.R.S32.HI R21, RZ, 0x7, R2 ;  /* 0x00000007ff157819 */ /* 0x000fe20000011402 */
[----:B------:R-:W-:Y:S01]  /*1680*/  IMAD.IADD R2, R240, 0x1, -R5 ;  /* 0x00000001f0027824 */ /* 0x000fe200078e0a05 */
[----:B------:R-:W-:Y:S02]  /*1690*/  LOP3.LUT R5, R4, 0xfffffffc, RZ, 0xc0, !PT ;  /* 0xfffffffc04057812 */ /* 0x000fe400078ec0ff */
[----:B------:R-:W-:Y:S01]  /*16a0*/  ISETP.LT.OR P0, PT, R12, 0x21, P2 ;  /* 0x000000210c00780c */ /* 0x000fe20001701670 */
[C---:B------:R-:W-:Y:S01]  /*16b0*/  IMAD.SHL.U32 R4, R2.reuse, 0x10, RZ ;  /* 0x0000001002047824 */ /* 0x040fe200078e00ff */
[----:B------:R-:W-:Y:S01]  /*16c0*/  SHF.R.S32.HI R7, RZ, 0x1f, R2 ;  /* 0x0000001fff077819 */ /* 0x000fe20000011402 */
[----:B------:R-:W-:Y:S01]  /*16d0*/  IMAD.SHL.U32 R6, R21, 0x8, RZ ;  /* 0x0000000815067824 */ /* 0x000fe200078e00ff */
[----:B------:R-:W-:Y:S01]  /*16e0*/  LOP3.LUT P3, RZ, R2, 0x2, RZ, 0xc0, !PT ;  /* 0x0000000202ff7812 */ /* 0x000fe2000786c0ff */
[----:B------:R-:W-:Y:S01]  /*16f0*/  IMAD.IADD R12, R3, 0x1, -R5 ;  /* 0x00000001030c7824 */ /* 0x000fe200078e0a05 */
[----:B------:R-:W-:Y:S01]  /*1700*/  LOP3.LUT R3, R4, 0xf0, RZ, 0xc0, !PT ;  /* 0x000000f004037812 */ /* 0x000fe200078ec0ff */
[----:B------:R-:W-:Y:S01]  /*1710*/  IMAD.SHL.U32 R5, R84, 0x10, RZ ;  /* 0x0000001054057824 */ /* 0x000fe200078e00ff */
[----:B------:R-:W-:Y:S01]  /*1720*/  LOP3.LUT R4, R6, 0x8, RZ, 0xc0, !PT ;  /* 0x0000000806047812 */ /* 0x000fe200078ec0ff */
[----:B------:R-:W-:Y:S01]  /*1730*/  IMAD.SHL.U32 R220, R2, 0x2, RZ ;  /* 0x0000000202dc7824 */ /* 0x000fe200078e00ff */
[----:B------:R-:W-:Y:S01]  /*1740*/  LEA.HI R222, R7, R2, RZ, 0x3 ;  /* 0x0000000207de7211 */ /* 0x000fe200078f18ff */
[----:B------:R-:W-:Y:S01]  /*1750*/  IMAD.SHL.U32 R237, R12, 0x10, RZ ;  /* 0x000000100ced7824 */ /* 0x000fe200078e00ff */
[C---:B------:R-:W-:Y:S01]  /*1760*/  LOP3.LUT R15, R3.reuse, 0x100, R8, 0xf8, !PT ;  /* 0x00000100030f7812 */ /* 0x040fe200078ef808 */
[----:B------:R2:W-:Y:S01]  /*1770*/  LDGSTS.E.BYPASS.LTC128B.128 [R236+0x20080], [R16.64], !P0 ;  /* 0x2008000010ec7fae */ /* 0x0005e2000c101d4e */
[----:B------:R-:W-:-:S02]  /*1780*/  LOP3.LUT R6, R3, R4, RZ, 0xfc, !PT ;  /* 0x0000000403067212 */ /* 0x000fc400078efcff */
[C---:B------:R-:W-:Y:S01]  /*1790*/  LOP3.LUT R3, R222.reuse, 0xfffffff8, RZ, 0xc0, !PT ;  /* 0xfffffff8de037812 */ /* 0x040fe200078ec0ff */
[----:B------:R-:W-:Y:S01]  /*17a0*/  IMAD.SHL.U32 R222, R222, 0x40, RZ ;  /* 0x00000040dede7824 */ /* 0x000fe200078e00ff */
[----:B------:R-:W-:Y:S01]  /*17b0*/  LOP3.LUT R14, R4, 0x70, R5, 0xf8, !PT ;  /* 0x00000070040e7812 */ /* 0x000fe200078ef805 */
[----:B------:R-:W-:Y:S01]  /*17c0*/  IMAD.SHL.U32 R4, R0, 0x20, RZ ;  /* 0x0000002000047824 */ /* 0x000fe200078e00ff */
[----:B------:R-:W-:Y:S01]  /*17d0*/  LEA.HI R5, R12, R12, RZ, 0x1 ;  /* 0x0000000c0c057211 */ /* 0x000fe200078f08ff */
[----:B------:R-:W-:Y:S01]  /*17e0*/  IMAD.IADD R7, R2, 0x1, -R3 ;  /* 0x0000000102077824 */ /* 0x000fe200078e0a03 */
[----:B------:R-:W-:Y:S01]  /*17f0*/  LOP3.LUT R220, R6, 0x18, R220, 0x78, !PT ;  /* 0x0000001806dc7812 */ /* 0x000fe200078e78dc */
[----:B------:R-:W-:Y:S01]  /*1800*/  IMAD.MOV.U32 R2, RZ, RZ, 0x10 ;  /* 0x00000010ff027424 */ /* 0x000fe200078e00ff */
[----:B------:R-:W-:Y:S01]  /*1810*/  LOP3.LUT R3, R13, 0x3ffffffc, RZ, 0xc0, !PT ;  /* 0x3ffffffc0d037812 */ /* 0x000fe200078ec0ff */
[----:B------:R-:W-:Y:S01]  /*1820*/  IMAD.SHL.U32 R5, R5, 0x100, RZ ;  /* 0x0000010005057824 */ /* 0x000fe200078e00ff */
[----:B------:R-:W-:Y:S01]  /*1830*/  LOP3.LUT P0, RZ, R7, 0x2, RZ, 0xc0, !PT ;  /* 0x0000000207ff7812 */ /* 0x000fe2000780c0ff */
[----:B------:R-:W-:Y:S01]  /*1840*/  IMAD.SHL.U32 R6, R20, 0x40, RZ ;  /* 0x0000004014067824 */ /* 0x000fe200078e00ff */
[----:B------:R-:W-:Y:S01]  /*1850*/  LOP3.LUT R4, R4, 0x20, RZ, 0xc0, !PT ;  /* 0x0000002004047812 */ /* 0x000fe200078ec0ff */
[----:B------:R-:W-:Y:S01]  /*1860*/  IMAD.IADD R8, R240, 0x1, -R3 ;  /* 0x00000001f0087824 */ /* 0x000fe200078e0a03 */
[----:B------:R-:W-:-:S02]  /*1870*/  SEL R231, R2, 0xfffffff0, !P0 ;  /* 0xfffffff002e77807 */ /* 0x000fc40004000000 */
[----:B------:R-:W-:Y:S02]  /*1880*/  LOP3.LUT R5, R5, 0x7ffffe00, RZ, 0xc0, !PT ;  /* 0x7ffffe0005057812 */ /* 0x000fe400078ec0ff */
[----:B------:R-:W-:Y:S02]  /*1890*/  LOP3.LUT P0, RZ, R20, 0x2, RZ, 0xc0, !PT ;  /* 0x0000000214ff7812 */ /* 0x000fe4000780c0ff */
[----:B------:R-:W-:Y:S01]  /*18a0*/  LOP3.LUT R3, R6, 0x1c0, RZ, 0xc0, !PT ;  /* 0x000001c006037812 */ /* 0x000fe200078ec0ff */
[----:B-1----:R-:W-:Y:S01]  /*18b0*/  IMAD R11, R8, 0x2, R5 ;  /* 0x00000002080b7824 */ /* 0x002fe200078e0205 */
[----:B------:R-:W-:Y:S01]  /*18c0*/  SEL R217, R2, 0xfffffff0, !P0 ;  /* 0xfffffff002d97807 */ /* 0x000fe20004000000 */
[----:B------:R-:W-:Y:S01]  /*18d0*/  IMAD.SHL.U32 R6, R12, 0x100, RZ ;  /* 0x000001000c067824 */ /* 0x000fe200078e00ff */
[----:B------:R-:W-:Y:S02]  /*18e0*/  LOP3.LUT R5, R3, 0x30, R237, 0xf8, !PT ;  /* 0x0000003003057812 */ /* 0x000fe400078ef8ed */
[----:B------:R-:W-:-:S02]  /*18f0*/  SHF.R.U32.HI R2, RZ, 0x3, R15 ;  /* 0x00000003ff027819 */ /* 0x000fc4000001160f */
[--C-:B------:R-:W-:Y:S02]  /*1900*/  LOP3.LUT R8, R5, 0x8, R23.reuse, 0xf8, !PT ;  /* 0x0000000805087812 */ /* 0x100fe400078ef817 */
[----:B------:R-:W-:Y:S02]  /*1910*/  LOP3.LUT R223, R2, 0x38, RZ, 0xc0, !PT ;  /* 0x0000003802df7812 */ /* 0x000fe400078ec0ff */
[----:B------:R-:W-:Y:S02]  /*1920*/  LOP3.LUT R5, R3, 0x8, R23, 0xf8, !PT ;  /* 0x0000000803057812 */ /* 0x000fe400078ef817 */
[----:B------:R-:W-:Y:S01]  /*1930*/  SHF.R.U32.HI R2, RZ, 0x3, R3 ;  /* 0x00000003ff027819 */ /* 0x000fe20000011603 */
[----:B------:R-:W-:Y:S01]  /*1940*/  IMAD.SHL.U32 R3, R7, 0x40, RZ ;  /* 0x0000004007037824 */ /* 0x000fe200078e00ff */
[----:B------:R-:W-:Y:S01]  /*1950*/  LOP3.LUT R9, R4, 0x18, R9, 0xf8, !PT ;  /* 0x0000001804097812 */ /* 0x000fe200078ef809 */
[----:B------:R-:W-:Y:S01]  /*1960*/  IMAD.SHL.U32 R4, R0, 0x8, RZ ;  /* 0x0000000800047824 */ /* 0x000fe200078e00ff */
[----:B------:R-:W-:-:S02]  /*1970*/  LOP3.LUT R216, R5, R2, RZ, 0x3c, !PT ;  /* 0x0000000205d87212 */ /* 0x000fc400078e3cff */
[----:B------:R-:W-:Y:S02]  /*1980*/  LOP3.LUT R3, R3, 0x1c0, RZ, 0xc0, !PT ;  /* 0x000001c003037812 */ /* 0x000fe400078ec0ff */
[----:B------:R-:W-:Y:S01]  /*1990*/  LOP3.LUT R10, R14, 0x100, R6, 0xf8, !PT ;  /* 0x000001000e0a7812 */ /* 0x000fe200078ef806 */
[----:B------:R-:W-:Y:S01]  /*19a0*/  IMAD R216, R21, 0x200, R216 ;  /* 0x0000020015d87824 */ /* 0x000fe200078e02d8 */
[----:B------:R-:W-:Y:S02]  /*19b0*/  LOP3.LUT R2, R8, R2, RZ, 0x3c, !PT ;  /* 0x0000000208027212 */ /* 0x000fe400078e3cff */
[----:B------:R-:W-:Y:S02]  /*19c0*/  LOP3.LUT R6, R4, 0x8, RZ, 0xc0, !PT ;  /* 0x0000000804067812 */ /* 0x000fe400078ec0ff */
[----:B------:R-:W-:Y:S01]  /*19d0*/  LOP3.LUT P1, RZ, R7, 0x4, RZ, 0xc0, !PT ;  /* 0x0000000407ff7812 */ /* 0x000fe2000782c0ff */
[----:B------:R-:W-:Y:S01]  /*19e0*/  IMAD R227, R0, 0x200, R2 ;  /* 0x0000020000e37824 */ /* 0x000fe200078e0202 */
[----:B------:R-:W-:-:S02]  /*19f0*/  SHF.R.U32.HI R4, RZ, 0x3, R3 ;  /* 0x00000003ff047819 */ /* 0x000fc40000011603 */
[----:B------:R-:W-:Y:S02]  /*1a00*/  LOP3.LUT R7, R24, 0xffffffe0, RZ, 0xc0, !PT ;  /* 0xffffffe018077812 */ /* 0x000fe400078ec0ff */
[----:B------:R-:W-:Y:S01]  /*1a10*/  LOP3.LUT R222, R222, 0xfffffe00, RZ, 0xc0, !PT ;  /* 0xfffffe00dede7812 */ /* 0x000fe200078ec0ff */
[----:B------:R-:W-:Y:S01]  /*1a20*/  CS2R R24, SRZ ;  /* 0x0000000000187805 */ /* 0x000fe2000001ff00 */
[----:B------:R-:W-:Y:S01]  /*1a30*/  PLOP3.LUT P0, PT, PT, PT, UP0, 0x80, 0x0 ;  /* 0x000000000000781c */ /* 0x000fe20003f0f008 */
[----:B------:R-:W-:Y:S01]  /*1a40*/  IMAD.IADD R7, R240, 0x1, -R7 ;  /* 0x00000001f0077824 */ /* 0x000fe200078e0a07 */
[----:B------:R-:W-:Y:S01]  /*1a50*/  LOP3.LUT R0, R4, R3, R6, 0x1e, !PT ;  /* 0x0000000304007212 */ /* 0x000fe200078e1e06 */
[----:B------:R-:W-:Y:S01]  /*1a60*/  IMAD R2, R12, 0x400, R222 ;  /* 0x000004000c027824 */ /* 0x000fe200078e02de */
[----:B------:R-:W-:Y:S01]  /*1a70*/  LOP3.LUT R3, R4, R9, R3, 0x1e, !PT ;  /* 0x0000000904037212 */ /* 0x000fe200078e1e03 */
[----:B------:R-:W-:Y:S01]  /*1a80*/  @!P5 IMAD.SHL.U32 R4, R240, 0x10, RZ ;  /* 0x00000010f004d824 */ /* 0x000fe200078e00ff */
[----:B------:R-:W-:Y:S01]  /*1a90*/  SHF.R.U32.HI R5, RZ, 0x3, R10 ;  /* 0x00000003ff057819 */ /* 0x000fe2000001160a */
[----:B------:R-:W-:Y:S01]  /*1aa0*/  IMAD.IADD R228, R2, 0x1, R0 ;  /* 0x0000000102e47824 */ /* 0x000fe200078e0200 */
[----:B------:R-:W-:Y:S01]  /*1ab0*/  LOP3.LUT R222, R3, R222, RZ, 0xfc, !PT ;  /* 0x000000de03de7212 */ /* 0x000fe200078efcff */
[----:B------:R-:W-:Y:S01]  /*1ac0*/  IMAD.MOV.U32 R2, RZ, RZ, 0x20 ;  /* 0x00000020ff027424 */ /* 0x000fe200078e00ff */
[----:B------:R-:W-:Y:S01]  /*1ad0*/  SHF.R.S32.HI R3, RZ, 0x1f, R7 ;  /* 0x0000001fff037819 */ /* 0x000fe20000011407 */
[----:B------:R2:W-:Y:S01]  /*1ae0*/  @!P5 LDGSTS.E.BYPASS.LTC128B.128 [R4+0x21280], [R18.64] ;  /* 0x212800001204dfae */ /* 0x0005e2000b901d4e */
[----:B------:R-:W-:-:S02]  /*1af0*/  LOP3.LUT P2, RZ, R20, 0x4, RZ, 0xc0, !PT ;  /* 0x0000000414ff7812 */ /* 0x000fc4000784c0ff */
[----:B------:R-:W-:Y:S01]  /*1b00*/  LOP3.LUT R5, R10, 0x28, R5, 0x78, !PT ;  /* 0x000000280a057812 */ /* 0x000fe200078e7805 */
[----:B------:R-:W0:Y:S01]  /*1b10*/  LDGDEPBAR ;  /* 0x00000000000079af */ /* 0x000e220000000000 */
[----:B------:R-:W-:Y:S02]  /*1b20*/  LEA.HI R3, R3, R7, RZ, 0x2 ;  /* 0x0000000703037211 */ /* 0x000fe400078f10ff */
[----:B------:R-:W-:Y:S01]  /*1b30*/  SEL R218, R2, 0xffffffe0, !P2 ;  /* 0xffffffe002da7807 */ /* 0x000fe20005000000 */
[----:B------:R-:W0:Y:S01]  /*1b40*/  LDGDEPBAR ;  /* 0x00000000000079af */ /* 0x000e220000000000 */
[----:B------:R-:W-:Y:S01]  /*1b50*/  LOP3.LUT R223, R223, R15, R6, 0x1e, !PT ;  /* 0x0000000fdfdf7212 */ /* 0x000fe200078e1e06 */
[----:B------:R-:W-:Y:S01]  /*1b60*/  IMAD.IADD R5, R11, 0x1, R5 ;  /* 0x000000010b057824 */ /* 0x000fe200078e0205 */
[----:B------:R-:W-:Y:S02]  /*1b70*/  SEL R221, R221, 0xe0, !P3 ;  /* 0x000000e0dddd7807 */ /* 0x000fe40005800000 */
[----:B------:R-:W-:-:S02]  /*1b80*/  LEA.HI.SX32 R237, R3, R237, 0x1e ;  /* 0x000000ed03ed7211 */ /* 0x000fc400078ff2ff */
[----:B------:R-:W-:Y:S01]  /*1b90*/  SEL R2, R2, 0xffffffe0, !P1 ;  /* 0xffffffe002027807 */ /* 0x000fe20004800000 */
[----:B------:R-:W-:Y:S05]  /*1ba0*/  @!P0 BRA `(.L_x_686) ;  /* 0x0000473000008947 */ /* 0x000fea0003800000 */
[----:B------:R-:W-:Y:S01]  /*1bb0*/  LOP3.LUT R3, R3, 0xfffffffc, RZ, 0xc0, !PT ;  /* 0xfffffffc03037812 */ /* 0x000fe200078ec0ff */
[----:B------:R-:W-:Y:S01]  /*1bc0*/  IMAD.MOV.U32 R8, RZ, RZ, -0x50 ;  /* 0xffffffb0ff087424 */ /* 0x000fe200078e00ff */
[----:B------:R-:W-:Y:S01]  /*1bd0*/  LEA.HI R0, R21, R21, RZ, 0x1 ;  /* 0x0000001515007211 */ /* 0x000fe200078f08ff */
[----:B------:R-:W-:Y:S01]  /*1be0*/  ULDC.64 UR6, c[0x0][0x240] ;  /* 0x0000900000067ab9 */ /* 0x000fe20000000a00 */
[--C-:B------:R-:W-:Y:S01]  /*1bf0*/  SHF.R.S32.HI R241, RZ, 0x1f, R240.reuse ;  /* 0x0000001ffff17819 */ /* 0x100fe200000114f0 */
[----:B------:R-:W-:Y:S01]  /*1c00*/  IMAD.IADD R7, R7, 0x1, -R3 ;  /* 0x0000000107077824 */ /* 0x000fe200078e0a03 */
[----:B------:R-:W-:Y:S01]  /*1c10*/  LOP3.LUT R0, R0, 0xfffffffe, RZ, 0xc0, !PT ;  /* 0xfffffffe00007812 */ /* 0x000fe200078ec0ff */
[----:B------:R-:W-:Y:S01]  /*1c20*/  IMAD R3, R86, c[0x0][0x238], RZ ;  /* 0x00008e0056037a24 */ /* 0x000fe200078e02ff */
[----:B------:R-:W-:Y:S01]  /*1c30*/  SHF.L.U32 R234, R5, 0x1, RZ ;  /* 0x0000000105ea7819 */ /* 0x000fe200000006ff */
[----:B--2---:R-:W-:Y:S01]  /*1c40*/  IMAD.WIDE.U32 R4, R85, c[0x0][0x238], R240 ;  /* 0x00008e0055047a25 */ /* 0x004fe200078e00f0 */
[----:B------:R-:W-:Y:S01]  /*1c50*/  SHF.L.U32 R225, R228, 0x1, RZ ;  /* 0x00000001e4e17819 */ /* 0x000fe200000006ff */
[----:B------:R-:W-:Y:S01]  /*1c60*/  UIMAD UR6, UR4, UR6, URZ ;  /* 0x00000006040672a4 */ /* 0x000fe2000f8e023f */
[----:B------:R-:W-:Y:S01]  /*1c70*/  LOP3.LUT P0, RZ, R84, 0x1, RZ, 0xc0, !PT ;  /* 0x0000000154ff7812 */ /* 0x000fe2000780c0ff */
[----:B------:R-:W-:Y:S01]  /*1c80*/  IMAD.IADD R6, R21, 0x1, -R0 ;  /* 0x0000000115067824 */ /* 0x000fe200078e0a00 */
[----:B------:R-:W-:Y:S01]  /*1c90*/  UIADD3 UR22, UR22, 0x3f, URZ ;  /* 0x0000003f16167890 */ /* 0x000fe2000fffe03f */
[----:B------:R-:W-:Y:S01]  /*1ca0*/  IMAD R0, R85, c[0x0][0x23c], R3 ;  /* 0x00008f0055007a24 */ /* 0x000fe200078e0203 */
[----:B------:R-:W-:Y:S01]  /*1cb0*/  UIMAD UR7, UR8, UR7, UR6 ;  /* 0x00000007080772a4 */ /* 0x000fe2000f8e0206 */
[----:B------:R-:W-:Y:S01]  /*1cc0*/  IMAD.SHL.U32 R216, R216, 0x2, RZ ;  /* 0x00000002d8d87824 */ /* 0x000fe200078e00ff */
[----:B------:R-:W-:Y:S01]  /*1cd0*/  USHF.R.S32.HI UR6, URZ, 0x1f, UR22 ;  /* 0x0000001f3f067899 */ /* 0x000fe20008011416 */
[----:B------:R-:W-:Y:S01]  /*1ce0*/  IMAD.IADD R5, R5, 0x1, R0 ;  /* 0x0000000105057824 */ /* 0x000fe200078e0200 */
[----:B------:R-:W-:Y:S01]  /*1cf0*/  MOV R0, UR8 ;  /* 0x0000000800007c02 */ /* 0x000fe20008000f00 */
[----:B------:R-:W-:Y:S01]  /*1d00*/  IMAD R8, R87, R8, c[0x0][0x198] ;  /* 0x0000660057087624 */ /* 0x000fe200078e0208 */
[----:B------:R-:W-:Y:S01]  /*1d10*/  IADD3 R3, R234, 0x21480, RZ ;  /* 0x00021480ea037810 */ /* 0x000fe20007ffe0ff */
[----:B------:R-:W-:Y:S01]  /*1d20*/  IMAD.SHL.U32 R220, R220, 0x2, RZ ;  /* 0x00000002dcdc7824 */ /* 0x000fe200078e00ff */
[-C--:B------:R-:W-:Y:S01]  /*1d30*/  LEA R217, R217, R216.reuse, 0x1 ;  /* 0x000000d8d9d97211 */ /* 0x080fe200078e08ff */
[----:B------:R-:W-:Y:S01]  /*1d40*/  IMAD.WIDE.U32 R10, R0, c[0x0][0x240], R4 ;  /* 0x00009000000a7a25 */ /* 0x000fe200078e0004 */
[----:B------:R-:W-:Y:S01]  /*1d50*/  IADD3 R0, R225, 0x1b080, RZ ;  /* 0x0001b080e1007810 */ /* 0x000fe20007ffe0ff */
[----:B------:R-:W-:Y:S01]  /*1d60*/  ULEA.HI UR6, UR6, UR22, URZ, 0x6 ;  /* 0x0000001606067291 */ /* 0x000fe2000f8f303f */
[----:B------:R-:W-:Y:S01]  /*1d70*/  IADD3 R235, R234, 0x215a0, RZ ;  /* 0x000215a0eaeb7810 */ /* 0x000fe20007ffe0ff */
[----:B------:R-:W-:Y:S01]  /*1d80*/  IMAD R6, R6, -0x8, R8 ;  /* 0xfffffff806067824 */ /* 0x000fe200078e0208 */
[----:B------:R1:W-:Y:S01]  /*1d90*/  STL.64 [R1+0x10], R10 ;  /* 0x0000100a01007387 */ /* 0x0003e20000100a00 */
[----:B------:R-:W-:Y:S01]  /*1da0*/  IMAD R224, R2, 0x2, R0 ;  /* 0x0000000202e07824 */ /* 0x000fe200078e0200 */
[----:B------:R-:W-:Y:S01]  /*1db0*/  IADD3 R0, R236, 0xf080, RZ ;  /* 0x0000f080ec007810 */ /* 0x000fe20007ffe0ff */
[----:B------:R-:W-:Y:S01]  /*1dc0*/  IMAD.SHL.U32 R230, R231, 0x2, RZ ;  /* 0x00000002e7e67824 */ /* 0x000fe200078e00ff */
[----:B------:R-:W-:Y:S01]  /*1dd0*/  LEA R219, R218, R216, 0x1 ;  /* 0x000000d8dadb7211 */ /* 0x000fe200078e08ff */
[----:B------:R-:W-:Y:S01]  /*1de0*/  UMOV UR26, 0x6 ;  /* 0x00000006001a7882 */ /* 0x000fe20000000000 */
[----:B------:R-:W-:Y:S01]  /*1df0*/  @P0 IADD3 R235, R3, 0xe0, RZ ;  /* 0x000000e003eb0810 */ /* 0x000fe20007ffe0ff */
[----:B------:R1:W-:Y:S01]  /*1e00*/  STL [R1+0x18], R0 ;  /* 0x0000180001007387 */ /* 0x0003e20000100800 */
[----:B------:R-:W-:Y:S01]  /*1e10*/  ULDC UR23, c[0x0][0x17c] ;  /* 0x00005f0000177ab9 */ /* 0x000fe20000000800 */
[----:B------:R-:W-:Y:S01]  /*1e20*/  IMAD R233, R7, -0x2, R6 ;  /* 0xfffffffe07e97824 */ /* 0x000fe200078e0206 */
[----:B------:R-:W-:Y:S01]  /*1e30*/  LEA R223, R223, 0x23c80, 0x1 ;  /* 0x00023c80dfdf7811 */ /* 0x000fe200078e08ff */
[----:B------:R-:W-:Y:S01]  /*1e40*/  CS2R R170, SRZ ;  /* 0x0000000000aa7805 */ /* 0x000fe2000001ff00 */
[----:B------:R-:W-:Y:S01]  /*1e50*/  LEA R222, R222, 0x80, 0x1 ;  /* 0x00000080dede7811 */ /* 0x000fe200078e08ff */
[----:B------:R-:W-:Y:S01]  /*1e60*/  CS2R R168, SRZ ;  /* 0x0000000000a87805 */ /* 0x000fe2000001ff00 */
[----:B------:R-:W-:Y:S01]  /*1e70*/  IADD3 R229, R228, R2, RZ ;  /* 0x00000002e4e57210 */ /* 0x000fe20007ffe0ff */
        /* <DEDUP_REMOVED lines=59> */
[----:B------:R-:W-:Y:S01]  /*2230*/  LEA R218, R218, R217, 0x1 ;  /* 0x000000d9dada7211 */ /* 0x000fe200078e08ff */
[----:B------:R-:W-:Y:S01]  /*2240*/  IMAD.IADD R226, R225, 0x1, R230 ;  /* 0x00000001e1e27824 */ /* 0x000fe200078e02e6 */
[----:B------:R-:W-:Y:S01]  /*2250*/  IADD3 R252, R11, UR7, RZ ;  /* 0x000000070bfc7c10 */ /* 0x000fe2000fffe0ff */
[----:B------:R-:W-:-:S02]  /*2260*/  USHF.L.U32 UR21, UR10, 0x6, URZ ;  /* 0x000000060a157899 */ /* 0x000fc4000800063f */
[----:B------:R-:W-:Y:S02]  /*2270*/  USHF.L.U64.HI UR10, UR10, UR26, UR23 ;  /* 0x0000001a0a0a7299 */ /* 0x000fe40008010217 */
[----:B------:R-:W-:Y:S02]  /*2280*/  UMOV UR4, URZ ;  /* 0x0000003f00047c82 */ /* 0x000fe40008000000 */
[----:B------:R-:W-:Y:S02]  /*2290*/  UMOV UR28, 0x1 ;  /* 0x00000001001c7882 */ /* 0x000fe40000000000 */
[----:B------:R-:W-:Y:S02]  /*22a0*/  UMOV UR23, URZ ;  /* 0x0000003f00177c82 */ /* 0x000fe40008000000 */
[----:B------:R-:W-:Y:S02]  /*22b0*/  USHF.R.S32.HI UR26, URZ, 0x6, UR6 ;  /* 0x000000063f1a7899 */ /* 0x000fe40008011406 */
[----:B------:R-:W-:-:S03]  /*22c0*/  ULDC UR22, c[0x0][0x168] ;  /* 0x00005a0000167ab9 */ /* 0x000fc60000000800 */
[----:B-1----:R-:W-:-:S07]  /*22d0*/  IADD3 R232, R228, R231, RZ ;  /* 0x000000e7e4e87210 */ /* 0x002fce0007ffe0ff */
.L_x_689:
[----:B------:R-:W-:Y:S04]  /*22e0*/  DEPBAR.LE SB0, 0x1 ;  /* 0x000080400000791a */ /* 0x000fe80000000000 */
[----:B------:R-:W-:Y:S01]  /*22f0*/  BAR.SYNC.DEFER_BLOCKING 0x0 ;  /* 0x0000000000007b1d */ /* 0x000fe20000010000 */
[----:B------:R-:W-:Y:S01]  /*2300*/  MOV R0, UR4 ;  /* 0x0000000400007c02 */ /* 0x000fe20008000f00 */
[----:B------:R-:W-:Y:S01]  /*2310*/  UIADD3 UR27, UR23, 0x1, URZ ;  /* 0x00000001171b7890 */ /* 0x000fe2000fffe03f */
[----:B------:R-:W-:Y:S03]  /*2320*/  MOV R18, UR4 ;  /* 0x0000000400127c02 */ /* 0x000fe60008000f00 */
[----:B------:R-:W-:Y:S01]  /*2330*/  IMAD R0, R0, 0x3000, R228 ;  /* 0x0000300000007824 */ /* 0x000fe200078e02e4 */
[----:B------:R-:W-:Y:S01]  /*2340*/  UISETP.GE.AND UP0, UPT, UR27, UR26, UPT ;  /* 0x0000001a1b00728c */ /* 0x000fe2000bf06270 */
[----:B------:R-:W-:Y:S03]  /*2350*/  IMAD R18, R18, 0x3000, R229 ;  /* 0x0000300012127824 */ /* 0x000fe600078e02e5 */
[----:B------:R-:W-:Y:S02]  /*2360*/  SHF.L.U32 R174, R0, 0x1, RZ ;  /* 0x0000000100ae7819 */ /* 0x000fe400000006ff */
[----:B------:R-:W-:Y:S02]  /*2370*/  MOV R0, UR4 ;  /* 0x0000000400007c02 */ /* 0x000fe40008000f00 */
[----:B------:R-:W-:Y:S02]  /*2380*/  SHF.L.U32 R175, R18, 0x1, RZ ;  /* 0x0000000112af7819 */ /* 0x000fe400000006ff */
[----:B------:R-:W-:Y:S01]  /*2390*/  PLOP3.LUT P0, PT, PT, PT, UP0, 0x80, 0x0 ;  /* 0x000000000000781c */ /* 0x000fe20003f0f008 */
[----:B------:R-:W-:Y:S05]  /*23a0*/  IMAD R0, R0, 0x3000, R231 ;  /* 0x0000300000007824 */ /* 0x000fea00078e02e7 */
[-C--:B------:R-:W-:Y:S01]  /*23b0*/  IADD3 R4, R228, R0.reuse, RZ ;  /* 0x00000000e4047210 */ /* 0x080fe20007ffe0ff */
[----:B------:R-:W-:Y:S01]  /*23c0*/  LDSM.16.M88.2 R2, [R216+0x80] ;  /* 0x00008000d802783b */ /* 0x000fe20000000100 */
[----:B------:R-:W-:Y:S02]  /*23d0*/  IADD3 R0, R229, R0, RZ ;  /* 0x00000000e5007210 */ /* 0x000fe40007ffe0ff */
[----:B------:R-:W-:Y:S01]  /*23e0*/  SHF.L.U32 R4, R4, 0x1, RZ ;  /* 0x0000000104047819 */ /* 0x000fe200000006ff */
[----:B------:R-:W1:Y:S01]  /*23f0*/  LDSM.16.M88.4 R20, [R174+0xf080] ;  /* 0x00f08000ae14783b */ /* 0x000e620000000200 */
[----:B------:R-:W-:Y:S02]  /*2400*/  SHF.L.U32 R176, R0, 0x1, RZ ;  /* 0x0000000100b07819 */ /* 0x000fe400000006ff */
[----:B------:R-:W-:Y:S01]  /*2410*/  MOV R0, UR4 ;  /* 0x0000000400007c02 */ /* 0x000fe20008000f00 */
[----:B------:R-:W2:Y:S04]  /*2420*/  LDSM.16.M88.2 R8, [R216+0x880] ;  /* 0x00088000d808783b */ /* 0x000ea80000000100 */
[----:B------:R-:W3:Y:S01]  /*2430*/  LDSM.16.M88.2 R12, [R216+0x1080] ;  /* 0x00108000d80c783b */ /* 0x000ee20000000100 */
[----:B------:R-:W-:Y:S03]  /*2440*/  IMAD R0, R0, 0x3000, R232 ;  /* 0x0000300000007824 */ /* 0x000fe600078e02e8 */
[----:B------:R1:W-:Y:S02]  /*2450*/  LDSM.16.M88.4 R88, [R4+0xf080] ;  /* 0x00f080000458783b */ /* 0x0003e40000000200 */
[----:B------:R-:W-:Y:S02]  /*2460*/  SHF.L.U32 R0, R0, 0x1, RZ ;  /* 0x0000000100007819 */ /* 0x000fe400000006ff */
[----:B------:R-:W4:Y:S04]  /*2470*/  LDSM.16.M88.2 R16, [R216+0x1880] ;  /* 0x00188000d810783b */ /* 0x000f280000000100 */
[----:B------:R-:W5:Y:S04]  /*2480*/  LDSM.16.M88.2 R84, [R216+0x2080] ;  /* 0x00208000d854783b */ /* 0x000f680000000100 */
[----:B------:R-:W4:Y:S04]  /*2490*/  LDSM.16.M88.2 R86, [R217+0x80] ;  /* 0x00008000d956783b */ /* 0x000f280000000100 */
[----:B------:R-:W-:Y:S04]  /*24a0*/  LDSM.16.M88.2 R92, [R217+0x1080] ;  /* 0x00108000d95c783b */ /* 0x000fe80000000100 */
[----:B------:R-:W-:Y:S04]  /*24b0*/  LDSM.16.M88.2 R94, [R217+0x1880] ;  /* 0x00188000d95e783b */ /* 0x000fe80000000100 */
[----:B------:R-:W-:Y:S01]  /*24c0*/  LDSM.16.M88.2 R96, [R217+0x2080] ;  /* 0x00208000d960783b */ /* 0x000fe20000000100 */
[C---:B-1----:R-:W-:Y:S03]  /*24d0*/  HMMA.16816.F32.BF16 R4, R20.reuse, R2, RZ ;  /* 0x000000021404723c */ /* 0x042fe600000418ff */
[----:B------:R-:W1:Y:S04]  /*24e0*/  LDSM.16.M88.2 R2, [R217+0x880] ;  /* 0x00088000d902783b */ /* 0x000e680000000100 */
[----:B------:R-:W-:Y:S01]  /*24f0*/  LDSM.16.M88.2 R98, [R219+0x80] ;  /* 0x00008000db62783b */ /* 0x000fe20000000100 */
[C---:B--2---:R-:W-:Y:S03]  /*2500*/  HMMA.16816.F32.BF16 R8, R20.reuse, R8, RZ ;  /* 0x000000081408723c */ /* 0x044fe600000418ff */
[----:B------:R-:W2:Y:S04]  /*2510*/  LDSM.16.M88.4 R100, [R175+0xf080] ;  /* 0x00f08000af64783b */ /* 0x000ea80000000200 */
[----:B------:R-:W-:Y:S01]  /*2520*/  LDSM.16.M88.2 R104, [R219+0x2080] ;  /* 0x00208000db68783b */ /* 0x000fe20000000100 */
[C---:B---3--:R-:W-:Y:S03]  /*2530*/  HMMA.16816.F32.BF16 R12, R20.reuse, R12, RZ ;  /* 0x0000000c140c723c */ /* 0x048fe600000418ff */
[----:B------:R-:W-:Y:S04]  /*2540*/  LDSM.16.M88.4 R108, [R176+0xf080] ;  /* 0x00f08000b06c783b */ /* 0x000fe80000000200 */
[----:B------:R-:W-:Y:S01]  /*2550*/  LDSM.16.M88.2 R172, [R217+0x2880] ;  /* 0x00288000d9ac783b */ /* 0x000fe20000000100 */
[C---:B----4-:R-:W-:Y:S08]  /*2560*/  HMMA.16816.F32.BF16 R16, R20.reuse, R16, RZ ;  /* 0x000000101410723c */ /* 0x050ff000000418ff */
[----:B-----5:R-:W-:Y:S01]  /*2570*/  HMMA.16816.F32.BF16 R20, R20, R84, RZ ;  /* 0x000000541414723c */ /* 0x020fe200000418ff */
[----:B------:R-:W3:Y:S07]  /*2580*/  LDSM.16.M88.2 R84, [R219+0x880] ;  /* 0x00088000db54783b */ /* 0x000eee0000000100 */
[C---:B------:R-:W-:Y:S01]  /*2590*/  HMMA.16816.F32.BF16 R4, R88.reuse, R86, R4 ;  /* 0x000000565804723c */ /* 0x040fe20000041804 */
[----:B------:R-:W4:Y:S07]  /*25a0*/  LDSM.16.M88.2 R86, [R219+0x1080] ;  /* 0x00108000db56783b */ /* 0x000f2e0000000100 */
[C---:B-1----:R-:W-:Y:S01]  /*25b0*/  HMMA.16816.F32.BF16 R8, R88.reuse, R2, R8 ;  /* 0x000000025808723c */ /* 0x042fe20000041808 */
[----:B------:R-:W1:Y:S07]  /*25c0*/  LDSM.16.M88.2 R2, [R219+0x1880] ;  /* 0x00188000db02783b */ /* 0x000e6e0000000100 */
[C---:B------:R-:W-:Y:S01]  /*25d0*/  HMMA.16816.F32.BF16 R12, R88.reuse, R92, R12 ;  /* 0x0000005c580c723c */ /* 0x040fe2000004180c */
[----:B------:R-:W5:Y:S07]  /*25e0*/  LDSM.16.M88.2 R92, [R218+0x80] ;  /* 0x00008000da5c783b */ /* 0x000f6e0000000100 */
[C---:B------:R-:W-:Y:S01]  /*25f0*/  HMMA.16816.F32.BF16 R16, R88.reuse, R94, R16 ;  /* 0x0000005e5810723c */ /* 0x040fe20000041810 */
[----:B------:R-:W-:Y:S07]  /*2600*/  LDSM.16.M88.2 R94, [R218+0x2080] ;  /* 0x00208000da5e783b */ /* 0x000fee0000000100 */
[----:B------:R-:W-:Y:S01]  /*2610*/  HMMA.16816.F32.BF16 R20, R88, R96, R20 ;  /* 0x000000605814723c */ /* 0x000fe20000041814 */
[----:B------:R-:W5:Y:S04]  /*2620*/  LDSM.16.M88.2 R88, [R218+0x880] ;  /* 0x00088000da58783b */ /* 0x000f680000000100 */
[----:B------:R-:W-:Y:S03]  /*2630*/  LDSM.16.M88.2 R90, [R218+0x1880] ;  /* 0x00188000da5a783b */ /* 0x000fe60000000100 */
[C---:B--2---:R-:W-:Y:S01]  /*2640*/  HMMA.16816.F32.BF16 R4, R100.reuse, R98, R4 ;  /* 0x000000626404723c */ /* 0x044fe20000041804 */
[----:B------:R-:W-:Y:S07]  /*2650*/  LDSM.16.M88.4 R96, [R174+0x11080] ;  /* 0x01108000ae60783b */ /* 0x000fee0000000200 */
[C---:B---3--:R-:W-:Y:S01]  /*2660*/  HMMA.16816.F32.BF16 R8, R100.reuse, R84, R8 ;  /* 0x000000546408723c */ /* 0x048fe20000041808 */
[----:B------:R-:W2:Y:S07]  /*2670*/  LDSM.16.M88.2 R84, [R218+0x1080] ;  /* 0x00108000da54783b */ /* 0x000eae0000000100 */
[C---:B----4-:R-:W-:Y:S01]  /*2680*/  HMMA.16816.F32.BF16 R12, R100.reuse, R86, R12 ;  /* 0x00000056640c723c */ /* 0x050fe2000004180c */
[----:B------:R-:W3:Y:S07]  /*2690*/  LDSM.16.M88.2 R86, [R216+0x2880] ;  /* 0x00288000d856783b */ /* 0x000eee0000000100 */
[C---:B-1----:R-:W-:Y:S01]  /*26a0*/  HMMA.16816.F32.BF16 R16, R100.reuse, R2, R16 ;  /* 0x000000026410723c */ /* 0x042fe20000041810 */
[----:B------:R-:W1:Y:S07]  /*26b0*/  LDSM.16.M88.2 R2, [R216+0x3080] ;  /* 0x00308000d802783b */ /* 0x000e6e0000000100 */
[----:B------:R-:W-:Y:S01]  /*26c0*/  HMMA.16816.F32.BF16 R20, R100, R104, R20 ;  /* 0x000000686414723c */ /* 0x000fe20000041814 */
[----:B------:R-:W-:Y:S04]  /*26d0*/  LDSM.16.M88.2 R100, [R216+0x4080] ;  /* 0x00408000d864783b */ /* 0x000fe80000000100 */
[----:B------:R-:W-:Y:S03]  /*26e0*/  LDSM.16.M88.2 R102, [R216+0x4880] ;  /* 0x00488000d866783b */ /* 0x000fe60000000100 */
[C---:B-----5:R-:W-:Y:S01]  /*26f0*/  HMMA.16816.F32.BF16 R4, R108.reuse, R92, R4 ;  /* 0x0000005c6c04723c */ /* 0x060fe20000041804 */
[----:B------:R-:W4:Y:S04]  /*2700*/  LDSM.16.M88.2 R92, [R216+0x3880] ;  /* 0x00388000d85c783b */ /* 0x000f280000000100 */
[----:B------:R-:W5:Y:S03]  /*2710*/  LDSM.16.M88.4 R104, [R0+0x11080] ;  /* 0x011080000068783b */ /* 0x000f660000000200 */
[C---:B------:R-:W-:Y:S01]  /*2720*/  HMMA.16816.F32.BF16 R8, R108.reuse, R88, R8 ;  /* 0x000000586c08723c */ /* 0x040fe20000041808 */
[----:B------:R-:W-:Y:S07]  /*2730*/  LDSM.16.M88.2 R88, [R217+0x4080] ;  /* 0x00408000d958783b */ /* 0x000fee0000000100 */
[C---:B--2---:R-:W-:Y:S01]  /*2740*/  HMMA.16816.F32.BF16 R12, R108.reuse, R84, R12 ;  /* 0x000000546c0c723c */ /* 0x044fe2000004180c */
[----:B------:R-:W2:Y:S07]  /*2750*/  LDSM.16.M88.2 R84, [R217+0x3080] ;  /* 0x00308000d954783b */ /* 0x000eae0000000100 */
[C---:B------:R-:W-:Y:S01]  /*2760*/  HMMA.16816.F32.BF16 R16, R108.reuse, R90, R16 ;  /* 0x0000005a6c10723c */ /* 0x040fe20000041810 */
[----:B------:R-:W-:Y:S07]  /*2770*/  LDSM.16.M88.2 R90, [R217+0x4880] ;  /* 0x00488000d95a783b */ /* 0x000fee0000000100 */
[----:B------:R-:W-:Y:S01]  /*2780*/  HMMA.16816.F32.BF16 R20, R108, R94, R20 ;  /* 0x0000005e6c14723c */ /* 0x000fe20000041814 */
[----:B------:R-:W-:Y:S04]  /*2790*/  LDSM.16.M88.2 R94, [R219+0x2880] ;  /* 0x00288000db5e783b */ /* 0x000fe80000000100 */
[----:B------:R-:W-:Y:S03]  /*27a0*/  LDSM.16.M88.4 R108, [R175+0x11080] ;  /* 0x01108000af6c783b */ /* 0x000fe60000000200 */
[C---:B---3--:R-:W-:Y:S01]  /*27b0*/  HMMA.16816.F32.BF16 R4, R96.reuse, R86, R4 ;  /* 0x000000566004723c */ /* 0x048fe20000041804 */
[----:B------:R-:W3:Y:S07]  /*27c0*/  LDSM.16.M88.2 R86, [R217+0x3880] ;  /* 0x00388000d956783b */ /* 0x000eee0000000100 */
[C---:B-1----:R-:W-:Y:S01]  /*27d0*/  HMMA.16816.F32.BF16 R8, R96.reuse, R2, R8 ;  /* 0x000000026008723c */ /* 0x042fe20000041808 */
[----:B------:R-:W1:Y:S07]  /*27e0*/  LDSM.16.M88.2 R2, [R219+0x3080] ;  /* 0x00308000db02783b */ /* 0x000e6e0000000100 */
[C---:B----4-:R-:W-:Y:S01]  /*27f0*/  HMMA.16816.F32.BF16 R12, R96.reuse, R92, R12 ;  /* 0x0000005c600c723c */ /* 0x050fe2000004180c */
[----:B------:R-:W4:Y:S07]  /*2800*/  LDSM.16.M88.2 R92, [R219+0x3880] ;  /* 0x00388000db5c783b */ /* 0x000f2e0000000100 */
[C---:B------:R-:W-:Y:S08]  /*2810*/  HMMA.16816.F32.BF16 R16, R96.reuse, R100, R16 ;  /* 0x000000646010723c */ /* 0x040ff00000041810 */
[----:B------:R-:W-:Y:S01]  /*2820*/  HMMA.16816.F32.BF16 R20, R96, R102, R20 ;  /* 0x000000666014723c */ /* 0x000fe20000041814 */
[----:B------:R-:W1:Y:S04]  /*2830*/  LDSM.16.M88.2 R96, [R219+0x4080] ;  /* 0x00408000db60783b */ /* 0x000e680000000100 */
[----:B------:R-:W1:Y:S03]  /*2840*/  LDSM.16.M88.2 R98, [R219+0x4880] ;  /* 0x00488000db62783b */ /* 0x000e660000000100 */
[C---:B-----5:R-:W-:Y:S01]  /*2850*/  HMMA.16816.F32.BF16 R4, R104.reuse, R172, R4 ;  /* 0x000000ac6804723c */ /* 0x060fe20000041804 */
[----:B------:R-:W-:Y:S04]  /*2860*/  LDSM.16.M88.2 R172, [R218+0x2880] ;  /* 0x00288000daac783b */ /* 0x000fe80000000100 */
[----:B------:R-:W5:Y:S03]  /*2870*/  LDSM.16.M88.4 R100, [R176+0x11080] ;  /* 0x01108000b064783b */ /* 0x000f660000000200 */
[C---:B--2---:R-:W-:Y:S01]  /*2880*/  HMMA.16816.F32.BF16 R8, R104.reuse, R84, R8 ;  /* 0x000000546808723c */ /* 0x044fe20000041808 */
[----:B------:R-:W2:Y:S07]  /*2890*/  LDSM.16.M88.2 R84, [R218+0x3080] ;  /* 0x00308000da54783b */ /* 0x000eae0000000100 */
[C---:B---3--:R-:W-:Y:S01]  /*28a0*/  HMMA.16816.F32.BF16 R12, R104.reuse, R86, R12 ;  /* 0x00000056680c723c */ /* 0x048fe2000004180c */
[----:B------:R-:W3:Y:S07]  /*28b0*/  LDSM.16.M88.2 R86, [R218+0x3880] ;  /* 0x00388000da56783b */ /* 0x000eee0000000100 */
[C---:B------:R-:W-:Y:S01]  /*28c0*/  HMMA.16816.F32.BF16 R16, R104.reuse, R88, R16 ;  /* 0x000000586810723c */ /* 0x040fe20000041810 */
[----:B------:R-:W2:Y:S07]  /*28d0*/  LDSM.16.M88.2 R88, [R218+0x4080] ;  /* 0x00408000da58783b */ /* 0x000eae0000000100 */
[----:B------:R-:W-:Y:S01]  /*28e0*/  HMMA.16816.F32.BF16 R20, R104, R90, R20 ;  /* 0x0000005a6814723c */ /* 0x000fe20000041814 */
[----:B------:R-:W2:Y:S04]  /*28f0*/  LDSM.16.M88.2 R90, [R218+0x4880] ;  /* 0x00488000da5a783b */ /* 0x000ea80000000100 */
[----:B------:R-:W-:Y:S03]  /*2900*/  LDSM.16.M88.4 R104, [R174+0x13080] ;  /* 0x01308000ae68783b */ /* 0x000fe60000000200 */
[C---:B------:R-:W-:Y:S01]  /*2910*/  HMMA.16816.F32.BF16 R4, R108.reuse, R94, R4 ;  /* 0x0000005e6c04723c */ /* 0x040fe20000041804 */
[----:B------:R-:W2:Y:S07]  /*2920*/  LDSM.16.M88.2 R94, [R216+0x5080] ;  /* 0x00508000d85e783b */ /* 0x000eae0000000100 */
[C---:B-1----:R-:W-:Y:S01]  /*2930*/  HMMA.16816.F32.BF16 R8, R108.reuse, R2, R8 ;  /* 0x000000026c08723c */ /* 0x042fe20000041808 */
[----:B------:R-:W1:Y:S07]  /*2940*/  LDSM.16.M88.2 R2, [R216+0x5880] ;  /* 0x00588000d802783b */ /* 0x000e6e0000000100 */
[C---:B----4-:R-:W-:Y:S01]  /*2950*/  HMMA.16816.F32.BF16 R12, R108.reuse, R92, R12 ;  /* 0x0000005c6c0c723c */ /* 0x050fe2000004180c */
[----:B------:R-:W4:Y:S07]  /*2960*/  LDSM.16.M88.2 R92, [R216+0x6080] ;  /* 0x00608000d85c783b */ /* 0x000f2e0000000100 */
[C---:B------:R-:W-:Y:S01]  /*2970*/  HMMA.16816.F32.BF16 R16, R108.reuse, R96, R16 ;  /* 0x000000606c10723c */ /* 0x040fe20000041810 */
[----:B------:R-:W1:Y:S07]  /*2980*/  LDSM.16.M88.2 R96, [R216+0x6880] ;  /* 0x00688000d860783b */ /* 0x000e6e0000000100 */
[----:B------:R-:W-:Y:S01]  /*2990*/  HMMA.16816.F32.BF16 R20, R108, R98, R20 ;  /* 0x000000626c14723c */ /* 0x000fe20000041814 */
[----:B------:R-:W1:Y:S04]  /*29a0*/  LDSM.16.M88.2 R98, [R216+0x7080] ;  /* 0x00708000d862783b */ /* 0x000e680000000100 */
[----:B------:R4:W-:Y:S03]  /*29b0*/  LDSM.16.M88.4 R108, [R0+0x13080] ;  /* 0x01308000006c783b */ /* 0x0009e60000000200 */
[C---:B-----5:R-:W-:Y:S01]  /*29c0*/  HMMA.16816.F32.BF16 R4, R100.reuse, R172, R4 ;  /* 0x000000ac6404723c */ /* 0x060fe20000041804 */
[----:B------:R-:W5:Y:S07]  /*29d0*/  LDSM.16.M88.2 R172, [R217+0x5080] ;  /* 0x00508000d9ac783b */ /* 0x000f6e0000000100 */
[C---:B--2---:R-:W-:Y:S01]  /*29e0*/  HMMA.16816.F32.BF16 R8, R100.reuse, R84, R8 ;  /* 0x000000546408723c */ /* 0x044fe20000041808 */
[----:B------:R-:W2:Y:S07]  /*29f0*/  LDSM.16.M88.2 R84, [R217+0x5880] ;  /* 0x00588000d954783b */ /* 0x000eae0000000100 */
[C---:B---3--:R-:W-:Y:S01]  /*2a00*/  HMMA.16816.F32.BF16 R12, R100.reuse, R86, R12 ;  /* 0x00000056640c723c */ /* 0x048fe2000004180c */
[----:B------:R-:W3:Y:S03]  /*2a10*/  LDSM.16.M88.2 R86, [R217+0x6080] ;  /* 0x00608000d956783b */ /* 0x000ee60000000100 */
[----:B----4-:R-:W-:Y:S04]  /*2a20*/  MOV R0, UR4 ;  /* 0x0000000400007c02 */ /* 0x010fe80008000f00 */
[C---:B------:R-:W-:Y:S01]  /*2a30*/  HMMA.16816.F32.BF16 R16, R100.reuse, R88, R16 ;  /* 0x000000586410723c */ /* 0x040fe20000041810 */
[----:B------:R-:W4:Y:S03]  /*2a40*/  LDSM.16.M88.2 R88, [R217+0x6880] ;  /* 0x00688000d958783b */ /* 0x000f260000000100 */
[----:B------:R-:W-:Y:S04]  /*2a50*/  LEA R0, R0, R237, 0x6 ;  /* 0x000000ed00007211 */ /* 0x000fe800078e30ff */
[----:B------:R-:W-:Y:S01]  /*2a60*/  HMMA.16816.F32.BF16 R20, R100, R90, R20 ;  /* 0x0000005a6414723c */ /* 0x000fe20000041814 */
[----:B------:R-:W2:Y:S04]  /*2a70*/  LDSM.16.M88.2 R90, [R217+0x7080] ;  /* 0x00708000d95a783b */ /* 0x000ea80000000100 */
[----:B------:R-:W-:Y:S03]  /*2a80*/  LDSM.16.M88.4 R100, [R175+0x13080] ;  /* 0x01308000af64783b */ /* 0x000fe60000000200 */
[C---:B------:R-:W-:Y:S01]  /*2a90*/  HMMA.16816.F32.BF16 R4, R104.reuse, R94, R4 ;  /* 0x0000005e6804723c */ /* 0x040fe20000041804 */
[----:B------:R-:W2:Y:S07]  /*2aa0*/  LDSM.16.M88.2 R94, [R219+0x5080] ;  /* 0x00508000db5e783b */ /* 0x000eae0000000100 */
[C---:B-1----:R-:W-:Y:S01]  /*2ab0*/  HMMA.16816.F32.BF16 R8, R104.reuse, R2, R8 ;  /* 0x000000026808723c */ /* 0x042fe20000041808 */
[----:B------:R-:W1:Y:S07]  /*2ac0*/  LDSM.16.M88.2 R2, [R219+0x5880] ;  /* 0x00588000db02783b */ /* 0x000e6e0000000100 */
[C---:B------:R-:W-:Y:S01]  /*2ad0*/  HMMA.16816.F32.BF16 R12, R104.reuse, R92, R12 ;  /* 0x0000005c680c723c */ /* 0x040fe2000004180c */
[----:B------:R-:W1:Y:S07]  /*2ae0*/  LDSM.16.M88.2 R92, [R219+0x6080] ;  /* 0x00608000db5c783b */ /* 0x000e6e0000000100 */
[C---:B------:R-:W-:Y:S01]  /*2af0*/  HMMA.16816.F32.BF16 R16, R104.reuse, R96, R16 ;  /* 0x000000606810723c */ /* 0x040fe20000041810 */
[----:B------:R-:W1:Y:S07]  /*2b00*/  LDSM.16.M88.2 R96, [R219+0x6880] ;  /* 0x00688000db60783b */ /* 0x000e6e0000000100 */
[----:B------:R-:W-:Y:S01]  /*2b10*/  HMMA.16816.F32.BF16 R20, R104, R98, R20 ;  /* 0x000000626814723c */ /* 0x000fe20000041814 */
[----:B------:R-:W1:Y:S04]  /*2b20*/  LDSM.16.M88.2 R98, [R219+0x7080] ;  /* 0x00708000db62783b */ /* 0x000e680000000100 */
[----:B------:R-:W-:Y:S03]  /*2b30*/  LDSM.16.M88.4 R104, [R176+0x13080] ;  /* 0x01308000b068783b */ /* 0x000fe60000000200 */
[C---:B-----5:R-:W-:Y:S01]  /*2b40*/  HMMA.16816.F32.BF16 R4, R108.reuse, R172, R4 ;  /* 0x000000ac6c04723c */ /* 0x060fe20000041804 */
[----:B------:R-:W5:Y:S07]  /*2b50*/  LDSM.16.M88.2 R172, [R218+0x5080] ;  /* 0x00508000daac783b */ /* 0x000f6e0000000100 */
[C---:B--2---:R-:W-:Y:S01]  /*2b60*/  HMMA.16816.F32.BF16 R8, R108.reuse, R84, R8 ;  /* 0x000000546c08723c */ /* 0x044fe20000041808 */
[----:B------:R-:W-:Y:S07]  /*2b70*/  LDSM.16.M88.2 R84, [R218+0x6080] ;  /* 0x00608000da54783b */ /* 0x000fee0000000100 */
[C---:B---3--:R-:W-:Y:S08]  /*2b80*/  HMMA.16816.F32.BF16 R12, R108.reuse, R86, R12 ;  /* 0x000000566c0c723c */ /* 0x048ff0000004180c */
[C---:B----4-:R-:W-:Y:S08]  /*2b90*/  HMMA.16816.F32.BF16 R16, R108.reuse, R88, R16 ;  /* 0x000000586c10723c */ /* 0x050ff00000041810 */
[----:B------:R-:W-:Y:S01]  /*2ba0*/  HMMA.16816.F32.BF16 R20, R108, R90, R20 ;  /* 0x0000005a6c14723c */ /* 0x000fe20000041814 */
[----:B------:R-:W-:Y:S04]  /*2bb0*/  LDS R108, [R0.X4+0x21080] ;  /* 0x02108000006c7984 */ /* 0x000fe80000004800 */
[----:B------:R-:W-:Y:S03]  /*2bc0*/  LDS R109, [R0.X4+0x210a0] ;  /* 0x0210a000006d7984 */ /* 0x000fe60000004800 */
[C---:B------:R-:W-:Y:S08]  /*2bd0*/  HMMA.16816.F32.BF16 R4, R100.reuse, R94, R4 ;  /* 0x0000005e6404723c */ /* 0x040ff00000041804 */
[C---:B-1----:R-:W-:Y:S01]  /*2be0*/  HMMA.16816.F32.BF16 R8, R100.reuse, R2, R8 ;  /* 0x000000026408723c */ /* 0x042fe20000041808 */
[----:B------:R-:W1:Y:S07]  /*2bf0*/  LDSM.16.M88.2 R2, [R218+0x5880] ;  /* 0x00588000da02783b */ /* 0x000e6e0000000100 */
[C---:B------:R-:W-:Y:S08]  /*2c00*/  HMMA.16816.F32.BF16 R12, R100.reuse, R92, R12 ;  /* 0x0000005c640c723c */ /* 0x040ff0000004180c */
[C---:B------:R-:W-:Y:S08]  /*2c10*/  HMMA.16816.F32.BF16 R16, R100.reuse, R96, R16 ;  /* 0x000000606410723c */ /* 0x040ff00000041810 */
[----:B------:R-:W-:Y:S08]  /*2c20*/  HMMA.16816.F32.BF16 R20, R100, R98, R20 ;  /* 0x000000626414723c */ /* 0x000ff00000041814 */
[C---:B-----5:R-:W-:Y:S08]  /*2c30*/  HMMA.16816.F32.BF16 R4, R104.reuse, R172, R4 ;  /* 0x000000ac6804723c */ /* 0x060ff00000041804 */
[C---:B-1----:R-:W-:Y:S01]  /*2c40*/  HMMA.16816.F32.BF16 R8, R104.reuse, R2, R8 ;  /* 0x000000026808723c */ /* 0x042fe20000041808 */
[----:B------:R-:W1:Y:S07]  /*2c50*/  LDSM.16.M88.2 R2, [R218+0x6880] ;  /* 0x00688000da02783b */ /* 0x000e6e0000000100 */
[C---:B------:R-:W-:Y:S08]  /*2c60*/  HMMA.16816.F32.BF16 R12, R104.reuse, R84, R12 ;  /* 0x00000054680c723c */ /* 0x040ff0000004180c */
[----:B------:R-:W-:Y:S04]  /*2c70*/  FMUL.FTZ R4, R4, c[0x0][0x2b4] ;  /* 0x0000ad0004047a20 */ /* 0x000fe80000410000 */
[----:B------:R-:W-:Y:S01]  /*2c80*/  FMUL.FTZ R5, R5, c[0x0][0x2b4] ;  /* 0x0000ad0005057a20 */ /* 0x000fe20000410000 */
[----:B------:R-:W2:Y:S01]  /*2c90*/  MUFU.TANH R190, R4 ;  /* 0x0000000400be7308 */ /* 0x000ea20000002400 */
[----:B------:R-:W-:Y:S02]  /*2ca0*/  FMUL.FTZ R6, R6, c[0x0][0x2b4] ;  /* 0x0000ad0006067a20 */ /* 0x000fe40000410000 */
[----:B------:R-:W-:Y:S02]  /*2cb0*/  FMUL.FTZ R7, R7, c[0x0][0x2b4] ;  /* 0x0000ad0007077a20 */ /* 0x000fe40000410000 */
[----:B------:R-:W-:Y:S02]  /*2cc0*/  FMUL.FTZ R8, R8, c[0x0][0x2b4] ;  /* 0x0000ad0008087a20 */ /* 0x000fe40000410000 */
[----:B------:R-:W-:Y:S02]  /*2cd0*/  FMUL.FTZ R9, R9, c[0x0][0x2b4] ;  /* 0x0000ad0009097a20 */ /* 0x000fe40000410000 */
[----:B------:R-:W-:Y:S01]  /*2ce0*/  FMUL.FTZ R10, R10, c[0x0][0x2b4] ;  /* 0x0000ad000a0a7a20 */ /* 0x000fe20000410000 */
[----:B------:R3:W4:Y:S01]  /*2cf0*/  MUFU.TANH R186, R5 ;  /* 0x0000000500ba7308 */ /* 0x0007220000002400 */
[----:B------:R-:W-:Y:S02]  /*2d00*/  FMUL.FTZ R11, R11, c[0x0][0x2b4] ;  /* 0x0000ad000b0b7a20 */ /* 0x000fe40000410000 */
[----:B------:R-:W-:Y:S02]  /*2d10*/  FMUL.FTZ R12, R12, c[0x0][0x2b4] ;  /* 0x0000ad000c0c7a20 */ /* 0x000fe40000410000 */
[----:B------:R-:W-:Y:S02]  /*2d20*/  FMUL.FTZ R13, R13, c[0x0][0x2b4] ;  /* 0x0000ad000d0d7a20 */ /* 0x000fe40000410000 */
[----:B------:R-:W-:Y:S02]  /*2d30*/  FMUL.FTZ R14, R14, c[0x0][0x2b4] ;  /* 0x0000ad000e0e7a20 */ /* 0x000fe40000410000 */
[----:B------:R-:W-:Y:S01]  /*2d40*/  FMUL.FTZ R15, R15, c[0x0][0x2b4] ;  /* 0x0000ad000f0f7a20 */ /* 0x000fe20000410000 */
[----:B------:R-:W2:Y:S01]  /*2d50*/  MUFU.TANH R200, R6 ;  /* 0x0000000600c87308 */ /* 0x000ea20000002400 */
[C---:B-1----:R-:W-:Y:S09]  /*2d60*/  HMMA.16816.F32.BF16 R16, R104.reuse, R2, R16 ;  /* 0x000000026810723c */ /* 0x042ff20000041810 */
[----:B------:R-:W1:Y:S01]  /*2d70*/  MUFU.TANH R189, R8 ;  /* 0x0000000800bd7308 */ /* 0x000e620000002400 */
[----:B---3--:R-:W3:Y:S01]  /*2d80*/  LDSM.16.M88.2 R4, [R218+0x7080] ;  /* 0x00708000da04783b */ /* 0x008ee20000000100 */
[----:B------:R-:W-:Y:S08]  /*2d90*/  DEPBAR.LE SB0, 0x0 ;  /* 0x000080000000791a */ /* 0x000ff00000000000 */
[----:B------:R-:W1:Y:S01]  /*2da0*/  MUFU.TANH R199, R7 ;  /* 0x0000000700c77308 */ /* 0x000e620000002400 */
[----:B------:R-:W-:Y:S04]  /*2db0*/  BAR.SYNC.DEFER_BLOCKING 0x0 ;  /* 0x0000000000007b1d */ /* 0x000fe80000010000 */
[----:B------:R-:W-:Y:S02]  /*2dc0*/  FMUL.FTZ R16, R16, c[0x0][0x2b4] ;  /* 0x0000ad0010107a20 */ /* 0x000fe40000410000 */
[----:B------:R-:W-:Y:S03]  /*2dd0*/  FMUL.FTZ R17, R17, c[0x0][0x2b4] ;  /* 0x0000ad0011117a20 */ /* 0x000fe60000410000 */
[----:B------:R5:W1:Y:S01]  /*2de0*/  MUFU.TANH R184, R9 ;  /* 0x0000000900b87308 */ /* 0x000a620000002400 */
[----:B------:R-:W-:Y:S02]  /*2df0*/  FMUL.FTZ R18, R18, c[0x0][0x2b4] ;  /* 0x0000ad0012127a20 */ /* 0x000fe40000410000 */
[----:B------:R-:W-:Y:S07]  /*2e00*/  FMUL.FTZ R19, R19, c[0x0][0x2b4] ;  /* 0x0000ad0013137a20 */ /* 0x000fee0000410000 */
[----:B------:R-:W1:Y:S01]  /*2e10*/  MUFU.TANH R198, R10 ;  /* 0x0000000a00c67308 */ /* 0x000e620000002400 */
[----:B------:R1:W1:Y:S04]  /*2e20*/  LDSM.16.M88.2 R2, [R216+0x7880] ;  /* 0x00788000d802783b */ /* 0x0002680000000100 */
[----:B------:R1:W1:Y:S05]  /*2e30*/  LDSM.16.M88.2 R88, [R216+0x9880] ;  /* 0x00988000d858783b */ /* 0x00026a0000000100 */
[----:B------:R-:W1:Y:S01]  /*2e40*/  MUFU.TANH R185, R12 ;  /* 0x0000000c00b97308 */ /* 0x000e620000002400 */
[----:B------:R1:W1:Y:S01]  /*2e50*/  LDSM.16.M88.2 R90, [R217+0x7880] ;  /* 0x00788000d95a783b */ /* 0x0002620000000100 */
[----:B---3--:R-:W-:Y:S03]  /*2e60*/  HMMA.16816.F32.BF16 R20, R104, R4, R20 ;  /* 0x000000046814723c */ /* 0x008fe60000041814 */
[----:B-----5:R3:W1:Y:S05]  /*2e70*/  LDSM.16.M88.2 R8, [R216+0x8080] ;  /* 0x00808000d808783b */ /* 0x02066a0000000100 */
[----:B------:R-:W1:Y:S01]  /*2e80*/  MUFU.TANH R197, R11 ;  /* 0x0000000b00c57308 */ /* 0x000e620000002400 */
[----:B------:R3:W1:Y:S04]  /*2e90*/  LDSM.16.M88.2 R96, [R217+0x8080] ;  /* 0x00808000d960783b */ /* 0x0006680000000100 */
[----:B------:R3:W1:Y:S04]  /*2ea0*/  LDSM.16.M88.2 R98, [R217+0x8880] ;  /* 0x00888000d962783b */ /* 0x0006680000000100 */
[----:B------:R3:W1:Y:S01]  /*2eb0*/  LDSM.16.M88.2 R100, [R217+0x9080] ;  /* 0x00908000d964783b */ /* 0x0006620000000100 */
[----:B------:R5:W1:Y:S03]  /*2ec0*/  MUFU.TANH R183, R13 ;  /* 0x0000000d00b77308 */ /* 0x000a660000002400 */
[----:B------:R3:W1:Y:S04]  /*2ed0*/  LDSM.16.M88.2 R102, [R217+0x9880] ;  /* 0x00988000d966783b */ /* 0x0006680000000100 */
[----:B------:R3:W1:Y:S01]  /*2ee0*/  LDSM.16.M88.4 R84, [R225+0x1b080] ;  /* 0x01b08000e154783b */ /* 0x0006620000000200 */
[----:B------:R-:W-:Y:S02]  /*2ef0*/  FMUL.FTZ R20, R20, c[0x0][0x2b4] ;  /* 0x0000ad0014147a20 */ /* 0x000fe40000410000 */
[----:B------:R-:W1:Y:S01]  /*2f00*/  MUFU.TANH R196, R14 ;  /* 0x0000000e00c47308 */ /* 0x000e620000002400 */
[----:B------:R3:W1:Y:S01]  /*2f10*/  LDSM.16.M88.4 R92, [R226+0x1b080] ;  /* 0x01b08000e25c783b */ /* 0x0006620000000200 */
[----:B------:R-:W-:Y:S02]  /*2f20*/  FMUL.FTZ R21, R21, c[0x0][0x2b4] ;  /* 0x0000ad0015157a20 */ /* 0x000fe40000410000 */
[----:B------:R-:W-:Y:S02]  /*2f30*/  FMUL.FTZ R22, R22, c[0x0][0x2b4] ;  /* 0x0000ad0016167a20 */ /* 0x000fe40000410000 */
[----:B------:R-:W-:Y:S04]  /*2f40*/  FMUL.FTZ R23, R23, c[0x0][0x2b4] ;  /* 0x0000ad0017177a20 */ /* 0x000fe80000410000 */
[----:B------:R-:W1:Y:S01]  /*2f50*/  MUFU.TANH R188, R16 ;  /* 0x0000001000bc7308 */ /* 0x000e620000002400 */
[----:B-----5:R3:W1:Y:S09]  /*2f60*/  LDSM.16.M88.2 R12, [R216+0x8880] ;  /* 0x00888000d80c783b */ /* 0x0206720000000100 */
[----:B------:R-:W1:Y:S10]  /*2f70*/  MUFU.TANH R195, R15 ;  /* 0x0000000f00c37308 */ /* 0x000e740000002400 */
[----:B------:R5:W1:Y:S10]  /*2f80*/  MUFU.TANH R187, R17 ;  /* 0x0000001100bb7308 */ /* 0x000a740000002400 */
[----:B------:R3:W1:Y:S10]  /*2f90*/  MUFU.TANH R194, R18 ;  /* 0x0000001200c27308 */ /* 0x0006740000002400 */
[----:B------:R3:W1:Y:S01]  /*2fa0*/  MUFU.TANH R193, R19 ;  /* 0x0000001300c17308 */ /* 0x0006620000002400 */
[----:B-----5:R3:W1:Y:S09]  /*2fb0*/  LDSM.16.M88.2 R16, [R216+0x9080] ;  /* 0x00908000d810783b */ /* 0x0206720000000100 */
[----:B------:R3:W1:Y:S10]  /*2fc0*/  MUFU.TANH R182, R20 ;  /* 0x0000001400b67308 */ /* 0x0006740000002400 */
[----:B------:R3:W1:Y:S10]  /*2fd0*/  MUFU.TANH R181, R21 ;  /* 0x0000001500b57308 */ /* 0x0006740000002400 */
[----:B------:R3:W1:Y:S10]  /*2fe0*/  MUFU.TANH R192, R22 ;  /* 0x0000001600c07308 */ /* 0x0006740000002400 */
[----:B------:R3:W1:Y:S01]  /*2ff0*/  MUFU.TANH R191, R23 ;  /* 0x0000001700bf7308 */ /* 0x0006620000002400 */
[----:B------:R-:W-:-:S05]  /*3000*/  @P0 BRA `(.L_x_687) ;  /* 0x000004e000000947 */ /* 0x000fca0003800000 */
[C---:B--2-4-:R-:W-:Y:S01]  /*3010*/  LOP3.LUT P4, RZ, R246.reuse, 0x2, RZ, 0xc0, !PT ;  /* 0x00000002f6ff7812 */ /* 0x054fe2000788c0ff */
[----:B------:R-:W2:Y:S01]  /*3020*/  LDL.64 R178, [R1+0x8] ;  /* 0x0000080001b27983 */ /* 0x000ea20000100a00 */
[----:B------:R-:W-:Y:S01]  /*3030*/  LOP3.LUT P2, RZ, R246, 0x1, RZ, 0xc0, !PT ;  /* 0x00000001f6ff7812 */ /* 0x000fe2000784c0ff */
[----:B------:R-:W-:Y:S01]  /*3040*/  USHF.R.S32.HI UR29, URZ, 0x1f, UR27 ;  /* 0x0000001f3f1d7899 */ /* 0x000fe2000801141b */
[----:B---3--:R-:W-:Y:S01]  /*3050*/  SEL R22, RZ, 0x2, P4 ;  /* 0x00000002ff167807 */ /* 0x008fe20002000000 */
[----:B------:R-:W-:Y:S01]  /*3060*/  IMAD.MOV.U32 R5, RZ, RZ, R251 ;  /* 0x000000ffff057224 */ /* 0x000fe200078e00fb */
[----:B------:R-:W-:Y:S01]  /*3070*/  SEL R21, RZ, 0x4, P6 ;  /* 0x00000004ff157807 */ /* 0x000fe20003000000 */
[----:B------:R-:W3:Y:S01]  /*3080*/  LDL R104, [R1+0x18] ;  /* 0x0000180001687983 */ /* 0x000ee20000100800 */
[----:B------:R-:W-:Y:S01]  /*3090*/  ISETP.GE.AND P3, PT, R238, c[0x0][0x16c], PT ;  /* 0x00005b00ee007a0c */ /* 0x000fe20003f66270 */
[----:B------:R-:W-:Y:S01]  /*30a0*/  ULDC.64 UR6, c[0x0][0x178] ;  /* 0x00005e0000067ab9 */ /* 0x000fe20000000a00 */
[----:B------:R-:W-:Y:S01]  /*30b0*/  IMAD.U32 R18, RZ, RZ, UR21 ;  /* 0x00000015ff127e24 */ /* 0x000fe2000f8e00ff */
[----:B------:R-:W-:Y:S01]  /*30c0*/  UIMAD UR29, UR29, UR6, URZ ;  /* 0x000000061d1d72a4 */ /* 0x000fe2000f8e023f */
[----:B------:R-:W4:Y:S01]  /*30d0*/  S2R R15, SR_CTAID.Y ;  /* 0x00000000000f7919 */ /* 0x000f220000002600 */
[----:B------:R-:W-:Y:S01]  /*30e0*/  IMAD.U32 R14, RZ, RZ, UR21 ;  /* 0x00000015ff0e7e24 */ /* 0x000fe2000f8e00ff */
[----:B------:R-:W-:Y:S01]  /*30f0*/  UIMAD.WIDE.U32 UR30, UR27, UR6, URZ ;  /* 0x000000061b1e72a5 */ /* 0x000fe2000f8e003f */
[----:B------:R-:W-:Y:S01]  /*3100*/  IMAD.U32 R23, RZ, RZ, UR28 ;  /* 0x0000001cff177e24 */ /* 0x000fe2000f8e00ff */
[----:B------:R-:W-:Y:S01]  /*3110*/  UIMAD UR6, UR27, -0x40, UR22 ;  /* 0xffffffc01b0678a4 */ /* 0x000fe2000f8e0216 */
[----:B------:R-:W-:Y:S01]  /*3120*/  @!P5 IMAD.MOV.U32 R10, RZ, RZ, R244 ;  /* 0x000000ffff0ad224 */ /* 0x000fe200078e00f4 */
[----:B------:R-:W-:Y:S01]  /*3130*/  UIMAD UR29, UR27, UR7, UR29 ;  /* 0x000000071b1d72a4 */ /* 0x000fe2000f8e021d */
[----:B------:R-:W-:Y:S02]  /*3140*/  @!P5 IMAD.MOV.U32 R11, RZ, RZ, R245 ;  /* 0x000000ffff0bd224 */ /* 0x000fe400078e00f5 */
[----:B------:R-:W-:Y:S01]  /*3150*/  IMAD.U32 R7, RZ, RZ, UR30 ;  /* 0x0000001eff077e24 */ /* 0x000fe2000f8e00ff */
[----:B------:R-:W-:Y:S01]  /*3160*/  UIADD3 UR29, UR31, UR29, URZ ;  /* 0x0000001d1f1d7290 */ /* 0x000fe2000fffe03f */
[----:B----4-:R-:W-:Y:S01]  /*3170*/  SHF.R.S32.HI R19, RZ, 0x1f, R15 ;  /* 0x0000001fff137819 */ /* 0x010fe2000001140f */
[----:B------:R-:W-:Y:S04]  /*3180*/  @!P5 IMAD.WIDE.U32 R10, R15, c[0x0][0x270], R10 ;  /* 0x00009c000f0ada25 */ /* 0x000fe800078e000a */
[----:B------:R-:W-:Y:S04]  /*3190*/  IMAD R6, R19, c[0x0][0x180], RZ ;  /* 0x0000600013067a24 */ /* 0x000fe800078e02ff */
[C---:B------:R-:W-:Y:S02]  /*31a0*/  IMAD R6, R15.reuse, c[0x0][0x184], R6 ;  /* 0x000061000f067a24 */ /* 0x040fe400078e0206 */
[----:B--2---:R-:W-:Y:S04]  /*31b0*/  IMAD.MOV.U32 R4, RZ, RZ, R178 ;  /* 0x000000ffff047224 */ /* 0x004fe800078e00b2 */
[----:B------:R-:W-:Y:S05]  /*31c0*/  IMAD.WIDE.U32 R4, R15, c[0x0][0x180], R4 ;  /* 0x000060000f047a25 */ /* 0x000fea00078e0004 */
[----:B------:R-:W-:Y:S04]  /*31d0*/  IADD3 R0, P0, R4, UR12, RZ ;  /* 0x0000000c04007c10 */ /* 0x000fe8000ff1e0ff */
[----:B------:R-:W-:Y:S01]  /*31e0*/  IADD3.X R6, R5, UR5, R6, P0, !PT ;  /* 0x0000000505067c10 */ /* 0x000fe200087fe406 */
[----:B------:R-:W-:Y:S01]  /*31f0*/  IMAD.U32 R5, RZ, RZ, UR29 ;  /* 0x0000001dff057e24 */ /* 0x000fe2000f8e00ff */
[C---:B------:R-:W-:Y:S04]  /*3200*/  LEA R4, P0, R0.reuse, c[0x0][0x160], 0x1 ;  /* 0x0000580000047a11 */ /* 0x040fe800078008ff */
[----:B------:R-:W-:Y:S01]  /*3210*/  LEA.HI.X R0, R0, c[0x0][0x164], R6, 0x1, P0 ;  /* 0x0000590000007a11 */ /* 0x000fe200000f0c06 */
[----:B------:R-:W-:Y:S01]  /*3220*/  IMAD.U32 R6, RZ, RZ, UR30 ;  /* 0x0000001eff067e24 */ /* 0x000fe2000f8e00ff */
[----:B------:R-:W-:Y:S02]  /*3230*/  LEA R4, P1, R7, R4, 0x7 ;  /* 0x0000000407047211 */ /* 0x000fe400078238ff */
[----:B------:R-:W-:Y:S02]  /*3240*/  SEL R7, RZ, 0x1, P2 ;  /* 0x00000001ff077807 */ /* 0x000fe40001000000 */
[----:B------:R-:W-:Y:S01]  /*3250*/  LEA.HI.X R5, R6, R0, R5, 0x7, P1 ;  /* 0x0000000006057211 */ /* 0x000fe200008f3c05 */
[----:B------:R-:W-:Y:S01]  /*3260*/  @!P5 IMAD R0, R19, c[0x0][0x270], RZ ;  /* 0x00009c001300da24 */ /* 0x000fe200078e02ff */
[----:B------:R-:W-:Y:S02]  /*3270*/  IADD3 R18, P1, P0, R18, 0x80, R4 ;  /* 0x0000008012127810 */ /* 0x000fe4000783e004 */
[----:B------:R-:W-:Y:S01]  /*3280*/  IADD3 R6, -R242, UR6, RZ ;  /* 0x00000006f2067c10 */ /* 0x000fe2000fffe1ff */
[----:B------:R-:W-:Y:S01]  /*3290*/  @!P5 IMAD R0, R15, c[0x0][0x274], R0 ;  /* 0x00009d000f00da24 */ /* 0x000fe200078e0200 */
[----:B------:R-:W-:Y:S02]  /*32a0*/  IADD3.X R19, RZ, UR10, R5, P1, P0 ;  /* 0x0000000aff137c10 */ /* 0x000fe40008fe0405 */
[----:B------:R-:W-:Y:S02]  /*32b0*/  IADD3 R14, P1, P0, R14, 0x100, R4 ;  /* 0x000001000e0e7810 */ /* 0x000fe4000783e004 */
[----:B------:R-:W-:Y:S02]  /*32c0*/  IADD3 R7, R21, R22, R7 ;  /* 0x0000001615077210 */ /* 0x000fe40007ffe007 */
[----:B------:R-:W-:Y:S02]  /*32d0*/  IADD3.X R15, RZ, UR10, R5, P1, P0 ;  /* 0x0000000aff0f7c10 */ /* 0x000fe40008fe0405 */
[----:B------:R-:W-:Y:S02]  /*32e0*/  @!P5 IADD3 R20, P0, R10, UR16, RZ ;  /* 0x000000100a14dc10 */ /* 0x000fe4000ff1e0ff */
[----:B------:R-:W-:Y:S02]  /*32f0*/  ISETP.LT.OR P1, PT, R6, 0x1, P3 ;  /* 0x000000010600780c */ /* 0x000fe40001f21670 */
[----:B------:R-:W-:Y:S01]  /*3300*/  @!P5 IADD3.X R11, R11, UR11, R0, P0, !PT ;  /* 0x0000000b0b0bdc10 */ /* 0x000fe200087fe400 */
[----:B---3--:R-:W-:Y:S01]  /*3310*/  IMAD R0, R23, 0x6000, R104 ;  /* 0x0000600017007824 */ /* 0x008fe200078e0268 */
[C---:B------:R-:W-:Y:S02]  /*3320*/  @!P5 LEA R10, P0, R20.reuse, c[0x0][0x258], 0x2 ;  /* 0x00009600140ada11 */ /* 0x040fe400078010ff */
[C---:B------:R-:W-:Y:S02]  /*3330*/  LOP3.LUT P2, RZ, R7.reuse, 0x2, RZ, 0xc0, !PT ;  /* 0x0000000207ff7812 */ /* 0x040fe4000784c0ff */
[----:B------:R-:W-:Y:S01]  /*3340*/  @!P5 LEA.HI.X R11, R20, c[0x0][0x25c], R11, 0x2, P0 ;  /* 0x00009700140bda11 */ /* 0x000fe200000f140b */
[----:B------:R-:W-:Y:S01]  /*3350*/  IMAD.U32 R20, RZ, RZ, UR23 ;  /* 0x00000017ff147e24 */ /* 0x000fe2000f8e00ff */
[C---:B------:R-:W-:Y:S02]  /*3360*/  ISETP.LT.OR P0, PT, R6.reuse, 0x1, !P2 ;  /* 0x000000010600780c */ /* 0x040fe40005701670 */
[C---:B------:R-:W-:Y:S01]  /*3370*/  ISETP.LT.OR P3, PT, R6.reuse, 0x21, P3 ;  /* 0x000000210600780c */ /* 0x040fe20001f61670 */
[----:B------:R-:W-:Y:S01]  /*3380*/  @!PT LDS RZ, [RZ] ;  /* 0x00000000fffff984 */ /* 0x000fe20000000800 */
[----:B------:R-:W-:Y:S01]  /*3390*/  @!PT LDS RZ, [RZ] ;  /* 0x00000000fffff984 */ /* 0x000fe20000000800 */
[----:B------:R-:W-:Y:S01]  /*33a0*/  @!PT LDS RZ, [RZ] ;  /* 0x00000000fffff984 */ /* 0x000fe20000000800 */
[----:B------:R2:W-:Y:S01]  /*33b0*/  LDGSTS.E.BYPASS.LTC128B.128 [R0], [R4.64], !P1 ;  /* 0x0000000004007fae */ /* 0x0005e2000c901d4e */
[----:B------:R-:W-:Y:S01]  /*33c0*/  LOP3.LUT P1, RZ, R7, 0x4, RZ, 0xc0, !PT ;  /* 0x0000000407ff7812 */ /* 0x000fe2000782c0ff */
[----:B------:R-:W-:Y:S01]  /*33d0*/  IMAD.U32 R7, RZ, RZ, UR28 ;  /* 0x0000001cff077e24 */ /* 0x000fe2000f8e00ff */
[C---:B------:R-:W-:Y:S07]  /*33e0*/  ISETP.LT.OR P2, PT, R6.reuse, 0x21, !P2 ;  /* 0x000000210600780c */ /* 0x040fee0005741670 */
[----:B------:R2:W-:Y:S01]  /*33f0*/  LDGSTS.E.BYPASS.LTC128B.128 [R0+0x2000], [R4.64+0x80], !P0 ;  /* 0x0200008004007fae */ /* 0x0005e2000c101d4e */
[----:B------:R-:W-:Y:S11]  /*3400*/  ISETP.LT.OR P0, PT, R6, 0x1, !P1 ;  /* 0x000000010600780c */ /* 0x000ff60004f01670 */
[----:B------:R-:W-:Y:S02]  /*3410*/  @!UPT UIADD3 URZ, URZ, URZ, URZ ;  /* 0x0000003f3f3ff290 */ /* 0x000fe4000fffe03f */
[----:B------:R2:W-:Y:S02]  /*3420*/  LDGSTS.E.BYPASS.LTC128B.128 [R0+0x4000], [R4.64+0x100], !P0 ;  /* 0x0400010004007fae */ /* 0x0005e4000c101d4e */
[----:B--2---:R-:W-:Y:S04]  /*3430*/  IADD3 R4, P0, R4, UR21, RZ ;  /* 0x0000001504047c10 */ /* 0x004fe8000ff1e0ff */
[----:B------:R-:W-:Y:S02]  /*3440*/  IADD3.X R5, R5, UR10, RZ, P0, !PT ;  /* 0x0000000a05057c10 */ /* 0x000fe400087fe4ff */
[----:B------:R-:W-:Y:S01]  /*3450*/  ISETP.LT.OR P0, PT, R6, 0x21, !P1 ;  /* 0x000000210600780c */ /* 0x000fe20004f01670 */
[----:B------:R-:W-:Y:S01]  /*3460*/  @!P5 IMAD R6, R7, 0x10, R240 ;  /* 0x000000100706d824 */ /* 0x000fe200078e02f0 */
[----:B------:R-:W-:Y:S01]  /*3470*/  @!P5 LEA R7, R20, 0x40, 0x6 ;  /* 0x000000401407d811 */ /* 0x000fe200078e30ff */
[----:B------:R2:W-:Y:S02]  /*3480*/  LDGSTS.E.BYPASS.LTC128B.128 [R0+0x1000], [R4.64], !P3 ;  /* 0x0100000004007fae */ /* 0x0005e4000d901d4e */
[----:B------:R-:W-:Y:S02]  /*3490*/  @!P5 IMAD.SHL.U32 R6, R6, 0x4, RZ ;  /* 0x000000040606d824 */ /* 0x000fe400078e00ff */
[----:B------:R-:W-:Y:S01]  /*34a0*/  @!P5 IMAD.WIDE R10, R7, 0x4, R10 ;  /* 0x00000004070ad825 */ /* 0x000fe200078e020a */
[----:B------:R3:W-:Y:S05]  /*34b0*/  LDGSTS.E.BYPASS.LTC128B.128 [R0+0x3000], [R18.64], !P2 ;  /* 0x0300000012007fae */ /* 0x0007ea000d101d4e */
[----:B------:R3:W-:Y:S01]  /*34c0*/  LDGSTS.E.BYPASS.LTC128B.128 [R0+0x5000], [R14.64], !P0 ;  /* 0x050000000e007fae */ /* 0x0007e2000c101d4e */
[----:B--2---:R-:W-:Y:S05]  /*34d0*/  @!P5 IMAD.SHL.U32 R4, R6, 0x4, RZ ;  /* 0x000000040604d824 */ /* 0x004fea00078e00ff */
[----:B------:R3:W-:Y:S02]  /*34e0*/  @!P5 LDGSTS.E.BYPASS.LTC128B.128 [R4+0x21080], [R10.64] ;  /* 0x210800000a04dfae */ /* 0x0007e4000b901d4e */
.L_x_687:
[C---:B-1234-:R-:W-:Y:S01]  /*34f0*/  HMMA.16816.F32.BF16 R4, R84.reuse, R2, RZ ;  /* 0x000000025404723c */ /* 0x05efe200000418ff */
[----:B------:R-:W-:Y:S02]  /*3500*/  LDSM.16.M88.2 R2, [R219+0x7880] ;  /* 0x00788000db02783b */ /* 0x000fe40000000100 */
[C---:B------:R-:W-:Y:S02]  /*3510*/  ISETP.GT.AND P0, PT, R233.reuse, 0x1, PT ;  /* 0x00000001e900780c */ /* 0x040fe40003f04270 */
[----:B------:R-:W1:Y:S01]  /*3520*/  LDSM.16.M88.4 R104, [R224] ;  /* 0x00000000e068783b */ /* 0x000e620000000200 */
[----:B------:R-:W-:Y:S02]  /*3530*/  IADD3 R0, R230, R224, RZ ;  /* 0x000000e0e6007210 */ /* 0x000fe40007ffe0ff */
[C---:B------:R-:W-:Y:S01]  /*3540*/  HMMA.16816.F32.BF16 R8, R84.reuse, R8, RZ ;  /* 0x000000085408723c */ /* 0x040fe200000418ff */
[----:B------:R-:W0:Y:S01]  /*3550*/  LDGDEPBAR ;  /* 0x00000000000079af */ /* 0x000e220000000000 */
[----:B------:R-:W-:Y:S02]  /*3560*/  ISETP.GT.AND P2, PT, R233, RZ, PT ;  /* 0x000000ffe900720c */ /* 0x000fe40003f44270 */
[----:B------:R-:W-:Y:S02]  /*3570*/  FSEL R180, R199, -INF , P0 ;  /* 0xff800000c7b47808 */ /* 0x000fe40000000000 */
[----:B------:R-:W-:Y:S02]  /*3580*/  FSEL R179, R200, -INF , P2 ;  /* 0xff800000c8b37808 */ /* 0x000fe40001000000 */
[C---:B------:R-:W-:Y:S01]  /*3590*/  HMMA.16816.F32.BF16 R12, R84.reuse, R12, RZ ;  /* 0x0000000c540c723c */ /* 0x040fe200000418ff */
[C---:B------:R-:W-:Y:S02]  /*35a0*/  ISETP.GT.AND P3, PT, R233.reuse, 0x10, PT ;  /* 0x00000010e900780c */ /* 0x040fe40003f64270 */
[----:B------:R-:W-:Y:S02]  /*35b0*/  ISETP.GT.AND P1, PT, R233, 0x11, PT ;  /* 0x00000011e900780c */ /* 0x000fe40003f24270 */
[----:B------:R-:W-:Y:S02]  /*35c0*/  FSEL R178, R198, -INF , P3 ;  /* 0xff800000c6b27808 */ /* 0x000fe40001800000 */
[----:B------:R-:W-:Y:S01]  /*35d0*/  FSEL R177, R197, -INF , P1 ;  /* 0xff800000c5b17808 */ /* 0x000fe20000800000 */
[C---:B------:R-:W-:Y:S01]  /*35e0*/  HMMA.16816.F32.BF16 R16, R84.reuse, R16, RZ ;  /* 0x000000105410723c */ /* 0x040fe200000418ff */
[----:B------:R-:W-:Y:S04]  /*35f0*/  ISETP.GT.AND P4, PT, R233, 0x21, PT ;  /* 0x00000021e900780c */ /* 0x000fe80003f84270 */
[----:B------:R-:W-:Y:S03]  /*3600*/  FSEL R175, R195, -INF , P4 ;  /* 0xff800000c3af7808 */ /* 0x000fe60002000000 */
[----:B------:R-:W-:Y:S01]  /*3610*/  HMMA.16816.F32.BF16 R20, R84, R88, RZ ;  /* 0x000000585414723c */ /* 0x000fe200000418ff */
[----:B------:R-:W2:Y:S04]  /*3620*/  LDSM.16.M88.2 R84, [R219+0x8080] ;  /* 0x00808000db54783b */ /* 0x000ea80000000100 */
[----:B------:R-:W3:Y:S03]  /*3630*/  LDSM.16.M88.2 R86, [R219+0x8880] ;  /* 0x00888000db56783b */ /* 0x000ee60000000100 */
[C---:B------:R-:W-:Y:S01]  /*3640*/  HMMA.16816.F32.BF16 R4, R92.reuse, R90, R4 ;  /* 0x0000005a5c04723c */ /* 0x040fe20000041804 */
[----:B------:R-:W4:Y:S04]  /*3650*/  LDSM.16.M88.2 R88, [R219+0x9080] ;  /* 0x00908000db58783b */ /* 0x000f280000000100 */
[----:B------:R-:W5:Y:S03]  /*3660*/  LDSM.16.M88.2 R90, [R219+0x9880] ;  /* 0x00988000db5a783b */ /* 0x000f660000000100 */
[C---:B------:R-:W-:Y:S01]  /*3670*/  HMMA.16816.F32.BF16 R8, R92.reuse, R96, R8 ;  /* 0x000000605c08723c */ /* 0x040fe20000041808 */
[----:B------:R-:W-:Y:S07]  /*3680*/  LDSM.16.M88.2 R96, [R218+0x7880] ;  /* 0x00788000da60783b */ /* 0x000fee0000000100 */
[C---:B------:R-:W-:Y:S01]  /*3690*/  HMMA.16816.F32.BF16 R12, R92.reuse, R98, R12 ;  /* 0x000000625c0c723c */ /* 0x040fe2000004180c */
[----:B------:R-:W-:Y:S07]  /*36a0*/  LDSM.16.M88.2 R98, [R216+0xd080] ;  /* 0x00d08000d862783b */ /* 0x000fee0000000100 */
[C---:B------:R-:W-:Y:S08]  /*36b0*/  HMMA.16816.F32.BF16 R16, R92.reuse, R100, R16 ;  /* 0x000000645c10723c */ /* 0x040ff00000041810 */
[----:B------:R-:W-:Y:S01]  /*36c0*/  HMMA.16816.F32.BF16 R20, R92, R102, R20 ;  /* 0x000000665c14723c */ /* 0x000fe20000041814 */
[----:B------:R-:W5:Y:S04]  /*36d0*/  LDSM.16.M88.4 R92, [R0] ;  /* 0x00000000005c783b */ /* 0x000f680000000200 */
[----:B------:R-:W-:Y:S03]  /*36e0*/  LDSM.16.M88.4 R100, [R225+0x1d080] ;  /* 0x01d08000e164783b */ /* 0x000fe60000000200 */
[C---:B-1----:R-:W-:Y:S01]  /*36f0*/  HMMA.16816.F32.BF16 R4, R104.reuse, R2, R4 ;  /* 0x000000026804723c */ /* 0x042fe20000041804 */
[----:B------:R-:W1:Y:S07]  /*3700*/  LDSM.16.M88.2 R2, [R218+0x8080] ;  /* 0x00808000da02783b */ /* 0x000e6e0000000100 */
[C---:B--2---:R-:W-:Y:S01]  /*3710*/  HMMA.16816.F32.BF16 R8, R104.reuse, R84, R8 ;  /* 0x000000546808723c */ /* 0x044fe20000041808 */
[----:B------:R-:W2:Y:S07]  /*3720*/  LDSM.16.M88.2 R84, [R218+0x8880] ;  /* 0x00888000da54783b */ /* 0x000eae0000000100 */
[C---:B---3--:R-:W-:Y:S01]  /*3730*/  HMMA.16816.F32.BF16 R12, R104.reuse, R86, R12 ;  /* 0x00000056680c723c */ /* 0x048fe2000004180c */
[----:B------:R-:W3:Y:S07]  /*3740*/  LDSM.16.M88.2 R86, [R218+0x9080] ;  /* 0x00908000da56783b */ /* 0x000eee0000000100 */
[C---:B----4-:R-:W-:Y:S01]  /*3750*/  HMMA.16816.F32.BF16 R16, R104.reuse, R88, R16 ;  /* 0x000000586810723c */ /* 0x050fe20000041810 */
[----:B------:R-:W4:Y:S07]  /*3760*/  LDSM.16.M88.2 R88, [R218+0x9880] ;  /* 0x00988000da58783b */ /* 0x000f2e0000000100 */
[----:B-----5:R-:W-:Y:S01]  /*3770*/  HMMA.16816.F32.BF16 R20, R104, R90, R20 ;  /* 0x0000005a6814723c */ /* 0x020fe20000041814 */
[----:B------:R-:W5:Y:S04]  /*3780*/  LDSM.16.M88.2 R90, [R216+0xa080] ;  /* 0x00a08000d85a783b */ /* 0x000f680000000100 */
[----:B------:R-:W-:Y:S03]  /*3790*/  LDSM.16.M88.4 R104, [R226+0x1f080] ;  /* 0x01f08000e268783b */ /* 0x000fe60000000200 */
[C---:B------:R-:W-:Y:S01]  /*37a0*/  HMMA.16816.F32.BF16 R4, R92.reuse, R96, R4 ;  /* 0x000000605c04723c */ /* 0x040fe20000041804 */
[----:B------:R-:W5:Y:S07]  /*37b0*/  LDSM.16.M88.2 R96, [R216+0xa880] ;  /* 0x00a88000d860783b */ /* 0x000f6e0000000100 */
        /* <DEDUP_REMOVED lines=8> */
[----:B------:R-:W4:Y:S03]  /*3840*/  LDSM.16.M88.4 R92, [R226+0x1d080] ;  /* 0x01d08000e25c783b */ /* 0x000f260000000200 */
[C---:B-----5:R-:W-:Y:S01]  /*3850*/  HMMA.16816.F32.BF16 R4, R100.reuse, R90, R4 ;  /* 0x0000005a6404723c */ /* 0x060fe20000041804 */
[----:B------:R-:W5:Y:S07]  /*3860*/  LDSM.16.M88.2 R90, [R217+0xa880] ;  /* 0x00a88000d95a783b */ /* 0x000f6e0000000100 */
[C---:B------:R-:W-:Y:S01]  /*3870*/  HMMA.16816.F32.BF16 R8, R100.reuse, R96, R8 ;  /* 0x000000606408723c */ /* 0x040fe20000041808 */
[----:B------:R-:W5:Y:S07]  /*3880*/  LDSM.16.M88.2 R96, [R217+0xb080] ;  /* 0x00b08000d960783b */ /* 0x000f6e0000000100 */
[C---:B-1----:R-:W-:Y:S01]  /*3890*/  HMMA.16816.F32.BF16 R12, R100.reuse, R2, R12 ;  /* 0x00000002640c723c */ /* 0x042fe2000004180c */
[----:B------:R-:W1:Y:S07]  /*38a0*/  LDSM.16.M88.2 R2, [R217+0xb880] ;  /* 0x00b88000d902783b */ /* 0x000e6e0000000100 */
[C---:B--2---:R-:W-:Y:S01]  /*38b0*/  HMMA.16816.F32.BF16 R16, R100.reuse, R84, R16 ;  /* 0x000000546410723c */ /* 0x044fe20000041810 */
[----:B------:R-:W2:Y:S07]  /*38c0*/  LDSM.16.M88.2 R84, [R217+0xc080] ;  /* 0x00c08000d954783b */ /* 0x000eae0000000100 */
[----:B---3--:R-:W-:Y:S01]  /*38d0*/  HMMA.16816.F32.BF16 R20, R100, R86, R20 ;  /* 0x000000566414723c */ /* 0x008fe20000041814 */
[----:B------:R-:W-:Y:S04]  /*38e0*/  LDSM.16.M88.2 R86, [R219+0xa080] ;  /* 0x00a08000db56783b */ /* 0x000fe80000000100 */
[----:B------:R-:W3:Y:S03]  /*38f0*/  LDSM.16.M88.4 R100, [R224+0x2000] ;  /* 0x00200000e064783b */ /* 0x000ee60000000200 */
[C---:B----4-:R-:W-:Y:S01]  /*3900*/  HMMA.16816.F32.BF16 R4, R92.reuse, R88, R4 ;  /* 0x000000585c04723c */ /* 0x050fe20000041804 */
[----:B------:R-:W4:Y:S07]  /*3910*/  LDSM.16.M88.2 R88, [R219+0xa880] ;  /* 0x00a88000db58783b */ /* 0x000f2e0000000100 */
[C---:B-----5:R-:W-:Y:S01]  /*3920*/  HMMA.16816.F32.BF16 R8, R92.reuse, R90, R8 ;  /* 0x0000005a5c08723c */ /* 0x060fe20000041808 */
[----:B------:R-:W5:Y:S07]  /*3930*/  LDSM.16.M88.2 R90, [R219+0xb080] ;  /* 0x00b08000db5a783b */ /* 0x000f6e0000000100 */
[C---:B------:R-:W-:Y:S01]  /*3940*/  HMMA.16816.F32.BF16 R12, R92.reuse, R96, R12 ;  /* 0x000000605c0c723c */ /* 0x040fe2000004180c */
[----:B------:R-:W5:Y:S07]  /*3950*/  LDSM.16.M88.2 R96, [R219+0xb880] ;  /* 0x00b88000db60783b */ /* 0x000f6e0000000100 */
[C---:B-1----:R-:W-:Y:S01]  /*3960*/  HMMA.16816.F32.BF16 R16, R92.reuse, R2, R16 ;  /* 0x000000025c10723c */ /* 0x042fe20000041810 */
[----:B------:R-:W1:Y:S07]  /*3970*/  LDSM.16.M88.2 R2, [R219+0xc080] ;  /* 0x00c08000db02783b */ /* 0x000e6e0000000100 */
[----:B--2---:R-:W-:Y:S01]  /*3980*/  HMMA.16816.F32.BF16 R20, R92, R84, R20 ;  /* 0x000000545c14723c */ /* 0x004fe20000041814 */
[----:B------:R-:W-:Y:S04]  /*3990*/  LDSM.16.M88.2 R84, [R218+0xa080] ;  /* 0x00a08000da54783b */ /* 0x000fe80000000100 */
[----:B------:R-:W2:Y:S03]  /*39a0*/  LDSM.16.M88.4 R92, [R0+0x2000] ;  /* 0x00200000005c783b */ /* 0x000ea60000000200 */
[C---:B---3--:R-:W-:Y:S01]  /*39b0*/  HMMA.16816.F32.BF16 R4, R100.reuse, R86, R4 ;  /* 0x000000566404723c */ /* 0x048fe20000041804 */
[----:B------:R-:W3:Y:S07]  /*39c0*/  LDSM.16.M88.2 R86, [R218+0xa880] ;  /* 0x00a88000da56783b */ /* 0x000eee0000000100 */
[C---:B----4-:R-:W-:Y:S01]  /*39d0*/  HMMA.16816.F32.BF16 R8, R100.reuse, R88, R8 ;  /* 0x000000586408723c */ /* 0x050fe20000041808 */
[----:B------:R-:W4:Y:S07]  /*39e0*/  LDSM.16.M88.2 R88, [R218+0xb080] ;  /* 0x00b08000da58783b */ /* 0x000f2e0000000100 */
[C---:B-----5:R-:W-:Y:S01]  /*39f0*/  HMMA.16816.F32.BF16 R12, R100.reuse, R90, R12 ;  /* 0x0000005a640c723c */ /* 0x060fe2000004180c */
[----:B------:R-:W5:Y:S07]  /*3a00*/  LDSM.16.M88.2 R90, [R218+0xb880] ;  /* 0x00b88000da5a783b */ /* 0x000f6e0000000100 */
[C---:B------:R-:W-:Y:S01]  /*3a10*/  HMMA.16816.F32.BF16 R16, R100.reuse, R96, R16 ;  /* 0x000000606410723c */ /* 0x040fe20000041810 */
[----:B------:R-:W5:Y:S07]  /*3a20*/  LDSM.16.M88.2 R96, [R218+0xc080] ;  /* 0x00c08000da60783b */ /* 0x000f6e0000000100 */
[----:B-1----:R-:W-:Y:S01]  /*3a30*/  HMMA.16816.F32.BF16 R20, R100, R2, R20 ;  /* 0x000000026414723c */ /* 0x002fe20000041814 */
[----:B------:R-:W-:Y:S04]  /*3a40*/  LDSM.16.M88.2 R2, [R216+0xc880] ;  /* 0x00c88000d802783b */ /* 0x000fe80000000100 */
[----:B------:R-:W1:Y:S03]  /*3a50*/  LDSM.16.M88.4 R100, [R225+0x1f080] ;  /* 0x01f08000e164783b */ /* 0x000e660000000200 */
[C---:B--2---:R-:W-:Y:S01]  /*3a60*/  HMMA.16816.F32.BF16 R4, R92.reuse, R84, R4 ;  /* 0x000000545c04723c */ /* 0x044fe20000041804 */
[----:B------:R-:W2:Y:S07]  /*3a70*/  LDSM.16.M88.2 R84, [R216+0xd880] ;  /* 0x00d88000d854783b */ /* 0x000eae0000000100 */
[C---:B---3--:R-:W-:Y:S01]  /*3a80*/  HMMA.16816.F32.BF16 R8, R92.reuse, R86, R8 ;  /* 0x000000565c08723c */ /* 0x048fe20000041808 */
[----:B------:R-:W3:Y:S07]  /*3a90*/  LDSM.16.M88.2 R86, [R216+0xe080] ;  /* 0x00e08000d856783b */ /* 0x000eee0000000100 */
[C---:B----4-:R-:W-:Y:S01]  /*3aa0*/  HMMA.16816.F32.BF16 R12, R92.reuse, R88, R12 ;  /* 0x000000585c0c723c */ /* 0x050fe2000004180c */
[----:B------:R-:W4:Y:S07]  /*3ab0*/  LDSM.16.M88.2 R88, [R216+0xe880] ;  /* 0x00e88000d858783b */ /* 0x000f2e0000000100 */
[C---:B-----5:R-:W-:Y:S01]  /*3ac0*/  HMMA.16816.F32.BF16 R16, R92.reuse, R90, R16 ;  /* 0x0000005a5c10723c */ /* 0x060fe20000041810 */
[----:B------:R-:W5:Y:S07]  /*3ad0*/  LDSM.16.M88.2 R90, [R217+0xc880] ;  /* 0x00c88000d95a783b */ /* 0x000f6e0000000100 */
[----:B------:R-:W-:Y:S08]  /*3ae0*/  HMMA.16816.F32.BF16 R20, R92, R96, R20 ;  /* 0x000000605c14723c */ /* 0x000ff00000041814 */
[C---:B-1----:R-:W-:Y:S01]  /*3af0*/  HMMA.16816.F32.BF16 R4, R100.reuse, R2, R4 ;  /* 0x000000026404723c */ /* 0x042fe20000041804 */
[----:B------:R-:W1:Y:S07]  /*3b00*/  LDSM.16.M88.2 R2, [R217+0xd080] ;  /* 0x00d08000d902783b */ /* 0x000e6e0000000100 */
[C---:B------:R-:W-:Y:S08]  /*3b10*/  HMMA.16816.F32.BF16 R8, R100.reuse, R98, R8 ;  /* 0x000000626408723c */ /* 0x040ff00000041808 */
[C---:B--2---:R-:W-:Y:S01]  /*3b20*/  HMMA.16816.F32.BF16 R12, R100.reuse, R84, R12 ;  /* 0x00000054640c723c */ /* 0x044fe2000004180c */
[----:B------:R-:W2:Y:S07]  /*3b30*/  LDSM.16.M88.2 R84, [R217+0xd880] ;  /* 0x00d88000d954783b */ /* 0x000eae0000000100 */
[C---:B---3--:R-:W-:Y:S07]  /*3b40*/  HMMA.16816.F32.BF16 R16, R100.reuse, R86, R16 ;  /* 0x000000566410723c */ /* 0x048fee0000041810 */
[----:B------:R-:W-:Y:S01]  /*3b50*/  FSEL R86, R186, -INF , P0 ;  /* 0xff800000ba567808 */ /* 0x000fe20000000000 */
[----:B----4-:R-:W-:Y:S01]  /*3b60*/  HMMA.16816.F32.BF16 R20, R100, R88, R20 ;  /* 0x000000586414723c */ /* 0x010fe20000041814 */
[----:B------:R-:W-:Y:S02]  /*3b70*/  LDS R102, [R237.X4+0x21280] ;  /* 0x02128000ed667984 */ /* 0x000fe40000004800 */
[C---:B------:R-:W-:Y:S01]  /*3b80*/  ISETP.GT.AND P0, PT, R233.reuse, 0x20, PT ;  /* 0x00000020e900780c */ /* 0x040fe20003f04270 */
[--C-:B------:R-:W-:Y:S02]  /*3b90*/  FFMA.FTZ R92, R86, c[0x0][0x29c], -R108.reuse ;  /* 0x0000a700565c7a23 */ /* 0x100fe4000001086c */
[----:B------:R-:W3:Y:S01]  /*3ba0*/  LDSM.16.M88.2 R86, [R217+0xe080] ;  /* 0x00e08000d956783b */ /* 0x000ee20000000100 */
[----:B------:R-:W-:Y:S01]  /*3bb0*/  FSEL R88, R190, -INF , P2 ;  /* 0xff800000be587808 */ /* 0x000fe20001000000 */
[C---:B-----5:R-:W-:Y:S01]  /*3bc0*/  HMMA.16816.F32.BF16 R4, R104.reuse, R90, R4 ;  /* 0x0000005a6804723c */ /* 0x060fe20000041804 */
[----:B------:R4:W-:Y:S01]  /*3bd0*/  MUFU.EX2 R174, R92 ;  /* 0x0000005c00ae7308 */ /* 0x0009e20000000800 */
[----:B------:R-:W-:Y:S03]  /*3be0*/  LDSM.16.M88.2 R90, [R219+0xc880] ;  /* 0x00c88000db5a783b */ /* 0x000fe60000000100 */
[----:B------:R-:W-:Y:S02]  /*3bf0*/  FSEL R176, R196, -INF , P0 ;  /* 0xff800000c4b07808 */ /* 0x000fe40000000000 */
[----:B------:R-:W-:Y:S01]  /*3c00*/  ISETP.GT.AND P2, PT, R233, 0x31, PT ;  /* 0x00000031e900780c */ /* 0x000fe20003f44270 */
[C---:B-1----:R-:W-:Y:S04]  /*3c10*/  HMMA.16816.F32.BF16 R8, R104.reuse, R2, R8 ;  /* 0x000000026808723c */ /* 0x042fe80000041808 */
[----:B------:R-:W-:Y:S03]  /*3c20*/  FSEL R100, R187, -INF , P2 ;  /* 0xff800000bb647808 */ /* 0x000fe60001000000 */
[----:B------:R-:W-:Y:S01]  /*3c30*/  FSEL R2, R184, -INF , P1 ;  /* 0xff800000b8027808 */ /* 0x000fe20000800000 */
[C---:B--2---:R-:W-:Y:S03]  /*3c40*/  HMMA.16816.F32.BF16 R12, R104.reuse, R84, R12 ;  /* 0x00000054680c723c */ /* 0x044fe6000004180c */
[----:B------:R-:W-:Y:S04]  /*3c50*/  ISETP.GT.AND P1, PT, R233, 0x40, PT ;  /* 0x00000040e900780c */ /* 0x000fe80003f24270 */
[----:B------:R-:W-:Y:S01]  /*3c60*/  FSEL R84, R185, -INF , P0 ;  /* 0xff800000b9547808 */ /* 0x000fe20000000000 */
[--C-:B----4-:R-:W-:Y:S01]  /*3c70*/  FFMA.FTZ R92, R88, c[0x0][0x29c], -R108.reuse ;  /* 0x0000a700585c7a23 */ /* 0x110fe2000001086c */
[----:B------:R-:W-:Y:S01]  /*3c80*/  ISETP.GT.AND P0, PT, R233, 0x41, PT ;  /* 0x00000041e900780c */ /* 0x000fe20003f04270 */
[----:B------:R-:W1:Y:S02]  /*3c90*/  LDSM.16.M88.2 R88, [R217+0xe880] ;  /* 0x00e88000d958783b */ /* 0x000e640000000100 */
[----:B------:R2:W4:Y:S01]  /*3ca0*/  MUFU.EX2 R173, R92 ;  /* 0x0000005c00ad7308 */ /* 0x0005220000000800 */
[C---:B---3--:R-:W-:Y:S07]  /*3cb0*/  HMMA.16816.F32.BF16 R16, R104.reuse, R86, R16 ;  /* 0x000000566810723c */ /* 0x048fee0000041810 */
[----:B------:R-:W-:Y:S02]  /*3cc0*/  FSEL R86, R183, -INF , P4 ;  /* 0xff800000b7567808 */ /* 0x000fe40002000000 */
[----:B--2---:R-:W-:Y:S02]  /*3cd0*/  FSEL R92, R189, -INF , P3 ;  /* 0xff800000bd5c7808 */ /* 0x004fe40001800000 */
[----:B------:R-:W-:Y:S03]  /*3ce0*/  ISETP.GT.AND P3, PT, R233, 0x30, PT ;  /* 0x00000030e900780c */ /* 0x000fe60003f64270 */
[--C-:B------:R-:W-:Y:S02]  /*3cf0*/  FFMA.FTZ R96, R92, c[0x0][0x29c], -R108.reuse ;  /* 0x0000a7005c607a23 */ /* 0x100fe4000001086c */
[----:B------:R-:W2:Y:S02]  /*3d00*/  LDSM.16.M88.4 R92, [R224+0x4000] ;  /* 0x00400000e05c783b */ /* 0x000ea40000000200 */
[----:B------:R3:W-:Y:S01]  /*3d10*/  MUFU.EX2 R172, R96 ;  /* 0x0000006000ac7308 */ /* 0x0007e20000000800 */
[----:B-1----:R-:W-:Y:S01]  /*3d20*/  HMMA.16816.F32.BF16 R20, R104, R88, R20 ;  /* 0x000000586814723c */ /* 0x002fe20000041814 */
[----:B------:R-:W-:Y:S06]  /*3d30*/  LDSM.16.M88.2 R88, [R219+0xe880] ;  /* 0x00e88000db58783b */ /* 0x000fec0000000100 */
[--C-:B------:R-:W-:Y:S01]  /*3d40*/  FFMA.FTZ R104, R100, c[0x0][0x29c], -R108.reuse ;  /* 0x0000a70064687a23 */ /* 0x100fe2000001086c */
[----:B------:R-:W-:Y:S01]  /*3d50*/  FSEL R107, R194, -INF , P3 ;  /* 0xff800000c26b7808 */ /* 0x000fe20001800000 */
[----:B------:R-:W-:Y:S04]  /*3d60*/  LDSM.16.M88.2 R100, [R218+0xd080] ;  /* 0x00d08000da64783b */ /* 0x000fe80000000100 */
[----:B------:R-:W-:Y:S01]  /*3d70*/  MUFU.EX2 R104, R104 ;  /* 0x0000006800687308 */ /* 0x000fe20000000800 */
[--C-:B---3--:R-:W-:Y:S02]  /*3d80*/  FFMA.FTZ R96, R2, c[0x0][0x29c], -R108.reuse ;  /* 0x0000a70002607a23 */ /* 0x108fe4000001086c */
[----:B------:R-:W1:Y:S07]  /*3d90*/  LDSM.16.M88.2 R2, [R219+0xd080] ;  /* 0x00d08000db02783b */ /* 0x000e6e0000000100 */
[----:B------:R3:W5:Y:S01]  /*3da0*/  MUFU.EX2 R110, R96 ;  /* 0x00000060006e7308 */ /* 0x0007620000000800 */
[C---:B--2---:R-:W-:Y:S01]  /*3db0*/  HMMA.16816.F32.BF16 R4, R92.reuse, R90, R4 ;  /* 0x0000005a5c04723c */ /* 0x044fe20000041804 */
[----:B------:R-:W-:Y:S04]  /*3dc0*/  LDSM.16.M88.2 R90, [R218+0xc880] ;  /* 0x00c88000da5a783b */ /* 0x000fe80000000100 */
[--C-:B---3--:R-:W-:Y:S02]  /*3dd0*/  FFMA.FTZ R96, R84, c[0x0][0x29c], -R108.reuse ;  /* 0x0000a70054607a23 */ /* 0x108fe4000001086c */
[----:B------:R-:W2:Y:S02]  /*3de0*/  LDSM.16.M88.2 R84, [R219+0xd880] ;  /* 0x00d88000db54783b */ /* 0x000ea40000000100 */
[----:B------:R3:W-:Y:S01]  /*3df0*/  MUFU.EX2 R111, R96 ;  /* 0x00000060006f7308 */ /* 0x0007e20000000800 */
[C---:B-1----:R-:W-:Y:S01]  /*3e00*/  HMMA.16816.F32.BF16 R8, R92.reuse, R2, R8 ;  /* 0x000000025c08723c */ /* 0x042fe20000041808 */
[----:B------:R-:W-:Y:S02]  /*3e10*/  LDSM.16.M88.2 R2, [R218+0xd880] ;  /* 0x00d88000da02783b */ /* 0x000fe40000000100 */
[--C-:B---3--:R-:W-:Y:S02]  /*3e20*/  FFMA.FTZ R96, R86, c[0x0][0x29c], -R108.reuse ;  /* 0x0000a70056607a23 */ /* 0x108fe4000001086c */
[----:B------:R-:W1:Y:S04]  /*3e30*/  LDSM.16.M88.2 R86, [R219+0xe080] ;  /* 0x00e08000db56783b */ /* 0x000e680000000100 */
[----:B------:R3:W-:Y:S01]  /*3e40*/  MUFU.EX2 R105, R96 ;  /* 0x0000006000697308 */ /* 0x0007e20000000800 */
[C---:B--2---:R-:W-:Y:S01]  /*3e50*/  HMMA.16816.F32.BF16 R12, R92.reuse, R84, R12 ;  /* 0x000000545c0c723c */ /* 0x044fe2000004180c */
[----:B------:R-:W-:Y:S02]  /*3e60*/  LDSM.16.M88.2 R84, [R218+0xe080] ;  /* 0x00e08000da54783b */ /* 0x000fe40000000100 */
[----:B---3--:R-:W-:Y:S05]  /*3e70*/  FSEL R96, R188, -INF , P3 ;  /* 0xff800000bc607808 */ /* 0x008fea0001800000 */
[--C-:B------:R-:W-:Y:S04]  /*3e80*/  FFMA.FTZ R96, R96, c[0x0][0x29c], -R108.reuse ;  /* 0x0000a70060607a23 */ /* 0x100fe8000001086c */
[----:B------:R2:W3:Y:S01]  /*3e90*/  MUFU.EX2 R106, R96 ;  /* 0x00000060006a7308 */ /* 0x0004e20000000800 */
[C---:B-1----:R-:W-:Y:S01]  /*3ea0*/  HMMA.16816.F32.BF16 R16, R92.reuse, R86, R16 ;  /* 0x000000565c10723c */ /* 0x042fe20000041810 */
[----:B------:R-:W-:Y:S07]  /*3eb0*/  LDSM.16.M88.2 R86, [R218+0xe880] ;  /* 0x00e88000da56783b */ /* 0x000fee0000000100 */
[----:B------:R-:W-:Y:S07]  /*3ec0*/  HMMA.16816.F32.BF16 R20, R92, R88, R20 ;  /* 0x000000585c14723c */ /* 0x000fee0000041814 */
[--C-:B------:R-:W-:Y:S02]  /*3ed0*/  FFMA.FTZ R94, R180, c[0x0][0x29c], -R109.reuse ;  /* 0x0000a700b45e7a23 */ /* 0x100fe4000001086d */
[--C-:B------:R-:W-:Y:S01]  /*3ee0*/  FFMA.FTZ R93, R179, c[0x0][0x29c], -R109.reuse ;  /* 0x0000a700b35d7a23 */ /* 0x100fe2000001086d */
[----:B--2---:R1:W2:Y:S02]  /*3ef0*/  LDSM.16.M88.4 R96, [R0+0x4000] ;  /* 0x004000000060783b */ /* 0x0042a40000000200 */
[--C-:B------:R-:W-:Y:S01]  /*3f00*/  FFMA.FTZ R92, R178, c[0x0][0x29c], -R109.reuse ;  /* 0x0000a700b25c7a23 */ /* 0x100fe2000001086d */
[----:B------:R-:W-:Y:S01]  /*3f10*/  MUFU.EX2 R94, R94 ;  /* 0x0000005e005e7308 */ /* 0x000fe20000000800 */
[--C-:B------:R-:W-:Y:S02]  /*3f20*/  FFMA.FTZ R89, R175, c[0x0][0x29c], -R109.reuse ;  /* 0x0000a700af597a23 */ /* 0x100fe4000001086d */
[--C-:B------:R-:W-:Y:S07]  /*3f30*/  FFMA.FTZ R88, R107, c[0x0][0x29c], -R109.reuse ;  /* 0x0000a7006b587a23 */ /* 0x100fee000001086d */
[----:B------:R-:W-:Y:S10]  /*3f40*/  MUFU.EX2 R93, R93 ;  /* 0x0000005d005d7308 */ /* 0x000ff40000000800 */
[----:B------:R-:W-:Y:S01]  /*3f50*/  MUFU.EX2 R92, R92 ;  /* 0x0000005c005c7308 */ /* 0x000fe20000000800 */
[----:B-1----:R-:W-:Y:S05]  /*3f60*/  FSEL R0, R182, -INF , P1 ;  /* 0xff800000b6007808 */ /* 0x002fea0000800000 */
[--C-:B------:R-:W-:Y:S04]  /*3f70*/  FFMA.FTZ R0, R0, c[0x0][0x29c], -R108.reuse ;  /* 0x0000a70000007a23 */ /* 0x100fe8000001086c */
[----:B------:R1:W-:Y:S01]  /*3f80*/  MUFU.EX2 R103, R0 ;  /* 0x0000000000677308 */ /* 0x0003e20000000800 */
[C---:B--2---:R-:W-:Y:S09]  /*3f90*/  HMMA.16816.F32.BF16 R4, R96.reuse, R90, R4 ;  /* 0x0000005a6004723c */ /* 0x044ff20000041804 */
[----:B------:R-:W-:Y:S03]  /*3fa0*/  MUFU.EX2 R89, R89 ;  /* 0x0000005900597308 */ /* 0x000fe60000000800 */
[--C-:B------:R-:W-:Y:S01]  /*3fb0*/  FFMA.FTZ R91, R177, c[0x0][0x29c], -R109.reuse ;  /* 0x0000a700b15b7a23 */ /* 0x100fe2000001086d */
[C---:B------:R-:W-:Y:S03]  /*3fc0*/  HMMA.16816.F32.BF16 R8, R96.reuse, R100, R8 ;  /* 0x000000646008723c */ /* 0x040fe60000041808 */
[--C-:B------:R-:W-:Y:S03]  /*3fd0*/  FFMA.FTZ R90, R176, c[0x0][0x29c], -R109.reuse ;  /* 0x0000a700b05a7a23 */ /* 0x100fe6000001086d */
[----:B------:R-:W-:Y:S02]  /*3fe0*/  MUFU.EX2 R91, R91 ;  /* 0x0000005b005b7308 */ /* 0x000fe40000000800 */
[C---:B------:R-:W-:Y:S04]  /*3ff0*/  HMMA.16816.F32.BF16 R12, R96.reuse, R2, R12 ;  /* 0x00000002600c723c */ /* 0x040fe8000004180c */
[----:B-1----:R-:W-:Y:S03]  /*4000*/  FSEL R0, R181, -INF , P0 ;  /* 0xff800000b5007808 */ /* 0x002fe60000000000 */
[----:B------:R-:W-:Y:S01]  /*4010*/  FSEL R3, R193, -INF , P2 ;  /* 0xff800000c1037808 */ /* 0x000fe20001000000 */
[C---:B------:R-:W-:Y:S01]  /*4020*/  HMMA.16816.F32.BF16 R16, R96.reuse, R84, R16 ;  /* 0x000000546010723c */ /* 0x040fe20000041810 */
[----:B------:R-:W-:Y:S03]  /*4030*/  MUFU.EX2 R90, R90 ;  /* 0x0000005a005a7308 */ /* 0x000fe60000000800 */
[----:B------:R-:W-:Y:S01]  /*4040*/  FFMA.FTZ R108, R0, c[0x0][0x29c], -R108 ;  /* 0x0000a700006c7a23 */ /* 0x000fe2000001086c */
[----:B------:R-:W-:Y:S01]  /*4050*/  FSEL R2, R192, -INF , P1 ;  /* 0xff800000c0027808 */ /* 0x000fe20000800000 */
[--C-:B------:R-:W-:Y:S01]  /*4060*/  FFMA.FTZ R95, R3, c[0x0][0x29c], -R109.reuse ;  /* 0x0000a700035f7a23 */ /* 0x100fe2000001086d */
[----:B------:R-:W-:Y:S01]  /*4070*/  FSEL R0, R191, -INF , P0 ;  /* 0xff800000bf007808 */ /* 0x000fe20000000000 */
[----:B------:R-:W-:Y:S01]  /*4080*/  HMMA.16816.F32.BF16 R20, R96, R86, R20 ;  /* 0x000000566014723c */ /* 0x000fe20000041814 */
[----:B------:R-:W-:Y:S02]  /*4090*/  PLOP3.LUT P0, PT, PT, PT, UP0, 0x80, 0x0 ;  /* 0x000000000000781c */ /* 0x000fe40003f0f008 */
[----:B------:R-:W-:Y:S01]  /*40a0*/  MUFU.EX2 R86, R95 ;  /* 0x0000005f00567308 */ /* 0x000fe20000000800 */
[--C-:B------:R-:W-:Y:S01]  /*40b0*/  FADD.FTZ R4, R4, -R102.reuse ;  /* 0x8000006604047221 */ /* 0x100fe20000010000 */
[----:B----4-:R-:W-:Y:S01]  /*40c0*/  F2FP.BF16.PACK_AB R85, R174, R173 ;  /* 0x000000adae55723e */ /* 0x010fe200000010ff */
[--C-:B------:R-:W-:Y:S01]  /*40d0*/  FADD.FTZ R3, R5, -R102.reuse ;  /* 0x8000006605037221 */ /* 0x100fe20000010000 */
[----:B-----5:R-:W-:Y:S01]  /*40e0*/  F2FP.BF16.PACK_AB R84, R110, R172 ;  /* 0x000000ac6e54723e */ /* 0x020fe200000010ff */
[--C-:B------:R-:W-:Y:S04]  /*40f0*/  FFMA.FTZ R100, R2, c[0x0][0x29c], -R109.reuse ;  /* 0x0000a70002647a23 */ /* 0x100fe8000001086d */
[----:B------:R-:W-:Y:S01]  /*4100*/  FMUL.FTZ R4, R173, R4 ;  /* 0x00000004ad047220 */ /* 0x000fe20000410000 */
[----:B------:R-:W1:Y:S01]  /*4110*/  MUFU.EX2 R108, R108 ;  /* 0x0000006c006c7308 */ /* 0x000e620000000800 */
[----:B------:R-:W-:Y:S02]  /*4120*/  FFMA.FTZ R2, -R190, R190, 1 ;  /* 0x3f800000be027423 */ /* 0x000fe400000101be */
[--C-:B------:R-:W-:Y:S02]  /*4130*/  FADD.FTZ R8, R8, -R102.reuse ;  /* 0x8000006608087221 */ /* 0x100fe40000010000 */
[----:B------:R-:W-:Y:S02]  /*4140*/  FMUL.FTZ R3, R174, R3 ;  /* 0x00000003ae037220 */ /* 0x000fe40000410000 */
[----:B------:R-:W-:Y:S02]  /*4150*/  FFMA.FTZ R109, R0, c[0x0][0x29c], -R109 ;  /* 0x0000a700006d7a23 */ /* 0x000fe4000001086d */
[----:B------:R-:W-:Y:S01]  /*4160*/  FFMA.FTZ R0, -R186, R186, 1 ;  /* 0x3f800000ba007423 */ /* 0x000fe200000101ba */
[----:B------:R-:W2:Y:S01]  /*4170*/  MUFU.EX2 R88, R88 ;  /* 0x0000005800587308 */ /* 0x000ea20000000800 */
[--C-:B------:R-:W-:Y:S02]  /*4180*/  FADD.FTZ R9, R9, -R102.reuse ;  /* 0x8000006609097221 */ /* 0x100fe40000010000 */
[----:B------:R-:W-:Y:S02]  /*4190*/  FMUL.FTZ R8, R172, R8 ;  /* 0x00000008ac087220 */ /* 0x000fe40000410000 */
[----:B------:R-:W-:Y:S01]  /*41a0*/  FMUL.FTZ R87, R4, R2 ;  /* 0x0000000204577220 */ /* 0x000fe20000410000 */
[----:B---3--:R-:W-:Y:S01]  /*41b0*/  F2FP.BF16.PACK_AB R4, R104, R106 ;  /* 0x0000006a6804723e */ /* 0x008fe200000010ff */
[----:B------:R-:W-:Y:S02]  /*41c0*/  FFMA.FTZ R2, -R189, R189, 1 ;  /* 0x3f800000bd027423 */ /* 0x000fe400000101bd */
[--C-:B------:R-:W-:Y:S01]  /*41d0*/  FADD.FTZ R13, R13, -R102.reuse ;  /* 0x800000660d0d7221 */ /* 0x100fe20000010000 */
[----:B------:R-:W-:Y:S01]  /*41e0*/  MUFU.EX2 R109, R109 ;  /* 0x0000006d006d7308 */ /* 0x000fe20000000800 */
[----:B------:R-:W-:Y:S02]  /*41f0*/  FMUL.FTZ R9, R110, R9 ;  /* 0x000000096e097220 */ /* 0x000fe40000410000 */
[----:B------:R-:W-:Y:S01]  /*4200*/  FMUL.FTZ R3, R3, R0 ;  /* 0x0000000003037220 */ /* 0x000fe20000410000 */
[----:B-1----:R-:W-:Y:S01]  /*4210*/  F2FP.BF16.PACK_AB R5, R108, R103 ;  /* 0x000000676c05723e */ /* 0x002fe200000010ff */
[----:B------:R-:W-:Y:S02]  /*4220*/  FFMA.FTZ R0, -R184, R184, 1 ;  /* 0x3f800000b8007423 */ /* 0x000fe400000101b8 */
[----:B------:R-:W-:Y:S01]  /*4230*/  FMUL.FTZ R13, R105, R13 ;  /* 0x0000000d690d7220 */ /* 0x000fe20000410000 */
[----:B------:R-:W-:Y:S01]  /*4240*/  F2FP.BF16.PACK_AB R87, R3, R87 ;  /* 0x000000570357723e */ /* 0x000fe200000010ff */
[----:B------:R-:W-:Y:S02]  /*4250*/  FMUL.FTZ R98, R8, R2 ;  /* 0x0000000208627220 */ /* 0x000fe40000410000 */
[----:B------:R-:W-:Y:S01]  /*4260*/  FFMA.FTZ R2, -R183, R183, 1 ;  /* 0x3f800000b7027423 */ /* 0x000fe200000101b7 */
[----:B------:R-:W1:Y:S01]  /*4270*/  MUFU.EX2 R8, R100 ;  /* 0x0000006400087308 */ /* 0x000e620000000800 */
[--C-:B------:R-:W-:Y:S02]  /*4280*/  FADD.FTZ R16, R16, -R102.reuse ;  /* 0x8000006610107221 */ /* 0x100fe40000010000 */
[--C-:B------:R-:W-:Y:S02]  /*4290*/  FADD.FTZ R17, R17, -R102.reuse ;  /* 0x8000006611117221 */ /* 0x100fe40000010000 */
[--C-:B------:R-:W-:Y:S02]  /*42a0*/  FADD.FTZ R21, R21, -R102.reuse ;  /* 0x8000006615157221 */ /* 0x100fe40000010000 */
[----:B------:R-:W-:Y:S02]  /*42b0*/  FMUL.FTZ R97, R9, R0 ;  /* 0x0000000009617220 */ /* 0x000fe40000410000 */
[----:B------:R-:W-:Y:S01]  /*42c0*/  FMUL.FTZ R17, R104, R17 ;  /* 0x0000001168117220 */ /* 0x000fe20000410000 */
[----:B------:R-:W3:Y:S01]  /*42d0*/  LDS R0, [R237.X4+0x212a0] ;  /* 0x0212a000ed007984 */ /* 0x000ee20000004800 */
[----:B------:R-:W-:Y:S02]  /*42e0*/  FMUL.FTZ R95, R13, R2 ;  /* 0x000000020d5f7220 */ /* 0x000fe40000410000 */
[----:B------:R-:W-:Y:S01]  /*42f0*/  FMUL.FTZ R108, R108, R21 ;  /* 0x000000156c6c7220 */ /* 0x000fe20000410000 */
[----:B------:R-:W-:Y:S01]  /*4300*/  STS [R234+0x21480], R85 ;  /* 0x02148055ea007388 */ /* 0x000fe20000000800 */
[----:B------:R-:W-:Y:S02]  /*4310*/  FFMA.FTZ R13, -R188, R188, 1 ;  /* 0x3f800000bc0d7423 */ /* 0x000fe400000101bc */
[----:B------:R-:W-:Y:S02]  /*4320*/  FFMA.FTZ R9, -R187, R187, 1 ;  /* 0x3f800000bb097423 */ /* 0x000fe400000101bb */
[----:B------:R-:W-:Y:S02]  /*4330*/  FFMA.FTZ R2, -R181, R181, 1 ;  /* 0x3f800000b5027423 */ /* 0x000fe400000101b5 */
[----:B------:R-:W-:Y:S02]  /*4340*/  FMUL.FTZ R16, R106, R16 ;  /* 0x000000106a107220 */ /* 0x000fe40000410000 */
[--C-:B------:R-:W-:Y:S02]  /*4350*/  FADD.FTZ R12, R12, -R102.reuse ;  /* 0x800000660c0c7221 */ /* 0x100fe40000010000 */
[----:B------:R-:W-:Y:S02]  /*4360*/  FMUL.FTZ R21, R16, R13 ;  /* 0x0000000d10157220 */ /* 0x000fe40000410000 */
[----:B------:R-:W-:Y:S01]  /*4370*/  FMUL.FTZ R13, R17, R9 ;  /* 0x00000009110d7220 */ /* 0x000fe20000410000 */
[----:B------:R-:W-:Y:S01]  /*4380*/  F2FP.BF16.PACK_AB R9, R97, R98 ;  /* 0x000000626109723e */ /* 0x000fe200000010ff */
[----:B------:R-:W-:Y:S01]  /*4390*/  FMUL.FTZ R17, R108, R2 ;  /* 0x000000026c117220 */ /* 0x000fe20000410000 */
[----:B------:R-:W-:Y:S01]  /*43a0*/  F2FP.BF16.PACK_AB R2, R94, R93 ;  /* 0x0000005d5e02723e */ /* 0x000fe200000010ff */
[----:B------:R-:W-:Y:S01]  /*43b0*/  FMUL.FTZ R96, R111, R12 ;  /* 0x0000000c6f607220 */ /* 0x000fe20000410000 */
[----:B------:R-:W-:Y:S01]  /*43c0*/  F2FP.BF16.PACK_AB R12, R105, R111 ;  /* 0x0000006f690c723e */ /* 0x000fe200000010ff */
[----:B------:R-:W-:Y:S01]  /*43d0*/  FFMA.FTZ R3, -R185, R185, 1 ;  /* 0x3f800000b9037423 */ /* 0x000fe200000101b9 */
[----:B------:R-:W-:Y:S01]  /*43e0*/  F2FP.BF16.PACK_AB R13, R13, R21 ;  /* 0x000000150d0d723e */ /* 0x000fe200000010ff */
[----:B------:R4:W-:Y:S01]  /*43f0*/  STS [R235], R2 ;  /* 0x00000002eb007388 */ /* 0x0009e20000000800 */
[----:B------:R-:W-:Y:S01]  /*4400*/  FADD.FTZ R20, R20, -R102 ;  /* 0x8000006614147221 */ /* 0x000fe20000010000 */
[----:B------:R-:W-:Y:S01]  /*4410*/  SHF.L.U32 R102, R227, 0x1, RZ ;  /* 0x00000001e3667819 */ /* 0x000fe200000006ff */
[----:B------:R-:W-:Y:S01]  /*4420*/  FMUL.FTZ R96, R96, R3 ;  /* 0x0000000360607220 */ /* 0x000fe20000410000 */
[----:B------:R-:W-:Y:S01]  /*4430*/  STS [R234+0x21c80], R84 ;  /* 0x021c8054ea007388 */ /* 0x000fe20000000800 */
[----:B------:R-:W-:Y:S02]  /*4440*/  FMUL.FTZ R20, R103, R20 ;  /* 0x0000001467147220 */ /* 0x000fe40000410000 */
[----:B------:R-:W-:Y:S01]  /*4450*/  FFMA.FTZ R3, -R182, R182, 1 ;  /* 0x3f800000b6037423 */ /* 0x000fe200000101b6 */
[----:B------:R-:W-:Y:S03]  /*4460*/  F2FP.BF16.PACK_AB R16, R95, R96 ;  /* 0x000000605f10723e */ /* 0x000fe600000010ff */
[----:B------:R-:W-:Y:S02]  /*4470*/  FMUL.FTZ R3, R20, R3 ;  /* 0x0000000314037220 */ /* 0x000fe40000410000 */
[--C-:B---3--:R-:W-:Y:S03]  /*4480*/  FADD.FTZ R7, R7, -R0.reuse ;  /* 0x8000000007077221 */ /* 0x108fe60000010000 */
[----:B------:R-:W-:Y:S01]  /*4490*/  F2FP.BF16.PACK_AB R17, R17, R3 ;  /* 0x000000031111723e */ /* 0x000fe200000010ff */
[--C-:B------:R-:W-:Y:S01]  /*44a0*/  FADD.FTZ R6, R6, -R0.reuse ;  /* 0x8000000006067221 */ /* 0x100fe20000010000 */
[----:B------:R-:W-:Y:S01]  /*44b0*/  F2FP.BF16.PACK_AB R3, R91, R92 ;  /* 0x0000005c5b03723e */ /* 0x000fe200000010ff */
[--C-:B------:R-:W-:Y:S02]  /*44c0*/  FADD.FTZ R10, R10, -R0.reuse ;  /* 0x800000000a0a7221 */ /* 0x100fe40000010000 */
[----:B------:R-:W-:Y:S02]  /*44d0*/  FMUL.FTZ R6, R93, R6 ;  /* 0x000000065d067220 */ /* 0x000fe40000410000 */
[----:B------:R2:W-:Y:S01]  /*44e0*/  STS [R235+0x800], R3 ;  /* 0x00080003eb007388 */ /* 0x0005e20000000800 */
[--C-:B------:R-:W-:Y:S01]  /*44f0*/  FADD.FTZ R11, R11, -R0.reuse ;  /* 0x800000000b0b7221 */ /* 0x100fe20000010000 */
[----:B----4-:R-:W-:Y:S01]  /*4500*/  F2FP.BF16.PACK_AB R2, R89, R90 ;  /* 0x0000005a5902723e */ /* 0x010fe200000010ff */
[--C-:B------:R-:W-:Y:S01]  /*4510*/  FADD.FTZ R14, R14, -R0.reuse ;  /* 0x800000000e0e7221 */ /* 0x100fe20000010000 */
[----:B------:R3:W-:Y:S01]  /*4520*/  STS [R234+0x22480], R12 ;  /* 0x0224800cea007388 */ /* 0x0007e20000000800 */
[----:B------:R-:W-:Y:S02]  /*4530*/  FMUL.FTZ R11, R91, R11 ;  /* 0x0000000b5b0b7220 */ /* 0x000fe40000410000 */
[--C-:B------:R-:W-:Y:S01]  /*4540*/  FADD.FTZ R15, R15, -R0.reuse ;  /* 0x800000000f0f7221 */ /* 0x100fe20000010000 */
[----:B------:R1:W-:Y:S01]  /*4550*/  STS [R235+0x1000], R2 ;  /* 0x00100002eb007388 */ /* 0x0003e20000000800 */
[----:B------:R-:W-:Y:S02]  /*4560*/  FMUL.FTZ R14, R90, R14 ;  /* 0x0000000e5a0e7220 */ /* 0x000fe40000410000 */
[--C-:B------:R-:W-:Y:S01]  /*4570*/  FADD.FTZ R18, R18, -R0.reuse ;  /* 0x8000000012127221 */ /* 0x100fe20000010000 */
[----:B------:R4:W-:Y:S01]  /*4580*/  STS [R234+0x22c80], R4 ;  /* 0x022c8004ea007388 */ /* 0x0009e20000000800 */
[--C-:B------:R-:W-:Y:S02]  /*4590*/  FADD.FTZ R22, R22, -R0.reuse ;  /* 0x8000000016167221 */ /* 0x100fe40000010000 */
[--C-:B------:R-:W-:Y:S02]  /*45a0*/  FADD.FTZ R23, R23, -R0.reuse ;  /* 0x8000000017177221 */ /* 0x100fe40000010000 */
[----:B------:R-:W-:Y:S02]  /*45b0*/  FADD.FTZ R19, R19, -R0 ;  /* 0x8000000013137221 */ /* 0x000fe40000010000 */
[----:B------:R-:W-:Y:S02]  /*45c0*/  FFMA.FTZ R0, -R195, R195, 1 ;  /* 0x3f800000c3007423 */ /* 0x000fe400000101c3 */
[C---:B------:R-:W-:Y:S01]  /*45d0*/  FMUL.FTZ R19, R86.reuse, R19 ;  /* 0x0000001356137220 */ /* 0x040fe20000410000 */
[----:B--2---:R-:W-:Y:S01]  /*45e0*/  F2FP.BF16.PACK_AB R3, R86, R88 ;  /* 0x000000585603723e */ /* 0x004fe200000010ff */
[----:B---3--:R-:W-:Y:S04]  /*45f0*/  FMUL.FTZ R12, R92, R10 ;  /* 0x0000000a5c0c7220 */ /* 0x008fe80000410000 */
[----:B------:R2:W-:Y:S01]  /*4600*/  STS [R235+0x1800], R3 ;  /* 0x00180003eb007388 */ /* 0x0005e20000000800 */
[----:B------:R-:W-:Y:S01]  /*4610*/  FMUL.FTZ R10, R89, R15 ;  /* 0x0000000f590a7220 */ /* 0x000fe20000410000 */
[C---:B-1----:R-:W-:Y:S02]  /*4620*/  F2FP.BF16.PACK_AB R2, R109.reuse, R8 ;  /* 0x000000086d02723e */ /* 0x042fe400000010ff */
[----:B------:R1:W-:Y:S01]  /*4630*/  STS [R234+0x23480], R5 ;  /* 0x02348005ea007388 */ /* 0x0003e20000000800 */
[----:B------:R-:W-:Y:S02]  /*4640*/  FMUL.FTZ R10, R10, R0 ;  /* 0x000000000a0a7220 */ /* 0x000fe40000410000 */
[----:B----4-:R-:W-:Y:S01]  /*4650*/  FMUL.FTZ R4, R94, R7 ;  /* 0x000000075e047220 */ /* 0x010fe20000410000 */
[----:B------:R3:W-:Y:S01]  /*4660*/  STS [R235+0x2000], R2 ;  /* 0x00200002eb007388 */ /* 0x0007e20000000800 */
[----:B------:R-:W-:Y:S02]  /*4670*/  FMUL.FTZ R109, R109, R23 ;  /* 0x000000176d6d7220 */ /* 0x000fe40000410000 */
[----:B------:R-:W-:Y:S01]  /*4680*/  FFMA.FTZ R0, -R191, R191, 1 ;  /* 0x3f800000bf007423 */ /* 0x000fe200000101bf */
[----:B------:R-:W-:Y:S01]  /*4690*/  BAR.SYNC.DEFER_BLOCKING 0x0 ;  /* 0x0000000000007b1d */ /* 0x000fe20000010000 */
[----:B------:R-:W-:Y:S02]  /*46a0*/  FMUL.FTZ R7, R88, R18 ;  /* 0x0000001258077220 */ /* 0x000fe40000410000 */
[----:B------:R-:W-:Y:S02]  /*46b0*/  FMUL.FTZ R109, R109, R0 ;  /* 0x000000006d6d7220 */ /* 0x000fe40000410000 */
[----:B------:R-:W-:Y:S02]  /*46c0*/  FMUL.FTZ R8, R8, R22 ;  /* 0x0000001608087220 */ /* 0x000fe40000410000 */
[----:B--2---:R-:W-:Y:S02]  /*46d0*/  FFMA.FTZ R3, -R198, R198, 1 ;  /* 0x3f800000c6037423 */ /* 0x004fe400000101c6 */
[----:B-1----:R-:W-:Y:S02]  /*46e0*/  FFMA.FTZ R5, -R200, R200, 1 ;  /* 0x3f800000c8057423 */ /* 0x002fe400000101c8 */
[----:B------:R-:W-:Y:S02]  /*46f0*/  FMUL.FTZ R12, R12, R3 ;  /* 0x000000030c0c7220 */ /* 0x000fe40000410000 */
[----:B---3--:R-:W-:Y:S02]  /*4700*/  FFMA.FTZ R2, -R199, R199, 1 ;  /* 0x3f800000c7027423 */ /* 0x008fe400000101c7 */
[----:B------:R-:W-:Y:S01]  /*4710*/  FMUL.FTZ R5, R6, R5 ;  /* 0x0000000506057220 */ /* 0x000fe20000410000 */
[----:B------:R-:W-:Y:S01]  /*4720*/  STS [R234+0x23c80], R87 ;  /* 0x023c8057ea007388 */ /* 0x000fe20000000800 */
[----:B------:R-:W-:Y:S02]  /*4730*/  FMUL.FTZ R4, R4, R2 ;  /* 0x0000000204047220 */ /* 0x000fe40000410000 */
[----:B------:R-:W-:Y:S03]  /*4740*/  FFMA.FTZ R2, -R197, R197, 1 ;  /* 0x3f800000c5027423 */ /* 0x000fe600000101c5 */
[----:B------:R-:W-:Y:S01]  /*4750*/  F2FP.BF16.PACK_AB R3, R4, R5 ;  /* 0x000000050403723e */ /* 0x000fe200000010ff */
[----:B------:R-:W-:Y:S02]  /*4760*/  FMUL.FTZ R6, R11, R2 ;  /* 0x000000020b067220 */ /* 0x000fe40000410000 */
[----:B------:R-:W-:Y:S02]  /*4770*/  FFMA.FTZ R2, -R196, R196, 1 ;  /* 0x3f800000c4027423 */ /* 0x000fe400000101c4 */
[----:B------:R1:W-:Y:S01]  /*4780*/  STS [R235+0x2800], R3 ;  /* 0x00280003eb007388 */ /* 0x0003e20000000800 */
[----:B------:R-:W-:Y:S02]  /*4790*/  FFMA.FTZ R5, -R193, R193, 1 ;  /* 0x3f800000c1057423 */ /* 0x000fe400000101c1 */
[----:B------:R-:W-:Y:S01]  /*47a0*/  FMUL.FTZ R11, R14, R2 ;  /* 0x000000020e0b7220 */ /* 0x000fe20000410000 */
[----:B------:R-:W-:Y:S01]  /*47b0*/  F2FP.BF16.PACK_AB R2, R6, R12 ;  /* 0x0000000c0602723e */ /* 0x000fe200000010ff */
[----:B------:R-:W-:Y:S01]  /*47c0*/  STS [R234+0x24480], R9 ;  /* 0x02448009ea007388 */ /* 0x000fe20000000800 */
[----:B------:R-:W-:Y:S02]  /*47d0*/  FFMA.FTZ R6, -R194, R194, 1 ;  /* 0x3f800000c2067423 */ /* 0x000fe400000101c2 */
[----:B------:R-:W-:Y:S01]  /*47e0*/  F2FP.BF16.PACK_AB R0, R10, R11 ;  /* 0x0000000b0a00723e */ /* 0x000fe200000010ff */
[----:B------:R-:W-:Y:S01]  /*47f0*/  STS [R235+0x3000], R2 ;  /* 0x00300002eb007388 */ /* 0x000fe20000000800 */
[----:B------:R-:W-:Y:S02]  /*4800*/  FMUL.FTZ R7, R7, R6 ;  /* 0x0000000607077220 */ /* 0x000fe40000410000 */
[----:B------:R-:W-:Y:S01]  /*4810*/  FMUL.FTZ R6, R19, R5 ;  /* 0x0000000513067220 */ /* 0x000fe20000410000 */
[----:B------:R-:W-:Y:S01]  /*4820*/  STS [R234+0x24c80], R16 ;  /* 0x024c8010ea007388 */ /* 0x000fe20000000800 */
[----:B------:R-:W-:Y:S03]  /*4830*/  FFMA.FTZ R4, -R192, R192, 1 ;  /* 0x3f800000c0047423 */ /* 0x000fe600000101c0 */
[----:B------:R-:W-:Y:S01]  /*4840*/  STS [R235+0x3800], R0 ;  /* 0x00380000eb007388 */ /* 0x000fe20000000800 */
[----:B------:R-:W-:Y:S01]  /*4850*/  FMUL.FTZ R5, R8, R4 ;  /* 0x0000000408057220 */ /* 0x000fe20000410000 */
[----:B------:R-:W-:Y:S02]  /*4860*/  F2FP.BF16.PACK_AB R4, R6, R7 ;  /* 0x000000070604723e */ /* 0x000fe400000010ff */
[----:B------:R-:W-:Y:S04]  /*4870*/  STS [R234+0x25480], R13 ;  /* 0x0254800dea007388 */ /* 0x000fe80000000800 */
[----:B------:R-:W-:Y:S01]  /*4880*/  STS [R235+0x4000], R4 ;  /* 0x00400004eb007388 */ /* 0x000fe20000000800 */
[----:B-1----:R-:W-:Y:S03]  /*4890*/  F2FP.BF16.PACK_AB R3, R109, R5 ;  /* 0x000000056d03723e */ /* 0x002fe600000010ff */
        /* <DEDUP_REMOVED lines=50> */
[C---:B------:R-:W-:Y:S08]  /*4bc0*/  HMMA.16816.F32.BF16 R56, R96.reuse, R100, R56 ;  /* 0x000000646038723c */ /* 0x040ff00000041838 */
[-C--:B---3--:R-:W-:Y:S08]  /*4bd0*/  HMMA.16816.F32.BF16 R60, R96, R2.reuse, R60 ;  /* 0x00000002603c723c */ /* 0x088ff0000004183c */
[-C--:B------:R-:W-:Y:S08]  /*4be0*/  HMMA.16816.F32.BF16 R64, R92, R2.reuse, R64 ;  /* 0x000000025c40723c */ /* 0x080ff00000041840 */
[C---:B------:R-:W-:Y:S01]  /*4bf0*/  HMMA.16816.F32.BF16 R68, R84.reuse, R2, R68 ;  /* 0x000000025444723c */ /* 0x040fe20000041844 */
[----:B------:R-:W2:Y:S07]  /*4c00*/  LDSM.16.MT88.2 R2, [R220+0x23880] ;  /* 0x02388000dc02783b */ /* 0x000eae0000004100 */
[-C--:B----4-:R-:W-:Y:S01]  /*4c10*/  HMMA.16816.F32.BF16 R72, R84, R4.reuse, R72 ;  /* 0x000000045448723c */ /* 0x090fe20000041848 */
[----:B------:R-:W3:Y:S07]  /*4c20*/  LDSM.16.MT88.4 R84, [R102+0x1c880] ;  /* 0x01c880006654783b */ /* 0x000eee0000004200 */
[-C--:B------:R-:W-:Y:S01]  /*4c30*/  HMMA.16816.F32.BF16 R76, R92, R4.reuse, R76 ;  /* 0x000000045c4c723c */ /* 0x080fe2000004184c */
[----:B------:R-:W4:Y:S04]  /*4c40*/  LDSM.16.MT88.4 R92, [R102+0x1e880] ;  /* 0x01e88000665c783b */ /* 0x000f280000004200 */
[----:B------:R-:W1:Y:S03]  /*4c50*/  LDSM.16.MT88.4 R100, [R102+0x20880] ;  /* 0x020880006664783b */ /* 0x000e660000004200 */
        /* <DEDUP_REMOVED lines=28> */
[----:B------:R2:W1:Y:S04]  /*4e20*/  LDSM.16.MT88.4 R176, [R222+0x5000] ;  /* 0x00500000deb0783b */ /* 0x0004680000004200 */
[----:B------:R2:W1:Y:S03]  /*4e30*/  LDSM.16.M88.4 R180, [R223+0x800] ;  /* 0x00080000dfb4783b */ /* 0x0004660000000200 */
[-C--:B------:R-:W-:Y:S01]  /*4e40*/  HMMA.16816.F32.BF16 R40, R92, R104.reuse, R40 ;  /* 0x000000685c28723c */ /* 0x080fe20000041828 */
[----:B------:R2:W1:Y:S04]  /*4e50*/  LDSM.16.M88.4 R188, [R223+0xc00] ;  /* 0x000c0000dfbc783b */ /* 0x0004680000000200 */
        /* <DEDUP_REMOVED lines=15> */
[----:B------:R-:W2:Y:S01]  /*4f50*/  LDL.64 R202, [R1] ;  /* 0x0000000001ca7983 */ /* 0x000ea20000100a00 */
[----:B------:R-:W-:Y:S01]  /*4f60*/  USHF.R.S32.HI UR29, URZ, 0x1f, UR27 ;  /* 0x0000001f3f1d7899 */ /* 0x000fe2000801141b */
[----:B------:R-:W-:Y:S01]  /*4f70*/  IMAD.MOV.U32 R5, RZ, RZ, R249 ;  /* 0x000000ffff057224 */ /* 0x000fe200078e00f9 */
[----:B------:R-:W-:Y:S01]  /*4f80*/  ULDC.64 UR6, c[0x0][0x208] ;  /* 0x0000820000067ab9 */ /* 0x000fe20000000a00 */
[----:B------:R-:W-:Y:S01]  /*4f90*/  IMAD.MOV.U32 R2, RZ, RZ, R244 ;  /* 0x000000ffff027224 */ /* 0x000fe200078e00f4 */
[----:B------:R-:W-:Y:S01]  /*4fa0*/  UIMAD UR29, UR29, UR6, URZ ;  /* 0x000000061d1d72a4 */ /* 0x000fe2000f8e023f */
[----:B------:R-:W1:Y:S01]  /*4fb0*/  S2R R6, SR_CTAID.Y ;  /* 0x0000000000067919 */ /* 0x000e620000002600 */
[----:B------:R-:W-:Y:S01]  /*4fc0*/  UIMAD.WIDE.U32 UR30, UR27, UR6, URZ ;  /* 0x000000061b1e72a5 */ /* 0x000fe2000f8e003f */
[----:B------:R-:W-:Y:S01]  /*4fd0*/  IMAD.MOV.U32 R15, RZ, RZ, c[0x0][0x208] ;  /* 0x00008200ff0f7624 */ /* 0x000fe200078e00ff */
[----:B------:R-:W-:Y:S01]  /*4fe0*/  USHF.L.U32 UR6, UR27, 0x6, URZ ;  /* 0x000000061b067899 */ /* 0x000fe2000800063f */
[----:B------:R-:W-:Y:S01]  /*4ff0*/  IMAD.MOV.U32 R3, RZ, RZ, R245 ;  /* 0x000000ffff037224 */ /* 0x000fe200078e00f5 */
[----:B------:R-:W-:Y:S01]  /*5000*/  UIMAD UR29, UR27, UR7, UR29 ;  /* 0x000000071b1d72a4 */ /* 0x000fe2000f8e021d */
[----:B------:R-:W-:Y:S02]  /*5010*/  IMAD.SHL.U32 R20, R15, 0x40, RZ ;  /* 0x000000400f147824 */ /* 0x000fe400078e00ff */
[----:B------:R-:W-:Y:S01]  /*5020*/  IMAD.U32 R9, RZ, RZ, UR30 ;  /* 0x0000001eff097e24 */ /* 0x000fe2000f8e00ff */
[----:B------:R-:W-:Y:S01]  /*5030*/  UIADD3 UR29, UR31, UR29, URZ ;  /* 0x0000001d1f1d7290 */ /* 0x000fe2000fffe03f */
[----:B------:R-:W-:Y:S01]  /*5040*/  IMAD.U32 R14, RZ, RZ, UR6 ;  /* 0x00000006ff0e7e24 */ /* 0x000fe2000f8e00ff */
[----:B-1----:R-:W-:Y:S01]  /*5050*/  SHF.R.S32.HI R7, RZ, 0x1f, R6 ;  /* 0x0000001fff077819 */ /* 0x002fe20000011406 */
[C---:B------:R-:W-:Y:S04]  /*5060*/  IMAD.WIDE.U32 R2, R6.reuse, c[0x0][0x288], R2 ;  /* 0x0000a20006027a25 */ /* 0x040fe800078e0002 */
[C---:B------:R-:W-:Y:S02]  /*5070*/  IMAD R8, R7.reuse, c[0x0][0x210], RZ ;  /* 0x0000840007087a24 */ /* 0x040fe400078e02ff */
[----:B------:R-:W-:Y:S04]  /*5080*/  IMAD R7, R7, c[0x0][0x288], RZ ;  /* 0x0000a20007077a24 */ /* 0x000fe800078e02ff */
[C---:B------:R-:W-:Y:S02]  /*5090*/  IMAD R7, R6.reuse, c[0x0][0x28c], R7 ;  /* 0x0000a30006077a24 */ /* 0x040fe400078e0207 */
[----:B--2---:R-:W-:Y:S04]  /*50a0*/  IMAD.MOV.U32 R4, RZ, RZ, R202 ;  /* 0x000000ffff047224 */ /* 0x004fe800078e00ca */
[----:B------:R-:W-:Y:S05]  /*50b0*/  IMAD.WIDE.U32 R4, R6, c[0x0][0x210], R4 ;  /* 0x0000840006047a25 */ /* 0x000fea00078e0004 */
[----:B------:R-:W-:Y:S01]  /*50c0*/  IADD3 R0, P1, R4, UR18, RZ ;  /* 0x0000001204007c10 */ /* 0x000fe2000ff3e0ff */
[----:B------:R-:W-:Y:S01]  /*50d0*/  IMAD R4, R6, c[0x0][0x214], R8 ;  /* 0x0000850006047a24 */ /* 0x000fe200078e0208 */
[----:B------:R-:W-:Y:S01]  /*50e0*/  IADD3 R6, P0, R2, UR24, RZ ;  /* 0x0000001802067c10 */ /* 0x000fe2000ff1e0ff */
[----:B------:R-:W-:Y:S01]  /*50f0*/  IMAD.U32 R8, RZ, RZ, UR30 ;  /* 0x0000001eff087e24 */ /* 0x000fe2000f8e00ff */
[----:B------:R-:W-:Y:S02]  /*5100*/  LEA R2, P2, R0, c[0x0][0x1f0], 0x1 ;  /* 0x00007c0000027a11 */ /* 0x000fe400078408ff */
[----:B------:R-:W-:Y:S02]  /*5110*/  IADD3.X R4, R5, UR9, R4, P1, !PT ;  /* 0x0000000905047c10 */ /* 0x000fe40008ffe404 */
[----:B------:R-:W-:Y:S01]  /*5120*/  LEA R2, P1, R8, R2, 0x7 ;  /* 0x0000000208027211 */ /* 0x000fe200078238ff */
[----:B------:R-:W-:Y:S01]  /*5130*/  IMAD.U32 R8, RZ, RZ, UR29 ;  /* 0x0000001dff087e24 */ /* 0x000fe2000f8e00ff */
[----:B------:R-:W-:Y:S02]  /*5140*/  IADD3.X R7, R3, UR20, R7, P0, !PT ;  /* 0x0000001403077c10 */ /* 0x000fe400087fe407 */
[----:B------:R-:W-:Y:S02]  /*5150*/  LEA.HI.X R0, R0, c[0x0][0x1f4], R4, 0x1, P2 ;  /* 0x00007d0000007a11 */ /* 0x000fe400010f0c04 */
[----:B------:R-:W-:Y:S02]  /*5160*/  IADD3 R3, R238, 0x80, RZ ;  /* 0x00000080ee037810 */ /* 0x000fe40007ffe0ff */
[C---:B------:R-:W-:Y:S02]  /*5170*/  LEA R4, P0, R6.reuse, c[0x0][0x280], 0x2 ;  /* 0x0000a00006047a11 */ /* 0x040fe400078010ff */
[----:B------:R-:W-:Y:S02]  /*5180*/  ISETP.GE.AND P2, PT, R3, c[0x0][0x1fc], PT ;  /* 0x00007f0003007a0c */ /* 0x000fe40003f46270 */
[----:B------:R-:W-:Y:S01]  /*5190*/  LEA.HI.X R3, R9, R0, R8, 0x7, P1 ;  /* 0x0000000009037211 */ /* 0x000fe200008f3c08 */
[----:B------:R-:W-:Y:S01]  /*51a0*/  IMAD.MOV.U32 R0, RZ, RZ, 0x6 ;  /* 0x00000006ff007424 */ /* 0x000fe200078e00ff */
[----:B------:R-:W-:Y:S01]  /*51b0*/  LEA.HI.X R5, R6, c[0x0][0x284], R7, 0x2, P0 ;  /* 0x0000a10006057a11 */ /* 0x000fe200000f1407 */
[----:B------:R-:W-:Y:S01]  /*51c0*/  IMAD.U32 R6, RZ, RZ, UR6 ;  /* 0x00000006ff067e24 */ /* 0x000fe2000f8e00ff */
[----:B------:R-:W-:Y:S02]  /*51d0*/  ISETP.GE.AND P1, PT, R247, c[0x0][0x1fc], PT ;  /* 0x00007f00f7007a0c */ /* 0x000fe40003f26270 */
[----:B------:R-:W-:Y:S02]  /*51e0*/  ISETP.GE.AND P0, PT, R238, c[0x0][0x1fc], PT ;  /* 0x00007f00ee007a0c */ /* 0x000fe40003f06270 */
[----:B------:R-:W-:Y:S01]  /*51f0*/  SHF.L.U64.HI R15, R15, R0, c[0x0][0x20c] ;  /* 0x000083000f0f7619 */ /* 0x000fe20000010200 */
[----:B------:R-:W-:Y:S01]  /*5200*/  IMAD.U32 R0, RZ, RZ, UR6 ;  /* 0x00000006ff007e24 */ /* 0x000fe2000f8e00ff */
[----:B------:R-:W-:Y:S02]  /*5210*/  SEL R13, RZ, 0x2, P1 ;  /* 0x00000002ff0d7807 */ /* 0x000fe40000800000 */
[----:B------:R-:W-:Y:S02]  /*5220*/  SEL R12, RZ, 0x1, P0 ;  /* 0x00000001ff0c7807 */ /* 0x000fe40000000000 */
[C-C-:B------:R-:W-:Y:S02]  /*5230*/  IADD3 R10, P1, P0, R20.reuse, 0x80, R2.reuse ;  /* 0x00000080140a7810 */ /* 0x140fe4000783e002 */
[----:B------:R-:W-:Y:S02]  /*5240*/  SEL R7, RZ, 0x4, P2 ;  /* 0x00000004ff077807 */ /* 0x000fe40001000000 */
[C-C-:B------:R-:W-:Y:S02]  /*5250*/  IADD3.X R11, R15.reuse, RZ, R3.reuse, P1, P0 ;  /* 0x000000ff0f0b7210 */ /* 0x140fe40000fe0403 */
[----:B------:R-:W-:Y:S02]  /*5260*/  IADD3 R8, P1, P0, R20, 0x100, R2 ;  /* 0x0000010014087810 */ /* 0x000fe4000783e002 */
[----:B------:R-:W-:Y:S02]  /*5270*/  IADD3 R0, -R242, c[0x0][0x168], -R0 ;  /* 0x00005a00f2007a10 */ /* 0x000fe40007ffe900 */
[--C-:B------:R-:W-:Y:S02]  /*5280*/  IADD3.X R9, R15, RZ, R3.reuse, P1, P0 ;  /* 0x000000ff0f097210 */ /* 0x100fe40000fe0403 */
[----:B------:R-:W-:Y:S02]  /*5290*/  LEA R4, P0, R6, R4, 0x2 ;  /* 0x0000000406047211 */ /* 0x000fe400078010ff */
[----:B------:R-:W-:Y:S02]  /*52a0*/  IADD3 R12, R7, R13, R12 ;  /* 0x0000000d070c7210 */ /* 0x000fe40007ffe00c */
[----:B------:R-:W-:Y:S02]  /*52b0*/  ISETP.LT.OR P2, PT, R0, 0x1, P3 ;  /* 0x000000010000780c */ /* 0x000fe40001f41670 */
[----:B------:R-:W-:Y:S02]  /*52c0*/  LEA.HI.X.SX32 R5, R14, R5, 0x2, P0 ;  /* 0x000000050e057211 */ /* 0x000fe400000f16ff */
[----:B------:R-:W-:Y:S02]  /*52d0*/  IADD3 R6, P0, R20, R2, RZ ;  /* 0x0000000214067210 */ /* 0x000fe40007f1e0ff */
[----:B------:R-:W-:Y:S03]  /*52e0*/  LOP3.LUT P1, RZ, R12, 0x2, RZ, 0xc0, !PT ;  /* 0x000000020cff7812 */ /* 0x000fe6000782c0ff */
[----:B------:R-:W-:Y:S01]  /*52f0*/  IMAD.X R7, R15, 0x1, R3, P0 ;  /* 0x000000010f077824 */ /* 0x000fe200000e0603 */
[C---:B------:R-:W-:Y:S02]  /*5300*/  ISETP.LT.OR P0, PT, R0.reuse, 0x1, !P1 ;  /* 0x000000010000780c */ /* 0x040fe40004f01670 */
[----:B------:R-:W-:Y:S01]  /*5310*/  ISETP.LT.OR P1, PT, R0, 0x21, !P1 ;  /* 0x000000210000780c */ /* 0x000fe20004f21670 */
        /* <DEDUP_REMOVED lines=9> */
[----:B------:R-:W-:Y:S01]  /*53b0*/  ISETP.LT.OR P2, PT, R0, 0x21, P3 ;  /* 0x000000210000780c */ /* 0x000fe20001f41670 */
[----:B------:R-:W-:Y:S11]  /*53c0*/  @!P5 IMAD.SHL.U32 R0, R240, 0x10, RZ ;  /* 0x00000010f000d824 */ /* 0x000ff600078e00ff */
[----:B------:R-:W-:Y:S01]  /*53d0*/  @!UPT UIADD3 URZ, URZ, URZ, URZ ;  /* 0x0000003f3f3ff290 */ /* 0x000fe2000fffe03f */
[----:B------:R1:W-:Y:S06]  /*53e0*/  LDGSTS.E.BYPASS.LTC128B.128 [R236+0x1c080], [R6.64], !P2 ;  /* 0x1c08000006ec7fae */ /* 0x0003ec000d101d4e */
[----:B------:R1:W-:Y:S06]  /*53f0*/  LDGSTS.E.BYPASS.LTC128B.128 [R236+0x1e080], [R10.64], !P1 ;  /* 0x1e0800000aec7fae */ /* 0x0003ec000c901d4e */
[----:B------:R1:W-:Y:S06]  /*5400*/  LDGSTS.E.BYPASS.LTC128B.128 [R236+0x20080], [R8.64], !P0 ;  /* 0x2008000008ec7fae */ /* 0x0003ec000c101d4e */
[----:B------:R1:W-:Y:S02]  /*5410*/  @!P5 LDGSTS.E.BYPASS.LTC128B.128 [R0+0x21280], [R4.64] ;  /* 0x212800000400dfae */ /* 0x0003e4000b901d4e */
.L_x_688:
[-C--:B-1234-:R-:W-:Y:S01]  /*5420*/  HMMA.16816.F32.BF16 R4, R108, R16.reuse, RZ ;  /* 0x000000106c04723c */ /* 0x09efe200000418ff */
[----:B------:R-:W2:Y:S01]  /*5430*/  LDL.64 R2, [R1+0x10] ;  /* 0x0000100001027983 */ /* 0x000ea20000100a00 */
[----:B------:R-:W-:Y:S02]  /*5440*/  UIMAD UR23, UR23, 0x3000, URZ ;  /* 0x00003000171778a4 */ /* 0x000fe4000f8e023f */
[----:B------:R-:W-:Y:S01]  /*5450*/  UISETP.GE.AND UP0, UPT, UR27, UR26, UPT ;  /* 0x0000001a1b00728c */ /* 0x000fe2000bf06270 */
[----:B------:R-:W-:Y:S01]  /*5460*/  LDSM.16.M88.4 R200, [R223+0x1000] ;  /* 0x00100000dfc8783b */ /* 0x000fe20000000200 */
[----:B------:R-:W-:Y:S02]  /*5470*/  UIADD3 UR7, UR4, 0x1, URZ ;  /* 0x0000000104077890 */ /* 0x000fe4000fffe03f */
[C---:B------:R-:W-:Y:S01]  /*5480*/  HMMA.16816.F32.BF16 R8, R172.reuse, R16, RZ ;  /* 0x00000010ac08723c */ /* 0x040fe200000418ff */
[----:B------:R-:W1:Y:S01]  /*5490*/  LDSM.16.MT88.4 R204, [R222+0x1000] ;  /* 0x00100000decc783b */ /* 0x000e620000004200 */
[----:B------:R-:W-:Y:S02]  /*54a0*/  UISETP.GE.AND UP2, UPT, UR4, 0x1, UPT ;  /* 0x000000010400788c */ /* 0x000fe4000bf46270 */
[----:B------:R-:W-:Y:S01]  /*54b0*/  UIADD3 UR6, UR28, 0x1, URZ ;  /* 0x000000011c067890 */ /* 0x000fe2000fffe03f */
[----:B------:R-:W3:Y:S01]  /*54c0*/  LDSM.16.M88.4 R208, [R223+0x1400] ;  /* 0x00140000dfd0783b */ /* 0x000ee20000000200 */
[----:B------:R-:W-:Y:S02]  /*54d0*/  UISETP.GE.AND UP1, UPT, UR28, 0x1, UPT ;  /* 0x000000011c00788c */ /* 0x000fe4000bf26270 */
[-C--:B------:R-:W-:Y:S01]  /*54e0*/  HMMA.16816.F32.BF16 R12, R172, R18.reuse, RZ ;  /* 0x00000012ac0c723c */ /* 0x080fe200000418ff */
[----:B------:R-:W-:Y:S01]  /*54f0*/  LDSM.16.M88.4 R212, [R223+0x2400] ;  /* 0x00240000dfd4783b */ /* 0x000fe20000000200 */
[----:B------:R-:W-:Y:S03]  /*5500*/  USEL UR28, UR6, URZ, !UP1 ;  /* 0x0000003f061c7287 */ /* 0x000fe6000c800000 */
        /* <DEDUP_REMOVED lines=8> */
[-C--:B------:R-:W-:Y:S01]  /*5590*/  HMMA.16816.F32.BF16 R104, R172, R178.reuse, RZ ;  /* 0x000000b2ac68723c */ /* 0x080fe200000418ff */
[----:B------:R-:W4:Y:S07]  /*55a0*/  LDSM.16.MT88.4 R172, [R222+0x3800] ;  /* 0x00380000deac783b */ /* 0x000f2e0000004200 */
[----:B------:R-:W-:Y:S01]  /*55b0*/  HMMA.16816.F32.BF16 R108, R108, R178, RZ ;  /* 0x000000b26c6c723c */ /* 0x000fe200000418ff */
[----:B------:R-:W5:Y:S07]  /*55c0*/  LDSM.16.MT88.4 R176, [R222+0x6000] ;  /* 0x00600000deb0783b */ /* 0x000f6e0000004200 */
        /* <DEDUP_REMOVED lines=15> */
[----:B------:R-:W5:Y:S04]  /*56c0*/  LDSM.16.M88.4 R180, [R223+0x1800] ;  /* 0x00180000dfb4783b */ /* 0x000f680000000200 */
[----:B------:R-:W-:Y:S03]  /*56d0*/  LDSM.16.M88.4 R196, [R223+0x2000] ;  /* 0x00200000dfc4783b */ /* 0x000fe60000000200 */
        /* <DEDUP_REMOVED lines=9> */
[----:B------:R-:W1:Y:S07]  /*5770*/  LDSM.16.MT88.4 R172, [R222+0x6800] ;  /* 0x00680000deac783b */ /* 0x000e6e0000004200 */
[-C--:B-----5:R-:W-:Y:S08]  /*5780*/  HMMA.16816.F32.BF16 R96, R200, R176.reuse, R96 ;  /* 0x000000b0c860723c */ /* 0x0a0ff00000041860 */
[C---:B------:R-:W-:Y:S08]  /*5790*/  HMMA.16816.F32.BF16 R100, R208.reuse, R176, R100 ;  /* 0x000000b0d064723c */ /* 0x040ff00000041864 */
[-C--:B------:R-:W-:Y:S01]  /*57a0*/  HMMA.16816.F32.BF16 R104, R208, R178.reuse, R104 ;  /* 0x000000b2d068723c */ /* 0x080fe20000041868 */
[----:B------:R-:W3:Y:S07]  /*57b0*/  LDSM.16.MT88.4 R208, [R222+0x4800] ;  /* 0x00480000ded0783b */ /* 0x000eee0000004200 */
[----:B------:R-:W-:Y:S01]  /*57c0*/  HMMA.16816.F32.BF16 R108, R200, R178, R108 ;  /* 0x000000b2c86c723c */ /* 0x000fe2000004186c */
[----:B------:R-:W4:Y:S07]  /*57d0*/  LDSM.16.MT88.4 R176, [R222+0x7000] ;  /* 0x00700000deb0783b */ /* 0x000f2e0000004200 */
[-C--:B------:R-:W-:Y:S08]  /*57e0*/  HMMA.16816.F32.BF16 R4, R180, R184.reuse, R4 ;  /* 0x000000b8b404723c */ /* 0x080ff00000041804 */
[C---:B------:R-:W-:Y:S04]  /*57f0*/  HMMA.16816.F32.BF16 R8, R188.reuse, R184, R8 ;  /* 0x000000b8bc08723c */ /* 0x040fe80000041808 */
[----:B--2---:R-:W-:Y:S01]  /*5800*/  IADD3 R0, P0, R2, UR23, RZ ;  /* 0x0000001702007c10 */ /* 0x004fe2000ff1e0ff */
[----:B------:R-:W-:Y:S01]  /*5810*/  IMAD.U32 R2, RZ, RZ, UR23 ;  /* 0x00000017ff027e24 */ /* 0x000fe2000f8e00ff */
[----:B------:R-:W-:Y:S02]  /*5820*/  UMOV UR23, UR27 ;  /* 0x0000001b00177c82 */ /* 0x000fe40008000000 */
[-C--:B------:R-:W-:Y:S04]  /*5830*/  HMMA.16816.F32.BF16 R12, R188, R186.reuse, R12 ;  /* 0x000000babc0c723c */ /* 0x080fe8000004180c */
[----:B------:R-:W-:Y:S04]  /*5840*/  LEA.HI.X.SX32 R2, R2, R252, 0x1, P0 ;  /* 0x000000fc02027211 */ /* 0x000fe800000f0eff */
[C---:B------:R-:W-:Y:S08]  /*5850*/  HMMA.16816.F32.BF16 R16, R180.reuse, R186, R16 ;  /* 0x000000bab410723c */ /* 0x040ff00000041810 */
[-C--:B------:R-:W-:Y:S08]  /*5860*/  HMMA.16816.F32.BF16 R20, R180, R192.reuse, R20 ;  /* 0x000000c0b414723c */ /* 0x080ff00000041814 */
[C---:B------:R-:W-:Y:S08]  /*5870*/  HMMA.16816.F32.BF16 R84, R188.reuse, R192, R84 ;  /* 0x000000c0bc54723c */ /* 0x040ff00000041854 */
[-C--:B------:R-:W-:Y:S08]  /*5880*/  HMMA.16816.F32.BF16 R88, R188, R194.reuse, R88 ;  /* 0x000000c2bc58723c */ /* 0x080ff00000041858 */
[C---:B------:R-:W-:Y:S08]  /*5890*/  HMMA.16816.F32.BF16 R92, R180.reuse, R194, R92 ;  /* 0x000000c2b45c723c */ /* 0x040ff0000004185c */
[-C--:B-1----:R-:W-:Y:S08]  /*58a0*/  HMMA.16816.F32.BF16 R96, R180, R172.reuse, R96 ;  /* 0x000000acb460723c */ /* 0x082ff00000041860 */
[C---:B------:R-:W-:Y:S07]  /*58b0*/  HMMA.16816.F32.BF16 R100, R188.reuse, R172, R100 ;  /* 0x000000acbc64723c */ /* 0x040fee0000041864 */
[C---:B------:R-:W-:Y:S01]  /*58c0*/  LEA R172, P0, R0.reuse, c[0x0][0x220], 0x2 ;  /* 0x0000880000ac7a11 */ /* 0x040fe200078010ff */
[-C--:B------:R-:W-:Y:S04]  /*58d0*/  HMMA.16816.F32.BF16 R104, R188, R174.reuse, R104 ;  /* 0x000000aebc68723c */ /* 0x080fe80000041868 */
[----:B------:R-:W-:Y:S01]  /*58e0*/  LEA.HI.X R173, R0, c[0x0][0x224], R2, 0x2, P0 ;  /* 0x0000890000ad7a11 */ /* 0x000fe200000f1402 */
[----:B------:R-:W-:Y:S01]  /*58f0*/  IMAD.U32 R0, RZ, RZ, UR4 ;  /* 0x00000004ff007e24 */ /* 0x000fe2000f8e00ff */
[----:B------:R-:W-:Y:S01]  /*5900*/  LDSM.16.MT88.2 R2, [R220+0x23c80] ;  /* 0x023c8000dc02783b */ /* 0x000fe20000004100 */
[----:B------:R-:W-:Y:S01]  /*5910*/  PLOP3.LUT P0, PT, PT, PT, UP0, 0x80, 0x0 ;  /* 0x000000000000781c */ /* 0x000fe20003f0f008 */
[----:B------:R-:W-:Y:S01]  /*5920*/  HMMA.16816.F32.BF16 R108, R180, R174, R108 ;  /* 0x000000aeb46c723c */ /* 0x000fe2000004186c */
[----:B------:R-:W-:Y:S03]  /*5930*/  USEL UR4, UR7, URZ, !UP2 ;  /* 0x0000003f07047287 */ /* 0x000fe6000d000000 */
[----:B------:R-:W-:Y:S04]  /*5940*/  IMAD R0, R0, 0x3000, R227 ;  /* 0x0000300000007824 */ /* 0x000fe800078e02e3 */
[-C--:B------:R-:W-:Y:S05]  /*5950*/  HMMA.16816.F32.BF16 R4, R196, R204.reuse, R4 ;  /* 0x000000ccc404723c */ /* 0x080fea0000041804 */
[----:B------:R-:W-:Y:S03]  /*5960*/  IMAD.SHL.U32 R0, R0, 0x2, RZ ;  /* 0x0000000200007824 */ /* 0x000fe600078e00ff */
[C---:B------:R-:W-:Y:S08]  /*5970*/  HMMA.16816.F32.BF16 R8, R212.reuse, R204, R8 ;  /* 0x000000ccd408723c */ /* 0x040ff00000041808 */
[-C--:B------:R-:W-:Y:S07]  /*5980*/  HMMA.16816.F32.BF16 R12, R212, R206.reuse, R12 ;  /* 0x000000ced40c723c */ /* 0x080fee000004180c */
[----:B------:R-:W-:Y:S01]  /*5990*/  RED.E.ADD.F32.FTZ.RN.STRONG.GPU [R172.64], R4 ;  /* 0x00000004ac00798e */ /* 0x000fe2000c10e78e */
[C---:B------:R-:W-:Y:S03]  /*59a0*/  HMMA.16816.F32.BF16 R16, R196.reuse, R206, R16 ;  /* 0x000000cec410723c */ /* 0x040fe60000041810 */
[----:B------:R-:W-:Y:S04]  /*59b0*/  RED.E.ADD.F32.FTZ.RN.STRONG.GPU [R172.64+0x400], R5 ;  /* 0x00040005ac00798e */ /* 0x000fe8000c10e78e */
[----:B------:R-:W-:Y:S01]  /*59c0*/  RED.E.ADD.F32.FTZ.RN.STRONG.GPU [R172.64+0x800], R6 ;  /* 0x00080006ac00798e */ /* 0x000fe2000c10e78e */
[-C--:B---3--:R-:W-:Y:S03]  /*59d0*/  HMMA.16816.F32.BF16 R20, R196, R208.reuse, R20 ;  /* 0x000000d0c414723c */ /* 0x088fe60000041814 */
[----:B------:R-:W-:Y:S04]  /*59e0*/  RED.E.ADD.F32.FTZ.RN.STRONG.GPU [R172.64+0xc00], R7 ;  /* 0x000c0007ac00798e */ /* 0x000fe8000c10e78e */
[----:B------:R-:W-:Y:S01]  /*59f0*/  RED.E.ADD.F32.FTZ.RN.STRONG.GPU [R172.64+0x1000], R8 ;  /* 0x00100008ac00798e */ /* 0x000fe2000c10e78e */
[C---:B------:R-:W-:Y:S03]  /*5a00*/  HMMA.16816.F32.BF16 R84, R212.reuse, R208, R84 ;  /* 0x000000d0d454723c */ /* 0x040fe60000041854 */
        /* <DEDUP_REMOVED lines=8> */
[-C--:B----4-:R-:W-:Y:S03]  /*5a90*/  HMMA.16816.F32.BF16 R96, R196, R176.reuse, R96 ;  /* 0x000000b0c460723c */ /* 0x090fe60000041860 */
[----:B------:R-:W1:Y:S04]  /*5aa0*/  LDSM.16.MT88.4 R4, [R0+0xf080] ;  /* 0x00f080000004783b */ /* 0x000e680000004200 */
[----:B------:R-:W-:Y:S01]  /*5ab0*/  RED.E.ADD.F32.FTZ.RN.STRONG.GPU [R172.64+0x2c00], R19 ;  /* 0x002c0013ac00798e */ /* 0x000fe2000c10e78e */
[C---:B------:R-:W-:Y:S03]  /*5ac0*/  HMMA.16816.F32.BF16 R100, R212.reuse, R176, R100 ;  /* 0x000000b0d464723c */ /* 0x040fe60000041864 */
[----:B------:R-:W-:Y:S04]  /*5ad0*/  RED.E.ADD.F32.FTZ.RN.STRONG.GPU [R172.64+0x3000], R12 ;  /* 0x0030000cac00798e */ /* 0x000fe8000c10e78e */
[----:B------:R-:W2:Y:S01]  /*5ae0*/  LDSM.16.MT88.4 R8, [R0+0x11080] ;  /* 0x011080000008783b */ /* 0x000ea20000004200 */
[-C--:B------:R-:W-:Y:S03]  /*5af0*/  HMMA.16816.F32.BF16 R104, R212, R178.reuse, R104 ;  /* 0x000000b2d468723c */ /* 0x080fe60000041868 */
[----:B------:R-:W-:Y:S04]  /*5b00*/  RED.E.ADD.F32.FTZ.RN.STRONG.GPU [R172.64+0x3400], R13 ;  /* 0x0034000dac00798e */ /* 0x000fe8000c10e78e */
[----:B------:R-:W-:Y:S01]  /*5b10*/  RED.E.ADD.F32.FTZ.RN.STRONG.GPU [R172.64+0x3800], R14 ;  /* 0x0038000eac00798e */ /* 0x000fe2000c10e78e */
[----:B------:R-:W-:Y:S03]  /*5b20*/  HMMA.16816.F32.BF16 R108, R196, R178, R108 ;  /* 0x000000b2c46c723c */ /* 0x000fe6000004186c */
[----:B------:R-:W-:Y:S04]  /*5b30*/  RED.E.ADD.F32.FTZ.RN.STRONG.GPU [R172.64+0x3c00], R15 ;  /* 0x003c000fac00798e */ /* 0x000fe8000c10e78e */
[----:B------:R-:W3:Y:S04]  /*5b40*/  LDSM.16.MT88.4 R12, [R0+0x13080] ;  /* 0x01308000000c783b */ /* 0x000ee80000004200 */
[----:B------:R-:W4:Y:S04]  /*5b50*/  LDSM.16.MT88.2 R16, [R220+0x24480] ;  /* 0x02448000dc10783b */ /* 0x000f280000004100 */
[----:B------:R-:W5:Y:S01]  /*5b60*/  LDSM.16.MT88.2 R18, [R220+0x24c80] ;  /* 0x024c8000dc12783b */ /* 0x000f620000004100 */
[-C--:B-1----:R-:W-:Y:S03]  /*5b70*/  HMMA.16816.F32.BF16 R112, R4, R2.reuse, R112 ;  /* 0x000000020470723c */ /* 0x082fe60000041870 */
[----:B------:R-:W-:Y:S04]  /*5b80*/  RED.E.ADD.F32.FTZ.RN.STRONG.GPU [R172.64+0x4000], R20 ;  /* 0x00400014ac00798e */ /* 0x000fe8000c10e78e */
[----:B------:R-:W-:Y:S04]  /*5b90*/  RED.E.ADD.F32.FTZ.RN.STRONG.GPU [R172.64+0x4400], R21 ;  /* 0x00440015ac00798e */ /* 0x000fe8000c10e78e */
[----:B------:R-:W1:Y:S01]  /*5ba0*/  LDSM.16.MT88.2 R20, [R220+0x25480] ;  /* 0x02548000dc14783b */ /* 0x000e620000004100 */
[-C--:B--2---:R-:W-:Y:S03]  /*5bb0*/  HMMA.16816.F32.BF16 R116, R8, R2.reuse, R116 ;  /* 0x000000020874723c */ /* 0x084fe60000041874 */
[----:B------:R-:W-:Y:S04]  /*5bc0*/  RED.E.ADD.F32.FTZ.RN.STRONG.GPU [R172.64+0x4800], R22 ;  /* 0x00480016ac00798e */ /* 0x000fe8000c10e78e */
[----:B------:R-:W-:Y:S04]  /*5bd0*/  RED.E.ADD.F32.FTZ.RN.STRONG.GPU [R172.64+0x4c00], R23 ;  /* 0x004c0017ac00798e */ /* 0x000fe8000c10e78e */
[----:B------:R-:W2:Y:S04]  /*5be0*/  LDSM.16.MT88.2 R22, [R220+0x25c80] ;  /* 0x025c8000dc16783b */ /* 0x000ea80000004100 */
[----:B------:R-:W-:Y:S01]  /*5bf0*/  RED.E.ADD.F32.FTZ.RN.STRONG.GPU [R172.64+0x5000], R84 ;  /* 0x00500054ac00798e */ /* 0x000fe2000c10e78e */
[C---:B---3--:R-:W-:Y:S03]  /*5c00*/  HMMA.16816.F32.BF16 R120, R12.reuse, R2, R120 ;  /* 0x000000020c78723c */ /* 0x048fe60000041878 */
[----:B------:R-:W-:Y:S04]  /*5c10*/  LDSM.16.MT88.2 R2, [R221+0x24c80] ;  /* 0x024c8000dd02783b */ /* 0x000fe80000004100 */
[----:B------:R-:W-:Y:S01]  /*5c20*/  RED.E.ADD.F32.FTZ.RN.STRONG.GPU [R172.64+0x5400], R85 ;  /* 0x00540055ac00798e */ /* 0x000fe2000c10e78e */
[-C--:B----4-:R-:W-:Y:S03]  /*5c30*/  HMMA.16816.F32.BF16 R124, R12, R16.reuse, R124 ;  /* 0x000000100c7c723c */ /* 0x090fe6000004187c */
[----:B------:R-:W-:Y:S04]  /*5c40*/  RED.E.ADD.F32.FTZ.RN.STRONG.GPU [R172.64+0x5800], R86 ;  /* 0x00580056ac00798e */ /* 0x000fe8000c10e78e */
[----:B------:R-:W-:Y:S01]  /*5c50*/  RED.E.ADD.F32.FTZ.RN.STRONG.GPU [R172.64+0x5c00], R87 ;  /* 0x005c0057ac00798e */ /* 0x000fe2000c10e78e */
[-C--:B------:R-:W-:Y:S03]  /*5c60*/  HMMA.16816.F32.BF16 R128, R8, R16.reuse, R128 ;  /* 0x000000100880723c */ /* 0x080fe60000041880 */
[----:B------:R-:W-:Y:S04]  /*5c70*/  LDSM.16.MT88.4 R84, [R0+0xf880] ;  /* 0x00f880000054783b */ /* 0x000fe80000004200 */
[----:B------:R-:W-:Y:S01]  /*5c80*/  RED.E.ADD.F32.FTZ.RN.STRONG.GPU [R172.64+0x6000], R92 ;  /* 0x0060005cac00798e */ /* 0x000fe2000c10e78e */
[C---:B------:R-:W-:Y:S03]  /*5c90*/  HMMA.16816.F32.BF16 R132, R4.reuse, R16, R132 ;  /* 0x000000100484723c */ /* 0x040fe60000041884 */
[----:B------:R-:W-:Y:S04]  /*5ca0*/  LDSM.16.MT88.2 R16, [R221+0x25480] ;  /* 0x02548000dd10783b */ /* 0x000fe80000004100 */
[----:B------:R-:W-:Y:S01]  /*5cb0*/  RED.E.ADD.F32.FTZ.RN.STRONG.GPU [R172.64+0x6400], R93 ;  /* 0x0064005dac00798e */ /* 0x000fe2000c10e78e */
[-C--:B-----5:R-:W-:Y:S03]  /*5cc0*/  HMMA.16816.F32.BF16 R136, R4, R18.reuse, R136 ;  /* 0x000000120488723c */ /* 0x0a0fe60000041888 */
        /* <DEDUP_REMOVED lines=8> */
[-C--:B-1----:R-:W-:Y:S03]  /*5d50*/  HMMA.16816.F32.BF16 R148, R12, R20.reuse, R148 ;  /* 0x000000140c94723c */ /* 0x082fe60000041894 */
[----:B------:R-:W-:Y:S04]  /*5d60*/  RED.E.ADD.F32.FTZ.RN.STRONG.GPU [R172.64+0x7800], R90 ;  /* 0x0078005aac00798e */ /* 0x000fe8000c10e78e */
[----:B------:R-:W1:Y:S01]  /*5d70*/  LDSM.16.MT88.2 R88, [R221+0x23c80] ;  /* 0x023c8000dd58783b */ /* 0x000e620000004100 */
        /* <DEDUP_REMOVED lines=8> */
[----:B------:R-:W2:Y:S01]  /*5e00*/  LDSM.16.MT88.4 R96, [R0+0x13880] ;  /* 0x013880000060783b */ /* 0x000ea20000004200 */
[-C--:B------:R-:W-:Y:S03]  /*5e10*/  HMMA.16816.F32.BF16 R164, R8, R22.reuse, R164 ;  /* 0x0000001608a4723c */ /* 0x080fe600000418a4 */
[----:B------:R-:W3:Y:S04]  /*5e20*/  LDSM.16.MT88.2 R90, [R221+0x24480] ;  /* 0x02448000dd5a783b */ /* 0x000ee80000004100 */
[----:B------:R-:W4:Y:S01]  /*5e30*/  LDSM.16.MT88.2 R4, [R221+0x25c80] ;  /* 0x025c8000dd04783b */ /* 0x000f220000004100 */
[----:B------:R-:W-:Y:S03]  /*5e40*/  HMMA.16816.F32.BF16 R168, R12, R22, R168 ;  /* 0x000000160ca8723c */ /* 0x000fe600000418a8 */
[----:B------:R-:W-:Y:S04]  /*5e50*/  LDSM.16.MT88.4 R8, [R0+0x10080] ;  /* 0x010080000008783b */ /* 0x000fe80000004200 */
[----:B------:R-:W-:Y:S01]  /*5e60*/  LDSM.16.MT88.4 R12, [R0+0x12080] ;  /* 0x01208000000c783b */ /* 0x000fe20000004200 */
[-C--:B-1----:R-:W-:Y:S03]  /*5e70*/  HMMA.16816.F32.BF16 R112, R84, R88.reuse, R112 ;  /* 0x000000585470723c */ /* 0x082fe60000041870 */
[----:B------:R-:W-:Y:S04]  /*5e80*/  LDSM.16.MT88.4 R20, [R0+0x14080] ;  /* 0x014080000014783b */ /* 0x000fe80000004200 */
[----:B------:R-:W-:Y:S01]  /*5e90*/  LDSM.16.MT88.2 R6, [R220+0x24880] ;  /* 0x02488000dc06783b */ /* 0x000fe20000004100 */
[-C--:B------:R-:W-:Y:S03]  /*5ea0*/  HMMA.16816.F32.BF16 R116, R92, R88.reuse, R116 ;  /* 0x000000585c74723c */ /* 0x080fe60000041874 */
[----:B------:R-:W-:Y:S04]  /*5eb0*/  RED.E.ADD.F32.FTZ.RN.STRONG.GPU [R172.64+0x9000], R100 ;  /* 0x00900064ac00798e */ /* 0x000fe8000c10e78e */
[----:B------:R-:W-:Y:S04]  /*5ec0*/  RED.E.ADD.F32.FTZ.RN.STRONG.GPU [R172.64+0x9400], R101 ;  /* 0x00940065ac00798e */ /* 0x000fe8000c10e78e */
[----:B------:R-:W-:Y:S01]  /*5ed0*/  LDSM.16.MT88.2 R100, [R221+0x25080] ;  /* 0x02508000dd64783b */ /* 0x000fe20000004100 */
[C---:B--2---:R-:W-:Y:S03]  /*5ee0*/  HMMA.16816.F32.BF16 R120, R96.reuse, R88, R120 ;  /* 0x000000586078723c */ /* 0x044fe60000041878 */
[----:B------:R-:W-:Y:S04]  /*5ef0*/  RED.E.ADD.F32.FTZ.RN.STRONG.GPU [R172.64+0x9800], R102 ;  /* 0x00980066ac00798e */ /* 0x000fe8000c10e78e */
[----:B------:R-:W-:Y:S01]  /*5f00*/  RED.E.ADD.F32.FTZ.RN.STRONG.GPU [R172.64+0x9c00], R103 ;  /* 0x009c0067ac00798e */ /* 0x000fe2000c10e78e */
[-C--:B---3--:R-:W-:Y:S03]  /*5f10*/  HMMA.16816.F32.BF16 R124, R96, R90.reuse, R124 ;  /* 0x0000005a607c723c */ /* 0x088fe6000004187c */
[----:B------:R-:W-:Y:S04]  /*5f20*/  LDSM.16.MT88.2 R102, [R221+0x25880] ;  /* 0x02588000dd66783b */ /* 0x000fe80000004100 */
[----:B------:R-:W-:Y:S01]  /*5f30*/  RED.E.ADD.F32.FTZ.RN.STRONG.GPU [R172.64+0xa000], R108 ;  /* 0x00a0006cac00798e */ /* 0x000fe2000c10e78e */
[-C--:B------:R-:W-:Y:S03]  /*5f40*/  HMMA.16816.F32.BF16 R128, R92, R90.reuse, R128 ;  /* 0x0000005a5c80723c */ /* 0x080fe60000041880 */
[----:B------:R-:W-:Y:S04]  /*5f50*/  RED.E.ADD.F32.FTZ.RN.STRONG.GPU [R172.64+0xa400], R109 ;  /* 0x00a4006dac00798e */ /* 0x000fe8000c10e78e */
[----:B------:R-:W-:Y:S01]  /*5f60*/  RED.E.ADD.F32.FTZ.RN.STRONG.GPU [R172.64+0xa800], R110 ;  /* 0x00a8006eac00798e */ /* 0x000fe2000c10e78e */
[C---:B------:R-:W-:Y:S03]  /*5f70*/  HMMA.16816.F32.BF16 R132, R84.reuse, R90, R132 ;  /* 0x0000005a5484723c */ /* 0x040fe60000041884 */
[----:B------:R-:W-:Y:S04]  /*5f80*/  LDSM.16.MT88.4 R88, [R0+0x10880] ;  /* 0x010880000058783b */ /* 0x000fe80000004200 */
[----:B------:R-:W-:Y:S01]  /*5f90*/  RED.E.ADD.F32.FTZ.RN.STRONG.GPU [R172.64+0xac00], R111 ;  /* 0x00ac006fac00798e */ /* 0x000fe2000c10e78e */
[-C--:B------:R-:W-:Y:S03]  /*5fa0*/  HMMA.16816.F32.BF16 R136, R84, R2.reuse, R136 ;  /* 0x000000025488723c */ /* 0x080fe60000041888 */
[----:B------:R-:W-:Y:S04]  /*5fb0*/  RED.E.ADD.F32.FTZ.RN.STRONG.GPU [R172.64+0xb000], R104 ;  /* 0x00b00068ac00798e */ /* 0x000fe8000c10e78e */
[----:B------:R-:W-:Y:S01]  /*5fc0*/  RED.E.ADD.F32.FTZ.RN.STRONG.GPU [R172.64+0xb400], R105 ;  /* 0x00b40069ac00798e */ /* 0x000fe2000c10e78e */
[-C--:B------:R-:W-:Y:S03]  /*5fd0*/  HMMA.16816.F32.BF16 R140, R92, R2.reuse, R140 ;  /* 0x000000025c8c723c */ /* 0x080fe6000004188c */
[----:B------:R-:W-:Y:S04]  /*5fe0*/  RED.E.ADD.F32.FTZ.RN.STRONG.GPU [R172.64+0xb800], R106 ;  /* 0x00b8006aac00798e */ /* 0x000fe8000c10e78e */
[----:B------:R-:W-:Y:S01]  /*5ff0*/  RED.E.ADD.F32.FTZ.RN.STRONG.GPU [R172.64+0xbc00], R107 ;  /* 0x00bc006bac00798e */ /* 0x000fe2000c10e78e */
[C---:B------:R-:W-:Y:S03]  /*6000*/  HMMA.16816.F32.BF16 R144, R96.reuse, R2, R144 ;  /* 0x000000026090723c */ /* 0x040fe60000041890 */
[----:B------:R-:W1:Y:S05]  /*6010*/  LDSM.16.MT88.2 R2, [R220+0x24080] ;  /* 0x02408000dc02783b */ /* 0x000e6a0000004100 */
[-C--:B------:R-:W-:Y:S08]  /*6020*/  HMMA.16816.F32.BF16 R148, R96, R16.reuse, R148 ;  /* 0x000000106094723c */ /* 0x080ff00000041894 */
[-C--:B------:R-:W-:Y:S08]  /*6030*/  HMMA.16816.F32.BF16 R152, R92, R16.reuse, R152 ;  /* 0x000000105c98723c */ /* 0x080ff00000041898 */
[C---:B------:R-:W-:Y:S01]  /*6040*/  HMMA.16816.F32.BF16 R156, R84.reuse, R16, R156 ;  /* 0x00000010549c723c */ /* 0x040fe2000004189c */
[----:B------:R-:W2:Y:S07]  /*6050*/  LDSM.16.MT88.2 R16, [R220+0x25080] ;  /* 0x02508000dc10783b */ /* 0x000eae0000004100 */
[-C--:B----4-:R-:W-:Y:S01]  /*6060*/  HMMA.16816.F32.BF16 R160, R84, R4.reuse, R160 ;  /* 0x0000000454a0723c */ /* 0x090fe200000418a0 */
        /* <DEDUP_REMOVED lines=39> */
.L_x_686:
[----:B------:R-:W1:Y:S01]  /*62e0*/  S2R R2, SR_CTAID.Y ;  /* 0x0000000000027919 */ /* 0x000e620000002600 */
[----:B------:R-:W3:Y:S01]  /*62f0*/  S2UR UR4, SR_CTAID.X ;  /* 0x00000000000479c3 */ /* 0x000ee20000002500 */
[----:B------:R-:W-:Y:S01]  /*6300*/  MOV R0, 0x1 ;  /* 0x0000000100007802 */ /* 0x000fe20000000f00 */
[----:B------:R-:W-:Y:S01]  /*6310*/  USHF.R.S32.HI UR6, URZ, 0x1f, UR8 ;  /* 0x0000001f3f067899 */ /* 0x000fe20008011408 */
[----:B------:R-:W-:Y:S01]  /*6320*/  BAR.SYNC.DEFER_BLOCKING 0x1, 0x100 ;  /* 0x0044000000007b1d */ /* 0x000fe20000010000 */
[----:B------:R-:W-:Y:S01]  /*6330*/  FMUL.FTZ R112, R112, c[0x0][0x298] ;  /* 0x0000a60070707a20 */ /* 0x000fe20000410000 */
[----:B------:R-:W-:-:S13]  /*6340*/  ISETP.NE.AND P0, PT, R0, c[0x0][0x338], PT ;  /* 0x0000ce0000007a0c */ /* 0x000fda0003f05270 */
[----:B-1----:R-:W-:Y:S01]  /*6350*/  @P0 IMAD.HI.U32 R0, R2, c[0x0][0x33c], RZ ;  /* 0x0000cf0002000a27 */ /* 0x002fe200078e00ff */
[----:B---3--:R-:W-:Y:S01]  /*6360*/  UIMAD UR4, UR4, 0x3c00, URZ ;  /* 0x00003c00040478a4 */ /* 0x008fe2000f8e023f */
[----:B------:R-:W-:-:S03]  /*6370*/  SHF.R.S32.HI R3, RZ, 0x1f, R2 ;  /* 0x0000001fff037819 */ /* 0x000fc60000011402 */
[----:B------:R-:W-:Y:S01]  /*6380*/  @P0 SHF.R.U32.HI R0, RZ, c[0x0][0x340], R0 ;  /* 0x0000d000ff000a19 */ /* 0x000fe20000011600 */
[----:B------:R-:W-:Y:S01]  /*6390*/  USHF.R.S32.HI UR7, URZ, 0x1f, UR4 ;  /* 0x0000001f3f077899 */ /* 0x000fe20008011404 */
[C---:B--2---:R-:W-:Y:S02]  /*63a0*/  IADD3 R4, P1, R240.reuse, UR4, RZ ;  /* 0x00000004f0047c10 */ /* 0x044fe4000ff3e0ff */
[----:B------:R-:W-:Y:S01]  /*63b0*/  @P0 SHF.R.S32.HI R6, RZ, 0x1f, R0 ;  /* 0x0000001fff060819 */ /* 0x000fe20000011400 */
[----:B------:R-:W-:Y:S01]  /*63c0*/  ULDC.64 UR4, c[0x0][0x330] ;  /* 0x0000cc0000047ab9 */ /* 0x000fe20000000a00 */
[----:B------:R-:W-:Y:S01]  /*63d0*/  @P0 MOV R2, R0 ;  /* 0x0000000000020202 */ /* 0x000fe20000000f00 */
[----:B------:R-:W-:Y:S01]  /*63e0*/  UIMAD UR4, UR6, UR4, URZ ;  /* 0x00000004060472a4 */ /* 0x000fe2000f8e023f */
[----:B------:R-:W-:Y:S02]  /*63f0*/  @P0 MOV R3, R6 ;  /* 0x0000000600030202 */ /* 0x000fe40000000f00 */
[----:B------:R-:W-:Y:S01]  /*6400*/  LEA.HI.X.SX32 R5, R240, UR7, 0x1, P1 ;  /* 0x00000007f0057c11 */ /* 0x000fe200088f0eff */
[----:B------:R-:W-:-:S02]  /*6410*/  UIMAD UR7, UR8, UR5, UR4 ;  /* 0x00000005080772a4 */ /* 0x000fc4000f8e0204 */
[C---:B------:R-:W-:Y:S01]  /*6420*/  IMAD R0, R3.reuse, c[0x0][0x328], RZ ;  /* 0x0000ca0003007a24 */ /* 0x040fe200078e02ff */
[----:B------:R-:W-:Y:S01]  /*6430*/  ULDC.64 UR4, c[0x0][0x308] ;  /* 0x0000c20000047ab9 */ /* 0x000fe20000000a00 */
[----:B------:R-:W-:Y:S01]  /*6440*/  IMAD R3, R3, c[0x0][0x300], RZ ;  /* 0x0000c00003037a24 */ /* 0x000fe200078e02ff */
[----:B------:R-:W-:Y:S01]  /*6450*/  UIMAD UR4, UR6, UR4, URZ ;  /* 0x00000004060472a4 */ /* 0x000fe2000f8e023f */
[----:B------:R-:W-:-:S03]  /*6460*/  IMAD.WIDE.U32 R8, R2, c[0x0][0x328], R4 ;  /* 0x0000ca0002087a25 */ /* 0x000fc600078e0004 */
[----:B------:R-:W-:Y:S01]  /*6470*/  UIMAD UR4, UR8, UR5, UR4 ;  /* 0x00000005080472a4 */ /* 0x000fe2000f8e0204 */
[C---:B------:R-:W-:Y:S02]  /*6480*/  IMAD R0, R2.reuse, c[0x0][0x32c], R0 ;  /* 0x0000cb0002007a24 */ /* 0x040fe400078e0200 */
[C---:B------:R-:W-:Y:S01]  /*6490*/  IMAD.WIDE.U32 R6, R2.reuse, c[0x0][0x300], R4 ;  /* 0x0000c00002067a25 */ /* 0x040fe200078e0004 */
[----:B------:R-:W-:Y:S02]  /*64a0*/  MOV R4, R8 ;  /* 0x0000000800047202 */ /* 0x000fe40000000f00 */
[----:B------:R-:W-:Y:S01]  /*64b0*/  IADD3 R5, R9, R0, RZ ;  /* 0x0000000009057210 */ /* 0x000fe20007ffe0ff */
[----:B------:R-:W-:Y:S01]  /*64c0*/  IMAD R2, R2, c[0x0][0x304], R3 ;  /* 0x0000c10002027a24 */ /* 0x000fe200078e0203 */
[----:B------:R-:W-:Y:S02]  /*64d0*/  MOV R9, UR8 ;  /* 0x0000000800097c02 */ /* 0x000fe40008000f00 */
[----:B------:R-:W-:-:S02]  /*64e0*/  MOV R0, UR8 ;  /* 0x0000000800007c02 */ /* 0x000fc40008000f00 */
[----:B------:R-:W-:Y:S01]  /*64f0*/  IADD3 R3, R7, R2, RZ ;  /* 0x0000000207037210 */ /* 0x000fe20007ffe0ff */
[----:B------:R-:W-:Y:S01]  /*6500*/  IMAD.WIDE.U32 R8, R9, c[0x0][0x330], R4 ;  /* 0x0000cc0009087a25 */ /* 0x000fe200078e0004 */
[----:B------:R-:W-:-:S05]  /*6510*/  MOV R2, R6 ;  /* 0x0000000600027202 */ /* 0x000fca0000000f00 */
[----:B------:R-:W-:Y:S01]  /*6520*/  IMAD.WIDE.U32 R6, R0, c[0x0][0x308], R2 ;  /* 0x0000c20000067a25 */ /* 0x000fe200078e0002 */
[----:B------:R-:W-:Y:S02]  /*6530*/  IADD3 R0, R9, UR7, RZ ;  /* 0x0000000709007c10 */ /* 0x000fe4000fffe0ff */
[----:B------:R-:W-:Y:S02]  /*6540*/  LEA R2, P1, R8, c[0x0][0x310], 0x2 ;  /* 0x0000c40008027a11 */ /* 0x000fe400078210ff */
[----:B------:R-:W-:Y:S02]  /*6550*/  LEA R4, P0, R6, c[0x0][0x2e8], 0x2 ;  /* 0x0000ba0006047a11 */ /* 0x000fe400078010ff */
[----:B------:R-:W-:Y:S02]  /*6560*/  LEA.HI.X R3, R8, c[0x0][0x314], R0, 0x2, P1 ;  /* 0x0000c50008037a11 */ /* 0x000fe400008f1400 */
        /* <DEDUP_REMOVED lines=70> */
[----:B------:R-:W-:Y:S01]  /*69d0*/  RED.E.ADD.F32.FTZ.RN.STRONG.GPU [R4.64], R112 ;  /* 0x000000700400798e */ /* 0x000fe2000c10e78e */
        /* <DEDUP_REMOVED lines=111> */
.L_x_690:
        /* <DEDUP_REMOVED lines=11> */
.L_x_1403:


//--------------------- .text._ZN7cutlass13device_kernelIN5flash19enable_sm80_to_sm89INS1_16FlashAttnBwdSm80INS1_25CollectiveMainloopBwdSm80ILi2ELi1EN4cute5tupleIJNS5_1CILi64EEENS7_ILi80EEENS7_ILi192EEEEEENS_10bfloat16_tEfNS_4arch4Sm80ELb0ELb0ELb1ELb0ELb1ELb0ELb1ELb0ELi2ELi4ELi2ELi2ELb0EEENS1_24CollectiveEpilogueBwdGQAISB_fSE_Li256ELb0ELb1EEENS1_19SingleTileSchedulerILb0ELb0ELb0ELi80EEEEEEEEEvNT_6ParamsE --------------------------
	.section	.text._ZN7cutlass13device_kernelIN5flash19enable_sm80_to_sm89INS1_16FlashAttnBwdSm80INS1_25CollectiveMainloopBwdSm80ILi2ELi1EN4cute5tupleIJNS5_1CILi64EEENS7_ILi80EEENS7_ILi192EEEEEENS_10bfloat16_tEfNS_4arch4Sm80ELb0ELb0ELb1ELb0ELb1ELb0ELb1ELb0ELi2ELi4ELi2ELi2ELb0EEENS1_24CollectiveEpilogueBwdGQAISB_fSE_Li256ELb0ELb1EEENS1_19SingleTileSchedulerILb0ELb0ELb0ELi80EEEEEEEEEvNT_6ParamsE,"ax",@progbits
	.sectioninfo	@"SHI_REGISTERS=255"
	.align	128
.text._ZN7cutlass13device_kernelIN5flash19enable_sm80_to_sm89INS1_16FlashAttnBwdSm80INS1_25CollectiveMainloopBwdSm80ILi2ELi1EN4cute5tupleIJNS5_1CILi64EEENS7_ILi80EEENS7_ILi192EEEEEENS_10bfloat16_tEfNS_4arch4Sm80ELb0ELb0ELb1ELb0ELb1ELb0ELb1ELb0ELi2ELi4ELi2ELi2ELb0EEENS1_24CollectiveEpilogueBwdGQAISB_fSE_Li256ELb0ELb1EEENS1_19SingleTileSchedulerILb0ELb0ELb0ELi80EEEEEEEEEvNT_6ParamsE:
        .type           _ZN7cutlass13device_kernelIN5flash19enable_sm80_to_sm89INS1_16FlashAttnBwdSm80INS1_25CollectiveMainloopBwdSm80ILi2ELi1EN4cute5tupleIJNS5_1CILi64EEENS7_ILi80EEENS7_ILi192EEEEEENS_10bfloat16_tEfNS_4arch4Sm80ELb0ELb0ELb1ELb0ELb1ELb0ELb1ELb0ELi2ELi4ELi2ELi2ELb0EEENS1_24CollectiveEpilogueBwdGQAISB_fSE_Li256ELb0ELb1EEENS1_19SingleTileSchedulerILb0ELb0ELb0ELi80EEEEEEEEEvNT_6ParamsE,@function
        .size           _ZN7cutlass13device_kernelIN5flash19enable_sm80_to_sm89INS1_16FlashAttnBwdSm80INS1_25CollectiveMainloopBwdSm80ILi2ELi1EN4cute5tupleIJNS5_1CILi64EEENS7_ILi80EEENS7_ILi192EEEEEENS_10bfloat16_tEfNS_4arch4Sm80ELb0ELb0ELb1ELb0ELb1ELb0ELb1ELb0ELi2ELi4ELi2ELi2ELb0EEENS1_24CollectiveEpilogueBwdGQAISB_fSE_Li256ELb0ELb1EEENS1_19SingleTileSchedulerILb0ELb0ELb0ELi80EEEEEEEEEvNT_6ParamsE,(.L_x_1404 - _ZN7cutlass13device_kernelIN5flash19enable_sm80_to_sm89INS1_16FlashAttnBwdSm80INS1_25CollectiveMainloopBwdSm80ILi2ELi1EN4cute5tupleIJNS5_1CILi64EEENS7_ILi80EEENS7_ILi192EEEEEENS_10bfloat16_tEfNS_4arch4Sm80ELb0ELb0ELb1ELb0ELb1ELb0ELb1ELb0ELi2ELi4ELi2ELi2ELb0EEENS1_24CollectiveEpilogueBwdGQAISB_fSE_Li256ELb0ELb1EEENS1_19SingleTileSchedulerILb0ELb0ELb0ELi80EEEEEEEEEvNT_6ParamsE)
        .other          _ZN7cutlass13device_kernelIN5flash19enable_sm80_to_sm89INS1_16FlashAttnBwdSm80INS1_25CollectiveMainloopBwdSm80ILi2ELi1EN4cute5tupleIJNS5_1CILi64EEENS7_ILi80EEENS7_ILi192EEEEEENS_10bfloat16_tEfNS_4arch4Sm80ELb0ELb0ELb1ELb0ELb1ELb0ELb1ELb0ELi2ELi4ELi2ELi2ELb0EEENS1_24CollectiveEpilogueBwdGQAISB_fSE_Li256ELb0ELb1EEENS1_19SingleTileSchedulerILb0ELb0ELb0ELi80EEEEEEEEEvNT_6ParamsE,@"STO_CUDA_ENTRY STV_DEFAULT"
_ZN7cutlass13device_kernelIN5flash19enable_sm80_to_sm89INS1_16FlashAttnBwdSm80INS1_25CollectiveMainloopBwdSm80ILi2ELi1EN4cute5tupleIJNS5_1CILi64EEENS7_ILi80EEENS7_ILi192EEEEEENS_10bfloat16_tEfNS_4arch4Sm80ELb0ELb0ELb1ELb0ELb1ELb0ELb1ELb0ELi2ELi4ELi2ELi2ELb0EEENS1_24CollectiveEpilogueBwdGQAISB_fSE_Li256ELb0ELb1EEENS1_19SingleTileSchedulerILb0ELb0ELb0ELi80EEEEEEEEEvNT_6ParamsE:
        /* <DEDUP_REMOVED lines=15> */
[----:B------:R-:W-:Y:S01]  /*00f0*/  IMAD.MOV.U32 R221, RZ, RZ, 0x120 ;  /* 0x00000120ffdd7424 */ /* 0x000fe200078e00ff */
[----:B------:R-:W-:Y:S01]  /*0100*/  UIMAD UR6, UR4, UR7, UR6 ;  /* 0x00000007040672a4 */ /* 0x000fe2000f8e0206 */
[----:B------:R-:W4:Y:S01]  /*0110*/  S2R R87, SR_CTAID.X ;  /* 0x0000000000577919 */ /* 0x000f220000002500 */
[----:B------:R-:W-:Y:S01]  /*0120*/  UMOV UR21, 0x5 ;  /* 0x0000000500157882 */ /* 0x000fe20000000000 */
[----:B------:R-:W-:Y:S01]  /*0130*/  CS2R R170, SRZ ;  /* 0x0000000000aa7805 */ /* 0x000fe2000001ff00 */
[----:B------:R-:W-:Y:S01]  /*0140*/  ULDC.64 UR10, c[0x0][0x1d8] ;  /* 0x00007600000a7ab9 */ /* 0x000fe20000000a00 */
[----:B------:R-:W-:Y:S01]  /*0150*/  CS2R R168, SRZ ;  /* 0x0000000000a87805 */ /* 0x000fe2000001ff00 */
[----:B------:R-:W-:Y:S01]  /*0160*/  USHF.L.U64.HI UR11, UR10, UR21, UR11 ;  /* 0x000000150a0b7299 */ /* 0x000fe2000801020b */
[----:B------:R-:W-:Y:S01]  /*0170*/  CS2R R166, SRZ ;  /* 0x0000000000a67805 */ /* 0x000fe2000001ff00 */
[----:B------:R-:W-:Y:S01]  /*0180*/  USHF.L.U32 UR10, UR10, 0x5, URZ ;  /* 0x000000050a0a7899 */ /* 0x000fe2000800063f */
[----:B------:R-:W-:Y:S01]  /*0190*/  CS2R R164, SRZ ;  /* 0x0000000000a47805 */ /* 0x000fe2000001ff00 */
[----:B------:R-:W-:Y:S01]  /*01a0*/  CS2R R162, SRZ ;  /* 0x0000000000a27805 */ /* 0x000fe2000001ff00 */
[----:B------:R-:W-:Y:S01]  /*01b0*/  CS2R R160, SRZ ;  /* 0x0000000000a07805 */ /* 0x000fe2000001ff00 */
[----:B------:R-:W-:Y:S01]  /*01c0*/  CS2R R150, SRZ ;  /* 0x0000000000967805 */ /* 0x000fe2000001ff00 */
[----:B-1----:R-:W-:Y:S01]  /*01d0*/  SHF.R.S32.HI R19, RZ, 0x1f, R246 ;  /* 0x0000001fff137819 */ /* 0x002fe200000114f6 */
[C---:B------:R-:W-:Y:S01]  /*01e0*/  IMAD.SHL.U32 R240, R246.reuse, 0x4, RZ ;  /* 0x00000004f6f07824 */ /* 0x040fe200078e00ff */
[----:B------:R-:W-:Y:S01]  /*01f0*/  ISETP.GT.AND P2, PT, R246, 0x7f, PT ;  /* 0x0000007ff600780c */ /* 0x000fe20003f44270 */
        /* <DEDUP_REMOVED lines=21> */
[C---:B------:R-:W-:Y:S01]  /*0350*/  IADD3 R248, R238.reuse, 0x40, RZ ;  /* 0x00000040eef87810 */ /* 0x040fe20007ffe0ff */
[----:B----4-:R-:W-:Y:S01]  /*0360*/  IMAD.WIDE R10, R87, 0x50, R242 ;  /* 0x00000050570a7825 */ /* 0x010fe200078e02f2 */
[----:B------:R-:W-:Y:S01]  /*0370*/  IADD3 R245, R238, 0x80, RZ ;  /* 0x00000080eef57810 */ /* 0x000fe20007ffe0ff */
[----:B------:R-:W-:Y:S01]  /*0380*/  CS2R R156, SRZ ;  /* 0x00000000009c7805 */ /* 0x000fe2000001ff00 */
[----:B------:R-:W-:Y:S01]  /*0390*/  ISETP.GE.AND P5, PT, R248, c[0x0][0x1cc], PT ;  /* 0x00007300f8007a0c */ /* 0x000fe20003fa6270 */
[----:B------:R-:W-:Y:S01]  /*03a0*/  IMAD.WIDE.U32 R2, R4, c[0x0][0x1e0], R238 ;  /* 0x0000780004027a25 */ /* 0x000fe200078e00ee */
[----:B------:R-:W-:Y:S01]  /*03b0*/  ISETP.GE.AND P4, PT, R245, c[0x0][0x1cc], PT ;  /* 0x00007300f5007a0c */ /* 0x000fe20003f86270 */
[----:B------:R-:W-:Y:S01]  /*03c0*/  CS2R R146, SRZ ;  /* 0x0000000000927805 */ /* 0x000fe2000001ff00 */
[----:B------:R-:W-:Y:S01]  /*03d0*/  LEA.HI R23, R19, R246, RZ, 0x5 ;  /* 0x000000f613177211 */ /* 0x000fe200078f28ff */
[----:B------:R-:W-:Y:S01]  /*03e0*/  IMAD.IADD R3, R3, 0x1, R0 ;  /* 0x0000000103037824 */ /* 0x000fe200078e0200 */
[----:B------:R-:W-:Y:S01]  /*03f0*/  CS2R R144, SRZ ;  /* 0x0000000000907805 */ /* 0x000fe2000001ff00 */
[----:B------:R-:W-:Y:S01]  /*0400*/  IMAD.SHL.U32 R0, R242, 0x40, RZ ;  /* 0x00000040f2007824 */ /* 0x000fe200078e00ff */
[----:B------:R-:W-:Y:S01]  /*0410*/  CS2R R142, SRZ ;  /* 0x00000000008e7805 */ /* 0x000fe2000001ff00 */
[----:B---3--:R-:W-:Y:S01]  /*0420*/  IMAD.WIDE.U32 R2, R88, c[0x0][0x1e8], R2 ;  /* 0x00007a0058027a25 */ /* 0x008fe200078e0002 */
[----:B------:R-:W-:Y:S01]  /*0430*/  CS2R R140, SRZ ;  /* 0x00000000008c7805 */ /* 0x000fe2000001ff00 */
[----:B------:R-:W-:Y:S01]  /*0440*/  CS2R R138, SRZ ;  /* 0x00000000008a7805 */ /* 0x000fe2000001ff00 */
[----:B------:R-:W-:Y:S01]  /*0450*/  LOP3.LUT R0, R0, 0x1c0, RZ, 0xc0, !PT ;  /* 0x000001c000007812 */ /* 0x000fe200078ec0ff */
[C---:B------:R-:W-:Y:S01]  /*0460*/  IMAD R6, R4.reuse, c[0x0][0x1b4], R5 ;  /* 0x00006d0004067a24 */ /* 0x040fe200078e0205 */
[----:B------:R-:W-:Y:S01]  /*0470*/  IADD3 R3, R3, UR6, RZ ;  /* 0x0000000603037c10 */ /* 0x000fe2000fffe0ff */
[----:B------:R-:W-:Y:S01]  /*0480*/  IMAD.WIDE.U32 R4, R4, c[0x0][0x1b0], R238 ;  /* 0x00006c0004047a25 */ /* 0x000fe200078e00ee */
[----:B------:R-:W-:Y:S01]  /*0490*/  LOP3.LUT R8, R0, 0x38, R238, 0xf8, !PT ;  /* 0x0000003800087812 */ /* 0x000fe200078ef8ee */
[----:B------:R-:W-:Y:S01]  /*04a0*/  ULDC.64 UR6, c[0x0][0x1b8] ;  /* 0x00006e0000067ab9 */ /* 0x000fe20000000a00 */
[----:B------:R-:W-:Y:S01]  /*04b0*/  SHF.R.U32.HI R0, RZ, 0x3, R0 ;  /* 0x00000003ff007819 */ /* 0x000fe20000011600 */
[----:B------:R-:W-:Y:S01]  /*04c0*/  IMAD R9, R11, c[0x0][0x1d8], RZ ;  /* 0x000076000b097a24 */ /* 0x000fe200078e02ff */
[----:B------:R-:W-:Y:S01]  /*04d0*/  UIMAD UR6, UR8, UR6, URZ ;  /* 0x00000006080672a4 */ /* 0x000fe2000f8e023f */
[----:B------:R-:W-:Y:S01]  /*04e0*/  IMAD.IADD R7, R5, 0x1, R6 ;  /* 0x0000000105077824 */ /* 0x000fe200078e0206 */
[----:B------:R-:W-:Y:S01]  /*04f0*/  LOP3.LUT R8, R8, R0, RZ, 0x3c, !PT ;  /* 0x0000000008087212 */ /* 0x000fe200078e3cff */
[C---:B------:R-:W-:Y:S01]  /*0500*/  IMAD R5, R10.reuse, c[0x0][0x1dc], R9 ;  /* 0x000077000a057a24 */ /* 0x040fe200078e0209 */
[----:B------:R-:W-:Y:S01]  /*0510*/  UIMAD UR7, UR4, UR7, UR6 ;  /* 0x00000007040772a4 */ /* 0x000fe2000f8e0206 */
[----:B------:R-:W-:Y:S01]  /*0520*/  IMAD.WIDE.U32 R2, R10, c[0x0][0x1d8], R2 ;  /* 0x000076000a027a25 */ /* 0x000fe200078e0002 */
[----:B------:R-:W-:Y:S01]  /*0530*/  CS2R R136, SRZ ;  /* 0x0000000000887805 */ /* 0x000fe2000001ff00 */
[----:B------:R-:W-:Y:S01]  /*0540*/  CS2R R126, SRZ ;  /* 0x00000000007e7805 */ /* 0x000fe2000001ff00 */
[----:B------:R-:W-:Y:S01]  /*0550*/  CS2R R124, SRZ ;  /* 0x00000000007c7805 */ /* 0x000fe2000001ff00 */
[----:B------:R-:W-:Y:S01]  /*0560*/  IMAD.MOV.U32 R6, RZ, RZ, R4 ;  /* 0x000000ffff067224 */ /* 0x000fe200078e0004 */
[----:B------:R-:W-:Y:S01]  /*0570*/  LEA R4, P0, R2, c[0x0][0x1c0], 0x1 ;  /* 0x0000700002047a11 */ /* 0x000fe200078008ff */
[----:B------:R-:W-:Y:S01]  /*0580*/  IMAD.IADD R0, R3, 0x1, R5 ;  /* 0x0000000103007824 */ /* 0x000fe200078e0205 */
[----:B------:R-:W-:Y:S01]  /*0590*/  IADD3 R3, -R242, c[0x0][0x198], RZ ;  /* 0x00006600f2037a10 */ /* 0x000fe20007ffe1ff */
[----:B------:R-:W-:Y:S01]  /*05a0*/  IMAD.MOV.U32 R9, RZ, RZ, c[0x0][0x1dc] ;  /* 0x00007700ff097624 */ /* 0x000fe200078e00ff */
[----:B------:R-:W-:Y:S01]  /*05b0*/  CS2R R130, SRZ ;  /* 0x0000000000827805 */ /* 0x000fe2000001ff00 */
[----:B------:R-:W-:Y:S01]  /*05c0*/  IMAD.WIDE.U32 R6, R88, c[0x0][0x1b8], R6 ;  /* 0x00006e0058067a25 */ /* 0x000fe200078e0006 */
[----:B------:R-:W-:Y:S01]  /*05d0*/  LEA.HI.X R5, R2, c[0x0][0x1c4], R0, 0x1, P0 ;  /* 0x0000710002057a11 */ /* 0x000fe200000f0c00 */
[----:B------:R-:W-:Y:S01]  /*05e0*/  CS2R R128, SRZ ;  /* 0x0000000000807805 */ /* 0x000fe2000001ff00 */
[----:B------:R-:W-:Y:S01]  /*05f0*/  LEA.HI R2, R19, R246, RZ, 0x6 ;  /* 0x000000f613027211 */ /* 0x000fe200078f30ff */
[----:B------:R-:W-:Y:S01]  /*0600*/  IMAD R0, R87, -0x50, R3 ;  /* 0xffffffb057007824 */ /* 0x000fe200078e0203 */
[----:B------:R-:W-:Y:S01]  /*0610*/  ISETP.GE.AND P0, PT, R238, c[0x0][0x1cc], PT ;  /* 0x00007300ee007a0c */ /* 0x000fe20003f06270 */
[----:B------:R-:W-:Y:S01]  /*0620*/  IMAD.MOV.U32 R3, RZ, RZ, c[0x0][0x1d8] ;  /* 0x00007600ff037624 */ /* 0x000fe200078e00ff */
[----:B------:R-:W-:Y:S01]  /*0630*/  SHF.R.S32.HI R21, RZ, 0x6, R2 ;  /* 0x00000006ff157819 */ /* 0x000fe20000011402 */
[----:B------:R-:W-:Y:S01]  /*0640*/  IMAD R12, R11, c[0x0][0x1a8], RZ ;  /* 0x00006a000b0c7a24 */ /* 0x000fe200078e02ff */
[C---:B------:R-:W-:Y:S01]  /*0650*/  ISETP.LT.OR P3, PT, R0.reuse, 0x1, P0 ;  /* 0x000000010000780c */ /* 0x040fe20000761670 */
[----:B------:R-:W-:Y:S01]  /*0660*/  IMAD.U32 R11, RZ, RZ, UR11 ;  /* 0x0000000bff0b7e24 */ /* 0x000fe2000f8e00ff */
[----:B------:R-:W-:Y:S01]  /*0670*/  ISETP.LT.OR P6, PT, R0, 0x1, P5 ;  /* 0x000000010000780c */ /* 0x000fe20002fc1670 */
[----:B------:R-:W-:Y:S01]  /*0680*/  IMAD R2, R21, 0x200, R8 ;  /* 0x0000020015027824 */ /* 0x000fe200078e0208 */
[----:B------:R-:W-:Y:S01]  /*0690*/  IADD3 R7, R7, UR7, RZ ;  /* 0x0000000707077c10 */ /* 0x000fe2000fffe0ff */
[----:B------:R-:W-:Y:S01]  /*06a0*/  IMAD R12, R10, c[0x0][0x1ac], R12 ;  /* 0x00006b000a0c7a24 */ /* 0x000fe200078e020c */
[----:B------:R-:W-:Y:S01]  /*06b0*/  ULDC.64 UR6, c[0x0][0x1a8] ;  /* 0x00006a0000067ab9 */ /* 0x000fe20000000a00 */
[----:B------:R-:W-:Y:S01]  /*06c0*/  IMAD.SHL.U32 R236, R2, 0x2, RZ ;  /* 0x0000000202ec7824 */ /* 0x000fe200078e00ff */
[C---:B------:R-:W-:Y:S01]  /*06d0*/  LEA R2, P1, R3.reuse, R4, 0x6 ;  /* 0x0000000403027211 */ /* 0x040fe200078230ff */
[----:B------:R-:W-:Y:S01]  /*06e0*/  IMAD.WIDE.U32 R6, R10, c[0x0][0x1a8], R6 ;  /* 0x00006a000a067a25 */ /* 0x000fe200078e0006 */
[----:B------:R-:W-:Y:S01]  /*06f0*/  USHF.L.U32 UR5, UR6, 0x5, URZ ;  /* 0x0000000506057899 */ /* 0x000fe2000800063f */
[----:B------:R-:W-:Y:S01]  /*0700*/  CS2R R134, SRZ ;  /* 0x0000000000867805 */ /* 0x000fe2000001ff00 */
[----:B------:R-:W-:Y:S01]  /*0710*/  LEA.HI.X R3, R3, R5, R9, 0x6, P1 ;  /* 0x0000000503037211 */ /* 0x000fe200008f3409 */
[----:B------:R1:W-:Y:S01]  /*0720*/  LDGSTS.E.BYPASS.LTC128B.128 [R236+0x7880], [R4.64], !P3 ;  /* 0x0788000004ec7fae */ /* 0x0003e2000d901d4e */
[C---:B------:R-:W-:Y:S01]  /*0730*/  ISETP.LT.OR P3, PT, R0.reuse, 0x1, P4 ;  /* 0x000000010000780c */ /* 0x040fe20002761670 */
[----:B------:R-:W-:Y:S01]  /*0740*/  IMAD.U32 R9, RZ, RZ, UR10 ;  /* 0x0000000aff097e24 */ /* 0x000fe2000f8e00ff */
[C---:B------:R-:W-:Y:S01]  /*0750*/  ISETP.LT.OR P1, PT, R0.reuse, 0x21, P0 ;  /* 0x000000210000780c */ /* 0x040fe20000721670 */
[----:B------:R1:W-:Y:S01]  /*0760*/  LDGSTS.E.BYPASS.LTC128B.128 [R236+0xa080], [R4.64+0x80], !P6 ;  /* 0x0a08008004ec7fae */ /* 0x0003e2000f101d4e */
[----:B------:R-:W-:Y:S01]  /*0770*/  ISETP.LT.OR P6, PT, R0, 0x21, P4 ;  /* 0x000000210000780c */ /* 0x000fe200027c1670 */
[----:B------:R-:W-:Y:S01]  /*0780*/  USHF.L.U64.HI UR7, UR6, UR21, UR7 ;  /* 0x0000001506077299 */ /* 0x000fe20008010207 */
[C---:B------:R-:W-:Y:S01]  /*0790*/  @!P2 LEA R8, P0, R9.reuse, R2, 0x1 ;  /* 0x000000020908a211 */ /* 0x040fe200078008ff */
[----:B------:R-:W-:Y:S01]  /*07a0*/  IMAD.WIDE.U32 R24, R242, c[0x0][0x178], R238 ;  /* 0x00005e00f2187a25 */ /* 0x000fe200078e00ee */
[C---:B------:R-:W-:Y:S01]  /*07b0*/  @!P2 ISETP.LT.OR P4, PT, R0.reuse, 0x41, P5 ;  /* 0x000000410000a80c */ /* 0x040fe20002f81670 */
[----:B------:R-:W-:Y:S01]  /*07c0*/  ULDC.64 UR10, c[0x0][0x178] ;  /* 0x00005e00000a7ab9 */ /* 0x000fe20000000a00 */
[----:B------:R-:W-:Y:S01]  /*07d0*/  @!P2 LEA.HI.X R9, R9, R3, R11, 0x1, P0 ;  /* 0x000000030909a211 */ /* 0x000fe200000f0c0b */
[----:B------:R-:W-:Y:S01]  /*07e0*/  IMAD.MOV.U32 R14, RZ, RZ, R24 ;  /* 0x000000ffff0e7224 */ /* 0x000fe200078e0018 */
[C---:B------:R-:W-:Y:S01]  /*07f0*/  @!P2 ISETP.GE.AND P0, PT, R0.reuse, 0x41, PT ;  /* 0x000000410000a80c */ /* 0x040fe20003f06270 */
[----:B------:R1:W-:Y:S01]  /*0800*/  LDGSTS.E.BYPASS.LTC128B.128 [R236+0xc880], [R4.64+0x100], !P3 ;  /* 0x0c88010004ec7fae */ /* 0x0003e2000d901d4e */
[----:B------:R-:W-:Y:S01]  /*0810*/  ISETP.LT.OR P3, PT, R0, 0x21, P5 ;  /* 0x000000210000780c */ /* 0x000fe20002f61670 */
[----:B------:R-:W-:Y:S01]  /*0820*/  USHF.L.U32 UR20, UR10, 0x5, URZ ;  /* 0x000000050a147899 */ /* 0x000fe2000800063f */
[----:B------:R-:W-:Y:S01]  /*0830*/  CS2R R132, SRZ ;  /* 0x0000000000847805 */ /* 0x000fe2000001ff00 */
[----:B------:R2:W-:Y:S01]  /*0840*/  LDGSTS.E.BYPASS.LTC128B.128 [R236+0x8880], [R2.64], !P1 ;  /* 0x0888000002ec7fae */ /* 0x0005e2000c901d4e */
[----:B------:R-:W-:Y:S01]  /*0850*/  P2R R10, PR, RZ, 0x8 ;  /* 0x00000008ff0a7803 */ /* 0x000fe20000000000 */
[----:B------:R-:W-:Y:S01]  /*0860*/  USHF.L.U64.HI UR11, UR10, UR21, UR11 ;  /* 0x000000150a0b7299 */ /* 0x000fe2000801020b */
[----:B------:R-:W-:Y:S01]  /*0870*/  @!P2 ISETP.GE.OR P3, PT, R238, c[0x0][0x1cc], !P0 ;  /* 0x00007300ee00aa0c */ /* 0x000fe20004766670 */
[----:B------:R3:W-:Y:S01]  /*0880*/  STL.64 [R1+0x10], R24 ;  /* 0x0000101801007387 */ /* 0x0007e20000100a00 */
[----:B------:R-:W-:Y:S01]  /*0890*/  ISETP.NE.AND P5, PT, R10, RZ, PT ;  /* 0x000000ff0a00720c */ /* 0x000fe20003fa5270 */
[----:B------:R-:W-:Y:S01]  /*08a0*/  IMAD R10, R86, c[0x0][0x270], RZ ;  /* 0x00009c00560a7a24 */ /* 0x000fe200078e02ff */
[----:B------:R-:W-:Y:S01]  /*08b0*/  CS2R R122, SRZ ;  /* 0x00000000007a7805 */ /* 0x000fe2000001ff00 */
[----:B------:R-:W-:Y:S01]  /*08c0*/  CS2R R120, SRZ ;  /* 0x0000000000787805 */ /* 0x000fe2000001ff00 */
[----:B------:R-:W-:Y:S01]  /*08d0*/  CS2R R118, SRZ ;  /* 0x0000000000767805 */ /* 0x000fe2000001ff00 */
[----:B------:R-:W-:Y:S01]  /*08e0*/  IMAD R10, R85, c[0x0][0x274], R10 ;  /* 0x00009d00550a7a24 */ /* 0x000fe200078e020a */
[----:B------:R-:W-:Y:S01]  /*08f0*/  CS2R R116, SRZ ;  /* 0x0000000000747805 */ /* 0x000fe2000001ff00 */
[----:B------:R-:W-:Y:S01]  /*0900*/  CS2R R114, SRZ ;  /* 0x0000000000727805 */ /* 0x000fe2000001ff00 */
[----:B------:R-:W-:Y:S01]  /*0910*/  CS2R R112, SRZ ;  /* 0x0000000000707805 */ /* 0x000fe2000001ff00 */
[----:B------:R-:W-:Y:S01]  /*0920*/  CS2R R82, SRZ ;  /* 0x0000000000527805 */ /* 0x000fe2000001ff00 */
[----:B------:R-:W-:Y:S01]  /*0930*/  CS2R R80, SRZ ;  /* 0x0000000000507805 */ /* 0x000fe2000001ff00 */
[----:B------:R-:W-:Y:S01]  /*0940*/  CS2R R78, SRZ ;  /* 0x00000000004e7805 */ /* 0x000fe2000001ff00 */
[----:B------:R-:W-:Y:S01]  /*0950*/  CS2R R76, SRZ ;  /* 0x00000000004c7805 */ /* 0x000fe2000001ff00 */
[----:B------:R2:W-:Y:S01]  /*0960*/  LDGSTS.E.BYPASS.LTC128B.128 [R236+0xb080], [R2.64+0x80], !P5 ;  /* 0x0b08008002ec7fae */ /* 0x0005e2000e901d4e */
[----:B------:R-:W-:Y:S01]  /*0970*/  ISETP.GE.AND P5, PT, R245, c[0x0][0x19c], PT ;  /* 0x00006700f5007a0c */ /* 0x000fe20003fa6270 */
[----:B------:R-:W-:Y:S01]  /*0980*/  CS2R R74, SRZ ;  /* 0x00000000004a7805 */ /* 0x000fe2000001ff00 */
[----:B------:R-:W-:Y:S01]  /*0990*/  CS2R R72, SRZ ;  /* 0x0000000000487805 */ /* 0x000fe2000001ff00 */
[----:B------:R2:W-:Y:S01]  /*09a0*/  LDGSTS.E.BYPASS.LTC128B.128 [R236+0xd880], [R2.64+0x100], !P6 ;  /* 0x0d88010002ec7fae */ /* 0x0005e2000f101d4e */
[----:B-1----:R-:W-:Y:S01]  /*09b0*/  IMAD.IADD R5, R7, 0x1, R12 ;  /* 0x0000000107057824 */ /* 0x002fe200078e020c */
[----:B------:R-:W-:Y:S01]  /*09c0*/  LEA R4, P1, R6, c[0x0][0x190], 0x1 ;  /* 0x0000640006047a11 */ /* 0x000fe200078208ff */
[----:B------:R-:W-:Y:S01]  /*09d0*/  IMAD R7, R86, c[0x0][0x180], RZ ;  /* 0x0000600056077a24 */ /* 0x000fe200078e02ff */
[----:B------:R1:W-:Y:S01]  /*09e0*/  @!P2 LDGSTS.E.BYPASS.LTC128B.128 [R236+0x9880], [R8.64], !P3 ;  /* 0x0988000008ecafae */ /* 0x0003e2000d901d4e */
[----:B------:R-:W-:Y:S01]  /*09f0*/  ISETP.GE.AND P3, PT, R238, c[0x0][0x19c], PT ;  /* 0x00006700ee007a0c */ /* 0x000fe20003f66270 */
[----:B------:R-:W-:Y:S01]  /*0a00*/  IMAD R12, R86, c[0x0][0x210], RZ ;  /* 0x00008400560c7a24 */ /* 0x000fe200078e02ff */
[----:B------:R-:W-:Y:S01]  /*0a10*/  LEA.HI.X R5, R6, c[0x0][0x194], R5, 0x1, P1 ;  /* 0x0000650006057a11 */ /* 0x000fe200008f0c05 */
[----:B------:R-:W-:Y:S01]  /*0a20*/  IMAD.MOV.U32 R6, RZ, RZ, c[0x0][0x1ac] ;  /* 0x00006b00ff067624 */ /* 0x000fe200078e00ff */
[----:B------:R-:W-:Y:S01]  /*0a30*/  @!P2 ISETP.GE.OR P1, PT, R245, c[0x0][0x1cc], !P0 ;  /* 0x00007300f500aa0c */ /* 0x000fe20004726670 */
[----:B------:R1:W-:Y:S01]  /*0a40*/  @!P2 LDGSTS.E.BYPASS.LTC128B.128 [R236+0xc080], [R8.64+0x80], !P4 ;  /* 0x0c08008008ecafae */ /* 0x0003e2000e101d4e */
[----:B------:R-:W-:Y:S01]  /*0a50*/  ISETP.GE.AND P0, PT, R238, c[0x0][0x19c], PT ;  /* 0x00006700ee007a0c */ /* 0x000fe20003f06270 */
[C---:B------:R-:W-:Y:S01]  /*0a60*/  IMAD R7, R85.reuse, c[0x0][0x184], R7 ;  /* 0x0000610055077a24 */ /* 0x040fe200078e0207 */
[----:B------:R-:W-:Y:S01]  /*0a70*/  ISETP.GE.AND P4, PT, R248, c[0x0][0x19c], PT ;  /* 0x00006700f8007a0c */ /* 0x000fe20003f86270 */
[----:B------:R-:W-:Y:S01]  /*0a80*/  IMAD R12, R85, c[0x0][0x214], R12 ;  /* 0x00008500550c7a24 */ /* 0x000fe200078e020c */
[C---:B------:R-:W-:Y:S01]  /*0a90*/  ISETP.LT.OR P6, PT, R0.reuse, 0x1, P0 ;  /* 0x000000010000780c */ /* 0x040fe200007c1670 */
[----:B------:R-:W-:Y:S01]  /*0aa0*/  CS2R R62, SRZ ;  /* 0x00000000003e7805 */ /* 0x000fe2000001ff00 */
[----:B------:R-:W-:Y:S01]  /*0ab0*/  CS2R R60, SRZ ;  /* 0x00000000003c7805 */ /* 0x000fe2000001ff00 */
[----:B------:R-:W-:Y:S01]  /*0ac0*/  CS2R R66, SRZ ;  /* 0x0000000000427805 */ /* 0x000fe2000001ff00 */
[----:B------:R-:W-:Y:S01]  /*0ad0*/  CS2R R64, SRZ ;  /* 0x0000000000407805 */ /* 0x000fe2000001ff00 */
[----:B------:R-:W-:Y:S01]  /*0ae0*/  CS2R R70, SRZ ;  /* 0x0000000000467805 */ /* 0x000fe2000001ff00 */
[----:B------:R-:W-:Y:S01]  /*0af0*/  CS2R R68, SRZ ;  /* 0x0000000000447805 */ /* 0x000fe2000001ff00 */
[----:B------:R1:W-:Y:S01]  /*0b00*/  @!P2 LDGSTS.E.BYPASS.LTC128B.128 [R236+0xe880], [R8.64+0x100], !P1 ;  /* 0x0e88010008ecafae */ /* 0x0003e2000c901d4e */
[C---:B------:R-:W-:Y:S01]  /*0b10*/  ISETP.LT.OR P1, PT, R0.reuse, 0x1, P4 ;  /* 0x000000010000780c */ /* 0x040fe20002721670 */
[----:B------:R-:W-:Y:S01]  /*0b20*/  CS2R R58, SRZ ;  /* 0x00000000003a7805 */ /* 0x000fe2000001ff00 */
[----:B------:R-:W-:Y:S01]  /*0b30*/  CS2R R56, SRZ ;  /* 0x0000000000387805 */ /* 0x000fe2000001ff00 */
[----:B------:R-:W-:Y:S01]  /*0b40*/  CS2R R54, SRZ ;  /* 0x0000000000367805 */ /* 0x000fe2000001ff00 */
[----:B--2---:R-:W-:Y:S01]  /*0b50*/  IMAD.MOV.U32 R3, RZ, RZ, c[0x0][0x1a8] ;  /* 0x00006a00ff037624 */ /* 0x004fe200078e00ff */
[----:B------:R2:W-:Y:S01]  /*0b60*/  LDGSTS.E.BYPASS.LTC128B.128 [R236+0x80], [R4.64], !P6 ;  /* 0x0008000004ec7fae */ /* 0x0005e2000f101d4e */
[C---:B------:R-:W-:Y:S01]  /*0b70*/  ISETP.LT.OR P6, PT, R0.reuse, 0x21, P3 ;  /* 0x000000210000780c */ /* 0x040fe20001fc1670 */
[----:B------:R-:W-:Y:S01]  /*0b80*/  CS2R R52, SRZ ;  /* 0x0000000000347805 */ /* 0x000fe2000001ff00 */
[C---:B------:R-:W-:Y:S01]  /*0b90*/  ISETP.LT.OR P3, PT, R0.reuse, 0x21, P4 ;  /* 0x000000210000780c */ /* 0x040fe20002761670 */
[----:B------:R-:W-:Y:S01]  /*0ba0*/  CS2R R50, SRZ ;  /* 0x0000000000327805 */ /* 0x000fe2000001ff00 */
[C---:B------:R-:W-:Y:S01]  /*0bb0*/  LEA R2, P0, R3.reuse, R4, 0x6 ;  /* 0x0000000403027211 */ /* 0x040fe200078030ff */
[----:B------:R-:W-:Y:S01]  /*0bc0*/  CS2R R48, SRZ ;  /* 0x0000000000307805 */ /* 0x000fe2000001ff00 */
[C---:B------:R-:W-:Y:S01]  /*0bd0*/  @!P2 ISETP.LT.OR P4, PT, R0.reuse, 0x41, P4 ;  /* 0x000000410000a80c */ /* 0x040fe20002781670 */
[----:B------:R2:W-:Y:S01]  /*0be0*/  LDGSTS.E.BYPASS.LTC128B.128 [R236+0x2880], [R4.64+0x80], !P1 ;  /* 0x0288008004ec7fae */ /* 0x0005e2000c901d4e */
[----:B------:R-:W-:Y:S01]  /*0bf0*/  LEA.HI.X R3, R3, R5, R6, 0x6, P0 ;  /* 0x0000000503037211 */ /* 0x000fe200000f3406 */
[----:B------:R-:W-:Y:S01]  /*0c00*/  IMAD.U32 R6, RZ, RZ, UR7 ;  /* 0x00000007ff067e24 */ /* 0x000fe2000f8e00ff */
[C---:B------:R-:W-:Y:S01]  /*0c10*/  ISETP.LT.OR P0, PT, R0.reuse, 0x1, P5 ;  /* 0x000000010000780c */ /* 0x040fe20002f01670 */
[----:B------:R-:W-:Y:S01]  /*0c20*/  ULDC.64 UR6, c[0x0][0x188] ;  /* 0x0000620000067ab9 */ /* 0x000fe20000000a00 */
[C---:B------:R-:W-:Y:S01]  /*0c30*/  ISETP.LT.OR P1, PT, R0.reuse, 0x21, P5 ;  /* 0x000000210000780c */ /* 0x040fe20002f21670 */
[----:B------:R-:W-:Y:S01]  /*0c40*/  UIMAD.WIDE.U32 UR12, UR4, UR6, URZ ;  /* 0x00000006040c72a5 */ /* 0x000fe2000f8e003f */
[----:B------:R-:W-:Y:S01]  /*0c50*/  @!P2 ISETP.LT.OR P5, PT, R0, 0x41, P5 ;  /* 0x000000410000a80c */ /* 0x000fe20002fa1670 */
        /* <DEDUP_REMOVED lines=12> */
[----:B------:R4:W-:Y:S01]  /*0d20*/  LDGSTS.E.BYPASS.LTC128B.128 [R236+0x1080], [R2.64], !P6 ;  /* 0x0108000002ec7fae */ /* 0x0009e2000f101d4e */
[----:B------:R-:W-:Y:S01]  /*0d30*/  @!P2 ISETP.LT.OR P0, PT, R0, 0x41, P0 ;  /* 0x000000410000a80c */ /* 0x000fe20000701670 */
[----:B------:R-:W-:Y:S01]  /*0d40*/  IMAD R0, R243, c[0x0][0x178], RZ ;  /* 0x00005e00f3007a24 */ /* 0x000fe200078e02ff */
[----:B------:R-:W-:Y:S01]  /*0d50*/  CS2R R26, SRZ ;  /* 0x00000000001a7805 */ /* 0x000fe2000001ff00 */
[----:B------:R4:W-:Y:S01]  /*0d60*/  LDGSTS.E.BYPASS.LTC128B.128 [R236+0x3880], [R2.64+0x80], !P3 ;  /* 0x0388008002ec7fae */ /* 0x0009e2000d901d4e */
[----:B------:R-:W-:Y:S01]  /*0d70*/  ISETP.GE.AND P3, PT, R248, c[0x0][0x16c], PT ;  /* 0x00005b00f8007a0c */ /* 0x000fe20003f66270 */
[----:B------:R-:W-:-:S02]  /*0d80*/  IMAD R0, R242, c[0x0][0x17c], R0 ;  /* 0x00005f00f2007a24 */ /* 0x000fc400078e0200 */
[----:B------:R4:W-:Y:S02]  /*0d90*/  LDGSTS.E.BYPASS.LTC128B.128 [R236+0x6080], [R2.64+0x100], !P1 ;  /* 0x0608010002ec7fae */ /* 0x0009e4000c901d4e */
[----:B------:R-:W-:Y:S01]  /*0da0*/  IMAD.IADD R15, R25, 0x1, R0 ;  /* 0x00000001190f7824 */ /* 0x000fe200078e0200 */
[----:B------:R-:W-:Y:S01]  /*0db0*/  SEL R0, RZ, 0xffffffff, P3 ;  /* 0xffffffffff007807 */ /* 0x000fe20001800000 */
[----:B---3--:R-:W-:-:S03]  /*0dc0*/  CS2R R24, SRZ ;  /* 0x0000000000187805 */ /* 0x008fc6000001ff00 */
[----:B------:R3:W-:Y:S01]  /*0dd0*/  STL.64 [R1], R14 ;  /* 0x0000000e01007387 */ /* 0x0007e20000100a00 */
[----:B------:R-:W-:Y:S02]  /*0de0*/  IMAD.SHL.U32 R0, R0, 0x2, RZ ;  /* 0x0000000200007824 */ /* 0x000fe400078e00ff */
[----:B------:R-:W-:-:S04]  /*0df0*/  @P3 LOP3.LUT R244, R244, 0x1, RZ, 0xfc, !PT ;  /* 0x00000001f4f43812 */ /* 0x000fc800078efcff */
[----:B------:R-:W-:Y:S01]  /*0e00*/  LOP3.LUT R244, R244, 0xfffffffd, RZ, 0xc0, !PT ;  /* 0xfffffffdf4f47812 */ /* 0x000fe200078ec0ff */
[----:B--2---:R-:W-:Y:S01]  /*0e10*/  IMAD.U32 R5, RZ, RZ, UR5 ;  /* 0x00000005ff057e24 */ /* 0x004fe2000f8e00ff */
[----:B------:R-:W-:Y:S01]  /*0e20*/  P2R R4, PR, RZ, 0x1 ;  /* 0x00000001ff047803 */ /* 0x000fe20000000000 */
[----:B------:R-:W-:Y:S02]  /*0e30*/  UIMAD UR5, UR8, UR6, URZ ;  /* 0x00000006080572a4 */ /* 0x000fe4000f8e023f */
[----:B------:R-:W-:Y:S01]  /*0e40*/  USHF.L.U32 UR6, UR20, 0x1, URZ ;  /* 0x0000000114067899 */ /* 0x000fe2000800063f */
[----:B------:R-:W-:Y:S01]  /*0e50*/  ISETP.NE.AND P6, PT, R4, RZ, PT ;  /* 0x000000ff0400720c */ /* 0x000fe20003fc5270 */
[----:B------:R-:W-:Y:S01]  /*0e60*/  UIMAD UR5, UR4, UR7, UR5 ;  /* 0x00000007040572a4 */ /* 0x000fe2000f8e0205 */
[C---:B------:R-:W-:Y:S01]  /*0e70*/  @!P2 LEA R4, P0, R5.reuse, R2, 0x1 ;  /* 0x000000020504a211 */ /* 0x040fe200078008ff */
[----:B------:R-:W-:Y:S02]  /*0e80*/  USHF.L.U64.HI UR20, UR20, 0x1, UR11 ;  /* 0x0000000114147899 */ /* 0x000fe4000801020b */
[----:B------:R-:W-:Y:S01]  /*0e90*/  UIADD3 UR5, UR13, UR5, URZ ;  /* 0x000000050d057290 */ /* 0x000fe2000fffe03f */
[----:B------:R-:W-:Y:S01]  /*0ea0*/  @!P2 LEA.HI.X R5, R5, R3, R6, 0x1, P0 ;  /* 0x000000030505a211 */ /* 0x000fe200000f0c06 */
[----:B----4-:R-:W-:Y:S01]  /*0eb0*/  IMAD.WIDE.U32 R2, R85, c[0x0][0x180], R14 ;  /* 0x0000600055027a25 */ /* 0x010fe200078e000e */
[----:B------:R-:W-:-:S03]  /*0ec0*/  ISETP.GE.AND P0, PT, R238, c[0x0][0x16c], PT ;  /* 0x00005b00ee007a0c */ /* 0x000fc60003f06270 */
[----:B------:R-:W-:Y:S01]  /*0ed0*/  IMAD.U32 R13, RZ, RZ, UR6 ;  /* 0x00000006ff0d7e24 */ /* 0x000fe2000f8e00ff */
[----:B-1----:R-:W-:Y:S01]  /*0ee0*/  SEL R8, RZ, 0x1, P0 ;  /* 0x00000001ff087807 */ /* 0x002fe20000000000 */
[----:B------:R1:W-:Y:S01]  /*0ef0*/  @!P2 LDGSTS.E.BYPASS.LTC128B.128 [R236+0x2080], [R4.64], !P6 ;  /* 0x0208000004ecafae */ /* 0x0003e2000f101d4e */
[----:B------:R-:W-:Y:S01]  /*0f00*/  ISETP.GE.AND P6, PT, R245, c[0x0][0x16c], PT ;  /* 0x00005b00f5007a0c */ /* 0x000fe20003fc6270 */
[----:B---3--:R-:W-:Y:S01]  /*0f10*/  IMAD.WIDE.U32 R14, R242, c[0x0][0x208], R238 ;  /* 0x00008200f20e7a25 */ /* 0x008fe200078e00ee */
[----:B------:R-:W-:Y:S01]  /*0f20*/  LOP3.LUT R8, R0, 0x2, R8, 0xe2, !PT ;  /* 0x0000000200087812 */ /* 0x000fe200078ee208 */
[----:B------:R1:W-:Y:S01]  /*0f30*/  @!P2 LDGSTS.E.BYPASS.LTC128B.128 [R236+0x4880], [R4.64+0x80], !P4 ;  /* 0x0488008004ecafae */ /* 0x0003e2000e101d4e */
[----:B------:R-:W-:Y:S01]  /*0f40*/  SEL R0, RZ, 0x4, P6 ;  /* 0x00000004ff007807 */ /* 0x000fe20003000000 */
[----:B------:R-:W-:Y:S02]  /*0f50*/  IMAD.MOV.U32 R250, RZ, RZ, R14 ;  /* 0x000000fffffa7224 */ /* 0x000fe400078e000e */
[----:B------:R-:W-:Y:S01]  /*0f60*/  @P0 LOP3.LUT R244, R244, 0x2, RZ, 0xfc, !PT ;  /* 0x00000002f4f40812 */ /* 0x000fe200078efcff */
[----:B------:R1:W-:Y:S01]  /*0f70*/  @!P2 LDGSTS.E.BYPASS.LTC128B.128 [R236+0x7080], [R4.64+0x100], !P5 ;  /* 0x0708010004ecafae */ /* 0x0003e2000e901d4e */
[----:B------:R-:W-:-:S02]  /*0f80*/  IADD3 R6, P0, R2, UR12, RZ ;  /* 0x0000000c02067c10 */ /* 0x000fc4000ff1e0ff */
[----:B------:R-:W-:Y:S01]  /*0f90*/  LOP3.LUT R0, R8, R0, RZ, 0xfc, !PT ;  /* 0x0000000008007212 */ /* 0x000fe200078efcff */
[----:B------:R-:W0:Y:S01]  /*0fa0*/  LDGDEPBAR ;  /* 0x00000000000079af */ /* 0x000e220000000000 */
[----:B------:R-:W-:Y:S02]  /*0fb0*/  IADD3.X R7, R3, UR5, R7, P0, !PT ;  /* 0x0000000503077c10 */ /* 0x000fe400087fe407 */
[----:B------:R-:W-:Y:S01]  /*0fc0*/  LEA R2, P0, R6, c[0x0][0x160], 0x1 ;  /* 0x0000580006027a11 */ /* 0x000fe200078008ff */
[----:B------:R2:W-:Y:S01]  /*0fd0*/  STL.64 [R1+0x8], R14 ;  /* 0x0000080e01007387 */ /* 0x0005e20000100a00 */
[----:B------:R-:W-:Y:S02]  /*0fe0*/  LOP3.LUT P4, RZ, R0, 0x2, RZ, 0xc0, !PT ;  /* 0x0000000200ff7812 */ /* 0x000fe4000788c0ff */
[----:B------:R-:W-:Y:S02]  /*0ff0*/  LEA.HI.X R3, R6, c[0x0][0x164], R7, 0x1, P0 ;  /* 0x0000590006037a11 */ /* 0x000fe400000f0c07 */
[----:B------:R-:W-:-:S02]  /*1000*/  LOP3.LUT R7, R0, 0x1, RZ, 0xc0, !PT ;  /* 0x0000000100077812 */ /* 0x000fc400078ec0ff */
[----:B------:R-:W-:Y:S02]  /*1010*/  IADD3 R6, P1, P0, R13, 0x80, R2 ;  /* 0x000000800d067810 */ /* 0x000fe4000783e002 */
[----:B------:R-:W-:Y:S02]  /*1020*/  ISETP.NE.U32.AND P2, PT, R7, 0x1, PT ;  /* 0x000000010700780c */ /* 0x000fe40003f45070 */
[----:B------:R-:W-:Y:S02]  /*1030*/  IADD3.X R7, RZ, UR20, R3, P1, P0 ;  /* 0x00000014ff077c10 */ /* 0x000fe40008fe0403 */
[----:B------:R-:W-:Y:S01]  /*1040*/  IADD3 R8, P0, R2, UR6, RZ ;  /* 0x0000000602087c10 */ /* 0x000fe2000ff1e0ff */
[----:B------:R-:W-:Y:S01]  /*1050*/  ULDC.64 UR6, c[0x0][0x278] ;  /* 0x00009e0000067ab9 */ /* 0x000fe20000000a00 */
[C---:B------:R-:W-:Y:S01]  /*1060*/  ISETP.LT.OR P1, PT, R16.reuse, 0x1, P2 ;  /* 0x000000011000780c */ /* 0x040fe20001721670 */
[----:B------:R-:W-:Y:S01]  /*1070*/  UIMAD UR11, UR8, UR6, URZ ;  /* 0x00000006080b72a4 */ /* 0x000fe2000f8e023f */
[----:B------:R-:W-:Y:S01]  /*1080*/  IADD3.X R9, R3, UR20, RZ, P0, !PT ;  /* 0x0000001403097c10 */ /* 0x000fe200087fe4ff */
[----:B------:R-:W-:Y:S01]  /*1090*/  UIMAD.WIDE.U32 UR16, UR4, UR6, URZ ;  /* 0x00000006041072a5 */ /* 0x000fe2000f8e003f */
[----:B------:R-:W-:Y:S01]  /*10a0*/  ISETP.LT.OR P0, PT, R16, 0x1, !P4 ;  /* 0x000000011000780c */ /* 0x000fe20006701670 */
[----:B------:R-:W-:Y:S01]  /*10b0*/  UIMAD UR11, UR4, UR7, UR11 ;  /* 0x00000007040b72a4 */ /* 0x000fe2000f8e020b */
[----:B------:R-:W-:Y:S01]  /*10c0*/  LOP3.LUT P3, RZ, R0, 0x4, RZ, 0xc0, !PT ;  /* 0x0000000400ff7812 */ /* 0x000fe2000786c0ff */
[----:B------:R-:W-:Y:S01]  /*10d0*/  IMAD R0, R243, c[0x0][0x208], RZ ;  /* 0x00008200f3007a24 */ /* 0x000fe200078e02ff */
[----:B------:R-:W-:Y:S01]  /*10e0*/  ULDC.64 UR6, c[0x0][0x218] ;  /* 0x0000860000067ab9 */ /* 0x000fe20000000a00 */
[----:B-1----:R-:W-:Y:S01]  /*10f0*/  IMAD.WIDE.U32 R4, R85, c[0x0][0x270], R240 ;  /* 0x00009c0055047a25 */ /* 0x002fe200078e00f0 */
[----:B------:R-:W-:Y:S01]  /*1100*/  UIADD3 UR11, UR17, UR11, URZ ;  /* 0x0000000b110b7290 */ /* 0x000fe2000fffe03f */
[----:B------:R-:W-:Y:S01]  /*1110*/  ISETP.LT.OR P2, PT, R16, 0x21, P2 ;  /* 0x000000211000780c */ /* 0x000fe20001741670 */
[----:B------:R-:W-:Y:S01]  /*1120*/  UIMAD UR9, UR8, UR6, URZ ;  /* 0x00000006080972a4 */ /* 0x000fe2000f8e023f */
[----:B------:R1:W-:Y:S01]  /*1130*/  LDGSTS.E.BYPASS.LTC128B.128 [R236+0xf080], [R2.64], !P1 ;  /* 0x0f08000002ec7fae */ /* 0x0003e2000c901d4e */
[----:B------:R-:W-:Y:S01]  /*1140*/  IMAD R11, R242, c[0x0][0x20c], R0 ;  /* 0x00008300f20b7a24 */ /* 0x000fe200078e0200 */
[C---:B------:R-:W-:Y:S01]  /*1150*/  ISETP.LT.OR P1, PT, R16.reuse, 0x21, !P4 ;  /* 0x000000211000780c */ /* 0x040fe20006721670 */
[----:B------:R-:W-:Y:S01]  /*1160*/  UIMAD.WIDE.U32 UR18, UR4, UR6, URZ ;  /* 0x00000006041272a5 */ /* 0x000fe2000f8e003f */
[----:B------:R1:W-:Y:S01]  /*1170*/  LDGSTS.E.BYPASS.LTC128B.128 [R236+0x11080], [R2.64+0x80], !P0 ;  /* 0x1108008002ec7fae */ /* 0x0003e2000c101d4e */
[C---:B------:R-:W-:Y:S01]  /*1180*/  ISETP.LT.OR P0, PT, R16.reuse, 0x1, !P3 ;  /* 0x000000011000780c */ /* 0x040fe20005f01670 */
[----:B------:R-:W-:Y:S01]  /*1190*/  IMAD.IADD R251, R15, 0x1, R11 ;  /* 0x000000010ffb7824 */ /* 0x000fe200078e020b */
[----:B------:R-:W-:Y:S01]  /*11a0*/  UIMAD UR9, UR4, UR7, UR9 ;  /* 0x00000007040972a4 */ /* 0x000fe2000f8e0209 */
[----:B------:R-:W-:-:S02]  /*11b0*/  ISETP.LT.OR P3, PT, R16, 0x21, !P3 ;  /* 0x000000211000780c */ /* 0x000fc40005f61670 */
[----:B------:R-:W-:Y:S01]  /*11c0*/  ULDC.64 UR6, c[0x0][0x208] ;  /* 0x0000820000067ab9 */ /* 0x000fe20000000a00 */
[----:B------:R-:W-:Y:S01]  /*11d0*/  ISETP.GT.AND P5, PT, R246, 0xf, PT ;  /* 0x0000000ff600780c */ /* 0x000fe20003fa4270 */
[----:B------:R-:W-:Y:S01]  /*11e0*/  UIADD3 UR9, UR19, UR9, URZ ;  /* 0x0000000913097290 */ /* 0x000fe2000fffe03f */
[----:B------:R-:W-:Y:S01]  /*11f0*/  ISETP.GE.AND P4, PT, R238, c[0x0][0x1fc], PT ;  /* 0x00007f00ee007a0c */ /* 0x000fe20003f86270 */
[----:B------:R-:W-:Y:S02]  /*1200*/  USHF.L.U32 UR25, UR6, 0x5, URZ ;  /* 0x0000000506197899 */ /* 0x000fe4000800063f */
[----:B------:R-:W-:Y:S02]  /*1210*/  USHF.L.U64.HI UR24, UR6, UR21, UR7 ;  /* 0x0000001506187299 */ /* 0x000fe40008010207 */
[----:B------:R1:W-:Y:S01]  /*1220*/  LDGSTS.E.BYPASS.LTC128B.128 [R236+0x13080], [R2.64+0x100], !P0 ;  /* 0x1308010002ec7fae */ /* 0x0003e2000c101d4e */
[----:B------:R-:W-:Y:S01]  /*1230*/  IADD3 R0, P0, R4, UR16, RZ ;  /* 0x0000001004007c10 */ /* 0x000fe2000ff1e0ff */
[----:B------:R-:W-:-:S02]  /*1240*/  USHF.L.U32 UR21, UR25, 0x1, URZ ;  /* 0x0000000119157899 */ /* 0x000fc4000800063f */
[----:B------:R3:W-:Y:S01]  /*1250*/  LDGSTS.E.BYPASS.LTC128B.128 [R236+0x10080], [R8.64], !P2 ;  /* 0x1008000008ec7fae */ /* 0x0007e2000d101d4e */
[----:B------:R-:W-:Y:S01]  /*1260*/  IADD3.X R11, R5, UR11, R10, P0, !PT ;  /* 0x0000000b050b7c10 */ /* 0x000fe200087fe40a */
[----:B------:R-:W-:Y:S01]  /*1270*/  IMAD.WIDE.U32 R4, R85, c[0x0][0x210], R250 ;  /* 0x0000840055047a25 */ /* 0x000fe200078e00fa */
[C---:B------:R-:W-:Y:S01]  /*1280*/  LEA R10, P0, R0.reuse, c[0x0][0x258], 0x2 ;  /* 0x00009600000a7a11 */ /* 0x040fe200078010ff */
[----:B------:R4:W-:Y:S01]  /*1290*/  LDGSTS.E.BYPASS.LTC128B.128 [R236+0x12080], [R6.64], !P1 ;  /* 0x1208000006ec7fae */ /* 0x0009e2000c901d4e */
[----:B------:R-:W-:Y:S02]  /*12a0*/  ULDC.64 UR6, c[0x0][0x290] ;  /* 0x0000a40000067ab9 */ /* 0x000fe40000000a00 */
[----:B------:R-:W-:Y:S01]  /*12b0*/  LEA.HI.X R11, R0, c[0x0][0x25c], R11, 0x2, P0 ;  /* 0x00009700000b7a11 */ /* 0x000fe200000f140b */
[----:B------:R-:W-:Y:S01]  /*12c0*/  UIMAD.WIDE.U32 UR22, UR4, UR6, URZ ;  /* 0x00000006041672a5 */ /* 0x000fe2000f8e003f */
[----:B------:R-:W-:Y:S01]  /*12d0*/  IADD3 R0, P0, R4, UR18, RZ ;  /* 0x0000001204007c10 */ /* 0x000fe2000ff1e0ff */
[----:B------:R-:W-:-:S02]  /*12e0*/  UIMAD UR6, UR8, UR6, URZ ;  /* 0x00000006080672a4 */ /* 0x000fc4000f8e023f */
[----:B------:R-:W-:Y:S01]  /*12f0*/  USHF.L.U64.HI UR24, UR25, 0x1, UR24 ;  /* 0x0000000119187899 */ /* 0x000fe20008010218 */
[----:B------:R-:W-:Y:S01]  /*1300*/  IADD3.X R12, R5, UR9, R12, P0, !PT ;  /* 0x00000009050c7c10 */ /* 0x000fe200087fe40c */
[----:B------:R-:W-:Y:S01]  /*1310*/  UIMAD UR6, UR4, UR7, UR6 ;  /* 0x00000007040672a4 */ /* 0x000fe2000f8e0206 */
[----:B------:R-:W-:-:S04]  /*1320*/  LEA R4, P0, R0, c[0x0][0x1f0], 0x1 ;  /* 0x00007c0000047a11 */ /* 0x000fc800078008ff */
[----:B------:R-:W-:Y:S01]  /*1330*/  LEA.HI.X R5, R0, c[0x0][0x1f4], R12, 0x1, P0 ;  /* 0x00007d0000057a11 */ /* 0x000fe200000f0c0c */
[----:B------:R-:W-:Y:S01]  /*1340*/  IMAD.U32 R0, RZ, RZ, UR21 ;  /* 0x00000015ff007e24 */ /* 0x000fe2000f8e00ff */
[----:B-1----:R-:W-:-:S04]  /*1350*/  IADD3 R2, P2, P1, R13, 0x100, R2 ;  /* 0x000001000d027810 */ /* 0x002fc8000795e002 */
[----:B------:R-:W-:Y:S01]  /*1360*/  IADD3.X R3, RZ, UR20, R3, P2, P1 ;  /* 0x00000014ff037c10 */ /* 0x000fe200097e2403 */
[----:B------:R-:W-:Y:S01]  /*1370*/  UIADD3 UR20, UR23, UR6, URZ ;  /* 0x0000000617147290 */ /* 0x000fe2000fffe03f */
[----:B--2---:R-:W-:Y:S01]  /*1380*/  IADD3 R14, P1, P0, R0, 0x100, R4 ;  /* 0x00000100000e7810 */ /* 0x004fe2000783e004 */
[----:B------:R-:W-:Y:S01]  /*1390*/  IMAD R0, R86, c[0x0][0x288], RZ ;  /* 0x0000a20056007a24 */ /* 0x000fe200078e02ff */
[----:B------:R-:W-:Y:S01]  /*13a0*/  ISETP.GE.AND P2, PT, R245, c[0x0][0x1fc], PT ;  /* 0x00007f00f5007a0c */ /* 0x000fe20003f46270 */
[----:B------:R1:W-:Y:S01]  /*13b0*/  LDGSTS.E.BYPASS.LTC128B.128 [R236+0x14080], [R2.64], !P3 ;  /* 0x1408000002ec7fae */ /* 0x0003e2000d901d4e */
[----:B------:R-:W-:Y:S01]  /*13c0*/  IADD3.X R15, RZ, UR24, R5, P1, P0 ;  /* 0x00000018ff0f7c10 */ /* 0x000fe20008fe0405 */
[----:B------:R-:W-:Y:S01]  /*13d0*/  IMAD R0, R85, c[0x0][0x28c], R0 ;  /* 0x0000a30055007a24 */ /* 0x000fe200078e0200 */
[----:B------:R-:W-:Y:S02]  /*13e0*/  ISETP.GE.AND P3, PT, R248, c[0x0][0x1fc], PT ;  /* 0x00007f00f8007a0c */ /* 0x000fe40003f66270 */
[----:B------:R-:W-:-:S02]  /*13f0*/  ISETP.LT.OR P1, PT, R16, 0x1, P4 ;  /* 0x000000011000780c */ /* 0x000fc40002721670 */
[----:B---3--:R-:W-:Y:S01]  /*1400*/  LEA.HI R9, R19, R246, RZ, 0x2 ;  /* 0x000000f613097211 */ /* 0x008fe200078f10ff */
[----:B-1----:R-:W-:-:S05]  /*1410*/  IMAD.WIDE.U32 R2, R85, c[0x0][0x288], R240 ;  /* 0x0000a20055027a25 */ /* 0x002fca00078e00f0 */
[----:B----4-:R-:W-:Y:S01]  /*1420*/  IADD3 R6, P0, R2, UR22, RZ ;  /* 0x0000001602067c10 */ /* 0x010fe2000ff1e0ff */
[----:B------:R-:W-:-:S03]  /*1430*/  @!P5 IMAD.SHL.U32 R2, R246, 0x10, RZ ;  /* 0x00000010f602d824 */ /* 0x000fc600078e00ff */
[----:B------:R-:W-:Y:S02]  /*1440*/  IADD3.X R7, R3, UR20, R0, P0, !PT ;  /* 0x0000001403077c10 */ /* 0x000fe400087fe400 */
[----:B------:R-:W-:Y:S01]  /*1450*/  ISETP.LT.OR P0, PT, R16, 0x1, P3 ;  /* 0x000000011000780c */ /* 0x000fe20001f01670 */
[----:B------:R1:W-:Y:S01]  /*1460*/  @!P5 LDGSTS.E.BYPASS.LTC128B.128 [R2+0x21080], [R10.64] ;  /* 0x210800000a02dfae */ /* 0x0003e2000b901d4e */
[--C-:B------:R-:W-:Y:S02]  /*1470*/  SHF.R.S32.HI R3, RZ, 0x2, R9.reuse ;  /* 0x00000002ff037819 */ /* 0x100fe40000011409 */
[----:B------:R-:W-:Y:S01]  /*1480*/  SHF.R.S32.HI R0, RZ, 0x1f, R9 ;  /* 0x0000001fff007819 */ /* 0x000fe20000011409 */
[----:B------:R-:W0:Y:S03]  /*1490*/  LDGDEPBAR ;  /* 0x00000000000079af */ /* 0x000e260000000000 */
[----:B------:R-:W-:Y:S01]  /*14a0*/  LEA.HI R0, R0, R3, RZ, 0x3 ;  /* 0x0000000300007211 */ /* 0x000fe200078f18ff */
[----:B------:R2:W-:Y:S01]  /*14b0*/  LDGSTS.E.BYPASS.LTC128B.128 [R236+0x1b080], [R4.64], !P1 ;  /* 0x1b08000004ec7fae */ /* 0x0005e2000c901d4e */
[----:B------:R-:W-:-:S02]  /*14c0*/  ISETP.LT.OR P1, PT, R16, 0x21, P3 ;  /* 0x000000211000780c */ /* 0x000fc40001f21670 */
[----:B------:R-:W-:Y:S01]  /*14d0*/  LOP3.LUT R0, R0, 0xfffffff8, RZ, 0xc0, !PT ;  /* 0xfffffff800007812 */ /* 0x000fe200078ec0ff */
[----:B------:R2:W-:Y:S01]  /*14e0*/  LDGSTS.E.BYPASS.LTC128B.128 [R236+0x1d080], [R4.64+0x80], !P0 ;  /* 0x1d08008004ec7fae */ /* 0x0005e2000c101d4e */
[----:B------:R-:W-:-:S03]  /*14f0*/  ISETP.LT.OR P0, PT, R16, 0x1, P2 ;  /* 0x000000011000780c */ /* 0x000fc60001701670 */
[----:B------:R-:W-:Y:S01]  /*1500*/  IMAD.IADD R84, R3, 0x1, -R0 ;  /* 0x0000000103547824 */ /* 0x000fe200078e0a00 */
[----:B------:R-:W-:-:S05]  /*1510*/  SHF.R.S32.HI R3, RZ, 0x5, R23 ;  /* 0x00000005ff037819 */ /* 0x000fca0000011417 */
[----:B------:R-:W-:-:S04]  /*1520*/  IMAD.SHL.U32 R8, R3, 0x100, RZ ;  /* 0x0000010003087824 */ /* 0x000fc800078e00ff */
[----:B------:R2:W-:Y:S01]  /*1530*/  LDGSTS.E.BYPASS.LTC128B.128 [R236+0x1f080], [R4.64+0x100], !P0 ;  /* 0x1f08010004ec7fae */ /* 0x0005e2000c101d4e */
[----:B-1----:R-:W-:-:S04]  /*1540*/  IADD3 R10, P0, R4, UR21, RZ ;  /* 0x00000015040a7c10 */ /* 0x002fc8000ff1e0ff */
[----:B------:R-:W-:Y:S01]  /*1550*/  IADD3.X R11, R5, UR24, RZ, P0, !PT ;  /* 0x00000018050b7c10 */ /* 0x000fe200087fe4ff */
[----:B------:R-:W-:Y:S01]  /*1560*/  ULDC UR24, c[0x0][0x168] ;  /* 0x00005a0000187ab9 */ /* 0x000fe20000000800 */
[----:B------:R-:W-:Y:S01]  /*1570*/  ISETP.LT.OR P0, PT, R16, 0x21, P4 ;  /* 0x000000211000780c */ /* 0x000fe20002701670 */
[----:B------:R-:W-:-:S12]  /*1580*/  UISETP.GE.AND UP0, UPT, UR24, 0x1, UPT ;  /* 0x000000011800788c */ /* 0x000fd8000bf06270 */
[----:B------:R1:W-:Y:S01]  /*1590*/  LDGSTS.E.BYPASS.LTC128B.128 [R236+0x1c080], [R10.64], !P0 ;  /* 0x1c0800000aec7fae */ /* 0x0003e2000c101d4e */
[----:B------:R-:W-:-:S03]  /*15a0*/  LEA R18, P0, R6, c[0x0][0x280], 0x2 ;  /* 0x0000a00006127a11 */ /* 0x000fc600078010ff */
[----:B------:R1:W-:Y:S01]  /*15b0*/  LDGSTS.E.BYPASS.LTC128B.128 [R236+0x1e080], [R10.64+0x80], !P1 ;  /* 0x1e0800800aec7fae */ /* 0x0003e2000c901d4e */
[----:B--2---:R-:W-:-:S04]  /*15c0*/  LEA.HI R5, R19, R246, RZ, 0x4 ;  /* 0x000000f613057211 */ /* 0x004fc800078f20ff */
[----:B------:R-:W-:-:S04]  /*15d0*/  SHF.R.S32.HI R4, RZ, 0x4, R5 ;  /* 0x00000004ff047819 */ /* 0x000fc80000011405 */
[C---:B------:R-:W-:Y:S02]  /*15e0*/  LEA.HI R2, R5.reuse, R4, RZ, 0x1 ;  /* 0x0000000405027211 */ /* 0x040fe400078f08ff */
[----:B------:R-:W-:Y:S02]  /*15f0*/  LOP3.LUT R5, R5, 0xfffffff0, RZ, 0xc0, !PT ;  /* 0xfffffff005057812 */ /* 0x000fe400078ec0ff */
[----:B------:R-:W-:-:S05]  /*1600*/  LOP3.LUT R2, R2, 0xfffffffe, RZ, 0xc0, !PT ;  /* 0xfffffffe02027812 */ /* 0x000fca00078ec0ff */
[----:B------:R-:W-:Y:S01]  /*1610*/  IMAD.IADD R0, R4, 0x1, -R2 ;  /* 0x0000000104007824 */ /* 0x000fe200078e0a02 */
[----:B------:R-:W-:Y:S02]  /*1620*/  SHF.R.S32.HI R4, RZ, 0x1f, R23 ;  /* 0x0000001fff047819 */ /* 0x000fe40000011417 */
[----:B------:R-:W-:Y:S02]  /*1630*/  LEA.HI R2, R19, R246, RZ, 0x7 ;  /* 0x000000f613027211 */ /* 0x000fe400078f38ff */
[----:B------:R-:W-:Y:S02]  /*1640*/  LEA.HI R4, R4, R3, RZ, 0x2 ;  /* 0x0000000304047211 */ /* 0x000fe400078f10ff */
[----:B------:R-:W-:Y:S01]  /*1650*/  SHF.R.S32.HI R20, RZ, 0x7, R2 ;  /* 0x00000007ff147819 */ /* 0x000fe20000011402 */
[----:B------:R-:W-:Y:S01]  /*1660*/  IMAD.IADD R2, R246, 0x1, -R5 ;  /* 0x00000001f6027824 */ /* 0x000fe200078e0a05 */
[----:B------:R-:W-:Y:S02]  /*1670*/  LOP3.LUT R5, R4, 0xfffffffc, RZ, 0xc0, !PT ;  /* 0xfffffffc04057812 */ /* 0x000fe400078ec0ff */
[----:B------:R-:W-:Y:S01]  /*1680*/  LEA.HI.X R19, R6, c[0x0][0x284], R7, 0x2, P0 ;  /* 0x0000a10006137a11 */ /* 0x000fe200000f1407 */
[----:B------:R-:W-:Y:S01]  /*1690*/  IMAD.SHL.U32 R4, R2, 0x10, RZ ;  /* 0x0000001002047824 */ /* 0x000fe200078e00ff */
[----:B------:R-:W-:Y:S01]  /*16a0*/  SHF.R.S32.HI R7, RZ, 0x1f, R2 ;  /* 0x0000001fff077819 */ /* 0x000fe20000011402 */
[----:B------:R-:W-:Y:S01]  /*16b0*/  IMAD.SHL.U32 R6, R20, 0x8, RZ ;  /* 0x0000000814067824 */ /* 0x000fe200078e00ff */
[----:B------:R-:W-:Y:S01]  /*16c0*/  ISETP.LT.OR P0, PT, R16, 0x21, P2 ;  /* 0x000000211000780c */ /* 0x000fe20001701670 */
[----:B------:R-:W-:Y:S01]  /*16d0*/  IMAD.IADD R12, R3, 0x1, -R5 ;  /* 0x00000001030c7824 */ /* 0x000fe200078e0a05 */
[----:B------:R-:W-:Y:S01]  /*16e0*/  LOP3.LUT R3, R4, 0xf0, RZ, 0xc0, !PT ;  /* 0x000000f004037812 */ /* 0x000fe200078ec0ff */
[----:B------:R-:W-:Y:S01]  /*16f0*/  IMAD.SHL.U32 R5, R84, 0x10, RZ ;  /* 0x0000001054057824 */ /* 0x000fe200078e00ff */
[----:B------:R-:W-:Y:S01]  /*1700*/  LOP3.LUT R4, R6, 0x8, RZ, 0xc0, !PT ;  /* 0x0000000806047812 */ /* 0x000fe200078ec0ff */
[----:B------:R-:W-:Y:S01]  /*1710*/  IMAD.SHL.U32 R220, R2, 0x2, RZ ;  /* 0x0000000202dc7824 */ /* 0x000fe200078e00ff */
[----:B------:R-:W-:Y:S01]  /*1720*/  LEA.HI R222, R7, R2, RZ, 0x3 ;  /* 0x0000000207de7211 */ /* 0x000fe200078f18ff */
[----:B------:R-:W-:Y:S01]  /*1730*/  IMAD.SHL.U32 R237, R12, 0x10, RZ ;  /* 0x000000100ced7824 */ /* 0x000fe200078e00ff */
[----:B------:R-:W-:-:S02]  /*1740*/  LOP3.LUT R13, R3, 0x100, R8, 0xf8, !PT ;  /* 0x00000100030d7812 */ /* 0x000fc400078ef808 */
[----:B------:R-:W-:Y:S02]  /*1750*/  LOP3.LUT R6, R3, R4, RZ, 0xfc, !PT ;  /* 0x0000000403067212 */ /* 0x000fe400078efcff */
[----:B------:R-:W-:Y:S01]  /*1760*/  LOP3.LUT R3, R222, 0xfffffff8, RZ, 0xc0, !PT ;  /* 0xfffffff8de037812 */ /* 0x000fe200078ec0ff */
[----:B------:R2:W-:Y:S01]  /*1770*/  LDGSTS.E.BYPASS.LTC128B.128 [R236+0x20080], [R14.64], !P0 ;  /* 0x200800000eec7fae */ /* 0x0005e2000c101d4e */
[----:B------:R-:W-:Y:S01]  /*1780*/  LOP3.LUT R16, R4, 0x70, R5, 0xf8, !PT ;  /* 0x0000007004107812 */ /* 0x000fe200078ef805 */
[----:B------:R-:W-:Y:S01]  /*1790*/  IMAD.SHL.U32 R4, R0, 0x20, RZ ;  /* 0x0000002000047824 */ /* 0x000fe200078e00ff */
[----:B------:R-:W-:Y:S01]  /*17a0*/  LEA.HI R5, R12, R12, RZ, 0x1 ;  /* 0x0000000c0c057211 */ /* 0x000fe200078f08ff */
[C---:B------:R-:W-:Y:S01]  /*17b0*/  IMAD.IADD R7, R2.reuse, 0x1, -R3 ;  /* 0x0000000102077824 */ /* 0x040fe200078e0a03 */
[----:B------:R-:W-:Y:S01]  /*17c0*/  LOP3.LUT P3, RZ, R2, 0x2, RZ, 0xc0, !PT ;  /* 0x0000000202ff7812 */ /* 0x000fe2000786c0ff */
[----:B------:R-:W-:Y:S01]  /*17d0*/  IMAD.MOV.U32 R2, RZ, RZ, 0x10 ;  /* 0x00000010ff027424 */ /* 0x000fe200078e00ff */
[----:B------:R-:W-:Y:S01]  /*17e0*/  LOP3.LUT R220, R6, 0x18, R220, 0x78, !PT ;  /* 0x0000001806dc7812 */ /* 0x000fe200078e78dc */
[----:B------:R-:W-:Y:S01]  /*17f0*/  IMAD.SHL.U32 R5, R5, 0x100, RZ ;  /* 0x0000010005057824 */ /* 0x000fe200078e00ff */
[----:B------:R-:W-:Y:S01]  /*1800*/  LOP3.LUT P0, RZ, R7, 0x2, RZ, 0xc0, !PT ;  /* 0x0000000207ff7812 */ /* 0x000fe2000780c0ff */
[----:B------:R-:W-:Y:S01]  /*1810*/  IMAD.SHL.U32 R6, R17, 0x40, RZ ;  /* 0x0000004011067824 */ /* 0x000fe200078e00ff */
[----:B------:R-:W-:Y:S01]  /*1820*/  LOP3.LUT R3, R9, 0x3ffffffc, RZ, 0xc0, !PT ;  /* 0x3ffffffc09037812 */ /* 0x000fe200078ec0ff */
[----:B------:R-:W-:Y:S01]  /*1830*/  IMAD.SHL.U32 R9, R21, 0x8, RZ ;  /* 0x0000000815097824 */ /* 0x000fe200078e00ff */
[----:B------:R-:W-:Y:S01]  /*1840*/  SEL R231, R2, 0xfffffff0, !P0 ;  /* 0xfffffff002e77807 */ /* 0x000fe20004000000 */
[----:B------:R-:W-:Y:S01]  /*1850*/  IMAD.SHL.U32 R222, R222, 0x40, RZ ;  /* 0x00000040dede7824 */ /* 0x000fe200078e00ff */
[----:B------:R-:W-:Y:S01]  /*1860*/  LOP3.LUT R5, R5, 0x7ffffe00, RZ, 0xc0, !PT ;  /* 0x7ffffe0005057812 */ /* 0x000fe200078ec0ff */
[----:B------:R-:W-:Y:S01]  /*1870*/  IMAD.IADD R8, R246, 0x1, -R3 ;  /* 0x00000001f6087824 */ /* 0x000fe200078e0a03 */
[----:B------:R-:W-:-:S02]  /*1880*/  LOP3.LUT P0, RZ, R17, 0x2, RZ, 0xc0, !PT ;  /* 0x0000000211ff7812 */ /* 0x000fc4000780c0ff */
[----:B------:R-:W-:Y:S01]  /*1890*/  LOP3.LUT R3, R6, 0x1c0, RZ, 0xc0, !PT ;  /* 0x000001c006037812 */ /* 0x000fe200078ec0ff */
[----:B-1----:R-:W-:Y:S01]  /*18a0*/  IMAD R11, R8, 0x2, R5 ;  /* 0x00000002080b7824 */ /* 0x002fe200078e0205 */
[----:B------:R-:W-:Y:S01]  /*18b0*/  SEL R217, R2, 0xfffffff0, !P0 ;  /* 0xfffffff002d97807 */ /* 0x000fe20004000000 */
[----:B------:R-:W-:Y:S01]  /*18c0*/  IMAD.SHL.U32 R6, R12, 0x100, RZ ;  /* 0x000001000c067824 */ /* 0x000fe200078e00ff */
[----:B------:R-:W-:Y:S02]  /*18d0*/  LOP3.LUT R5, R3, 0x30, R237, 0xf8, !PT ;  /* 0x0000003003057812 */ /* 0x000fe400078ef8ed */
[----:B------:R-:W-:Y:S02]  /*18e0*/  SHF.R.U32.HI R2, RZ, 0x3, R13 ;  /* 0x00000003ff027819 */ /* 0x000fe4000001160d */
[----:B------:R-:W-:Y:S02]  /*18f0*/  LOP3.LUT R4, R4, 0x20, RZ, 0xc0, !PT ;  /* 0x0000002004047812 */ /* 0x000fe400078ec0ff */
[----:B------:R-:W-:-:S02]  /*1900*/  LOP3.LUT R8, R5, 0x8, R22, 0xf8, !PT ;  /* 0x0000000805087812 */ /* 0x000fc400078ef816 */
[----:B------:R-:W-:Y:S02]  /*1910*/  LOP3.LUT R223, R2, 0x38, RZ, 0xc0, !PT ;  /* 0x0000003802df7812 */ /* 0x000fe400078ec0ff */
[----:B------:R-:W-:Y:S02]  /*1920*/  LOP3.LUT R5, R3, 0x8, R22, 0xf8, !PT ;  /* 0x0000000803057812 */ /* 0x000fe400078ef816 */
[----:B------:R-:W-:Y:S01]  /*1930*/  SHF.R.U32.HI R2, RZ, 0x3, R3 ;  /* 0x00000003ff027819 */ /* 0x000fe20000011603 */
[----:B------:R-:W-:Y:S01]  /*1940*/  IMAD.SHL.U32 R3, R7, 0x40, RZ ;  /* 0x0000004007037824 */ /* 0x000fe200078e00ff */
[----:B------:R-:W-:Y:S01]  /*1950*/  LOP3.LUT R9, R4, 0x18, R9, 0xf8, !PT ;  /* 0x0000001804097812 */ /* 0x000fe200078ef809 */
[----:B------:R-:W-:Y:S01]  /*1960*/  IMAD.SHL.U32 R4, R0, 0x8, RZ ;  /* 0x0000000800047824 */ /* 0x000fe200078e00ff */
[----:B------:R-:W-:Y:S02]  /*1970*/  LOP3.LUT R216, R5, R2, RZ, 0x3c, !PT ;  /* 0x0000000205d87212 */ /* 0x000fe400078e3cff */
[----:B------:R-:W-:-:S02]  /*1980*/  LOP3.LUT R3, R3, 0x1c0, RZ, 0xc0, !PT ;  /* 0x000001c003037812 */ /* 0x000fc400078ec0ff */
[----:B------:R-:W-:Y:S01]  /*1990*/  LOP3.LUT R10, R16, 0x100, R6, 0xf8, !PT ;  /* 0x00000100100a7812 */ /* 0x000fe200078ef806 */
[----:B------:R-:W-:Y:S01]  /*19a0*/  IMAD R216, R20, 0x200, R216 ;  /* 0x0000020014d87824 */ /* 0x000fe200078e02d8 */
[----:B------:R-:W-:Y:S02]  /*19b0*/  LOP3.LUT R2, R8, R2, RZ, 0x3c, !PT ;  /* 0x0000000208027212 */ /* 0x000fe400078e3cff */
[----:B------:R-:W-:Y:S02]  /*19c0*/  LOP3.LUT R6, R4, 0x8, RZ, 0xc0, !PT ;  /* 0x0000000804067812 */ /* 0x000fe400078ec0ff */
[----:B------:R-:W-:Y:S01]  /*19d0*/  LOP3.LUT P1, RZ, R7, 0x4, RZ, 0xc0, !PT ;  /* 0x0000000407ff7812 */ /* 0x000fe2000782c0ff */
[----:B------:R-:W-:Y:S01]  /*19e0*/  IMAD R227, R0, 0x200, R2 ;  /* 0x0000020000e37824 */ /* 0x000fe200078e0202 */
[----:B------:R-:W-:Y:S02]  /*19f0*/  SHF.R.U32.HI R4, RZ, 0x3, R3 ;  /* 0x00000003ff047819 */ /* 0x000fe40000011603 */
[----:B------:R-:W-:-:S02]  /*1a00*/  LOP3.LUT R7, R23, 0xffffffe0, RZ, 0xc0, !PT ;  /* 0xffffffe017077812 */ /* 0x000fc400078ec0ff */
[----:B------:R-:W-:Y:S02]  /*1a10*/  LOP3.LUT R222, R222, 0xfffffe00, RZ, 0xc0, !PT ;  /* 0xfffffe00dede7812 */ /* 0x000fe400078ec0ff */
        /* <DEDUP_REMOVED lines=24> */
[----:B------:R-:W-:Y:S01]  /*1ba0*/  LEA.HI R0, R20, R20, RZ, 0x1 ;  /* 0x0000001414007211 */ /* 0x000fe200078f08ff */
[----:B--2---:R-:W-:Y:S01]  /*1bb0*/  IMAD R4, R86, c[0x0][0x238], RZ ;  /* 0x00008e0056047a24 */ /* 0x004fe200078e02ff */
[----:B------:R-:W-:Y:S01]  /*1bc0*/  LOP3.LUT R3, R3, 0xfffffffc, RZ, 0xc0, !PT ;  /* 0xfffffffc03037812 */ /* 0x000fe200078ec0ff */
[----:B------:R-:W-:Y:S01]  /*1bd0*/  IMAD.SHL.U32 R234, R5, 0x2, RZ ;  /* 0x0000000205ea7824 */ /* 0x000fe200078e00ff */
[----:B------:R-:W-:Y:S01]  /*1be0*/  LOP3.LUT R0, R0, 0xfffffffe, RZ, 0xc0, !PT ;  /* 0xfffffffe00007812 */ /* 0x000fe200078ec0ff */
[----:B------:R-:W-:Y:S01]  /*1bf0*/  IMAD.MOV.U32 R8, RZ, RZ, -0x50 ;  /* 0xffffffb0ff087424 */ /* 0x000fe200078e00ff */
[----:B------:R-:W-:Y:S01]  /*1c00*/  SHF.R.S32.HI R247, RZ, 0x1f, R246 ;  /* 0x0000001ffff77819 */ /* 0x000fe200000114f6 */
[----:B------:R-:W-:Y:S01]  /*1c10*/  IMAD.IADD R7, R7, 0x1, -R3 ;  /* 0x0000000107077824 */ /* 0x000fe200078e0a03 */
[----:B------:R-:W-:Y:S01]  /*1c20*/  IADD3 R3, R20, -R0, RZ ;  /* 0x8000000014037210 */ /* 0x000fe20007ffe0ff */
[C---:B------:R-:W-:Y:S01]  /*1c30*/  IMAD R0, R85.reuse, c[0x0][0x23c], R4 ;  /* 0x00008f0055007a24 */ /* 0x040fe200078e0204 */
[----:B------:R-:W-:Y:S01]  /*1c40*/  LOP3.LUT P0, RZ, R84, 0x1, RZ, 0xc0, !PT ;  /* 0x0000000154ff7812 */ /* 0x000fe2000780c0ff */
[----:B------:R-:W-:Y:S01]  /*1c50*/  IMAD.WIDE.U32 R4, R85, c[0x0][0x238], R246 ;  /* 0x00008e0055047a25 */ /* 0x000fe200078e00f6 */
[----:B------:R-:W-:Y:S01]  /*1c60*/  ULDC.64 UR6, c[0x0][0x240] ;  /* 0x0000900000067ab9 */ /* 0x000fe20000000a00 */
[----:B------:R-:W-:Y:S01]  /*1c70*/  SHF.L.U32 R216, R216, 0x1, RZ ;  /* 0x00000001d8d87819 */ /* 0x000fe200000006ff */
[----:B------:R-:W-:Y:S01]  /*1c80*/  UIMAD UR6, UR8, UR6, URZ ;  /* 0x00000006080672a4 */ /* 0x000fe2000f8e023f */
[----:B------:R-:W-:Y:S01]  /*1c90*/  IMAD.IADD R5, R5, 0x1, R0 ;  /* 0x0000000105057824 */ /* 0x000fe200078e0200 */
[----:B------:R-:W-:Y:S01]  /*1ca0*/  UIADD3 UR24, UR24, 0x3f, URZ ;  /* 0x0000003f18187890 */ /* 0x000fe2000fffe03f */
[----:B------:R-:W-:Y:S01]  /*1cb0*/  IMAD.SHL.U32 R225, R228, 0x2, RZ ;  /* 0x00000002e4e17824 */ /* 0x000fe200078e00ff */
[----:B------:R-:W-:Y:S01]  /*1cc0*/  UIMAD UR6, UR4, UR7, UR6 ;  /* 0x00000007040672a4 */ /* 0x000fe2000f8e0206 */
[----:B------:R-:W-:Y:S01]  /*1cd0*/  IMAD.WIDE.U32 R10, R88, c[0x0][0x240], R4 ;  /* 0x00009000580a7a25 */ /* 0x000fe200078e0004 */
[----:B------:R-:W-:Y:S01]  /*1ce0*/  USHF.R.S32.HI UR7, URZ, 0x1f, UR24 ;  /* 0x0000001f3f077899 */ /* 0x000fe20008011418 */
[----:B------:R-:W-:Y:S01]  /*1cf0*/  IADD3 R6, R234, 0x21480, RZ ;  /* 0x00021480ea067810 */ /* 0x000fe20007ffe0ff */
[----:B------:R-:W-:Y:S01]  /*1d00*/  UMOV UR26, 0x6 ;  /* 0x00000006001a7882 */ /* 0x000fe20000000000 */
[----:B------:R-:W-:Y:S01]  /*1d10*/  IMAD R8, R87, R8, c[0x0][0x198] ;  /* 0x0000660057087624 */ /* 0x000fe200078e0208 */
[----:B------:R1:W-:Y:S01]  /*1d20*/  STL.64 [R1+0x18], R10 ;  /* 0x0000180a01007387 */ /* 0x0003e20000100a00 */
[----:B------:R-:W-:Y:S01]  /*1d30*/  IMAD.SHL.U32 R220, R220, 0x2, RZ ;  /* 0x00000002dcdc7824 */ /* 0x000fe200078e00ff */
[----:B------:R-:W-:Y:S01]  /*1d40*/  IADD3 R0, R225, 0x1b080, RZ ;  /* 0x0001b080e1007810 */ /* 0x000fe20007ffe0ff */
[----:B------:R-:W-:Y:S01]  /*1d50*/  IMAD R3, R3, -0x8, R8 ;  /* 0xfffffff803037824 */ /* 0x000fe200078e0208 */
[----:B------:R-:W-:Y:S01]  /*1d60*/  SHF.L.U32 R230, R231, 0x1, RZ ;  /* 0x00000001e7e67819 */ /* 0x000fe200000006ff */
[--C-:B------:R-:W-:Y:S01]  /*1d70*/  IMAD R217, R217, 0x2, R216.reuse ;  /* 0x00000002d9d97824 */ /* 0x100fe200078e02d8 */
[----:B------:R-:W-:Y:S01]  /*1d80*/  IADD3 R235, R234, 0x215a0, RZ ;  /* 0x000215a0eaeb7810 */ /* 0x000fe20007ffe0ff */
[----:B------:R-:W-:Y:S01]  /*1d90*/  ULEA.HI UR7, UR7, UR24, URZ, 0x6 ;  /* 0x0000001807077291 */ /* 0x000fe2000f8f303f */
[----:B------:R-:W-:Y:S01]  /*1da0*/  IMAD R219, R218, 0x2, R216 ;  /* 0x00000002dadb7824 */ /* 0x000fe200078e02d8 */
[----:B------:R-:W-:Y:S01]  /*1db0*/  ULDC UR25, c[0x0][0x17c] ;  /* 0x00005f0000197ab9 */ /* 0x000fe20000000800 */
[----:B------:R-:W-:Y:S01]  /*1dc0*/  @P0 IADD3 R235, R6, 0xe0, RZ ;  /* 0x000000e006eb0810 */ /* 0x000fe20007ffe0ff */
[----:B------:R-:W-:Y:S01]  /*1dd0*/  IMAD R233, R7, -0x2, R3 ;  /* 0xfffffffe07e97824 */ /* 0x000fe200078e0203 */
[----:B------:R-:W-:Y:S01]  /*1de0*/  LEA R223, R223, 0x23c80, 0x1 ;  /* 0x00023c80dfdf7811 */ /* 0x000fe200078e08ff */
[----:B------:R-:W-:Y:S01]  /*1df0*/  IMAD.IADD R229, R228, 0x1, R2 ;  /* 0x00000001e4e57824 */ /* 0x000fe200078e0202 */
[----:B------:R-:W-:Y:S01]  /*1e00*/  LEA R222, R222, 0x80, 0x1 ;  /* 0x00000080dede7811 */ /* 0x000fe200078e08ff */
[----:B------:R-:W-:Y:S01]  /*1e10*/  CS2R R170, SRZ ;  /* 0x0000000000aa7805 */ /* 0x000fe2000001ff00 */
[----:B------:R-:W-:Y:S01]  /*1e20*/  LEA R224, R2, R0, 0x1 ;  /* 0x0000000002e07211 */ /* 0x000fe200078e08ff */
[----:B------:R-:W-:Y:S01]  /*1e30*/  CS2R R168, SRZ ;  /* 0x0000000000a87805 */ /* 0x000fe2000001ff00 */
        /* <DEDUP_REMOVED lines=62> */
[----:B------:R-:W-:Y:S01]  /*2220*/  USHF.L.U32 UR21, UR10, 0x6, URZ ;  /* 0x000000060a157899 */ /* 0x000fe2000800063f */
[----:B------:R-:W-:Y:S01]  /*2230*/  IADD3 R249, R11, UR6, RZ ;  /* 0x000000060bf97c10 */ /* 0x000fe2000fffe0ff */
[----:B------:R-:W-:Y:S01]  /*2240*/  USHF.L.U64.HI UR10, UR10, UR26, UR25 ;  /* 0x0000001a0a0a7299 */ /* 0x000fe20008010219 */
[----:B------:R-:W-:Y:S01]  /*2250*/  IADD3 R232, R228, R231, RZ ;  /* 0x000000e7e4e87210 */ /* 0x000fe20007ffe0ff */
[----:B------:R-:W-:-:S02]  /*2260*/  UMOV UR4, URZ ;  /* 0x0000003f00047c82 */ /* 0x000fc40008000000 */
[----:B------:R-:W-:Y:S02]  /*2270*/  UMOV UR28, 0x1 ;  /* 0x00000001001c7882 */ /* 0x000fe40000000000 */
[----:B------:R-:W-:Y:S02]  /*2280*/  UMOV UR25, URZ ;  /* 0x0000003f00197c82 */ /* 0x000fe40008000000 */
[----:B------:R-:W-:Y:S02]  /*2290*/  USHF.R.S32.HI UR26, URZ, 0x6, UR7 ;  /* 0x000000063f1a7899 */ /* 0x000fe40008011407 */
[----:B-1----:R-:W-:Y:S02]  /*22a0*/  ULDC UR24, c[0x0][0x168] ;  /* 0x00005a0000187ab9 */ /* 0x002fe40000000800 */
.L_x_694:
        /* <DEDUP_REMOVED lines=212> */
[----:B------:R-:W2:Y:S01]  /*2ff0*/  LDL.64 R202, [R1] ;  /* 0x0000000001ca7983 */ /* 0x000ea20000100a00 */
[----:B------:R-:W-:Y:S01]  /*3000*/  LOP3.LUT P2, RZ, R244, 0x2, RZ, 0xc0, !PT ;  /* 0x00000002f4ff7812 */ /* 0x000fe2000784c0ff */
[----:B------:R-:W-:Y:S01]  /*3010*/  USHF.R.S32.HI UR29, URZ, 0x1f, UR27 ;  /* 0x0000001f3f1d7899 */ /* 0x000fe2000801141b */
[----:B---3--:R-:W-:Y:S01]  /*3020*/  SEL R22, RZ, 0x2, P4 ;  /* 0x00000002ff167807 */ /* 0x008fe20002000000 */
[----:B------:R-:W-:Y:S01]  /*3030*/  ULDC.64 UR6, c[0x0][0x178] ;  /* 0x00005e0000067ab9 */ /* 0x000fe20000000a00 */
[----:B------:R-:W-:Y:S01]  /*3040*/  SEL R21, RZ, 0x4, P6 ;  /* 0x00000004ff157807 */ /* 0x000fe20003000000 */
[----:B------:R-:W3:Y:S01]  /*3050*/  LDL.64 R178, [R1+0x10] ;  /* 0x0000100001b27983 */ /* 0x000ee20000100a00 */
[----:B------:R-:W-:Y:S01]  /*3060*/  ISETP.GE.AND P3, PT, R238, c[0x0][0x16c], PT ;  /* 0x00005b00ee007a0c */ /* 0x000fe20003f66270 */
[----:B------:R-:W-:Y:S01]  /*3070*/  UIMAD UR29, UR29, UR6, URZ ;  /* 0x000000061d1d72a4 */ /* 0x000fe2000f8e023f */
[----:B------:R-:W-:Y:S01]  /*3080*/  IMAD.U32 R18, RZ, RZ, UR21 ;  /* 0x00000015ff127e24 */ /* 0x000fe2000f8e00ff */
[----:B------:R-:W-:Y:S01]  /*3090*/  UIMAD.WIDE.U32 UR30, UR27, UR6, URZ ;  /* 0x000000061b1e72a5 */ /* 0x000fe2000f8e003f */
[----:B------:R-:W4:Y:S01]  /*30a0*/  S2R R15, SR_CTAID.Y ;  /* 0x00000000000f7919 */ /* 0x000f220000002600 */
[----:B------:R-:W-:Y:S01]  /*30b0*/  IMAD.U32 R14, RZ, RZ, UR21 ;  /* 0x00000015ff0e7e24 */ /* 0x000fe2000f8e00ff */
[----:B------:R-:W-:Y:S01]  /*30c0*/  UIMAD UR6, UR27, -0x40, UR24 ;  /* 0xffffffc01b0678a4 */ /* 0x000fe2000f8e0218 */
[----:B------:R-:W-:Y:S01]  /*30d0*/  IMAD.U32 R23, RZ, RZ, UR28 ;  /* 0x0000001cff177e24 */ /* 0x000fe2000f8e00ff */
[----:B------:R-:W-:Y:S01]  /*30e0*/  UIMAD UR29, UR27, UR7, UR29 ;  /* 0x000000071b1d72a4 */ /* 0x000fe2000f8e021d */
[----:B------:R-:W-:Y:S02]  /*30f0*/  IMAD.U32 R7, RZ, RZ, UR30 ;  /* 0x0000001eff077e24 */ /* 0x000fe4000f8e00ff */
[----:B------:R-:W-:Y:S01]  /*3100*/  @!P5 IMAD.MOV.U32 R10, RZ, RZ, R240 ;  /* 0x000000ffff0ad224 */ /* 0x000fe200078e00f0 */
[----:B------:R-:W-:Y:S01]  /*3110*/  UIADD3 UR29, UR31, UR29, URZ ;  /* 0x0000001d1f1d7290 */ /* 0x000fe2000fffe03f */
[----:B------:R-:W-:Y:S01]  /*3120*/  @!P5 IMAD.MOV.U32 R11, RZ, RZ, R241 ;  /* 0x000000ffff0bd224 */ /* 0x000fe200078e00f1 */
[----:B----4-:R-:W-:Y:S03]  /*3130*/  SHF.R.S32.HI R19, RZ, 0x1f, R15 ;  /* 0x0000001fff137819 */ /* 0x010fe6000001140f */
[----:B------:R-:W-:Y:S04]  /*3140*/  @!P5 IMAD.WIDE.U32 R10, R15, c[0x0][0x270], R10 ;  /* 0x00009c000f0ada25 */ /* 0x000fe800078e000a */
[----:B------:R-:W-:Y:S04]  /*3150*/  IMAD R6, R19, c[0x0][0x180], RZ ;  /* 0x0000600013067a24 */ /* 0x000fe800078e02ff */
[C---:B------:R-:W-:Y:S02]  /*3160*/  IMAD R6, R15.reuse, c[0x0][0x184], R6 ;  /* 0x000061000f067a24 */ /* 0x040fe400078e0206 */
[----:B--2---:R-:W-:Y:S02]  /*3170*/  IMAD.MOV.U32 R5, RZ, RZ, R203 ;  /* 0x000000ffff057224 */ /* 0x004fe400078e00cb */
[----:B---3--:R-:W-:Y:S04]  /*3180*/  IMAD.MOV.U32 R4, RZ, RZ, R178 ;  /* 0x000000ffff047224 */ /* 0x008fe800078e00b2 */
        /* <DEDUP_REMOVED lines=21> */
[----:B------:R-:W-:Y:S01]  /*32e0*/  IMAD R0, R23, 0x6000, R252 ;  /* 0x0000600017007824 */ /* 0x000fe200078e02fc */
[C---:B------:R-:W-:Y:S02]  /*32f0*/  @!P5 LEA R10, P0, R20.reuse, c[0x0][0x258], 0x2 ;  /* 0x00009600140ada11 */ /* 0x040fe400078010ff */
[C---:B------:R-:W-:Y:S02]  /*3300*/  LOP3.LUT P2, RZ, R7.reuse, 0x2, RZ, 0xc0, !PT ;  /* 0x0000000207ff7812 */ /* 0x040fe4000784c0ff */
[----:B------:R-:W-:Y:S02]  /*3310*/  @!P5 LEA.HI.X R11, R20, c[0x0][0x25c], R11, 0x2, P0 ;  /* 0x00009700140bda11 */ /* 0x000fe400000f140b */
        /* <DEDUP_REMOVED lines=8> */
[C---:B------:R-:W-:Y:S04]  /*33a0*/  ISETP.LT.OR P2, PT, R6.reuse, 0x21, !P2 ;  /* 0x000000210600780c */ /* 0x040fe80005741670 */
[----:B------:R-:W-:Y:S03]  /*33b0*/  @!P5 LEA R7, R7, 0x40, 0x6 ;  /* 0x000000400707d811 */ /* 0x000fe600078e30ff */
[----:B------:R2:W-:Y:S01]  /*33c0*/  LDGSTS.E.BYPASS.LTC128B.128 [R0+0x2000], [R4.64+0x80], !P0 ;  /* 0x0200008004007fae */ /* 0x0005e2000c101d4e */
[----:B------:R-:W-:Y:S01]  /*33d0*/  ISETP.LT.OR P0, PT, R6, 0x1, !P1 ;  /* 0x000000010600780c */ /* 0x000fe20004f01670 */
[----:B------:R-:W-:Y:S11]  /*33e0*/  @!P5 IMAD.WIDE R10, R7, 0x4, R10 ;  /* 0x00000004070ad825 */ /* 0x000ff600078e020a */
[----:B------:R-:W-:Y:S01]  /*33f0*/  @!UPT UIADD3 URZ, URZ, URZ, URZ ;  /* 0x0000003f3f3ff290 */ /* 0x000fe2000fffe03f */
[----:B------:R2:W-:Y:S02]  /*3400*/  LDGSTS.E.BYPASS.LTC128B.128 [R0+0x4000], [R4.64+0x100], !P0 ;  /* 0x0400010004007fae */ /* 0x0005e4000c101d4e */
[----:B--2---:R-:W-:Y:S04]  /*3410*/  IADD3 R4, P0, R4, UR21, RZ ;  /* 0x0000001504047c10 */ /* 0x004fe8000ff1e0ff */
[----:B------:R-:W-:Y:S02]  /*3420*/  IADD3.X R5, R5, UR10, RZ, P0, !PT ;  /* 0x0000000a05057c10 */ /* 0x000fe400087fe4ff */
[----:B------:R-:W-:Y:S01]  /*3430*/  ISETP.LT.OR P0, PT, R6, 0x21, !P1 ;  /* 0x000000210600780c */ /* 0x000fe20004f01670 */
[----:B------:R-:W-:Y:S02]  /*3440*/  IMAD.U32 R6, RZ, RZ, UR28 ;  /* 0x0000001cff067e24 */ /* 0x000fe4000f8e00ff */
[----:B------:R2:W-:Y:S02]  /*3450*/  LDGSTS.E.BYPASS.LTC128B.128 [R0+0x1000], [R4.64], !P3 ;  /* 0x0100000004007fae */ /* 0x0005e4000d901d4e */
[----:B------:R-:W-:Y:S03]  /*3460*/  @!P5 IMAD R6, R6, 0x40, R240 ;  /* 0x000000400606d824 */ /* 0x000fe600078e02f0 */
[----:B------:R3:W-:Y:S05]  /*3470*/  LDGSTS.E.BYPASS.LTC128B.128 [R0+0x3000], [R18.64], !P2 ;  /* 0x0300000012007fae */ /* 0x0007ea000d101d4e */
[----:B------:R3:W-:Y:S01]  /*3480*/  LDGSTS.E.BYPASS.LTC128B.128 [R0+0x5000], [R14.64], !P0 ;  /* 0x050000000e007fae */ /* 0x0007e2000c101d4e */
[----:B--2---:R-:W-:Y:S05]  /*3490*/  @!P5 IMAD.SHL.U32 R4, R6, 0x4, RZ ;  /* 0x000000040604d824 */ /* 0x004fea00078e00ff */
[----:B------:R3:W-:Y:S02]  /*34a0*/  @!P5 LDGSTS.E.BYPASS.LTC128B.128 [R4+0x21080], [R10.64] ;  /* 0x210800000a04dfae */ /* 0x0007e4000b901d4e */
.L_x_692:
        /* <DEDUP_REMOVED lines=422> */
[----:B------:R-:W2:Y:S01]  /*4f10*/  LDL.64 R202, [R1+0x8] ;  /* 0x0000080001ca7983 */ /* 0x000ea20000100a00 */
        /* <DEDUP_REMOVED lines=9> */
[----:B------:R-:W-:Y:S01]  /*4fb0*/  IMAD.MOV.U32 R15, RZ, RZ, 0x6 ;  /* 0x00000006ff0f7424 */ /* 0x000fe200078e00ff */
[----:B------:R-:W-:Y:S01]  /*4fc0*/  UIMAD UR29, UR27, UR7, UR29 ;  /* 0x000000071b1d72a4 */ /* 0x000fe2000f8e021d */
[----:B------:R-:W-:Y:S03]  /*4fd0*/  IMAD.MOV.U32 R3, RZ, RZ, R241 ;  /* 0x000000ffff037224 */ /* 0x000fe600078e00f1 */
[C---:B------:R-:W-:Y:S01]  /*4fe0*/  SHF.L.U64.HI R15, R20.reuse, R15, c[0x0][0x20c] ;  /* 0x00008300140f7619 */ /* 0x040fe2000001020f */
[----:B------:R-:W-:Y:S01]  /*4ff0*/  IMAD.SHL.U32 R20, R20, 0x40, RZ ;  /* 0x0000004014147824 */ /* 0x000fe200078e00ff */
[----:B------:R-:W-:Y:S01]  /*5000*/  UIADD3 UR29, UR31, UR29, URZ ;  /* 0x0000001d1f1d7290 */ /* 0x000fe2000fffe03f */
[----:B------:R-:W-:Y:S01]  /*5010*/  IMAD.U32 R14, RZ, RZ, UR6 ;  /* 0x00000006ff0e7e24 */ /* 0x000fe2000f8e00ff */
[----:B-1----:R-:W-:Y:S01]  /*5020*/  SHF.R.S32.HI R0, RZ, 0x1f, R6 ;  /* 0x0000001fff007819 */ /* 0x002fe20000011406 */
[----:B------:R-:W-:Y:S04]  /*5030*/  IMAD.WIDE.U32 R2, R6, c[0x0][0x288], R2 ;  /* 0x0000a20006027a25 */ /* 0x000fe800078e0002 */
[C---:B------:R-:W-:Y:S02]  /*5040*/  IMAD R7, R0.reuse, c[0x0][0x210], RZ ;  /* 0x0000840000077a24 */ /* 0x040fe400078e02ff */
[----:B------:R-:W-:Y:S02]  /*5050*/  IMAD R8, R0, c[0x0][0x288], RZ ;  /* 0x0000a20000087a24 */ /* 0x000fe400078e02ff */
[C---:B------:R-:W-:Y:S02]  /*5060*/  IMAD R7, R6.reuse, c[0x0][0x214], R7 ;  /* 0x0000850006077a24 */ /* 0x040fe400078e0207 */
[----:B--2---:R-:W-:Y:S04]  /*5070*/  IMAD.MOV.U32 R4, RZ, RZ, R202 ;  /* 0x000000ffff047224 */ /* 0x004fe800078e00ca */
[----:B------:R-:W-:Y:S05]  /*5080*/  IMAD.WIDE.U32 R4, R6, c[0x0][0x210], R4 ;  /* 0x0000840006047a25 */ /* 0x000fea00078e0004 */
[----:B------:R-:W-:Y:S01]  /*5090*/  IADD3 R0, P1, R4, UR18, RZ ;  /* 0x0000001204007c10 */ /* 0x000fe2000ff3e0ff */
[----:B------:R-:W-:Y:S01]  /*50a0*/  IMAD R4, R6, c[0x0][0x28c], R8 ;  /* 0x0000a30006047a24 */ /* 0x000fe200078e0208 */
[----:B------:R-:W-:Y:S01]  /*50b0*/  IADD3 R6, P0, R2, UR22, RZ ;  /* 0x0000001602067c10 */ /* 0x000fe2000ff1e0ff */
[----:B------:R-:W-:Y:S01]  /*50c0*/  IMAD.U32 R8, RZ, RZ, UR30 ;  /* 0x0000001eff087e24 */ /* 0x000fe2000f8e00ff */
[C---:B------:R-:W-:Y:S02]  /*50d0*/  LEA R2, P2, R0.reuse, c[0x0][0x1f0], 0x1 ;  /* 0x00007c0000027a11 */ /* 0x040fe400078408ff */
[----:B------:R-:W-:Y:S02]  /*50e0*/  IADD3.X R7, R5, UR9, R7, P1, !PT ;  /* 0x0000000905077c10 */ /* 0x000fe40008ffe407 */
[----:B------:R-:W-:Y:S02]  /*50f0*/  IADD3.X R3, R3, UR20, R4, P0, !PT ;  /* 0x0000001403037c10 */ /* 0x000fe400087fe404 */
[----:B------:R-:W-:Y:S01]  /*5100*/  LEA.HI.X R0, R0, c[0x0][0x1f4], R7, 0x1, P2 ;  /* 0x00007d0000007a11 */ /* 0x000fe200010f0c07 */
[----:B------:R-:W-:Y:S01]  /*5110*/  IMAD.U32 R7, RZ, RZ, UR29 ;  /* 0x0000001dff077e24 */ /* 0x000fe2000f8e00ff */
[----:B------:R-:W-:Y:S02]  /*5120*/  LEA R2, P1, R8, R2, 0x7 ;  /* 0x0000000208027211 */ /* 0x000fe400078238ff */
[----:B------:R-:W-:Y:S02]  /*5130*/  LEA R4, P0, R6, c[0x0][0x280], 0x2 ;  /* 0x0000a00006047a11 */ /* 0x000fe400078010ff */
[----:B------:R-:W-:Y:S02]  /*5140*/  ISETP.GE.AND P2, PT, R238, c[0x0][0x1fc], PT ;  /* 0x00007f00ee007a0c */ /* 0x000fe40003f46270 */
[----:B------:R-:W-:Y:S01]  /*5150*/  LEA.HI.X R5, R6, c[0x0][0x284], R3, 0x2, P0 ;  /* 0x0000a10006057a11 */ /* 0x000fe200000f1403 */
[----:B------:R-:W-:Y:S01]  /*5160*/  IMAD.U32 R6, RZ, RZ, UR6 ;  /* 0x00000006ff067e24 */ /* 0x000fe2000f8e00ff */
[----:B------:R-:W-:Y:S01]  /*5170*/  LEA.HI.X R3, R8, R0, R7, 0x7, P1 ;  /* 0x0000000008037211 */ /* 0x000fe200008f3c07 */
[----:B------:R-:W-:Y:S01]  /*5180*/  IMAD.U32 R0, RZ, RZ, UR6 ;  /* 0x00000006ff007e24 */ /* 0x000fe2000f8e00ff */
[----:B------:R-:W-:Y:S02]  /*5190*/  ISETP.GE.AND P1, PT, R248, c[0x0][0x1fc], PT ;  /* 0x00007f00f8007a0c */ /* 0x000fe40003f26270 */
[----:B------:R-:W-:Y:S02]  /*51a0*/  ISETP.GE.AND P0, PT, R245, c[0x0][0x1fc], PT ;  /* 0x00007f00f5007a0c */ /* 0x000fe40003f06270 */
        /* <DEDUP_REMOVED lines=33> */
.L_x_693:
        /* <DEDUP_REMOVED lines=236> */
.L_x_691:
[----:B------:R-:W1:Y:S01]  /*6280*/  S2UR UR11, SR_CTAID.Y ;  /* 0x00000000000b79c3 */ /* 0x000e620000002600 */
[----:B------:R-:W-:Y:S01]  /*6290*/  UMOV UR4, 0x1 ;  /* 0x0000000100047882 */ /* 0x000fe20000000000 */
[----:B------:R-:W-:Y:S01]  /*62a0*/  ISETP.NE.AND P1, PT, R246, RZ, PT ;  /* 0x000000fff600720c */ /* 0x000fe20003f25270 */
[----:B------:R-:W-:Y:S01]  /*62b0*/  ULDC.64 UR16, c[0x0][0x338] ;  /* 0x0000ce0000107ab9 */ /* 0x000fe20000000a00 */
[----:B------:R-:W-:Y:S01]  /*62c0*/  BSSY B0, `(.L_x_695) ;  /* 0x0000062000007945 */ /* 0x000fe20003800000 */
[----:B------:R-:W-:Y:S01]  /*62d0*/  UISETP.NE.AND UP0, UPT, UR4, UR16, UPT ;  /* 0x000000100400728c */ /* 0x000fe2000bf05270 */
[----:B------:R-:W-:Y:S01]  /*62e0*/  FMUL.FTZ R112, R112, c[0x0][0x298] ;  /* 0x0000a60070707a20 */ /* 0x000fe20000410000 */
[----:B------:R-:W-:Y:S01]  /*62f0*/  ULDC UR9, c[0x0][0x340] ;  /* 0x0000d00000097ab9 */ /* 0x000fe20000000800 */
[----:B------:R-:W3:Y:S01]  /*6300*/  S2UR UR7, SR_CTAID.X ;  /* 0x00000000000779c3 */ /* 0x000ee20000002500 */
[----:B------:R-:W-:Y:S01]  /*6310*/  ULDC UR4, c[0x0][0x358] ;  /* 0x0000d60000047ab9 */ /* 0x000fe20000000800 */
[----:B------:R-:W-:Y:S01]  /*6320*/  FMUL.FTZ R113, R113, c[0x0][0x298] ;  /* 0x0000a60071717a20 */ /* 0x000fe20000410000 */
[----:B------:R-:W-:Y:S01]  /*6330*/  ULDC UR5, c[0x0][0x2f4] ;  /* 0x0000bd0000057ab9 */ /* 0x000fe20000000800 */
[----:B------:R-:W-:-:S02]  /*6340*/  FMUL.FTZ R114, R114, c[0x0][0x298] ;  /* 0x0000a60072727a20 */ /* 0x000fc40000410000 */
[----:B------:R-:W-:Y:S02]  /*6350*/  FMUL.FTZ R115, R115, c[0x0][0x298] ;  /* 0x0000a60073737a20 */ /* 0x000fe40000410000 */
[----:B------:R-:W4:Y:S01]  /*6360*/  S2UR UR6, SR_CTAID.Z ;  /* 0x00000000000679c3 */ /* 0x000f220000002700 */
[----:B------:R-:W-:Y:S02]  /*6370*/  FMUL.FTZ R116, R116, c[0x0][0x298] ;  /* 0x0000a60074747a20 */ /* 0x000fe40000410000 */
[----:B------:R-:W-:Y:S02]  /*6380*/  FMUL.FTZ R117, R117, c[0x0][0x298] ;  /* 0x0000a60075757a20 */ /* 0x000fe40000410000 */
[----:B------:R-:W-:Y:S02]  /*6390*/  FMUL.FTZ R118, R118, c[0x0][0x298] ;  /* 0x0000a60076767a20 */ /* 0x000fe40000410000 */
[----:B------:R-:W-:Y:S01]  /*63a0*/  FMUL.FTZ R119, R119, c[0x0][0x298] ;  /* 0x0000a60077777a20 */ /* 0x000fe20000410000 */
[----:B-1----:R-:W-:Y:S01]  /*63b0*/  UIMAD.WIDE.U32 UR18, UR11, UR17, URZ ;  /* 0x000000110b1272a5 */ /* 0x002fe2000f8e003f */
        /* <DEDUP_REMOVED lines=43> */
[----:B--2---:R-:W-:Y:S01]  /*6670*/  MOV R4, UR4 ;  /* 0x0000000400047c02 */ /* 0x004fe20008000f00 */
        /* <DEDUP_REMOVED lines=33> */
.L_x_697:
[----:B------:R-:W2:Y:S01]  /*6890*/  LDG.E.STRONG.GPU R0, [R4.64] ;  /* 0x0000000e04007981 */ /* 0x000ea2000c1ef900 */
[----:B------:R-:W-:Y:S01]  /*68a0*/  YIELD ;  /* 0x0000000000007946 */ /* 0x000fe20003800000 */
[----:B--2---:R-:W-:Y:S01]  /*68b0*/  ISETP.NE.AND P0, PT, R0, UR11, PT ;  /* 0x0000000b00007c0c */ /* 0x004fe2000bf05270 */
[----:B------:R-:W-:-:S12]  /*68c0*/  CCTL.IVALL ;  /* 0x00000000ff00798f */ /* 0x000fd80002000000 */
[----:B------:R-:W-:Y:S05]  /*68d0*/  @P0 BRA `(.L_x_697) ;  /* 0xffffffb000000947 */ /* 0x000fea000383ffff */
.L_x_696:
[----:B------:R-:W-:Y:S05]  /*68e0*/  BSYNC B0 ;  /* 0x0000000000007941 */ /* 0x000fea0003800000 */
.L_x_695:
[----:B------:R-:W-:Y:S01]  /*68f0*/  MOV R11, 0xffffffff ;  /* 0xffffffff000b7802 */ /* 0x000fe20000000f00 */
[----:B------:R-:W-:Y:S05]  /*6900*/  BRA.CONV ~URZ, `(.L_x_698) ;  /* 0x000000237f007947 */ /* 0x000fea000b800000 */
[----:B------:R-:W-:Y:S02]  /*6910*/  MOV R2, 0x6930 ;  /* 0x0000693000027802 */ /* 0x000fe40000000f00 */
[----:B------:R-:W-:Y:S05]  /*6920*/  CALL.REL.NOINC `($__internal_6_$__cuda_sm70_warpsync) ;  /* 0x00000ca000007944 */ /* 0x000fea0003c00000 */
.L_x_698:
        /* <DEDUP_REMOVED lines=82> */
[----:B------:R-:W-:Y:S05]  /*6e50*/  CALL.REL.NOINC `($__internal_6_$__cuda_sm70_warpsync) ;  /* 0x0000077000007944 */ /* 0x000fea0003c00000 */
.L_x_699:
        /* <DEDUP_REMOVED lines=12> */
.L_x_701:
[----:B------:R-:W-:Y:S05]  /*6f20*/  BSYNC B0 ;  /* 0x0000000000007941 */ /* 0x000fea0003800000 */
.L_x_700:
[----:B------:R-:W-:Y:S01]  /*6f30*/  ULDC.64 UR4, c[0x0][0x348] ;  /* 0x0000d20000047ab9 */ /* 0x000fe20000000a00 */
[----:B------:R-:W-:Y:S01]  /*6f40*/  BSSY B0, `(.L_x_702) ;  /* 0x000000b000007945 */ /* 0x000fe20003800000 */
[----:B------:R-:W-:-:S04]  /*6f50*/  UIADD3 UR4, UP0, UR9, UR4, URZ ;  /* 0x0000000409047290 */ /* 0x000fc8000ff1e03f */
[----:B------:R-:W-:Y:S02]  /*6f60*/  UIADD3.X UR5, UR10, UR5, URZ, UP0, !UPT ;  /* 0x000000050a057290 */ /* 0x000fe400087fe43f */
[----:B--2---:R-:W-:-:S04]  /*6f70*/  MOV R4, UR4 ;  /* 0x0000000400047c02 */ /* 0x004fc80008000f00 */
[----:B------:R-:W-:Y:S01]  /*6f80*/  MOV R5, UR5 ;  /* 0x0000000500057c02 */ /* 0x000fe20008000f00 */
[----:B------:R-:W-:Y:S05]  /*6f90*/  @P1 BRA `(.L_x_703) ;  /* 0x0000005000001947 */ /* 0x000fea0003800000 */
.L_x_704:
[----:B------:R-:W2:Y:S01]  /*6fa0*/  LDG.E.STRONG.GPU R0, [R4.64] ;  /* 0x0000000e04007981 */ /* 0x000ea2000c1ef900 */
[----:B------:R-:W-:Y:S01]  /*6fb0*/  YIELD ;  /* 0x0000000000007946 */ /* 0x000fe20003800000 */
[----:B--2---:R-:W-:Y:S01]  /*6fc0*/  ISETP.NE.AND P0, PT, R0, UR11, PT ;  /* 0x0000000b00007c0c */ /* 0x004fe2000bf05270 */
[----:B------:R-:W-:-:S12]  /*6fd0*/  CCTL.IVALL ;  /* 0x00000000ff00798f */ /* 0x000fd80002000000 */
[----:B------:R-:W-:Y:S05]  /*6fe0*/  @P0 BRA `(.L_x_704) ;  /* 0xffffffb000000947 */ /* 0x000fea000383ffff */
.L_x_703:
[----:B------:R-:W-:Y:S05]  /*6ff0*/  BSYNC B0 ;  /* 0x0000000000007941 */ /* 0x000fea0003800000 */
.L_x_702:
[----:B------:R-:W-:Y:S05]  /*7000*/  BRA.CONV ~URZ, `(.L_x_705) ;  /* 0x000000237f007947 */ /* 0x000fea000b800000 */
[----:B-1----:R-:W-:Y:S02]  /*7010*/  MOV R2, 0x7030 ;  /* 0x0000703000027802 */ /* 0x002fe40000000f00 */
[----:B------:R-:W-:Y:S05]  /*7020*/  CALL.REL.NOINC `($__internal_6_$__cuda_sm70_warpsync) ;  /* 0x000005a000007944 */ /* 0x000fea0003c00000 */
.L_x_705:
[----:B------:R-:W-:Y:S01]  /*7030*/  ULDC.64 UR4, c[0x0][0x300] ;  /* 0x0000c00000047ab9 */ /* 0x000fe20000000a00 */
[----:B-1----:R-:W-:Y:S01]  /*7040*/  IMAD.U32 R2, RZ, RZ, UR12 ;  /* 0x0000000cff027e24 */ /* 0x002fe2000f8e00ff */
        /* <DEDUP_REMOVED lines=76> */
.L_x_706:
        /* <DEDUP_REMOVED lines=12> */
        .weak           $__internal_6_$__cuda_sm70_warpsync
        .type           $__internal_6_$__cuda_sm70_warpsync,@function
        .size           $__internal_6_$__cuda_sm70_warpsync,(.L_x_1404 - $__internal_6_$__cuda_sm70_warpsync)
$__internal_6_$__cuda_sm70_warpsync:
[----:B------:R-:W-:Y:S01]  /*75d0*/  MOV R3, 0x0 ;  /* 0x0000000000037802 */ /* 0x000fe20000000f00 */
[----:B------:R-:W-:Y:S04]  /*75e0*/  WARPSYNC R11 ;  /* 0x0000000b00007348 */ /* 0x000fe80003800000 */
[----:B------:R-:W-:Y:S05]  /*75f0*/  RET.REL.NODEC R2 `(_ZN7cutlass13device_kernelIN5flash19enable_sm80_to_sm89INS1_16FlashAttnBwdSm80INS1_25CollectiveMainloopBwdSm80ILi2ELi1EN4cute5tupleIJNS5_1CILi64EEENS7_ILi80EEENS7_ILi192EEEEEENS_10bfloat16_tEfNS_4arch4Sm80ELb0ELb0ELb1ELb0ELb1ELb0ELb1ELb0ELi2ELi4ELi2ELi2ELb0EEENS1_24CollectiveEpilogueBwdGQAISB_fSE_Li256ELb0ELb1EEENS1_19SingleTileSchedulerILb0ELb0ELb0ELi80EEEEEEEEEvNT_6ParamsE) ;  /* 0xffff8a0002007950 */ /* 0x000fea0003c3ffff */
.L_x_707:
        /* <DEDUP_REMOVED lines=16> */
.L_x_1404:


//--------------------- .text._ZN7cutlass13device_kernelIN5flash19enable_sm80_to_sm89INS1_16FlashAttnBwdSm80INS1_25CollectiveMainloopBwdSm80ILi2ELi1EN4cute5tupleIJNS5_1CILi64EEENS7_ILi80EEENS7_ILi192EEEEEENS_10bfloat16_tEfNS_4arch4Sm80ELb0ELb0ELb1ELb1ELb0ELb0ELb1ELb0ELi2ELi4ELi2ELi2ELb0EEENS1_21CollectiveEpilogueBwdISB_SC_SE_Li256ELb1ELb1ELi4EEENS1_19SingleTileSchedulerILb1ELb0ELb0ELi80EEEEEEEEEvNT_6ParamsE --------------------------
	.section	.text._ZN7cutlass13device_kernelIN5flash19enable_sm80_to_sm89INS1_16FlashAttnBwdSm80INS1_25CollectiveMainloopBwdSm80ILi2ELi1EN4cute5tupleIJNS5_1CILi64EEENS7_ILi80EEENS7_ILi192EEEEEENS_10bfloat16_tEfNS_4arch4Sm80ELb0ELb0ELb1ELb1ELb0ELb0ELb1ELb0ELi2ELi4ELi2ELi2ELb0EEENS1_21CollectiveEpilogueBwdISB_SC_SE_Li256ELb1ELb1ELi4EEENS1_19SingleTileSchedulerILb1ELb0ELb0ELi80EEEEEEEEEvNT_6ParamsE,"ax",@progbits
	.sectioninfo	@"SHI_REGISTERS=254"
	.align	128
.text._ZN7cutlass13device_kernelIN5flash19enable_sm80_to_sm89INS1_16FlashAttnBwdSm80INS1_25CollectiveMainloopBwdSm80ILi2ELi1EN4cute5tupleIJNS5_1CILi64EEENS7_ILi80EEENS7_ILi192EEEEEENS_10bfloat16_tEfNS_4arch4Sm80ELb0ELb0ELb1ELb1ELb0ELb0ELb1ELb0ELi2ELi4ELi2ELi2ELb0EEENS1_21CollectiveEpilogueBwdISB_SC_SE_Li256ELb1ELb1ELi4EEENS1_19SingleTileSchedulerILb1ELb0ELb0ELi80EEEEEEEEEvNT_6ParamsE:
        .type           _ZN7cutlass13device_kernelIN5flash19enable_sm80_to_sm89INS1_16FlashAttnBwdSm80INS1_25CollectiveMainloopBwdSm80ILi2ELi1EN4cute5tupleIJNS5_1CILi64EEENS7_ILi80EEENS7_ILi192EEEEEENS_10bfloat16_tEfNS_4arch4Sm80ELb0ELb0ELb1ELb1ELb0ELb0ELb1ELb0ELi2ELi4ELi2ELi2ELb0EEENS1_21CollectiveEpilogueBwdISB_SC_SE_Li256ELb1ELb1ELi4EEENS1_19SingleTileSchedulerILb1ELb0ELb0ELi80EEEEEEEEEvNT_6ParamsE,@function
        .size           _ZN7cutlass13device_kernelIN5flash19enable_sm80_to_sm89INS1_16FlashAttnBwdSm80INS1_25CollectiveMainloopBwdSm80ILi2ELi1EN4cute5tupleIJNS5_1CILi64EEENS7_ILi80EEENS7_ILi192EEEEEENS_10bfloat16_tEfNS_4arch4Sm80ELb0ELb0ELb1ELb1ELb0ELb0ELb1ELb0ELi2ELi4ELi2ELi2ELb0EEENS1_21CollectiveEpilogueBwdISB_SC_SE_Li256ELb1ELb1ELi4EEENS1_19SingleTileSchedulerILb1ELb0ELb0ELi80EEEEEEEEEvNT_6ParamsE,(.L_x_1406 - _ZN7cutlass13device_kernelIN5flash19enable_sm80_to_sm89INS1_16FlashAttnBwdSm80INS1_25CollectiveMainloopBwdSm80ILi2ELi1EN4cute5tupleIJNS5_1CILi64EEENS7_ILi80EEENS7_ILi192EEEEEENS_10bfloat16_tEfNS_4arch4Sm80ELb0ELb0ELb1ELb1ELb0ELb0ELb1ELb0ELi2ELi4ELi2ELi2ELb0EEENS1_21CollectiveEpilogueBwdISB_SC_SE_Li256ELb1ELb1ELi4EEENS1_19SingleTileSchedulerILb1ELb0ELb0ELi80EEEEEEEEEvNT_6ParamsE)
        .other          _ZN7cutlass13device_kernelIN5flash19enable_sm80_to_sm89INS1_16FlashAttnBwdSm80INS1_25CollectiveMainloopBwdSm80ILi2ELi1EN4cute5tupleIJNS5_1CILi64EEENS7_ILi80EEENS7_ILi192EEEEEENS_10bfloat16_tEfNS_4arch4Sm80ELb0ELb0ELb1ELb1ELb0ELb0ELb1ELb0ELi2ELi4ELi2ELi2ELb0EEENS1_21CollectiveEpilogueBwdISB_SC_SE_Li256ELb1ELb1ELi4EEENS1_19SingleTileSchedulerILb1ELb0ELb0ELi80EEEEEEEEEvNT_6ParamsE,@"STO_CUDA_ENTRY STV_DEFAULT"
_ZN7cutlass13device_kernelIN5flash19enable_sm80_to_sm89INS1_16FlashAttnBwdSm80INS1_25CollectiveMainloopBwdSm80ILi2ELi1EN4cute5tupleIJNS5_1CILi64EEENS7_ILi80EEENS7_ILi192EEEEEENS_10bfloat16_tEfNS_4arch4Sm80ELb0ELb0ELb1ELb1ELb0ELb0ELb1ELb0ELi2ELi4ELi2ELi2ELb0EEENS1_21CollectiveEpilogueBwdISB_SC_SE_Li256ELb1ELb1ELi4EEENS1_19SingleTileSchedulerILb1ELb0ELb0ELi80EEEEEEEEEvNT_6ParamsE:
        /* <DEDUP_REMOVED lines=17> */
.L_x_709:
        /* <DEDUP_REMOVED lines=8> */
.L_x_711:
[----:B------:R-:W-:Y:S02]  /*0190*/  MOV R4, c[0x0][0x3a4] ;  /* 0x0000e90000047a02 */ /* 0x000fe40000000f00 */
.L_x_710:
[----:B------:R-:W-:-:S05]  /*01a0*/  IMAD R3, R2, 0x50, RZ ;  /* 0x0000005002037824 */ /* 0x000fca00078e02ff */
[----:B-----5:R-:W-:-:S04]  /*01b0*/  ISETP.GE.AND P0, PT, R3, R4, PT ;  /* 0x000000040300720c */ /* 0x020fc80003f06270 */
[----:B------:R-:W-:Y:S01]  /*01c0*/  SEL R239, R239, 0xffffffff, !P0 ;  /* 0xffffffffefef7807 */ /* 0x000fe20004000000 */
[----:B------:R-:W-:Y:S05]  /*01d0*/  BRA `(.L_x_712) ;  /* 0x0000011000007947 */ /* 0x000fea0003800000 */
.L_x_708:
[----:B---34-:R-:W-:-:S04]  /*01e0*/  ISETP.NE.U32.AND P0, PT, RZ, c[0x0][0x3c0], PT ;  /* 0x0000f000ff007a0c */ /* 0x018fc80003f05070 */
[----:B------:R-:W-:-:S13]  /*01f0*/  ISETP.NE.AND.EX P0, PT, RZ, c[0x0][0x3c4], PT, P0 ;  /* 0x0000f100ff007a0c */ /* 0x000fda0003f05300 */
[----:B------:R-:W-:Y:S05]  /*0200*/  @!P0 BRA `(.L_x_713) ;  /* 0x0000002000008947 */ /* 0x000fea0003800000 */
[----:B------:R1:W5:Y:S01]  /*0210*/  LDG.E R4, [R4.64] ;  /* 0x0000000e04047981 */ /* 0x000362000c1e1900 */
[----:B------:R-:W-:Y:S05]  /*0220*/  BRA `(.L_x_714) ;  /* 0x0000009000007947 */ /* 0x000fea0003800000 */
.L_x_713:
        /* <DEDUP_REMOVED lines=8> */
.L_x_715:
[----:B------:R-:W-:Y:S02]  /*02b0*/  MOV R4, c[0x0][0x3a4] ;  /* 0x0000e90000047a02 */ /* 0x000fe40000000f00 */
.L_x_714:
[----:B------:R-:W-:-:S05]  /*02c0*/  IMAD R3, R2, 0x50, RZ ;  /* 0x0000005002037824 */ /* 0x000fca00078e02ff */
[----:B-----5:R-:W-:-:S04]  /*02d0*/  ISETP.GE.AND P0, PT, R3, R4, PT ;  /* 0x000000040300720c */ /* 0x020fc80003f06270 */
[----:B------:R-:W-:-:S04]  /*02e0*/  SEL R239, R239, 0xffffffff, !P0 ;  /* 0xffffffffefef7807 */ /* 0x000fc80004000000 */
.L_x_712:
        /* <DEDUP_REMOVED lines=9> */
[----:B------:R-:W2:Y:S02]  /*0380*/  @P3 LDG.E R4, [R14.64] ;  /* 0x0000000e0e043981 */ /* 0x000ea4000c1e1900 */
[----:B------:R-:W-:-:S04]  /*0390*/  @P0 IMAD.WIDE R8, R239, R10, c[0x0][0x2d8] ;  /* 0x0000b600ef080625 */ /* 0x000fc800078e020a */
[----:B-1----:R-:W-:Y:S01]  /*03a0*/  IMAD.MOV.U32 R5, RZ, RZ, RZ ;  /* 0x000000ffff057224 */ /* 0x002fe200078e00ff */
[----:B------:R-:W3:Y:S01]  /*03b0*/  @P0 LDG.E R6, [R8.64] ;  /* 0x0000000e08060981 */ /* 0x000ee2000c1e1900 */
[----:B------:R-:W-:Y:S02]  /*03c0*/  IMAD.MOV.U32 R7, RZ, RZ, RZ ;  /* 0x000000ffff077224 */ /* 0x000fe400078e00ff */
[C---:B------:R-:W-:Y:S02]  /*03d0*/  IMAD.WIDE R12, R239.reuse, R10, c[0x0][0x2d0] ;  /* 0x0000b400ef0c7625 */ /* 0x040fe400078e020a */
[----:B------:R1:W5:Y:S04]  /*03e0*/  @P3 LDG.E R5, [R14.64] ;  /* 0x0000000e0e053981 */ /* 0x000368000c1e1900 */
[----:B------:R1:W5:Y:S01]  /*03f0*/  @P2 LDG.E R7, [R12.64] ;  /* 0x0000000e0c072981 */ /* 0x000362000c1e1900 */
[----:B------:R-:W-:Y:S01]  /*0400*/  ULDC UR12, c[0x0][0x168] ;  /* 0x00005a00000c7ab9 */ /* 0x000fe20000000800 */
[----:B--2---:R-:W-:-:S05]  /*0410*/  @P3 IMAD R4, R239, 0x40, R4 ;  /* 0x00000040ef043824 */ /* 0x004fca00078e0204 */
[----:B------:R-:W-:Y:S01]  /*0420*/  @P3 SHF.R.S32.HI R3, RZ, 0x1f, R4 ;  /* 0x0000001fff033819 */ /* 0x000fe20000011404 */
[----:B---3--:R1:W2:Y:S03]  /*0430*/  @P0 R2UR UR12, R6 ;  /* 0x00000000060c03c2 */ /* 0x0082a600000e0000 */
[----:B------:R-:W-:Y:S01]  /*0440*/  @P3 LEA.HI R3, R3, R4, RZ, 0x6 ;  /* 0x0000000403033211 */ /* 0x000fe200078f30ff */
[----:B------:R-:W-:-:S03]  /*0450*/  IMAD.MOV.U32 R4, RZ, RZ, RZ ;  /* 0x000000ffff047224 */ /* 0x000fc600078e00ff */
[----:B------:R-:W-:Y:S01]  /*0460*/  @P3 LOP3.LUT R4, R3, 0xffffffc0, RZ, 0xc0, !PT ;  /* 0xffffffc003043812 */ /* 0x000fe200078ec0ff */
[----:B------:R-:W-:Y:S01]  /*0470*/  IMAD.MOV.U32 R3, RZ, RZ, c[0x0][0x198] ;  /* 0x00006600ff037624 */ /* 0x000fe200078e00ff */
[----:B-12---:R-:W-:Y:S05]  /*0480*/  @P0 BRA `(.L_x_716) ;  /* 0x0000006000000947 */ /* 0x006fea0003800000 */
[----:B------:R-:W-:Y:S05]  /*0490*/  @!P3 BRA `(.L_x_716) ;  /* 0x000000500000b947 */ /* 0x000fea0003800000 */
[----:B------:R-:W2:Y:S04]  /*04a0*/  LDG.E R8, [R14.64] ;  /* 0x0000000e0e087981 */ /* 0x000ea8000c1e1900 */
[----:B------:R-:W3:Y:S01]  /*04b0*/  LDG.E R6, [R14.64+0x4] ;  /* 0x0000040e0e067981 */ /* 0x000ee2000c1e1900 */
[----:B--2---:R-:W1:Y:S08]  /*04c0*/  R2UR UR12, R8 ;  /* 0x00000000080c73c2 */ /* 0x004e7000000e0000 */
[----:B---3--:R-:W1:Y:S02]  /*04d0*/  R2UR UR4, R6 ;  /* 0x00000000060473c2 */ /* 0x008e6400000e0000 */
[----:B-1----:R-:W-:-:S06]  /*04e0*/  UIADD3 UR12, -UR12, UR4, URZ ;  /* 0x000000040c0c7290 */ /* 0x002fcc000fffe13f */
.L_x_716:
[----:B------:R-:W-:-:S04]  /*04f0*/  ISETP.NE.U32.AND P0, PT, RZ, c[0x0][0x2e0], PT ;  /* 0x0000b800ff007a0c */ /* 0x000fc80003f05070 */
[----:B------:R-:W-:-:S13]  /*0500*/  ISETP.NE.AND.EX P0, PT, RZ, c[0x0][0x2e4], PT, P0 ;  /* 0x0000b900ff007a0c */ /* 0x000fda0003f05300 */
[----:B------:R-:W-:Y:S05]  /*0510*/  @!P0 BRA `(.L_x_717) ;  /* 0x0000003000008947 */ /* 0x000fea0003800000 */
[----:B------:R-:W-:-:S05]  /*0520*/  IMAD.WIDE R10, R239, R10, c[0x0][0x2e0] ;  /* 0x0000b800ef0a7625 */ /* 0x000fca00078e020a */
[----:B------:R1:W5:Y:S01]  /*0530*/  LDG.E R3, [R10.64] ;  /* 0x0000000e0a037981 */ /* 0x000362000c1e1900 */
[----:B------:R-:W-:Y:S05]  /*0540*/  BRA `(.L_x_718) ;  /* 0x0000004000007947 */ /* 0x000fea0003800000 */
.L_x_717:
[----:B------:R-:W-:Y:S05]  /*0550*/  @!P2 BRA `(.L_x_718) ;  /* 0x000000300000a947 */ /* 0x000fea0003800000 */
[----:B------:R-:W2:Y:S04]  /*0560*/  LDG.E R3, [R12.64] ;  /* 0x0000000e0c037981 */ /* 0x000ea8000c1e1900 */
[----:B------:R-:W2:Y:S02]  /*0570*/  LDG.E R6, [R12.64+0x4] ;  /* 0x0000040e0c067981 */ /* 0x000ea4000c1e1900 */
[----:B--2---:R-:W-:Y:S02]  /*0580*/  IADD3 R3, -R3, R6, RZ ;  /* 0x0000000603037210 */ /* 0x004fe40007ffe1ff */
.L_x_718:
        /* <DEDUP_REMOVED lines=66> */
[----:B------:R-:W-:Y:S01]  /*09b0*/  IMAD.SHL.U32 R9, R232, 0x4, RZ ;  /* 0x00000004e8097824 */ /* 0x000fe200078e00ff */
[----:B------:R-:W-:Y:S01]  /*09c0*/  SHF.R.S32.HI R13, RZ, 0x1f, R0 ;  /* 0x0000001fff0d7819 */ /* 0x000fe20000011400 */
[----:B-1----:R-:W-:Y:S01]  /*09d0*/  IMAD R11, R4, 0xc0, RZ ;  /* 0x000000c0040b7824 */ /* 0x002fe200078e02ff */
[----:B------:R-:W-:Y:S01]  /*09e0*/  ISETP.NE.AND P1, PT, R6, 0x1, PT ;  /* 0x000000010600780c */ /* 0x000fe20003f25270 */
[----:B------:R-:W-:Y:S01]  /*09f0*/  UMOV UR6, 0x5 ;  /* 0x0000000500067882 */ /* 0x000fe20000000000 */
[----:B------:R-:W-:Y:S01]  /*0a00*/  SHF.R.S32.HI R6, RZ, 0x1f, R4 ;  /* 0x0000001fff067819 */ /* 0x000fe20000011404 */
[----:B------:R-:W-:Y:S01]  /*0a10*/  IMAD R17, R13, c[0x0][0x288], RZ ;  /* 0x0000a2000d117a24 */ /* 0x000fe200078e02ff */
[----:B------:R-:W-:Y:S01]  /*0a20*/  IADD3 R28, P0, R9, R4, RZ ;  /* 0x00000004091c7210 */ /* 0x000fe20007f1e0ff */
[----:B------:R-:W-:Y:S01]  /*0a30*/  ULDC.64 UR4, c[0x0][0x1d8] ;  /* 0x0000760000047ab9 */ /* 0x000fe20000000a00 */
[----:B------:R-:W-:Y:S01]  /*0a40*/  SEL R240, R239, RZ, !P3 ;  /* 0x000000ffeff07207 */ /* 0x000fe20005800000 */
[----:B------:R-:W-:Y:S01]  /*0a50*/  USHF.L.U64.HI UR5, UR4, UR6, UR5 ;  /* 0x0000000604057299 */ /* 0x000fe20008010205 */
[----:B------:R-:W-:Y:S01]  /*0a60*/  LEA.HI.X.SX32 R29, R9, R6, 0x1, P0 ;  /* 0x00000006091d7211 */ /* 0x000fe200000f0eff */
[----:B------:R-:W-:Y:S01]  /*0a70*/  IMAD.MOV.U32 R9, RZ, RZ, R0 ;  /* 0x000000ffff097224 */ /* 0x000fe200078e0000 */
[----:B------:R-:W-:Y:S01]  /*0a80*/  SHF.R.S32.HI R6, RZ, 0x1f, R232 ;  /* 0x0000001fff067819 */ /* 0x000fe200000114e8 */
[----:B------:R-:W-:Y:S01]  /*0a90*/  USHF.L.U32 UR4, UR4, 0x5, URZ ;  /* 0x0000000504047899 */ /* 0x000fe2000800063f */
[-C--:B------:R-:W-:Y:S01]  /*0aa0*/  IADD3 R26, P0, R11, R232.reuse, RZ ;  /* 0x000000e80b1a7210 */ /* 0x080fe20007f1e0ff */
[C---:B------:R-:W-:Y:S01]  /*0ab0*/  @P1 IMAD.HI.U32 R4, R0.reuse, c[0x0][0x24c], RZ ;  /* 0x0000930000041a27 */ /* 0x040fe200078e00ff */
[----:B------:R-:W-:Y:S01]  /*0ac0*/  ULDC.64 UR8, c[0x0][0x178] ;  /* 0x00005e0000087ab9 */ /* 0x000fe20000000a00 */
[----:B------:R-:W-:Y:S01]  /*0ad0*/  LEA.HI R227, R19, R232, RZ, 0x7 ;  /* 0x000000e813e37211 */ /* 0x000fe200078f38ff */
[----:B------:R-:W-:Y:S01]  /*0ae0*/  USHF.L.U32 UR11, UR8, 0x5, URZ ;  /* 0x00000005080b7899 */ /* 0x000fe2000800063f */
[----:B------:R-:W-:Y:S01]  /*0af0*/  LEA.HI.X.SX32 R27, R11, R6, 0x1, P0 ;  /* 0x000000060b1b7211 */ /* 0x000fe200000f0eff */
[----:B------:R-:W-:Y:S01]  /*0b00*/  IMAD R11, R13, c[0x0][0x270], RZ ;  /* 0x00009c000d0b7a24 */ /* 0x000fe200078e02ff */
[----:B------:R-:W-:Y:S01]  /*0b10*/  LEA.HI R6, R19, R232, RZ, 0x3 ;  /* 0x000000e813067211 */ /* 0x000fe200078f18ff */
[C---:B------:R-:W-:Y:S01]  /*0b20*/  IMAD.WIDE.U32 R14, R0.reuse, c[0x0][0x270], R28 ;  /* 0x00009c00000e7a25 */ /* 0x040fe200078e001c */
[----:B------:R-:W-:Y:S01]  /*0b30*/  @P1 SHF.R.U32.HI R9, RZ, c[0x0][0x250], R4 ;  /* 0x00009400ff091a19 */ /* 0x000fe20000011604 */
[----:B------:R-:W-:Y:S01]  /*0b40*/  USHF.L.U32 UR10, UR11, 0x1, URZ ;  /* 0x000000010b0a7899 */ /* 0x000fe2000800063f */
[----:B------:R-:W-:Y:S01]  /*0b50*/  SHF.R.S32.HI R238, RZ, 0x3, R6 ;  /* 0x00000003ffee7819 */ /* 0x000fe20000011406 */
[----:B------:R-:W-:Y:S01]  /*0b60*/  IMAD R30, R0, c[0x0][0x274], R11 ;  /* 0x00009d00001e7a24 */ /* 0x000fe200078e020b */
[----:B------:R-:W-:Y:S01]  /*0b70*/  LOP3.LUT R21, R6, 0xfffffff8, RZ, 0xc0, !PT ;  /* 0xfffffff806157812 */ /* 0x000fe200078ec0ff */
[----:B------:R-:W-:Y:S01]  /*0b80*/  IMAD.WIDE.U32 R28, R0, c[0x0][0x288], R28 ;  /* 0x0000a200001c7a25 */ /* 0x000fe200078e001c */
[----:B------:R-:W-:Y:S01]  /*0b90*/  SHF.R.S32.HI R8, RZ, 0x1f, R238 ;  /* 0x0000001fff087819 */ /* 0x000fe200000114ee */
[----:B------:R-:W-:Y:S01]  /*0ba0*/  CS2R R170, SRZ ;  /* 0x0000000000aa7805 */ /* 0x000fe2000001ff00 */
[----:B-----5:R-:W-:Y:S01]  /*0bb0*/  IADD3 R20, P0, R238, R7, RZ ;  /* 0x00000007ee147210 */ /* 0x020fe20007f1e0ff */
[----:B------:R-:W-:Y:S01]  /*0bc0*/  IMAD.IADD R4, R232, 0x1, -R21 ;  /* 0x00000001e8047824 */ /* 0x000fe200078e0a15 */
[C---:B------:R-:W-:Y:S01]  /*0bd0*/  IADD3 R11, P1, R238.reuse, R5, RZ ;  /* 0x00000005ee0b7210 */ /* 0x040fe20007f3e0ff */
[----:B------:R-:W-:Y:S01]  /*0be0*/  IMAD.IADD R31, R15, 0x1, R30 ;  /* 0x000000010f1f7824 */ /* 0x000fe200078e021e */
[-C--:B------:R-:W-:Y:S01]  /*0bf0*/  LEA.HI.X.SX32 R21, R7, R8.reuse, 0x1, P0 ;  /* 0x0000000807157211 */ /* 0x080fe200000f0eff */
[----:B------:R-:W-:Y:S01]  /*0c00*/  IMAD.SHL.U32 R7, R238, 0x40, RZ ;  /* 0x00000040ee077824 */ /* 0x000fe200078e00ff */
[----:B------:R-:W-:Y:S01]  /*0c10*/  SHF.R.S32.HI R32, RZ, 0x1f, R9 ;  /* 0x0000001fff207819 */ /* 0x000fe20000011409 */
[----:B------:R-:W-:Y:S01]  /*0c20*/  IMAD.SHL.U32 R24, R4, 0x8, RZ ;  /* 0x0000000804187824 */ /* 0x000fe200078e00ff */
[----:B------:R-:W-:Y:S01]  /*0c30*/  LEA.HI.X.SX32 R12, R5, R8, 0x1, P1 ;  /* 0x00000008050c7211 */ /* 0x000fe200008f0eff */
[----:B------:R-:W-:Y:S01]  /*0c40*/  IMAD R5, R0, c[0x0][0x28c], R17 ;  /* 0x0000a30000057a24 */ /* 0x000fe200078e0211 */
[----:B------:R-:W-:Y:S01]  /*0c50*/  LOP3.LUT R7, R7, 0x1c0, RZ, 0xc0, !PT ;  /* 0x000001c007077812 */ /* 0x000fe200078ec0ff */
[C---:B------:R-:W-:Y:S01]  /*0c60*/  IMAD R34, R32.reuse, c[0x0][0x1e0], RZ ;  /* 0x0000780020227a24 */ /* 0x040fe200078e02ff */
[--C-:B------:R-:W-:Y:S01]  /*0c70*/  SHF.R.S32.HI R25, RZ, 0x1f, R24.reuse ;  /* 0x0000001fff197819 */ /* 0x100fe20000011418 */
[----:B------:R-:W-:Y:S01]  /*0c80*/  IMAD.IADD R29, R29, 0x1, R5 ;  /* 0x000000011d1d7824 */ /* 0x000fe200078e0205 */
[----:B------:R-:W-:Y:S01]  /*0c90*/  LOP3.LUT R5, R7, 0x38, R24, 0xf8, !PT ;  /* 0x0000003807057812 */ /* 0x000fe200078ef818 */
[----:B------:R-:W-:Y:S01]  /*0ca0*/  IMAD R32, R32, c[0x0][0x1b0], RZ ;  /* 0x00006c0020207a24 */ /* 0x000fe200078e02ff */
[----:B------:R-:W-:Y:S01]  /*0cb0*/  SHF.R.U32.HI R234, RZ, 0x3, R7 ;  /* 0x00000003ffea7819 */ /* 0x000fe20000011607 */
[----:B------:R-:W-:Y:S01]  /*0cc0*/  IMAD.MOV.U32 R30, RZ, RZ, R14 ;  /* 0x000000ffff1e7224 */ /* 0x000fe200078e000e */
[----:B------:R-:W-:Y:S01]  /*0cd0*/  SHF.R.S32.HI R8, RZ, 0x1f, R239 ;  /* 0x0000001fff087819 */ /* 0x000fe200000114ef */
[----:B------:R-:W-:Y:S01]  /*0ce0*/  IMAD R32, R9, c[0x0][0x1b4], R32 ;  /* 0x00006d0009207a24 */ /* 0x000fe200078e0220 */
[----:B------:R-:W-:Y:S01]  /*0cf0*/  LOP3.LUT R234, R5, R234, RZ, 0x3c, !PT ;  /* 0x000000ea05ea7212 */ /* 0x000fe200078e3cff */
[C---:B------:R-:W-:Y:S01]  /*0d00*/  IMAD.WIDE.U32 R14, R9.reuse, c[0x0][0x1b0], R24 ;  /* 0x00006c00090e7a25 */ /* 0x040fe200078e0018 */
[C---:B------:R-:W-:Y:S01]  /*0d10*/  SEL R5, R8.reuse, RZ, !P2 ;  /* 0x000000ff08057207 */ /* 0x040fe20005000000 */
[----:B------:R-:W-:Y:S01]  /*0d20*/  CS2R R168, SRZ ;  /* 0x0000000000a87805 */ /* 0x000fe2000001ff00 */
[----:B------:R-:W-:Y:S01]  /*0d30*/  SEL R8, R8, RZ, !P3 ;  /* 0x000000ff08087207 */ /* 0x000fe20005800000 */
[C---:B------:R-:W-:Y:S01]  /*0d40*/  IMAD R34, R9.reuse, c[0x0][0x1e4], R34 ;  /* 0x0000790009227a24 */ /* 0x040fe200078e0222 */
[----:B------:R-:W-:Y:S01]  /*0d50*/  IADD3 R10, R24, 0x40, RZ ;  /* 0x00000040180a7810 */ /* 0x000fe20007ffe0ff */
[----:B------:R-:W-:Y:S01]  /*0d60*/  IMAD.WIDE.U32 R16, R9, c[0x0][0x1e0], R24 ;  /* 0x0000780009107a25 */ /* 0x000fe200078e0018 */
[----:B------:R-:W-:Y:S01]  /*0d70*/  SHF.R.S32.HI R227, RZ, 0x7, R227 ;  /* 0x00000007ffe37819 */ /* 0x000fe200000114e3 */
[----:B------:R-:W-:Y:S01]  /*0d80*/  CS2R R166, SRZ ;  /* 0x0000000000a67805 */ /* 0x000fe2000001ff00 */
[----:B------:R-:W-:Y:S01]  /*0d90*/  ISETP.GE.AND P3, PT, R10, c[0x0][0x1cc], PT ;  /* 0x000073000a007a0c */ /* 0x000fe20003f66270 */
[----:B------:R-:W-:Y:S01]  /*0da0*/  IMAD.IADD R33, R15, 0x1, R32 ;  /* 0x000000010f217824 */ /* 0x000fe200078e0220 */
[----:B------:R-:W-:Y:S01]  /*0db0*/  LEA.HI R230, R227, R227, RZ, 0x1 ;  /* 0x000000e3e3e67211 */ /* 0x000fe200078f08ff */
[----:B------:R-:W-:Y:S01]  /*0dc0*/  IMAD.MOV.U32 R32, RZ, RZ, R14 ;  /* 0x000000ffff207224 */ /* 0x000fe200078e000e */
[----:B------:R-:W-:Y:S01]  /*0dd0*/  SEL R14, R239, RZ, !P2 ;  /* 0x000000ffef0e7207 */ /* 0x000fe20005000000 */
[----:B------:R-:W-:Y:S01]  /*0de0*/  IMAD.IADD R35, R17, 0x1, R34 ;  /* 0x0000000111237824 */ /* 0x000fe200078e0222 */
[----:B------:R-:W-:Y:S01]  /*0df0*/  LOP3.LUT R230, R230, 0xfffffffe, RZ, 0xc0, !PT ;  /* 0xfffffffee6e67812 */ /* 0x000fe200078ec0ff */
[----:B------:R-:W-:Y:S01]  /*0e00*/  IMAD.MOV.U32 R34, RZ, RZ, R16 ;  /* 0x000000ffff227224 */ /* 0x000fe200078e0010 */
[----:B------:R-:W-:Y:S01]  /*0e10*/  CS2R R164, SRZ ;  /* 0x0000000000a47805 */ /* 0x000fe2000001ff00 */
[C---:B------:R-:W-:Y:S01]  /*0e20*/  IMAD R15, R5.reuse, c[0x0][0x1e8], RZ ;  /* 0x00007a00050f7a24 */ /* 0x040fe200078e02ff */
[----:B------:R-:W-:Y:S01]  /*0e30*/  CS2R R162, SRZ ;  /* 0x0000000000a27805 */ /* 0x000fe2000001ff00 */
[----:B------:R-:W-:Y:S01]  /*0e40*/  IMAD R5, R5, c[0x0][0x1b8], RZ ;  /* 0x00006e0005057a24 */ /* 0x000fe200078e02ff */
[----:B------:R-:W-:Y:S01]  /*0e50*/  CS2R R160, SRZ ;  /* 0x0000000000a07805 */ /* 0x000fe2000001ff00 */
[C---:B------:R-:W-:Y:S01]  /*0e60*/  IMAD R7, R8.reuse, c[0x0][0x278], RZ ;  /* 0x00009e0008077a24 */ /* 0x040fe200078e02ff */
[----:B------:R-:W-:Y:S01]  /*0e70*/  CS2R R158, SRZ ;  /* 0x00000000009e7805 */ /* 0x000fe2000001ff00 */
[----:B------:R-:W-:Y:S01]  /*0e80*/  IMAD R9, R8, c[0x0][0x290], RZ ;  /* 0x0000a40008097a24 */ /* 0x000fe200078e02ff */
[----:B------:R-:W-:Y:S01]  /*0e90*/  CS2R R156, SRZ ;  /* 0x00000000009c7805 */ /* 0x000fe2000001ff00 */
[C---:B------:R-:W-:Y:S01]  /*0ea0*/  IMAD R16, R14.reuse, c[0x0][0x1ec], R15 ;  /* 0x00007b000e107a24 */ /* 0x040fe200078e020f */
[----:B------:R-:W-:Y:S01]  /*0eb0*/  CS2R R154, SRZ ;  /* 0x00000000009a7805 */ /* 0x000fe2000001ff00 */
[----:B------:R-:W-:Y:S01]  /*0ec0*/  IMAD.WIDE.U32 R34, R14, c[0x0][0x1e8], R34 ;  /* 0x00007a000e227a25 */ /* 0x000fe200078e0022 */
[----:B------:R-:W-:Y:S01]  /*0ed0*/  CS2R R152, SRZ ;  /* 0x0000000000987805 */ /* 0x000fe2000001ff00 */
[----:B------:R-:W-:Y:S01]  /*0ee0*/  CS2R R150, SRZ ;  /* 0x0000000000967805 */ /* 0x000fe2000001ff00 */
[----:B------:R-:W-:Y:S01]  /*0ef0*/  CS2R R148, SRZ ;  /* 0x0000000000947805 */ /* 0x000fe2000001ff00 */
[----:B------:R-:W-:Y:S01]  /*0f00*/  IMAD.WIDE R20, R2, 0x50, R20 ;  /* 0x0000005002147825 */ /* 0x000fe200078e0214 */
[----:B------:R-:W-:Y:S01]  /*0f10*/  CS2R R146, SRZ ;  /* 0x0000000000927805 */ /* 0x000fe2000001ff00 */
[----:B------:R-:W-:Y:S01]  /*0f20*/  CS2R R144, SRZ ;  /* 0x0000000000907805 */ /* 0x000fe2000001ff00 */
[----:B------:R-:W-:Y:S01]  /*0f30*/  CS2R R142, SRZ ;  /* 0x00000000008e7805 */ /* 0x000fe2000001ff00 */
[C---:B------:R-:W-:Y:S01]  /*0f40*/  IMAD R7, R240.reuse, c[0x0][0x27c], R7 ;  /* 0x00009f00f0077a24 */ /* 0x040fe200078e0207 */
[----:B------:R-:W-:Y:S01]  /*0f50*/  CS2R R140, SRZ ;  /* 0x00000000008c7805 */ /* 0x000fe2000001ff00 */
[----:B------:R-:W-:Y:S01]  /*0f60*/  IMAD R9, R240, c[0x0][0x294], R9 ;  /* 0x0000a500f0097a24 */ /* 0x000fe200078e0209 */
[----:B------:R-:W-:Y:S01]  /*0f70*/  CS2R R138, SRZ ;  /* 0x00000000008a7805 */ /* 0x000fe2000001ff00 */
[----:B------:R-:W-:Y:S01]  /*0f80*/  IMAD R22, R14, c[0x0][0x1bc], R5 ;  /* 0x00006f000e167a24 */ /* 0x000fe200078e0205 */
[----:B------:R-:W-:Y:S01]  /*0f90*/  CS2R R136, SRZ ;  /* 0x0000000000887805 */ /* 0x000fe2000001ff00 */
[----:B------:R-:W-:Y:S01]  /*0fa0*/  IMAD.IADD R17, R35, 0x1, R16 ;  /* 0x0000000123117824 */ /* 0x000fe200078e0210 */
[----:B------:R-:W-:Y:S01]  /*0fb0*/  CS2R R134, SRZ ;  /* 0x0000000000867805 */ /* 0x000fe2000001ff00 */
[C---:B------:R-:W-:Y:S01]  /*0fc0*/  IMAD.WIDE.U32 R30, R240.reuse, c[0x0][0x278], R30 ;  /* 0x00009e00f01e7a25 */ /* 0x040fe200078e001e */
[----:B------:R-:W-:Y:S01]  /*0fd0*/  CS2R R132, SRZ ;  /* 0x0000000000847805 */ /* 0x000fe2000001ff00 */
[----:B------:R-:W-:Y:S01]  /*0fe0*/  CS2R R130, SRZ ;  /* 0x0000000000827805 */ /* 0x000fe2000001ff00 */
[----:B------:R-:W-:Y:S01]  /*0ff0*/  CS2R R128, SRZ ;  /* 0x0000000000807805 */ /* 0x000fe2000001ff00 */
[----:B------:R-:W-:Y:S01]  /*1000*/  IMAD.WIDE.U32 R28, R240, c[0x0][0x290], R28 ;  /* 0x0000a400f01c7a25 */ /* 0x000fe200078e001c */
[----:B------:R-:W-:Y:S01]  /*1010*/  LEA R244, P1, R30, c[0x0][0x258], 0x2 ;  /* 0x000096001ef47a11 */ /* 0x000fe200078210ff */
[----:B------:R-:W-:Y:S01]  /*1020*/  CS2R R126, SRZ ;  /* 0x00000000007e7805 */ /* 0x000fe2000001ff00 */
[----:B------:R-:W-:Y:S01]  /*1030*/  CS2R R124, SRZ ;  /* 0x00000000007c7805 */ /* 0x000fe2000001ff00 */
[----:B------:R-:W-:Y:S01]  /*1040*/  IMAD.MOV.U32 R16, RZ, RZ, R34 ;  /* 0x000000ffff107224 */ /* 0x000fe200078e0022 */
[----:B------:R-:W-:Y:S01]  /*1050*/  LEA R242, P0, R28, c[0x0][0x280], 0x2 ;  /* 0x0000a0001cf27a11 */ /* 0x000fe200078010ff */
[----:B------:R-:W-:Y:S01]  /*1060*/  IMAD R5, R21, c[0x0][0x1d8], RZ ;  /* 0x0000760015057a24 */ /* 0x000fe200078e02ff */
[----:B------:R-:W-:Y:S01]  /*1070*/  CS2R R122, SRZ ;  /* 0x00000000007a7805 */ /* 0x000fe2000001ff00 */
[----:B------:R-:W-:Y:S01]  /*1080*/  IMAD.IADD R7, R31, 0x1, R7 ;  /* 0x000000011f077824 */ /* 0x000fe200078e0207 */
[----:B------:R-:W-:Y:S01]  /*1090*/  CS2R R120, SRZ ;  /* 0x0000000000787805 */ /* 0x000fe2000001ff00 */
[----:B------:R-:W-:Y:S01]  /*10a0*/  IMAD.IADD R9, R29, 0x1, R9 ;  /* 0x000000011d097824 */ /* 0x000fe200078e0209 */
[----:B------:R-:W-:Y:S01]  /*10b0*/  CS2R R118, SRZ ;  /* 0x0000000000767805 */ /* 0x000fe2000001ff00 */
[----:B------:R-:W-:Y:S01]  /*10c0*/  IMAD R5, R20, c[0x0][0x1dc], R5 ;  /* 0x0000770014057a24 */ /* 0x000fe200078e0205 */
[----:B------:R-:W-:Y:S01]  /*10d0*/  LEA.HI.X R245, R30, c[0x0][0x25c], R7, 0x2, P1 ;  /* 0x000097001ef57a11 */ /* 0x000fe200008f1407 */
[----:B------:R-:W-:Y:S01]  /*10e0*/  IMAD.WIDE.U32 R16, R20, c[0x0][0x1d8], R16 ;  /* 0x0000760014107a25 */ /* 0x000fe200078e0010 */
[----:B------:R-:W-:Y:S01]  /*10f0*/  LEA.HI.X R243, R28, c[0x0][0x284], R9, 0x2, P0 ;  /* 0x0000a1001cf37a11 */ /* 0x000fe200000f1409 */
[----:B------:R-:W-:Y:S01]  /*1100*/  CS2R R116, SRZ ;  /* 0x0000000000747805 */ /* 0x000fe2000001ff00 */
[----:B------:R-:W-:Y:S01]  /*1110*/  LEA.HI R7, R19, R232, RZ, 0x6 ;  /* 0x000000e813077211 */ /* 0x000fe200078f30ff */
[----:B------:R-:W-:Y:S01]  /*1120*/  IMAD.IADD R5, R17, 0x1, R5 ;  /* 0x0000000111057824 */ /* 0x000fe200078e0205 */
[----:B------:R-:W-:Y:S01]  /*1130*/  LEA R30, P0, R16, c[0x0][0x1c0], 0x1 ;  /* 0x00007000101e7a11 */ /* 0x000fe200078008ff */
[----:B------:R-:W-:Y:S01]  /*1140*/  IMAD.WIDE.U32 R14, R14, c[0x0][0x1b8], R32 ;  /* 0x00006e000e0e7a25 */ /* 0x000fe200078e0020 */
[----:B------:R-:W-:Y:S01]  /*1150*/  ISETP.GE.AND P1, PT, R24, c[0x0][0x1cc], PT ;  /* 0x0000730018007a0c */ /* 0x000fe20003f26270 */
[----:B------:R-:W-:Y:S01]  /*1160*/  CS2R R114, SRZ ;  /* 0x0000000000727805 */ /* 0x000fe2000001ff00 */
[----:B------:R-:W-:Y:S01]  /*1170*/  LEA.HI.X R31, R16, c[0x0][0x1c4], R5, 0x1, P0 ;  /* 0x00007100101f7a11 */ /* 0x000fe200000f0c05 */
[----:B------:R-:W-:Y:S01]  /*1180*/  IMAD.IADD R5, R3, 0x1, -R238 ;  /* 0x0000000103057824 */ /* 0x000fe200078e0aee */
[----:B------:R-:W-:Y:S01]  /*1190*/  SHF.R.S32.HI R7, RZ, 0x6, R7 ;  /* 0x00000006ff077819 */ /* 0x000fe20000011407 */
[----:B------:R-:W-:Y:S01]  /*11a0*/  IMAD.IADD R23, R15, 0x1, R22 ;  /* 0x000000010f177824 */ /* 0x000fe200078e0216 */
[----:B------:R-:W-:Y:S01]  /*11b0*/  ISETP.GT.AND P0, PT, R232, 0x7f, PT ;  /* 0x0000007fe800780c */ /* 0x000fe20003f04270 */
[----:B------:R-:W-:Y:S01]  /*11c0*/  IMAD R5, R2, -0x50, R5 ;  /* 0xffffffb002057824 */ /* 0x000fe200078e0205 */
[----:B------:R-:W-:Y:S01]  /*11d0*/  IADD3 R9, R24, 0x80, RZ ;  /* 0x0000008018097810 */ /* 0x000fe20007ffe0ff */
[----:B------:R-:W-:Y:S01]  /*11e0*/  IMAD.MOV.U32 R22, RZ, RZ, R14 ;  /* 0x000000ffff167224 */ /* 0x000fe200078e000e */
[----:B------:R-:W-:Y:S01]  /*11f0*/  CS2R R112, SRZ ;  /* 0x0000000000707805 */ /* 0x000fe2000001ff00 */
[----:B------:R-:W-:Y:S01]  /*1200*/  IMAD.MOV.U32 R14, RZ, RZ, c[0x0][0x1d8] ;  /* 0x00007600ff0e7624 */ /* 0x000fe200078e00ff */
[----:B------:R-:W-:Y:S01]  /*1210*/  ISETP.LT.OR P2, PT, R5, 0x1, P1 ;  /* 0x000000010500780c */ /* 0x000fe20000f41670 */
[----:B------:R-:W-:Y:S01]  /*1220*/  IMAD.MOV.U32 R15, RZ, RZ, c[0x0][0x1dc] ;  /* 0x00007700ff0f7624 */ /* 0x000fe200078e00ff */
[----:B------:R-:W-:Y:S01]  /*1230*/  ISETP.GE.AND P5, PT, R9, c[0x0][0x1cc], PT ;  /* 0x0000730009007a0c */ /* 0x000fe20003fa6270 */
[----:B------:R-:W-:Y:S01]  /*1240*/  IMAD R234, R7, 0x200, R234 ;  /* 0x0000020007ea7824 */ /* 0x000fe200078e02ea */
[----:B------:R-:W-:Y:S01]  /*1250*/  LEA R28, P4, R14, R30, 0x6 ;  /* 0x0000001e0e1c7211 */ /* 0x000fe200078830ff */
[----:B------:R-:W-:Y:S01]  /*1260*/  IMAD R16, R21, c[0x0][0x1a8], RZ ;  /* 0x00006a0015107a24 */ /* 0x000fe200078e02ff */
[C---:B------:R-:W-:Y:S01]  /*1270*/  ISETP.LT.OR P6, PT, R5.reuse, 0x1, P3 ;  /* 0x000000010500780c */ /* 0x040fe20001fc1670 */
[----:B------:R-:W-:Y:S01]  /*1280*/  IMAD.SHL.U32 R234, R234, 0x2, RZ ;  /* 0x00000002eaea7824 */ /* 0x000fe200078e00ff */
[----:B------:R-:W-:Y:S01]  /*1290*/  LEA.HI.X R29, R14, R31, R15, 0x6, P4 ;  /* 0x0000001f0e1d7211 */ /* 0x000fe200020f340f */
[----:B------:R-:W-:Y:S01]  /*12a0*/  IMAD.U32 R15, RZ, RZ, UR4 ;  /* 0x00000004ff0f7e24 */ /* 0x000fe2000f8e00ff */
[C---:B------:R-:W-:Y:S01]  /*12b0*/  ISETP.LT.OR P4, PT, R5.reuse, 0x1, P5 ;  /* 0x000000010500780c */ /* 0x040fe20002f81670 */
[----:B------:R-:W-:Y:S01]  /*12c0*/  IMAD.U32 R14, RZ, RZ, UR5 ;  /* 0x00000005ff0e7e24 */ /* 0x000fe2000f8e00ff */
[----:B------:R-:W-:Y:S01]  /*12d0*/  ISETP.LT.OR P1, PT, R5, 0x21, P1 ;  /* 0x000000210500780c */ /* 0x000fe20000f21670 */
[----:B------:R-:W-:Y:S01]  /*12e0*/  @!PT LDS RZ, [RZ] ;  /* 0x00000000fffff984 */ /* 0x000fe20000000800 */
[----:B------:R-:W-:Y:S01]  /*12f0*/  @!PT LDS RZ, [RZ] ;  /* 0x00000000fffff984 */ /* 0x000fe20000000800 */
[----:B------:R-:W-:Y:S01]  /*1300*/  @!PT LDS RZ, [RZ] ;  /* 0x00000000fffff984 */ /* 0x000fe20000000800 */
[----:B------:R1:W-:Y:S01]  /*1310*/  LDGSTS.E.BYPASS.LTC128B.128 [R234+0x7880], [R30.64], !P2 ;  /* 0x078800001eea7fae */ /* 0x0003e2000d101d4e */
[----:B------:R-:W-:Y:S01]  /*1320*/  @!P0 LEA R32, P2, R15, R28, 0x1 ;  /* 0x0000001c0f208211 */ /* 0x000fe200078408ff */
[C---:B------:R-:W-:Y:S01]  /*1330*/  IMAD R16, R20.reuse, c[0x0][0x1ac], R16 ;  /* 0x00006b0014107a24 */ /* 0x040fe200078e0210 */
[----:B------:R-:W-:Y:S01]  /*1340*/  ISETP.LT.OR P5, PT, R5, 0x21, P5 ;  /* 0x000000210500780c */ /* 0x000fe20002fa1670 */
[----:B------:R-:W-:Y:S01]  /*1350*/  IMAD.WIDE.U32 R20, R20, c[0x0][0x1a8], R22 ;  /* 0x00006a0014147a25 */ /* 0x000fe200078e0016 */
[----:B------:R-:W-:Y:S01]  /*1360*/  @!P0 LEA.HI.X R33, R15, R29, R14, 0x1, P2 ;  /* 0x0000001d0f218211 */ /* 0x000fe200010f0c0e */
[----:B------:R1:W-:Y:S01]  /*1370*/  LDGSTS.E.BYPASS.LTC128B.128 [R234+0xa080], [R30.64+0x80], !P6 ;  /* 0x0a0800801eea7fae */ /* 0x0003e2000f101d4e */
[C---:B------:R-:W-:Y:S01]  /*1380*/  @!P0 ISETP.GE.AND P2, PT, R5.reuse, 0x41, PT ;  /* 0x000000410500880c */ /* 0x040fe20003f46270 */
[----:B------:R-:W-:Y:S01]  /*1390*/  IMAD R14, R12, c[0x0][0x178], RZ ;  /* 0x00005e000c0e7a24 */ /* 0x000fe200078e02ff */
[----:B------:R-:W-:Y:S01]  /*13a0*/  ISETP.LT.OR P6, PT, R5, 0x21, P3 ;  /* 0x000000210500780c */ /* 0x000fe20001fc1670 */
[----:B------:R1:W-:Y:S01]  /*13b0*/  LDGSTS.E.BYPASS.LTC128B.128 [R234+0xc880], [R30.64+0x100], !P4 ;  /* 0x0c8801001eea7fae */ /* 0x0003e2000e101d4e */
[C---:B------:R-:W-:Y:S01]  /*13c0*/  @!P0 ISETP.GE.OR P4, PT, R24.reuse, c[0x0][0x1cc], !P2 ;  /* 0x0000730018008a0c */ /* 0x040fe20005786670 */
[----:B------:R-:W-:Y:S01]  /*13d0*/  IMAD R14, R11, c[0x0][0x17c], R14 ;  /* 0x00005f000b0e7a24 */ /* 0x000fe200078e020e */
[----:B------:R-:W-:Y:S01]  /*13e0*/  @!P0 ISETP.LT.OR P3, PT, R5, 0x41, P3 ;  /* 0x000000410500880c */ /* 0x000fe20001f61670 */
[----:B------:R-:W-:Y:S01]  /*13f0*/  IMAD.WIDE.U32 R22, R11, c[0x0][0x178], R24 ;  /* 0x00005e000b167a25 */ /* 0x000fe200078e0018 */
[----:B------:R-:W-:Y:S01]  /*1400*/  @!P0 ISETP.GE.OR P2, PT, R9, c[0x0][0x1cc], !P2 ;  /* 0x0000730009008a0c */ /* 0x000fe20005746670 */
[----:B------:R2:W-:Y:S01]  /*1410*/  LDGSTS.E.BYPASS.LTC128B.128 [R234+0x8880], [R28.64], !P1 ;  /* 0x088800001cea7fae */ /* 0x0005e2000c901d4e */
[----:B------:R-:W-:Y:S01]  /*1420*/  ULDC.64 UR4, c[0x0][0x1a8] ;  /* 0x00006a0000047ab9 */ /* 0x000fe20000000a00 */
[----:B------:R-:W-:Y:S01]  /*1430*/  IMAD.IADD R23, R23, 0x1, R14 ;  /* 0x0000000117177824 */ /* 0x000fe200078e020e */
[----:B------:R-:W-:Y:S01]  /*1440*/  USHF.L.U32 UR7, UR4, 0x5, URZ ;  /* 0x0000000504077899 */ /* 0x000fe2000800063f */
[----:B------:R-:W-:Y:S01]  /*1450*/  IMAD.IADD R16, R21, 0x1, R16 ;  /* 0x0000000115107824 */ /* 0x000fe200078e0210 */
[----:B------:R-:W-:Y:S01]  /*1460*/  USHF.L.U64.HI UR5, UR4, UR6, UR5 ;  /* 0x0000000604057299 */ /* 0x000fe20008010205 */
[----:B------:R2:W-:Y:S01]  /*1470*/  LDGSTS.E.BYPASS.LTC128B.128 [R234+0xb080], [R28.64+0x80], !P6 ;  /* 0x0b0800801cea7fae */ /* 0x0005e2000f101d4e */
[----:B------:R-:W-:Y:S01]  /*1480*/  ISETP.GE.AND P6, PT, R24, c[0x0][0x19c], PT ;  /* 0x0000670018007a0c */ /* 0x000fe20003fc6270 */
[----:B------:R-:W-:Y:S01]  /*1490*/  IMAD.MOV.U32 R14, RZ, RZ, c[0x0][0x1a8] ;  /* 0x00006a00ff0e7624 */ /* 0x000fe200078e00ff */
[----:B------:R-:W-:Y:S01]  /*14a0*/  CS2R R82, SRZ ;  /* 0x0000000000527805 */ /* 0x000fe2000001ff00 */
[----:B------:R2:W-:Y:S01]  /*14b0*/  LDGSTS.E.BYPASS.LTC128B.128 [R234+0xd880], [R28.64+0x100], !P5 ;  /* 0x0d8801001cea7fae */ /* 0x0005e2000e901d4e */
[----:B------:R-:W-:Y:S01]  /*14c0*/  IMAD.MOV.U32 R15, RZ, RZ, c[0x0][0x1ac] ;  /* 0x00006b00ff0f7624 */ /* 0x000fe200078e00ff */
[----:B------:R-:W-:Y:S01]  /*14d0*/  ISETP.GE.AND P5, PT, R10, c[0x0][0x19c], PT ;  /* 0x000067000a007a0c */ /* 0x000fe20003fa6270 */
[----:B------:R-:W-:Y:S01]  /*14e0*/  IMAD R17, R13, c[0x0][0x180], RZ ;  /* 0x000060000d117a24 */ /* 0x000fe200078e02ff */
[----:B------:R3:W-:Y:S01]  /*14f0*/  @!P0 LDGSTS.E.BYPASS.LTC128B.128 [R234+0x9880], [R32.64], !P4 ;  /* 0x0988000020ea8fae */ /* 0x0007e2000e101d4e */
[C---:B------:R-:W-:Y:S01]  /*1500*/  ISETP.LT.OR P4, PT, R5.reuse, 0x1, P6 ;  /* 0x000000010500780c */ /* 0x040fe20003781670 */
[----:B------:R-:W-:Y:S01]  /*1510*/  IMAD.WIDE.U32 R22, R0, c[0x0][0x180], R22 ;  /* 0x0000600000167a25 */ /* 0x000fe200078e0016 */
[----:B------:R-:W-:Y:S01]  /*1520*/  CS2R R80, SRZ ;  /* 0x0000000000507805 */ /* 0x000fe2000001ff00 */
[----:B------:R3:W-:Y:S01]  /*1530*/  @!P0 LDGSTS.E.BYPASS.LTC128B.128 [R234+0xc080], [R32.64+0x80], !P3 ;  /* 0x0c08008020ea8fae */ /* 0x0007e2000d901d4e */
[----:B------:R-:W-:Y:S01]  /*1540*/  CS2R R78, SRZ ;  /* 0x00000000004e7805 */ /* 0x000fe2000001ff00 */
[----:B------:R-:W-:Y:S01]  /*1550*/  IMAD R12, R12, c[0x0][0x208], RZ ;  /* 0x000082000c0c7a24 */ /* 0x000fe200078e02ff */
[C---:B-1----:R-:W-:Y:S01]  /*1560*/  LEA R30, P1, R20.reuse, c[0x0][0x190], 0x1 ;  /* 0x00006400141e7a11 */ /* 0x042fe200078208ff */
[----:B------:R3:W-:Y:S01]  /*1570*/  @!P0 LDGSTS.E.BYPASS.LTC128B.128 [R234+0xe880], [R32.64+0x100], !P2 ;  /* 0x0e88010020ea8fae */ /* 0x0007e2000d101d4e */
[----:B------:R-:W-:Y:S01]  /*1580*/  ISETP.LT.OR P2, PT, R5, 0x1, P5 ;  /* 0x000000010500780c */ /* 0x000fe20002f41670 */
[----:B------:R-:W-:Y:S01]  /*1590*/  IMAD R12, R11, c[0x0][0x20c], R12 ;  /* 0x000083000b0c7a24 */ /* 0x000fe200078e020c */
[----:B------:R-:W-:Y:S01]  /*15a0*/  LEA.HI.X R31, R20, c[0x0][0x194], R16, 0x1, P1 ;  /* 0x00006500141f7a11 */ /* 0x000fe200008f0c10 */
[----:B------:R-:W-:Y:S01]  /*15b0*/  IMAD R16, R0, c[0x0][0x184], R17 ;  /* 0x0000610000107a24 */ /* 0x000fe200078e0211 */
[----:B------:R-:W-:Y:S01]  /*15c0*/  LEA R20, P3, R14, R30, 0x6 ;  /* 0x0000001e0e147211 */ /* 0x000fe200078630ff */
[----:B------:R-:W-:Y:S01]  /*15d0*/  IMAD R17, R8, c[0x0][0x188], RZ ;  /* 0x0000620008117a24 */ /* 0x000fe200078e02ff */
[----:B------:R-:W-:Y:S01]  /*15e0*/  ISETP.GE.AND P1, PT, R9, c[0x0][0x19c], PT ;  /* 0x0000670009007a0c */ /* 0x000fe20003f26270 */
[----:B------:R-:W-:Y:S01]  /*15f0*/  IMAD.IADD R23, R23, 0x1, R16 ;  /* 0x0000000117177824 */ /* 0x000fe200078e0210 */
[----:B------:R-:W-:Y:S01]  /*1600*/  LEA.HI.X R21, R14, R31, R15, 0x6, P3 ;  /* 0x0000001f0e157211 */ /* 0x000fe200018f340f */
[----:B------:R1:W-:Y:S01]  /*1610*/  LDGSTS.E.BYPASS.LTC128B.128 [R234+0x80], [R30.64], !P4 ;  /* 0x000800001eea7fae */ /* 0x0003e2000e101d4e */
[C---:B------:R-:W-:Y:S01]  /*1620*/  ISETP.LT.OR P3, PT, R5.reuse, 0x1, P1 ;  /* 0x000000010500780c */ /* 0x040fe20000f61670 */
[C---:B------:R-:W-:Y:S01]  /*1630*/  IMAD R14, R240.reuse, c[0x0][0x18c], R17 ;  /* 0x00006300f00e7a24 */ /* 0x040fe200078e0211 */
[C---:B------:R-:W-:Y:S01]  /*1640*/  ISETP.LT.OR P4, PT, R5.reuse, 0x21, P6 ;  /* 0x000000210500780c */ /* 0x040fe20003781670 */
[----:B------:R-:W-:Y:S01]  /*1650*/  IMAD.WIDE.U32 R16, R240, c[0x0][0x188], R22 ;  /* 0x00006200f0107a25 */ /* 0x000fe200078e0016 */
[----:B------:R1:W-:Y:S01]  /*1660*/  LDGSTS.E.BYPASS.LTC128B.128 [R234+0x2880], [R30.64+0x80], !P2 ;  /* 0x028800801eea7fae */ /* 0x0003e2000d101d4e */
[----:B------:R-:W-:Y:S01]  /*1670*/  @!P0 ISETP.LT.OR P6, PT, R5, 0x41, P6 ;  /* 0x000000410500880c */ /* 0x000fe200037c1670 */
[----:B------:R-:W-:Y:S01]  /*1680*/  CS2R R76, SRZ ;  /* 0x00000000004c7805 */ /* 0x000fe2000001ff00 */
[----:B------:R-:W-:Y:S01]  /*1690*/  IMAD.IADD R14, R17, 0x1, R14 ;  /* 0x00000001110e7824 */ /* 0x000fe200078e020e */
[C---:B------:R-:W-:Y:S01]  /*16a0*/  LEA R250, P2, R16.reuse, c[0x0][0x160], 0x1 ;  /* 0x0000580010fa7a11 */ /* 0x040fe200078408ff */
[----:B------:R-:W-:Y:S01]  /*16b0*/  IMAD.WIDE.U32 R22, R11, c[0x0][0x208], R24 ;  /* 0x000082000b167a25 */ /* 0x000fe200078e0018 */
[----:B------:R-:W-:Y:S01]  /*16c0*/  CS2R R74, SRZ ;  /* 0x00000000004a7805 */ /* 0x000fe2000001ff00 */
[----:B------:R-:W-:Y:S01]  /*16d0*/  CS2R R72, SRZ ;  /* 0x0000000000487805 */ /* 0x000fe2000001ff00 */
[----:B------:R-:W-:Y:S01]  /*16e0*/  LEA.HI.X R251, R16, c[0x0][0x164], R14, 0x1, P2 ;  /* 0x0000590010fb7a11 */ /* 0x000fe200010f0c0e */
[----:B------:R1:W-:Y:S01]  /*16f0*/  LDGSTS.E.BYPASS.LTC128B.128 [R234+0x5080], [R30.64+0x100], !P3 ;  /* 0x050801001eea7fae */ /* 0x0003e2000d901d4e */
[----:B------:R-:W-:Y:S01]  /*1700*/  ISETP.GE.AND P3, PT, R24, c[0x0][0x16c], PT ;  /* 0x00005b0018007a0c */ /* 0x000fe20003f66270 */
[----:B------:R-:W-:Y:S01]  /*1710*/  IMAD.IADD R23, R23, 0x1, R12 ;  /* 0x0000000117177824 */ /* 0x000fe200078e020c */
[----:B------:R-:W-:Y:S01]  /*1720*/  ISETP.GE.AND P2, PT, R10, c[0x0][0x16c], PT ;  /* 0x00005b000a007a0c */ /* 0x000fe20003f46270 */
[----:B------:R4:W-:Y:S01]  /*1730*/  LDGSTS.E.BYPASS.LTC128B.128 [R234+0x1080], [R20.64], !P4 ;  /* 0x0108000014ea7fae */ /* 0x0009e2000e101d4e */
[----:B------:R-:W-:Y:S01]  /*1740*/  SEL R17, RZ, 0x1, P3 ;  /* 0x00000001ff117807 */ /* 0x000fe20001800000 */
[----:B------:R-:W-:Y:S01]  /*1750*/  IMAD.U32 R11, RZ, RZ, UR7 ;  /* 0x00000007ff0b7e24 */ /* 0x000fe2000f8e00ff */
[----:B------:R-:W-:Y:S01]  /*1760*/  ISETP.LT.OR P4, PT, R5, 0x21, P5 ;  /* 0x000000210500780c */ /* 0x000fe20002f81670 */
[----:B------:R-:W-:Y:S01]  /*1770*/  IMAD R15, R13, c[0x0][0x210], RZ ;  /* 0x000084000d0f7a24 */ /* 0x000fe200078e02ff */
[C---:B------:R-:W-:Y:S01]  /*1780*/  ISETP.LT.OR P3, PT, R5.reuse, 0x21, P1 ;  /* 0x000000210500780c */ /* 0x040fe20000f61670 */
[C---:B------:R-:W-:Y:S01]  /*1790*/  IMAD.WIDE.U32 R22, R0.reuse, c[0x0][0x210], R22 ;  /* 0x0000840000167a25 */ /* 0x040fe200078e0016 */
[C---:B------:R-:W-:Y:S01]  /*17a0*/  @!P0 ISETP.LT.OR P5, PT, R5.reuse, 0x41, P5 ;  /* 0x000000410500880c */ /* 0x040fe20002fa1670 */
[----:B------:R-:W-:Y:S01]  /*17b0*/  USHF.L.U64.HI UR7, UR8, UR6, UR9 ;  /* 0x0000000608077299 */ /* 0x000fe20008010209 */
[----:B------:R-:W-:Y:S01]  /*17c0*/  @!P0 ISETP.LT.OR P1, PT, R5, 0x41, P1 ;  /* 0x000000410500880c */ /* 0x000fe20000f21670 */
[----:B------:R-:W-:Y:S01]  /*17d0*/  IMAD R15, R0, c[0x0][0x214], R15 ;  /* 0x00008500000f7a24 */ /* 0x000fe200078e020f */
[----:B------:R-:W-:Y:S01]  /*17e0*/  SEL R5, RZ, 0xffffffff, P2 ;  /* 0xffffffffff057807 */ /* 0x000fe20001000000 */
[----:B------:R-:W-:Y:S01]  /*17f0*/  USHF.L.U64.HI UR7, UR11, 0x1, UR7 ;  /* 0x000000010b077899 */ /* 0x000fe20008010207 */
[----:B------:R-:W-:Y:S01]  /*1800*/  ISETP.GE.AND P2, PT, R9, c[0x0][0x16c], PT ;  /* 0x00005b0009007a0c */ /* 0x000fe20003f46270 */
[----:B------:R-:W-:Y:S01]  /*1810*/  IMAD.IADD R23, R23, 0x1, R15 ;  /* 0x0000000117177824 */ /* 0x000fe200078e020f */
[----:B------:R-:W-:Y:S01]  /*1820*/  IADD3 R14, -R238, UR12, RZ ;  /* 0x0000000cee0e7c10 */ /* 0x000fe2000fffe1ff */
[----:B------:R-:W-:Y:S01]  /*1830*/  IMAD.SHL.U32 R12, R5, 0x2, RZ ;  /* 0x00000002050c7824 */ /* 0x000fe200078e00ff */
[----:B------:R4:W-:Y:S01]  /*1840*/  LDGSTS.E.BYPASS.LTC128B.128 [R234+0x3880], [R20.64+0x80], !P4 ;  /* 0x0388008014ea7fae */ /* 0x0009e2000e101d4e */
[----:B------:R-:W-:Y:S01]  /*1850*/  IMAD.U32 R5, RZ, RZ, UR5 ;  /* 0x00000005ff057e24 */ /* 0x000fe2000f8e00ff */
[----:B------:R-:W-:Y:S01]  /*1860*/  ULDC.64 UR4, c[0x0][0x208] ;  /* 0x0000820000047ab9 */ /* 0x000fe20000000a00 */
[----:B------:R-:W-:Y:S01]  /*1870*/  IMAD.WIDE.U32 R22, R240, c[0x0][0x218], R22 ;  /* 0x00008600f0167a25 */ /* 0x000fe200078e0016 */
[----:B------:R-:W-:Y:S01]  /*1880*/  LOP3.LUT R17, R12, 0x2, R17, 0xe2, !PT ;  /* 0x000000020c117812 */ /* 0x000fe200078ee211 */
[----:B------:R4:W-:Y:S01]  /*1890*/  LDGSTS.E.BYPASS.LTC128B.128 [R234+0x6080], [R20.64+0x100], !P3 ;  /* 0x0608010014ea7fae */ /* 0x0009e2000d901d4e */
[----:B------:R-:W-:Y:S01]  /*18a0*/  SEL R12, RZ, 0x4, P2 ;  /* 0x00000004ff0c7807 */ /* 0x000fe20001000000 */
[----:B------:R-:W-:Y:S01]  /*18b0*/  USHF.L.U32 UR13, UR4, 0x5, URZ ;  /* 0x00000005040d7899 */ /* 0x000fe2000800063f */
[----:B------:R-:W-:Y:S01]  /*18c0*/  @!P0 LEA R16, P2, R11, R20, 0x1 ;  /* 0x000000140b108211 */ /* 0x000fe200078408ff */
[----:B------:R-:W-:Y:S01]  /*18d0*/  USHF.L.U64.HI UR5, UR4, UR6, UR5 ;  /* 0x0000000604057299 */ /* 0x000fe20008010205 */
[----:B------:R-:W-:Y:S01]  /*18e0*/  LOP3.LUT R12, R17, R12, RZ, 0xfc, !PT ;  /* 0x0000000c110c7212 */ /* 0x000fe200078efcff */
[----:B------:R-:W-:Y:S01]  /*18f0*/  USHF.L.U32 UR11, UR13, 0x1, URZ ;  /* 0x000000010d0b7899 */ /* 0x000fe2000800063f */
[----:B------:R-:W-:Y:S01]  /*1900*/  @!P0 LEA.HI.X R17, R11, R21, R5, 0x1, P2 ;  /* 0x000000150b118211 */ /* 0x000fe200010f0c05 */
[----:B------:R-:W-:Y:S01]  /*1910*/  IMAD R5, R8, c[0x0][0x218], RZ ;  /* 0x0000860008057a24 */ /* 0x000fe200078e02ff */
[C---:B------:R-:W-:Y:S01]  /*1920*/  LOP3.LUT P4, RZ, R12.reuse, 0x1, RZ, 0xc0, !PT ;  /* 0x000000010cff7812 */ /* 0x040fe2000788c0ff */
[----:B------:R-:W-:Y:S01]  /*1930*/  USHF.L.U64.HI UR5, UR13, 0x1, UR5 ;  /* 0x000000010d057899 */ /* 0x000fe20008010205 */
[C---:B------:R-:W-:Y:S01]  /*1940*/  LOP3.LUT P3, RZ, R12.reuse, 0x2, RZ, 0xc0, !PT ;  /* 0x000000020cff7812 */ /* 0x040fe2000786c0ff */
[----:B------:R2:W-:Y:S01]  /*1950*/  @!P0 LDGSTS.E.BYPASS.LTC128B.128 [R234+0x2080], [R16.64], !P6 ;  /* 0x0208000010ea8fae */ /* 0x0005e2000f101d4e */
[----:B------:R-:W-:Y:S01]  /*1960*/  LOP3.LUT P2, RZ, R12, 0x4, RZ, 0xc0, !PT ;  /* 0x000000040cff7812 */ /* 0x000fe2000784c0ff */
[----:B------:R-:W-:Y:S01]  /*1970*/  IMAD R5, R240, c[0x0][0x21c], R5 ;  /* 0x00008700f0057a24 */ /* 0x000fe200078e0205 */
[C---:B------:R-:W-:Y:S01]  /*1980*/  ISETP.LT.OR P6, PT, R14.reuse, 0x1, !P4 ;  /* 0x000000010e00780c */ /* 0x040fe200067c1670 */
[----:B------:R2:W-:Y:S01]  /*1990*/  @!P0 LDGSTS.E.BYPASS.LTC128B.128 [R234+0x4880], [R16.64+0x80], !P5 ;  /* 0x0488008010ea8fae */ /* 0x0005e2000e901d4e */
[C---:B------:R-:W-:Y:S01]  /*19a0*/  ISETP.LT.OR P5, PT, R14.reuse, 0x1, !P3 ;  /* 0x000000010e00780c */ /* 0x040fe20005fa1670 */
[----:B------:R-:W-:Y:S01]  /*19b0*/  IMAD.IADD R5, R23, 0x1, R5 ;  /* 0x0000000117057824 */ /* 0x000fe200078e0205 */
[CC--:B------:R-:W-:Y:S01]  /*19c0*/  LEA.HI R15, R19.reuse, R232.reuse, RZ, 0x2 ;  /* 0x000000e8130f7211 */ /* 0x0c0fe200078f10ff */
[----:B------:R3:W-:Y:S01]  /*19d0*/  @!P0 LDGSTS.E.BYPASS.LTC128B.128 [R234+0x7080], [R16.64+0x100], !P1 ;  /* 0x0708010010ea8fae */ /* 0x0007e2000c901d4e */
[----:B------:R-:W-:Y:S01]  /*19e0*/  ISETP.LT.OR P1, PT, R14, 0x1, !P2 ;  /* 0x000000010e00780c */ /* 0x000fe20005721670 */
[----:B------:R-:W-:Y:S01]  /*19f0*/  IMAD R3, R2, -0x50, R3 ;  /* 0xffffffb002037824 */ /* 0x000fe200078e0203 */
[C---:B------:R-:W-:Y:S01]  /*1a00*/  LEA R248, P0, R22.reuse, c[0x0][0x1f0], 0x1 ;  /* 0x00007c0016f87a11 */ /* 0x040fe200078008ff */
[----:B------:R-:W0:Y:S01]  /*1a10*/  LDGDEPBAR ;  /* 0x00000000000079af */ /* 0x000e220000000000 */
[----:B------:R-:W-:Y:S01]  /*1a20*/  LEA.HI R2, R19, R232, RZ, 0x5 ;  /* 0x000000e813027211 */ /* 0x000fe200078f28ff */
[----:B------:R-:W-:Y:S01]  /*1a30*/  IMAD R13, R13, c[0x0][0x238], RZ ;  /* 0x00008e000d0d7a24 */ /* 0x000fe200078e02ff */
[----:B------:R-:W-:Y:S01]  /*1a40*/  LEA.HI.X R249, R22, c[0x0][0x1f4], R5, 0x1, P0 ;  /* 0x00007d0016f97a11 */ /* 0x000fe200000f0c05 */
[----:B------:R-:W-:Y:S01]  /*1a50*/  IMAD.U32 R5, RZ, RZ, UR10 ;  /* 0x0000000aff057e24 */ /* 0x000fe2000f8e00ff */
[----:B------:R3:W-:Y:S01]  /*1a60*/  LDGSTS.E.BYPASS.LTC128B.128 [R234+0xf080], [R250.64], !P6 ;  /* 0x0f080000faea7fae */ /* 0x0007e2000f101d4e */
[----:B----4-:R-:W-:Y:S01]  /*1a70*/  IMAD.U32 R21, RZ, RZ, UR11 ;  /* 0x0000000bff157e24 */ /* 0x010fe2000f8e00ff */
[----:B------:R-:W-:Y:S01]  /*1a80*/  SHF.R.S32.HI R18, RZ, 0x2, R15 ;  /* 0x00000002ff127819 */ /* 0x000fe2000001140f */
[C---:B------:R-:W-:Y:S01]  /*1a90*/  IMAD R13, R0.reuse, c[0x0][0x23c], R13 ;  /* 0x00008f00000d7a24 */ /* 0x040fe200078e020d */
[----:B------:R4:W-:Y:S01]  /*1aa0*/  LDGSTS.E.BYPASS.LTC128B.128 [R234+0x11080], [R250.64+0x80], !P5 ;  /* 0x11080080faea7fae */ /* 0x0009e2000e901d4e */
[----:B------:R-:W-:Y:S01]  /*1ab0*/  IADD3 R22, P6, P0, R5, 0x80, R250 ;  /* 0x0000008005167810 */ /* 0x000fe200078de0fa */
[----:B------:R-:W-:Y:S01]  /*1ac0*/  IMAD.WIDE.U32 R26, R0, c[0x0][0x238], R26 ;  /* 0x00008e00001a7a25 */ /* 0x000fe200078e001a */
[----:B------:R-:W-:Y:S01]  /*1ad0*/  SHF.R.S32.HI R12, RZ, 0x1f, R2 ;  /* 0x0000001fff0c7819 */ /* 0x000fe20000011402 */
[----:B------:R4:W-:Y:S01]  /*1ae0*/  LDGSTS.E.BYPASS.LTC128B.128 [R234+0x13080], [R250.64+0x100], !P1 ;  /* 0x13080100faea7fae */ /* 0x0009e2000c901d4e */
[----:B-1----:R-:W-:Y:S01]  /*1af0*/  IADD3 R30, P1, R250, UR10, RZ ;  /* 0x0000000afa1e7c10 */ /* 0x002fe2000ff3e0ff */
[----:B------:R-:W-:Y:S01]  /*1b00*/  IMAD.IADD R27, R27, 0x1, R13 ;  /* 0x000000011b1b7824 */ /* 0x000fe200078e020d */
[----:B------:R-:W-:Y:S01]  /*1b10*/  IADD3.X R23, RZ, UR7, R251, P6, P0 ;  /* 0x00000007ff177c10 */ /* 0x000fe2000b7e04fb */
[----:B------:R-:W-:Y:S01]  /*1b20*/  IMAD.IADD R230, R227, 0x1, -R230 ;  /* 0x00000001e3e67824 */ /* 0x000fe200078e0ae6 */
[----:B------:R-:W-:Y:S01]  /*1b30*/  IADD3.X R31, R251, UR7, RZ, P1, !PT ;  /* 0x00000007fb1f7c10 */ /* 0x000fe20008ffe4ff */
[----:B------:R-:W-:Y:S01]  /*1b40*/  IMAD.SHL.U32 R7, R7, 0x8, RZ ;  /* 0x0000000807077824 */ /* 0x000fe200078e00ff */
[----:B--2---:R-:W-:Y:S01]  /*1b50*/  IADD3 R28, P5, P1, R5, 0x100, R250 ;  /* 0x00000100051c7810 */ /* 0x004fe200079be0fa */
[----:B------:R-:W-:Y:S01]  /*1b60*/  IMAD R230, R230, -0x8, R3 ;  /* 0xfffffff8e6e67824 */ /* 0x000fe200078e0203 */
[C---:B------:R-:W-:Y:S01]  /*1b70*/  ISETP.LT.OR P6, PT, R14.reuse, 0x21, !P4 ;  /* 0x000000210e00780c */ /* 0x040fe200067c1670 */
[----:B------:R-:W-:Y:S01]  /*1b80*/  IMAD.MOV.U32 R226, RZ, RZ, 0x20 ;  /* 0x00000020ffe27424 */ /* 0x000fe200078e00ff */
[----:B------:R-:W-:Y:S01]  /*1b90*/  ISETP.LT.OR P0, PT, R14, 0x21, !P3 ;  /* 0x000000210e00780c */ /* 0x000fe20005f01670 */
[----:B------:R-:W-:Y:S01]  /*1ba0*/  IMAD.MOV.U32 R228, RZ, RZ, 0x10 ;  /* 0x00000010ffe47424 */ /* 0x000fe200078e00ff */
[----:B------:R-:W-:Y:S01]  /*1bb0*/  IADD3.X R29, RZ, UR7, R251, P5, P1 ;  /* 0x00000007ff1d7c10 */ /* 0x000fe2000afe24fb */
[----:B------:R-:W-:Y:S01]  /*1bc0*/  UIADD3 UR6, UR12, 0x3f, URZ ;  /* 0x0000003f0c067890 */ /* 0x000fe2000fffe03f */
[----:B------:R-:W-:Y:S01]  /*1bd0*/  IADD3 R20, P5, P1, R21, 0x100, R248 ;  /* 0x0000010015147810 */ /* 0x000fe200079be0f8 */
[----:B------:R-:W-:Y:S01]  /*1be0*/  UMOV UR4, 0x6 ;  /* 0x0000000600047882 */ /* 0x000fe20000000000 */
[----:B---3--:R-:W-:Y:S01]  /*1bf0*/  P2R R16, PR, RZ, 0x10 ;  /* 0x00000010ff107803 */ /* 0x008fe20000000000 */
[----:B------:R-:W-:Y:S01]  /*1c00*/  CS2R R70, SRZ ;  /* 0x0000000000467805 */ /* 0x000fe2000001ff00 */
[----:B------:R-:W-:Y:S01]  /*1c10*/  IADD3.X R21, RZ, UR5, R249, P5, P1 ;  /* 0x00000005ff157c10 */ /* 0x000fe2000afe24f9 */
[----:B------:R-:W-:Y:S01]  /*1c20*/  CS2R R68, SRZ ;  /* 0x0000000000447805 */ /* 0x000fe2000001ff00 */
[----:B------:R-:W-:Y:S01]  /*1c30*/  ISETP.GT.AND P1, PT, R232, 0xf, PT ;  /* 0x0000000fe800780c */ /* 0x000fe20003f24270 */
[----:B------:R1:W-:Y:S01]  /*1c40*/  LDGSTS.E.BYPASS.LTC128B.128 [R234+0x10080], [R30.64], !P6 ;  /* 0x100800001eea7fae */ /* 0x0003e2000f101d4e */
[----:B------:R-:W-:Y:S01]  /*1c50*/  ISETP.GE.AND P4, PT, R24, c[0x0][0x1fc], PT ;  /* 0x00007f0018007a0c */ /* 0x000fe20003f86270 */
[----:B------:R-:W-:Y:S01]  /*1c60*/  CS2R R66, SRZ ;  /* 0x0000000000427805 */ /* 0x000fe2000001ff00 */
[C---:B------:R-:W-:Y:S01]  /*1c70*/  ISETP.LT.OR P5, PT, R14.reuse, 0x21, !P2 ;  /* 0x000000210e00780c */ /* 0x040fe200057a1670 */
[----:B------:R2:W-:Y:S01]  /*1c80*/  LDGSTS.E.BYPASS.LTC128B.128 [R234+0x12080], [R22.64], !P0 ;  /* 0x1208000016ea7fae */ /* 0x0005e2000c101d4e */
[----:B------:R-:W-:Y:S01]  /*1c90*/  ISETP.LT.OR P0, PT, R14, 0x1, P4 ;  /* 0x000000010e00780c */ /* 0x000fe20002701670 */
[----:B------:R-:W-:Y:S01]  /*1ca0*/  CS2R R64, SRZ ;  /* 0x0000000000407805 */ /* 0x000fe2000001ff00 */
[----:B------:R-:W-:Y:S01]  /*1cb0*/  ISETP.GE.AND P6, PT, R10, c[0x0][0x1fc], PT ;  /* 0x00007f000a007a0c */ /* 0x000fe20003fc6270 */
[----:B------:R-:W-:Y:S01]  /*1cc0*/  CS2R R62, SRZ ;  /* 0x00000000003e7805 */ /* 0x000fe2000001ff00 */
[----:B------:R-:W-:Y:S01]  /*1cd0*/  SHF.R.S32.HI R17, RZ, 0x1f, R15 ;  /* 0x0000001fff117819 */ /* 0x000fe2000001140f */
[----:B------:R-:W-:Y:S01]  /*1ce0*/  CS2R R60, SRZ ;  /* 0x00000000003c7805 */ /* 0x000fe2000001ff00 */
[----:B------:R-:W-:Y:S01]  /*1cf0*/  SHF.R.S32.HI R11, RZ, 0x5, R2 ;  /* 0x00000005ff0b7819 */ /* 0x000fe20000011402 */
[C---:B------:R-:W-:Y:S01]  /*1d00*/  @!P1 IMAD.SHL.U32 R5, R232.reuse, 0x10, RZ ;  /* 0x00000010e8059824 */ /* 0x040fe200078e00ff */
[----:B------:R-:W-:Y:S01]  /*1d10*/  LEA.HI R17, R17, R18, RZ, 0x3 ;  /* 0x0000001211117211 */ /* 0x000fe200078f18ff */
[----:B------:R-:W-:Y:S01]  /*1d20*/  CS2R R58, SRZ ;  /* 0x00000000003a7805 */ /* 0x000fe2000001ff00 */
[----:B------:R-:W-:Y:S01]  /*1d30*/  LOP3.LUT R15, R15, 0x3ffffffc, RZ, 0xc0, !PT ;  /* 0x3ffffffc0f0f7812 */ /* 0x000fe200078ec0ff */
[----:B------:R3:W-:Y:S01]  /*1d40*/  LDGSTS.E.BYPASS.LTC128B.128 [R234+0x14080], [R28.64], !P5 ;  /* 0x140800001cea7fae */ /* 0x0007e2000e901d4e */
[----:B------:R-:W-:Y:S01]  /*1d50*/  ISETP.GE.AND P5, PT, R9, c[0x0][0x1fc], PT ;  /* 0x00007f0009007a0c */ /* 0x000fe20003fa6270 */
[----:B------:R-:W-:Y:S01]  /*1d60*/  IMAD.SHL.U32 R222, R11, 0x100, RZ ;  /* 0x000001000bde7824 */ /* 0x000fe200078e00ff */
[----:B------:R-:W-:Y:S01]  /*1d70*/  LOP3.LUT R17, R17, 0xfffffff8, RZ, 0xc0, !PT ;  /* 0xfffffff811117812 */ /* 0x000fe200078ec0ff */
[----:B------:R2:W-:Y:S01]  /*1d80*/  @!P1 LDGSTS.E.BYPASS.LTC128B.128 [R5+0x21080], [R244.64] ;  /* 0x21080000f4059fae */ /* 0x0005e2000b901d4e */
[----:B------:R-:W-:Y:S01]  /*1d90*/  IMAD.IADD R15, R232, 0x1, -R15 ;  /* 0x00000001e80f7824 */ /* 0x000fe200078e0a0f */
[----:B------:R-:W-:Y:S01]  /*1da0*/  CS2R R56, SRZ ;  /* 0x0000000000387805 */ /* 0x000fe2000001ff00 */
[----:B------:R-:W-:Y:S01]  /*1db0*/  CS2R R54, SRZ ;  /* 0x0000000000367805 */ /* 0x000fe2000001ff00 */
[----:B------:R-:W0:Y:S01]  /*1dc0*/  LDGDEPBAR ;  /* 0x00000000000079af */ /* 0x000e220000000000 */
[----:B------:R-:W-:Y:S01]  /*1dd0*/  IMAD.IADD R17, R18, 0x1, -R17 ;  /* 0x0000000112117824 */ /* 0x000fe200078e0a11 */
[----:B------:R-:W-:Y:S01]  /*1de0*/  LEA.HI R18, R19, R232, RZ, 0x4 ;  /* 0x000000e813127211 */ /* 0x000fe200078f20ff */
[----:B------:R-:W-:Y:S01]  /*1df0*/  CS2R R52, SRZ ;  /* 0x0000000000347805 */ /* 0x000fe2000001ff00 */
[----:B------:R4:W-:Y:S01]  /*1e00*/  LDGSTS.E.BYPASS.LTC128B.128 [R234+0x1b080], [R248.64], !P0 ;  /* 0x1b080000f8ea7fae */ /* 0x0009e2000c101d4e */
[C---:B------:R-:W-:Y:S01]  /*1e10*/  ISETP.LT.OR P0, PT, R14.reuse, 0x1, P6 ;  /* 0x000000010e00780c */ /* 0x040fe20003701670 */
[----:B------:R-:W-:Y:S01]  /*1e20*/  CS2R R50, SRZ ;  /* 0x0000000000327805 */ /* 0x000fe2000001ff00 */
[C---:B------:R-:W-:Y:S01]  /*1e30*/  ISETP.LT.OR P6, PT, R14.reuse, 0x21, P6 ;  /* 0x000000210e00780c */ /* 0x040fe200037c1670 */
[----:B------:R-:W-:Y:S01]  /*1e40*/  CS2R R48, SRZ ;  /* 0x0000000000307805 */ /* 0x000fe2000001ff00 */
[----:B------:R-:W-:Y:S01]  /*1e50*/  SHF.R.S32.HI R19, RZ, 0x4, R18 ;  /* 0x00000004ff137819 */ /* 0x000fe20000011412 */
        /* <DEDUP_REMOVED lines=9> */
[C---:B------:R-:W-:Y:S01]  /*1ef0*/  ISETP.LT.OR P0, PT, R14.reuse, 0x1, P5 ;  /* 0x000000010e00780c */ /* 0x040fe20002f01670 */
[----:B---3--:R-:W-:Y:S01]  /*1f00*/  IMAD.SHL.U32 R29, R17, 0x10, RZ ;  /* 0x00000010111d7824 */ /* 0x008fe200078e00ff */
[----:B------:R-:W-:Y:S01]  /*1f10*/  ISETP.LT.OR P5, PT, R14, 0x21, P5 ;  /* 0x000000210e00780c */ /* 0x000fe20002fa1670 */
[----:B-1----:R-:W-:Y:S01]  /*1f20*/  CS2R R30, SRZ ;  /* 0x00000000001e7805 */ /* 0x002fe2000001ff00 */
[----:B--2---:R-:W-:Y:S01]  /*1f30*/  LEA.HI R5, R12, R11, RZ, 0x2 ;  /* 0x0000000b0c057211 */ /* 0x004fe200078f10ff */
[----:B------:R-:W-:Y:S01]  /*1f40*/  IMAD.SHL.U32 R12, R227, 0x8, RZ ;  /* 0x00000008e30c7824 */ /* 0x000fe200078e00ff */
[----:B------:R-:W-:-:S02]  /*1f50*/  USHF.L.U64.HI UR9, UR8, UR4, UR9 ;  /* 0x0000000408097299 */ /* 0x000fc40008010209 */
[----:B------:R-:W-:Y:S01]  /*1f60*/  LOP3.LUT R0, R5, 0xfffffffc, RZ, 0xc0, !PT ;  /* 0xfffffffc05007812 */ /* 0x000fe200078ec0ff */
[----:B------:R-:W-:Y:S01]  /*1f70*/  USHF.L.U32 UR10, UR8, 0x6, URZ ;  /* 0x00000006080a7899 */ /* 0x000fe2000800063f */
[----:B------:R-:W-:Y:S01]  /*1f80*/  LOP3.LUT R12, R12, 0x8, RZ, 0xc0, !PT ;  /* 0x000000080c0c7812 */ /* 0x000fe200078ec0ff */
[----:B------:R-:W-:Y:S02]  /*1f90*/  UMOV UR4, URZ ;  /* 0x0000003f00047c82 */ /* 0x000fe40008000000 */
[----:B------:R4:W-:Y:S01]  /*1fa0*/  LDGSTS.E.BYPASS.LTC128B.128 [R234+0x1f080], [R248.64+0x100], !P0 ;  /* 0x1f080100f8ea7fae */ /* 0x0009e2000c101d4e */
[----:B------:R-:W-:Y:S01]  /*1fb0*/  IADD3 R22, P0, R248, UR11, RZ ;  /* 0x0000000bf8167c10 */ /* 0x000fe2000ff1e0ff */
[----:B------:R-:W-:Y:S01]  /*1fc0*/  IMAD.IADD R5, R11, 0x1, -R0 ;  /* 0x000000010b057824 */ /* 0x000fe200078e0a00 */
[----:B------:R-:W-:Y:S01]  /*1fd0*/  LEA.HI R0, R18, R19, RZ, 0x1 ;  /* 0x0000001312007211 */ /* 0x000fe200078f08ff */
[----:B------:R-:W-:Y:S01]  /*1fe0*/  UMOV UR11, 0x1 ;  /* 0x00000001000b7882 */ /* 0x000fe20000000000 */
[----:B------:R-:W-:Y:S01]  /*1ff0*/  IADD3.X R23, R249, UR5, RZ, P0, !PT ;  /* 0x00000005f9177c10 */ /* 0x000fe200087fe4ff */
[C---:B------:R-:W-:Y:S01]  /*2000*/  IMAD.SHL.U32 R25, R5.reuse, 0x100, RZ ;  /* 0x0000010005197824 */ /* 0x040fe200078e00ff */
[----:B------:R-:W-:Y:S01]  /*2010*/  ISETP.LT.OR P0, PT, R14, 0x21, P4 ;  /* 0x000000210e00780c */ /* 0x000fe20002701670 */
[C---:B------:R-:W-:Y:S01]  /*2020*/  IMAD.SHL.U32 R237, R5.reuse, 0x10, RZ ;  /* 0x0000001005ed7824 */ /* 0x040fe200078e00ff */
[----:B------:R-:W-:Y:S01]  /*2030*/  LEA.HI R14, R5, R5, RZ, 0x1 ;  /* 0x00000005050e7211 */ /* 0x000fe200078f08ff */
[----:B------:R-:W-:Y:S01]  /*2040*/  USHF.R.S32.HI UR5, URZ, 0x1f, UR6 ;  /* 0x0000001f3f057899 */ /* 0x000fe20008011406 */
[----:B------:R-:W-:-:S02]  /*2050*/  ISETP.NE.AND P4, PT, R16, RZ, PT ;  /* 0x000000ff1000720c */ /* 0x000fc40003f85270 */
[----:B------:R-:W-:Y:S01]  /*2060*/  LOP3.LUT R16, R12, 0x70, R29, 0xf8, !PT ;  /* 0x000000700c107812 */ /* 0x000fe200078ef81d */
[----:B------:R-:W-:Y:S01]  /*2070*/  IMAD.SHL.U32 R14, R14, 0x100, RZ ;  /* 0x000001000e0e7824 */ /* 0x000fe200078e00ff */
[----:B------:R-:W-:Y:S01]  /*2080*/  LOP3.LUT R0, R0, 0xfffffffe, RZ, 0xc0, !PT ;  /* 0xfffffffe00007812 */ /* 0x000fe200078ec0ff */
[----:B------:R-:W-:Y:S01]  /*2090*/  ULEA.HI UR5, UR5, UR6, URZ, 0x6 ;  /* 0x0000000605057291 */ /* 0x000fe2000f8f303f */
[----:B------:R-:W-:Y:S01]  /*20a0*/  LOP3.LUT R16, R16, 0x100, R25, 0xf8, !PT ;  /* 0x0000010010107812 */ /* 0x000fe200078ef819 */
[----:B------:R-:W-:Y:S01]  /*20b0*/  CS2R R28, SRZ ;  /* 0x00000000001c7805 */ /* 0x000fe2000001ff00 */
[----:B------:R-:W-:Y:S01]  /*20c0*/  LOP3.LUT R14, R14, 0x7ffffe00, RZ, 0xc0, !PT ;  /* 0x7ffffe000e0e7812 */ /* 0x000fe200078ec0ff */
[----:B------:R4:W-:Y:S01]  /*20d0*/  LDGSTS.E.BYPASS.LTC128B.128 [R234+0x1c080], [R22.64], !P0 ;  /* 0x1c08000016ea7fae */ /* 0x0009e2000c101d4e */
[----:B------:R-:W-:Y:S01]  /*20e0*/  SHF.R.U32.HI R13, RZ, 0x3, R16 ;  /* 0x00000003ff0d7819 */ /* 0x000fe20000011610 */
[----:B------:R-:W-:Y:S01]  /*20f0*/  IMAD.IADD R0, R19, 0x1, -R0 ;  /* 0x0000000113007824 */ /* 0x000fe200078e0a00 */
[----:B------:R-:W-:Y:S01]  /*2100*/  ISETP.GE.AND P0, PT, R24, c[0x0][0x1fc], PT ;  /* 0x00007f0018007a0c */ /* 0x000fe20003f06270 */
[----:B------:R-:W-:Y:S01]  /*2110*/  IMAD R14, R15, 0x2, R14 ;  /* 0x000000020f0e7824 */ /* 0x000fe200078e020e */
[----:B------:R-:W-:Y:S01]  /*2120*/  LOP3.LUT R13, R16, 0x28, R13, 0x78, !PT ;  /* 0x00000028100d7812 */ /* 0x000fe200078e780d */
[----:B------:R4:W-:Y:S01]  /*2130*/  LDGSTS.E.BYPASS.LTC128B.128 [R234+0x1e080], [R22.64+0x80], !P6 ;  /* 0x1e08008016ea7fae */ /* 0x0009e2000f101d4e */
[----:B------:R-:W-:Y:S01]  /*2140*/  LOP3.LUT R15, R18, 0xfffffff0, RZ, 0xc0, !PT ;  /* 0xfffffff0120f7812 */ /* 0x000fe200078ec0ff */
[----:B------:R-:W-:Y:S01]  /*2150*/  IMAD.SHL.U32 R231, R0, 0x8, RZ ;  /* 0x0000000800e77824 */ /* 0x000fe200078e00ff */
[----:B------:R-:W-:Y:S01]  /*2160*/  LOP3.LUT P6, RZ, R17, 0x1, RZ, 0xc0, !PT ;  /* 0x0000000111ff7812 */ /* 0x000fe200078cc0ff */
[----:B------:R-:W-:Y:S01]  /*2170*/  IMAD.IADD R14, R14, 0x1, R13 ;  /* 0x000000010e0e7824 */ /* 0x000fe200078e020d */
[----:B------:R4:W-:Y:S01]  /*2180*/  LDGSTS.E.BYPASS.LTC128B.128 [R234+0x20080], [R20.64], !P5 ;  /* 0x2008000014ea7fae */ /* 0x0009e2000e901d4e */
[----:B------:R-:W-:Y:S01]  /*2190*/  ISETP.GE.AND P5, PT, R10, c[0x0][0x1fc], PT ;  /* 0x00007f000a007a0c */ /* 0x000fe20003fa6270 */
[----:B------:R-:W-:Y:S01]  /*21a0*/  CS2R R24, SRZ ;  /* 0x0000000000187805 */ /* 0x000fe2000001ff00 */
[----:B------:R-:W-:Y:S01]  /*21b0*/  IMAD.SHL.U32 R236, R14, 0x2, RZ ;  /* 0x000000020eec7824 */ /* 0x000fe200078e00ff */
[----:B------:R-:W-:Y:S01]  /*21c0*/  SEL R13, RZ, 0x1, P0 ;  /* 0x00000001ff0d7807 */ /* 0x000fe20000000000 */
[C---:B------:R-:W-:Y:S01]  /*21d0*/  IMAD.IADD R14, R232.reuse, 0x1, -R15 ;  /* 0x00000001e80e7824 */ /* 0x040fe200078e0a0f */
[----:B------:R-:W-:Y:S01]  /*21e0*/  ISETP.GE.AND P0, PT, R232, 0x10, PT ;  /* 0x00000010e800780c */ /* 0x000fe20003f06270 */
[----:B------:R-:W-:Y:S01]  /*21f0*/  USHF.R.S32.HI UR8, URZ, 0x6, UR5 ;  /* 0x000000063f087899 */ /* 0x000fe20008011405 */
[----:B------:R-:W-:Y:S01]  /*2200*/  IADD3 R15, R236, 0x21480, RZ ;  /* 0x00021480ec0f7810 */ /* 0x000fe20007ffe0ff */
[----:B------:R-:W-:Y:S01]  /*2210*/  IMAD.SHL.U32 R10, R14, 0x10, RZ ;  /* 0x000000100e0a7824 */ /* 0x000fe200078e00ff */
[----:B------:R-:W-:Y:S01]  /*2220*/  IADD3 R233, R236, 0x215a0, RZ ;  /* 0x000215a0ece97810 */ /* 0x000fe20007ffe0ff */
[----:B------:R-:W-:Y:S01]  /*2230*/  UMOV UR5, URZ ;  /* 0x0000003f00057c82 */ /* 0x000fe20008000000 */
[----:B------:R-:W-:-:S02]  /*2240*/  @P6 IADD3 R233, R15, 0xe0, RZ ;  /* 0x000000e00fe96810 */ /* 0x000fc40007ffe0ff */
[----:B------:R-:W-:Y:S01]  /*2250*/  LOP3.LUT R11, R10, 0xf0, RZ, 0xc0, !PT ;  /* 0x000000f00a0b7812 */ /* 0x000fe200078ec0ff */
[----:B------:R-:W-:Y:S01]  /*2260*/  IMAD.SHL.U32 R10, R0, 0x20, RZ ;  /* 0x00000020000a7824 */ /* 0x000fe200078e00ff */
[----:B------:R-:W-:Y:S01]  /*2270*/  ISETP.GE.AND P6, PT, R9, c[0x0][0x1fc], PT ;  /* 0x00007f0009007a0c */ /* 0x000fe20003fc6270 */
[----:B------:R-:W-:Y:S01]  /*2280*/  IMAD R9, R8, c[0x0][0x240], RZ ;  /* 0x0000900008097a24 */ /* 0x000fe200078e02ff */
[C---:B------:R-:W-:Y:S01]  /*2290*/  LOP3.LUT R223, R11.reuse, R12, RZ, 0xfc, !PT ;  /* 0x0000000c0bdf7212 */ /* 0x040fe200078efcff */
[----:B------:R-:W-:Y:S01]  /*22a0*/  @!P0 IMAD.SHL.U32 R15, R232, 0x10, RZ ;  /* 0x00000010e80f8824 */ /* 0x000fe200078e00ff */
[----:B------:R-:W-:Y:S01]  /*22b0*/  LOP3.LUT R222, R11, 0x100, R222, 0xf8, !PT ;  /* 0x000001000bde7812 */ /* 0x000fe200078ef8de */
[----:B------:R-:W-:Y:S01]  /*22c0*/  IMAD R3, R240, c[0x0][0x244], R9 ;  /* 0x00009100f0037a24 */ /* 0x000fe200078e0209 */
[----:B------:R-:W-:Y:S01]  /*22d0*/  LOP3.LUT R11, R2, 0xffffffe0, RZ, 0xc0, !PT ;  /* 0xffffffe0020b7812 */ /* 0x000fe200078ec0ff */
[----:B------:R-:W-:Y:S01]  /*22e0*/  IMAD.SHL.U32 R9, R4, 0x40, RZ ;  /* 0x0000004004097824 */ /* 0x000fe200078e00ff */
[----:B------:R-:W-:Y:S01]  /*22f0*/  SHF.R.S32.HI R17, RZ, 0x1f, R14 ;  /* 0x0000001fff117819 */ /* 0x000fe2000001140e */
[----:B------:R1:W-:Y:S01]  /*2300*/  @!P0 LDGSTS.E.BYPASS.LTC128B.128 [R15+0x21280], [R242.64] ;  /* 0x21280000f20f8fae */ /* 0x0003e2000b901d4e */
[----:B------:R-:W-:Y:S01]  /*2310*/  SEL R2, RZ, 0xffffffff, P5 ;  /* 0xffffffffff027807 */ /* 0x000fe20002800000 */
[----:B------:R-:W-:Y:S01]  /*2320*/  IMAD.IADD R11, R232, 0x1, -R11 ;  /* 0x00000001e80b7824 */ /* 0x000fe200078e0a0b */
[----:B------:R-:W-:Y:S01]  /*2330*/  LEA.HI R8, R17, R14, RZ, 0x3 ;  /* 0x0000000e11087211 */ /* 0x000fe200078f18ff */
[----:B------:R-:W0:Y:S01]  /*2340*/  LDGDEPBAR ;  /* 0x00000000000079af */ /* 0x000e220000000000 */
[----:B------:R-:W-:Y:S01]  /*2350*/  LOP3.LUT R10, R10, 0x20, RZ, 0xc0, !PT ;  /* 0x000000200a0a7812 */ /* 0x000fe200078ec0ff */
[----:B------:R-:W-:Y:S01]  /*2360*/  IMAD.SHL.U32 R2, R2, 0x2, RZ ;  /* 0x0000000202027824 */ /* 0x000fe200078e00ff */
[----:B------:R-:W-:Y:S01]  /*2370*/  SHF.R.S32.HI R16, RZ, 0x1f, R11 ;  /* 0x0000001fff107819 */ /* 0x000fe2000001140b */
[----:B------:R-:W0:Y:S01]  /*2380*/  LDGDEPBAR ;  /* 0x00000000000079af */ /* 0x000e220000000000 */
[----:B------:R-:W-:Y:S01]  /*2390*/  LOP3.LUT P0, RZ, R4, 0x4, RZ, 0xc0, !PT ;  /* 0x0000000404ff7812 */ /* 0x000fe2000780c0ff */
[----:B------:R-:W-:Y:S01]  /*23a0*/  IMAD.WIDE.U32 R240, R240, c[0x0][0x240], R26 ;  /* 0x00009000f0f07a25 */ /* 0x000fe200078e001a */
[----:B------:R-:W-:Y:S01]  /*23b0*/  LEA.HI R16, R16, R11, RZ, 0x2 ;  /* 0x0000000b10107211 */ /* 0x000fe200078f10ff */
[----:B------:R-:W-:Y:S01]  /*23c0*/  CS2R R26, SRZ ;  /* 0x00000000001a7805 */ /* 0x000fe2000001ff00 */
[----:B------:R-:W-:Y:S01]  /*23d0*/  LOP3.LUT R7, R10, 0x18, R7, 0xf8, !PT ;  /* 0x000000180a077812 */ /* 0x000fe200078ef807 */
[----:B------:R-:W-:Y:S01]  /*23e0*/  IMAD.IADD R246, R241, 0x1, R3 ;  /* 0x00000001f1f67824 */ /* 0x000fe200078e0203 */
[----:B------:R-:W-:-:S02]  /*23f0*/  LOP3.LUT R10, R2, 0x2, R13, 0xe2, !PT ;  /* 0x00000002020a7812 */ /* 0x000fc400078ee20d */
[----:B------:R-:W-:Y:S02]  /*2400*/  SEL R2, R226, 0xffffffe0, !P0 ;  /* 0xffffffe0e2027807 */ /* 0x000fe40004000000 */
[----:B------:R-:W-:Y:S02]  /*2410*/  SEL R235, RZ, 0x4, P6 ;  /* 0x00000004ffeb7807 */ /* 0x000fe40003000000 */
[----:B------:R-:W-:Y:S02]  /*2420*/  LOP3.LUT R231, R231, 0x8, RZ, 0xc0, !PT ;  /* 0x00000008e7e77812 */ /* 0x000fe400078ec0ff */
[----:B------:R-:W-:Y:S02]  /*2430*/  LOP3.LUT P5, RZ, R4, 0x2, RZ, 0xc0, !PT ;  /* 0x0000000204ff7812 */ /* 0x000fe400078ac0ff */
[----:B------:R-:W-:Y:S02]  /*2440*/  LOP3.LUT R235, R10, R235, RZ, 0xfc, !PT ;  /* 0x000000eb0aeb7212 */ /* 0x000fe400078efcff */
[----:B-1----:R-:W-:-:S02]  /*2450*/  LOP3.LUT R15, R9, 0x1c0, RZ, 0xc0, !PT ;  /* 0x000001c0090f7812 */ /* 0x002fc400078ec0ff */
[C---:B------:R-:W-:Y:S01]  /*2460*/  LOP3.LUT R9, R8.reuse, 0xfffffff8, RZ, 0xc0, !PT ;  /* 0xfffffff808097812 */ /* 0x040fe200078ec0ff */
[----:B------:R-:W-:Y:S01]  /*2470*/  IMAD.SHL.U32 R8, R8, 0x40, RZ ;  /* 0x0000004008087824 */ /* 0x000fe200078e00ff */
[C---:B------:R-:W-:Y:S02]  /*2480*/  LOP3.LUT R12, R15.reuse, 0x8, R6, 0xf8, !PT ;  /* 0x000000080f0c7812 */ /* 0x040fe400078ef806 */
[----:B------:R-:W-:Y:S01]  /*2490*/  SHF.R.U32.HI R229, RZ, 0x3, R15 ;  /* 0x00000003ffe57819 */ /* 0x000fe2000001160f */
[----:B------:R-:W-:Y:S01]  /*24a0*/  IMAD.IADD R9, R14, 0x1, -R9 ;  /* 0x000000010e097824 */ /* 0x000fe200078e0a09 */
[----:B------:R-:W-:Y:S02]  /*24b0*/  LOP3.LUT R15, R15, 0x30, R237, 0xf8, !PT ;  /* 0x000000300f0f7812 */ /* 0x000fe400078ef8ed */
[C---:B------:R-:W-:Y:S02]  /*24c0*/  LEA.HI.SX32 R237, R16.reuse, R237, 0x1e ;  /* 0x000000ed10ed7211 */ /* 0x040fe400078ff2ff */
[----:B------:R-:W-:-:S02]  /*24d0*/  LOP3.LUT R16, R16, 0xfffffffc, RZ, 0xc0, !PT ;  /* 0xfffffffc10107812 */ /* 0x000fc400078ec0ff */
[C---:B------:R-:W-:Y:S02]  /*24e0*/  LOP3.LUT P6, RZ, R9.reuse, 0x4, RZ, 0xc0, !PT ;  /* 0x0000000409ff7812 */ /* 0x040fe400078cc0ff */
[----:B------:R-:W-:Y:S01]  /*24f0*/  LOP3.LUT P0, RZ, R9, 0x2, RZ, 0xc0, !PT ;  /* 0x0000000209ff7812 */ /* 0x000fe2000780c0ff */
[----:B------:R-:W-:Y:S01]  /*2500*/  IMAD.IADD R11, R11, 0x1, -R16 ;  /* 0x000000010b0b7824 */ /* 0x000fe200078e0a10 */
[----:B------:R-:W-:Y:S01]  /*2510*/  LOP3.LUT R6, R15, 0x8, R6, 0xf8, !PT ;  /* 0x000000080f067812 */ /* 0x000fe200078ef806 */
[----:B------:R-:W-:Y:S01]  /*2520*/  IMAD.SHL.U32 R9, R9, 0x40, RZ ;  /* 0x0000004009097824 */ /* 0x000fe200078e00ff */
[-C--:B------:R-:W-:Y:S01]  /*2530*/  LOP3.LUT R12, R12, R229.reuse, RZ, 0x3c, !PT ;  /* 0x000000e50c0c7212 */ /* 0x080fe200078e3cff */
[----:B------:R-:W-:Y:S01]  /*2540*/  IMAD R230, R11, -0x2, R230 ;  /* 0xfffffffe0be67824 */ /* 0x000fe200078e02e6 */
[----:B------:R-:W-:Y:S02]  /*2550*/  SHF.R.U32.HI R11, RZ, 0x3, R222 ;  /* 0x00000003ff0b7819 */ /* 0x000fe400000116de */
[----:B------:R-:W-:Y:S01]  /*2560*/  LOP3.LUT R229, R6, R229, RZ, 0x3c, !PT ;  /* 0x000000e506e57212 */ /* 0x000fe200078e3cff */
[----:B------:R-:W-:Y:S01]  /*2570*/  IMAD R227, R227, 0x200, R12 ;  /* 0x00000200e3e37824 */ /* 0x000fe200078e020c */
[----:B------:R-:W-:-:S02]  /*2580*/  LOP3.LUT R6, R9, 0x1c0, RZ, 0xc0, !PT ;  /* 0x000001c009067812 */ /* 0x000fc400078ec0ff */
[----:B------:R-:W-:Y:S01]  /*2590*/  LOP3.LUT R11, R11, 0x38, RZ, 0xc0, !PT ;  /* 0x000000380b0b7812 */ /* 0x000fe200078ec0ff */
[----:B------:R-:W-:Y:S01]  /*25a0*/  IMAD R229, R0, 0x200, R229 ;  /* 0x0000020000e57824 */ /* 0x000fe200078e02e5 */
[----:B------:R-:W-:Y:S01]  /*25b0*/  LOP3.LUT R8, R8, 0xfffffe00, RZ, 0xc0, !PT ;  /* 0xfffffe0008087812 */ /* 0x000fe200078ec0ff */
[----:B------:R-:W-:Y:S01]  /*25c0*/  IMAD.SHL.U32 R227, R227, 0x2, RZ ;  /* 0x00000002e3e37824 */ /* 0x000fe200078e00ff */
[----:B------:R-:W-:Y:S02]  /*25d0*/  SHF.R.U32.HI R9, RZ, 0x3, R6 ;  /* 0x00000003ff097819 */ /* 0x000fe40000011606 */
[--C-:B------:R-:W-:Y:S01]  /*25e0*/  LOP3.LUT R222, R11, R222, R231.reuse, 0x1e, !PT ;  /* 0x000000de0bde7212 */ /* 0x100fe200078e1ee7 */
[----:B------:R-:W-:Y:S01]  /*25f0*/  IMAD R0, R5, 0x400, R8 ;  /* 0x0000040005007824 */ /* 0x000fe200078e0208 */
[----:B------:R-:W-:Y:S01]  /*2600*/  LOP3.LUT R231, R9, R6, R231, 0x1e, !PT ;  /* 0x0000000609e77212 */ /* 0x000fe200078e1ee7 */
[----:B------:R-:W-:Y:S01]  /*2610*/  IMAD R218, R2, 0x2, R227 ;  /* 0x0000000202da7824 */ /* 0x000fe200078e02e3 */
[----:B------:R-:W-:-:S02]  /*2620*/  SEL R4, R228, 0xfffffff0, !P5 ;  /* 0xfffffff0e4047807 */ /* 0x000fc40006800000 */
[----:B------:R-:W-:Y:S01]  /*2630*/  LOP3.LUT P5, RZ, R14, 0x2, RZ, 0xc0, !PT ;  /* 0x000000020eff7812 */ /* 0x000fe200078ac0ff */
[----:B------:R-:W-:Y:S01]  /*2640*/  IMAD.IADD R231, R0, 0x1, R231 ;  /* 0x0000000100e77824 */ /* 0x000fe200078e02e7 */
[----:B------:R-:W-:Y:S01]  /*2650*/  SEL R228, R228, 0xfffffff0, !P0 ;  /* 0xfffffff0e4e47807 */ /* 0x000fe20004000000 */
[----:B------:R-:W-:Y:S01]  /*2660*/  IMAD.SHL.U32 R14, R14, 0x2, RZ ;  /* 0x000000020e0e7824 */ /* 0x000fe200078e00ff */
[----:B------:R-:W-:Y:S01]  /*2670*/  LOP3.LUT R7, R9, R7, R6, 0x1e, !PT ;  /* 0x0000000709077212 */ /* 0x000fe200078e1e06 */
[----:B------:R-:W-:Y:S01]  /*2680*/  IMAD.SHL.U32 R225, R231, 0x2, RZ ;  /* 0x00000002e7e17824 */ /* 0x000fe200078e00ff */
[----:B------:R-:W-:Y:S01]  /*2690*/  SEL R226, R226, 0xffffffe0, !P6 ;  /* 0xffffffe0e2e27807 */ /* 0x000fe20007000000 */
[----:B------:R-:W-:Y:S01]  /*26a0*/  IMAD.MOV.U32 R0, RZ, RZ, 0x120 ;  /* 0x00000120ff007424 */ /* 0x000fe200078e00ff */
[----:B------:R-:W-:Y:S01]  /*26b0*/  LOP3.LUT R223, R223, 0x18, R14, 0x78, !PT ;  /* 0x00000018dfdf7812 */ /* 0x000fe200078e780e */
[----:B------:R-:W-:Y:S01]  /*26c0*/  IMAD R219, R4, 0x2, R227 ;  /* 0x0000000204db7824 */ /* 0x000fe200078e02e3 */
[----:B------:R-:W-:Y:S01]  /*26d0*/  IADD3 R3, R225, 0x1b080, RZ ;  /* 0x0001b080e1037810 */ /* 0x000fe20007ffe0ff */
[----:B------:R-:W-:Y:S01]  /*26e0*/  IMAD.SHL.U32 R216, R228, 0x2, RZ ;  /* 0x00000002e4d87824 */ /* 0x000fe200078e00ff */
[----:B------:R-:W-:Y:S01]  /*26f0*/  SEL R0, R0, 0xe0, !P5 ;  /* 0x000000e000007807 */ /* 0x000fe20006800000 */
[----:B------:R-:W-:Y:S01]  /*2700*/  IMAD.SHL.U32 R223, R223, 0x2, RZ ;  /* 0x00000002dfdf7824 */ /* 0x000fe200078e00ff */
[----:B------:R-:W-:Y:S01]  /*2710*/  LOP3.LUT R221, R7, R8, RZ, 0xfc, !PT ;  /* 0x0000000807dd7212 */ /* 0x000fe200078efcff */
[----:B------:R-:W-:Y:S01]  /*2720*/  IMAD R224, R226, 0x2, R3 ;  /* 0x00000002e2e07824 */ /* 0x000fe200078e0203 */
[----:B------:R-:W-:Y:S01]  /*2730*/  LEA R222, R222, 0x23c80, 0x1 ;  /* 0x00023c80dede7811 */ /* 0x000fe200078e08ff */
[----:B------:R-:W-:Y:S01]  /*2740*/  IMAD R0, R0, 0x2, R223 ;  /* 0x0000000200007824 */ /* 0x000fe200078e02df */
[----:B------:R-:W-:Y:S01]  /*2750*/  LEA R221, R221, 0x80, 0x1 ;  /* 0x00000080dddd7811 */ /* 0x000fe200078e08ff */
[----:B------:R-:W-:-:S02]  /*2760*/  IMAD R217, R2, 0x2, R219 ;  /* 0x0000000202d97824 */ /* 0x000fc400078e02db */
[----:B------:R-:W-:Y:S02]  /*2770*/  IMAD.IADD R226, R231, 0x1, R226 ;  /* 0x00000001e7e27824 */ /* 0x000fe400078e02e2 */
[----:B------:R-:W-:Y:S02]  /*2780*/  IMAD.IADD R216, R225, 0x1, R216 ;  /* 0x00000001e1d87824 */ /* 0x000fe400078e02d8 */
[----:B----4-:R-:W-:Y:S02]  /*2790*/  IMAD.IADD R220, R231, 0x1, R228 ;  /* 0x00000001e7dc7824 */ /* 0x010fe400078e02e4 */
.L_x_722:
        /* <DEDUP_REMOVED lines=186> */
[----:B------:R5:W1:Y:S01]  /*3340*/  MUFU.TANH R192, R194 ;  /* 0x000000c200c07308 */ /* 0x000a620000002400 */
        /* <DEDUP_REMOVED lines=8> */
[----:B------:R-:W-:Y:S08]  /*33d0*/  FMUL.FTZ R197, R23, c[0x0][0x2b4] ;  /* 0x0000ad0017c57a20 */ /* 0x000ff00000410000 */
[----:B------:R-:W1:Y:S01]  /*33e0*/  MUFU.TANH R184, R184 ;  /* 0x000000b800b87308 */ /* 0x000e620000002400 */
[----:B-----5:R-:W-:Y:S09]  /*33f0*/  FMUL.FTZ R194, R20, c[0x0][0x2b4] ;  /* 0x0000ad0014c27a20 */ /* 0x020ff20000410000 */
        /* <DEDUP_REMOVED lines=13> */
[----:B--234-:R-:W-:Y:S01]  /*34d0*/  IADD3 R6, R234, 0xf080, RZ ;  /* 0x0000f080ea067810 */ /* 0x01cfe20007ffe0ff */
[----:B------:R-:W-:Y:S01]  /*34e0*/  USHF.R.S32.HI UR13, URZ, 0x1f, UR16 ;  /* 0x0000001f3f0d7899 */ /* 0x000fe20008011410 */
[----:B------:R-:W-:Y:S01]  /*34f0*/  IMAD.U32 R8, RZ, RZ, UR10 ;  /* 0x0000000aff087e24 */ /* 0x000fe2000f8e00ff */
[----:B------:R-:W-:Y:S02]  /*3500*/  ULDC.64 UR6, c[0x0][0x178] ;  /* 0x00005e0000067ab9 */ /* 0x000fe40000000a00 */
[----:B------:R-:W-:Y:S02]  /*3510*/  UIMAD UR13, UR13, UR6, URZ ;  /* 0x000000060d0d72a4 */ /* 0x000fe4000f8e023f */
[----:B------:R-:W-:Y:S02]  /*3520*/  UIMAD.WIDE.U32 UR18, UR16, UR6, URZ ;  /* 0x00000006101272a5 */ /* 0x000fe4000f8e003f */
[----:B------:R-:W-:Y:S02]  /*3530*/  UIMAD UR13, UR16, UR7, UR13 ;  /* 0x00000007100d72a4 */ /* 0x000fe4000f8e020d */
[----:B------:R-:W-:Y:S02]  /*3540*/  UIMAD UR16, UR16, -0x40, UR12 ;  /* 0xffffffc0101078a4 */ /* 0x000fe4000f8e020c */
[----:B------:R-:W-:Y:S01]  /*3550*/  UIADD3 UR13, UR19, UR13, URZ ;  /* 0x0000000d130d7290 */ /* 0x000fe2000fffe03f */
[----:B------:R-:W-:Y:S02]  /*3560*/  IMAD.U32 R11, RZ, RZ, UR18 ;  /* 0x00000012ff0b7e24 */ /* 0x000fe4000f8e00ff */
[----:B------:R-:W-:Y:S01]  /*3570*/  IMAD.U32 R4, RZ, RZ, UR18 ;  /* 0x00000012ff047e24 */ /* 0x000fe2000f8e00ff */
[----:B------:R-:W-:Y:S02]  /*3580*/  IADD3 R5, -R238, UR16, RZ ;  /* 0x00000010ee057c10 */ /* 0x000fe4000fffe1ff */
[----:B------:R-:W-:Y:S01]  /*3590*/  LEA R10, P0, R11, R250, 0x7 ;  /* 0x000000fa0b0a7211 */ /* 0x000fe200078038ff */
[----:B------:R-:W-:Y:S03]  /*35a0*/  IMAD.U32 R7, RZ, RZ, UR13 ;  /* 0x0000000dff077e24 */ /* 0x000fe6000f8e00ff */
[----:B------:R-:W-:Y:S02]  /*35b0*/  IADD3 R8, P6, P5, R8, 0x80, R10 ;  /* 0x0000008008087810 */ /* 0x000fe40007dde00a */
[----:B------:R-:W-:Y:S01]  /*35c0*/  LEA.HI.X R11, R4, R251, R7, 0x7, P0 ;  /* 0x000000fb040b7211 */ /* 0x000fe200000f3c07 */
[----:B------:R-:W-:Y:S01]  /*35d0*/  IMAD.U32 R7, RZ, RZ, UR11 ;  /* 0x0000000bff077e24 */ /* 0x000fe2000f8e00ff */
[----:B------:R-:W-:Y:S01]  /*35e0*/  ISETP.LT.OR P0, PT, R5, 0x1, !P4 ;  /* 0x000000010500780c */ /* 0x000fe20006701670 */
[----:B------:R-:W-:Y:S01]  /*35f0*/  IMAD.U32 R4, RZ, RZ, UR10 ;  /* 0x0000000aff047e24 */ /* 0x000fe2000f8e00ff */
[--C-:B------:R-:W-:Y:S01]  /*3600*/  IADD3.X R9, RZ, UR9, R11.reuse, P6, P5 ;  /* 0x00000009ff097c10 */ /* 0x100fe2000b7ea40b */
[----:B------:R-:W-:Y:S01]  /*3610*/  IMAD R6, R7, 0x6000, R6 ;  /* 0x0000600007067824 */ /* 0x000fe200078e0206 */
[C---:B------:R-:W-:Y:S01]  /*3620*/  ISETP.LT.OR P5, PT, R5.reuse, 0x1, !P3 ;  /* 0x000000010500780c */ /* 0x040fe20005fa1670 */
[----:B------:R-:W-:Y:S01]  /*3630*/  IMAD.SHL.U32 R7, R232, 0x4, RZ ;  /* 0x00000004e8077824 */ /* 0x000fe200078e00ff */
[C---:B------:R-:W-:Y:S07]  /*3640*/  ISETP.LT.OR P6, PT, R5.reuse, 0x1, !P2 ;  /* 0x000000010500780c */ /* 0x040fee00057c1670 */
[----:B------:R-:W-:Y:S01]  /*3650*/  @!PT LDS RZ, [RZ] ;  /* 0x00000000fffff984 */ /* 0x000fe20000000800 */
[----:B------:R-:W-:Y:S01]  /*3660*/  @!PT LDS RZ, [RZ] ;  /* 0x00000000fffff984 */ /* 0x000fe20000000800 */
[----:B------:R-:W-:Y:S01]  /*3670*/  @!PT LDS RZ, [RZ] ;  /* 0x00000000fffff984 */ /* 0x000fe20000000800 */
[----:B------:R2:W-:Y:S04]  /*3680*/  LDGSTS.E.BYPASS.LTC128B.128 [R6], [R10.64], !P0 ;  /* 0x000000000a067fae */ /* 0x0005e8000c101d4e */
[----:B------:R2:W-:Y:S01]  /*3690*/  LDGSTS.E.BYPASS.LTC128B.128 [R6+0x2000], [R10.64+0x80], !P5 ;  /* 0x020000800a067fae */ /* 0x0005e2000e901d4e */
[----:B------:R-:W-:Y:S01]  /*36a0*/  IADD3 R12, P5, P0, R4, 0x100, R10 ;  /* 0x00000100040c7810 */ /* 0x000fe200078be00a */
[----:B------:R-:W-:Y:S02]  /*36b0*/  IMAD.U32 R4, RZ, RZ, UR11 ;  /* 0x0000000bff047e24 */ /* 0x000fe4000f8e00ff */
[----:B------:R2:W-:Y:S01]  /*36c0*/  LDGSTS.E.BYPASS.LTC128B.128 [R6+0x4000], [R10.64+0x100], !P6 ;  /* 0x040001000a067fae */ /* 0x0005e2000f101d4e */
[----:B------:R-:W-:Y:S01]  /*36d0*/  IADD3.X R13, RZ, UR9, R11, P5, P0 ;  /* 0x00000009ff0d7c10 */ /* 0x000fe2000afe040b */
[----:B------:R-:W-:Y:S01]  /*36e0*/  @!P1 IMAD R4, R4, 0x40, R7 ;  /* 0x0000004004049824 */ /* 0x000fe200078e0207 */
[C---:B------:R-:W-:Y:S02]  /*36f0*/  ISETP.LT.OR P5, PT, R5.reuse, 0x21, !P4 ;  /* 0x000000210500780c */ /* 0x040fe400067a1670 */
[----:B------:R-:W-:Y:S02]  /*3700*/  IADD3 R14, P6, R10, UR10, RZ ;  /* 0x0000000a0a0e7c10 */ /* 0x000fe4000ffde0ff */
[----:B------:R-:W-:Y:S02]  /*3710*/  ISETP.LT.OR P0, PT, R5, 0x21, !P3 ;  /* 0x000000210500780c */ /* 0x000fe40005f01670 */
[----:B------:R-:W-:Y:S02]  /*3720*/  IADD3.X R15, R11, UR9, RZ, P6, !PT ;  /* 0x000000090b0f7c10 */ /* 0x000fe4000b7fe4ff */
[----:B------:R-:W-:Y:S01]  /*3730*/  ISETP.LT.OR P6, PT, R5, 0x21, !P2 ;  /* 0x000000210500780c */ /* 0x000fe200057c1670 */
[----:B------:R-:W-:Y:S04]  /*3740*/  IMAD.U32 R5, RZ, RZ, UR5 ;  /* 0x00000005ff057e24 */ /* 0x000fe8000f8e00ff */
[----:B------:R3:W-:Y:S01]  /*3750*/  LDGSTS.E.BYPASS.LTC128B.128 [R6+0x1000], [R14.64], !P5 ;  /* 0x010000000e067fae */ /* 0x0007e2000e901d4e */
[----:B------:R-:W-:Y:S03]  /*3760*/  @!P1 LEA R5, R5, 0x40, 0x6 ;  /* 0x0000004005059811 */ /* 0x000fe600078e30ff */
[----:B------:R3:W-:Y:S02]  /*3770*/  LDGSTS.E.BYPASS.LTC128B.128 [R6+0x3000], [R8.64], !P0 ;  /* 0x0300000008067fae */ /* 0x0007e4000c101d4e */
[----:B------:R-:W-:Y:S02]  /*3780*/  @!P1 IMAD.WIDE R16, R5, 0x4, R244 ;  /* 0x0000000405109825 */ /* 0x000fe400078e02f4 */
[----:B------:R3:W-:Y:S02]  /*3790*/  LDGSTS.E.BYPASS.LTC128B.128 [R6+0x5000], [R12.64], !P6 ;  /* 0x050000000c067fae */ /* 0x0007e4000f101d4e */
[----:B--2---:R-:W-:Y:S05]  /*37a0*/  @!P1 IMAD.SHL.U32 R10, R4, 0x4, RZ ;  /* 0x00000004040a9824 */ /* 0x004fea00078e00ff */
[----:B------:R3:W-:Y:S02]  /*37b0*/  @!P1 LDGSTS.E.BYPASS.LTC128B.128 [R10+0x21080], [R16.64] ;  /* 0x21080000100a9fae */ /* 0x0007e4000b901d4e */
.L_x_720:
[C---:B-1234-:R-:W-:Y:S01]  /*37c0*/  HMMA.16816.F32.BF16 R4, R84.reuse, R2, RZ ;  /* 0x000000025404723c */ /* 0x05efe200000418ff */
[----:B------:R-:W-:Y:S01]  /*37d0*/  LDSM.16.M88.2 R2, [R218+0x7880] ;  /* 0x00788000da02783b */ /* 0x000fe20000000100 */
[----:B------:R-:W-:Y:S01]  /*37e0*/  UIADD3 UR13, UR5, 0x1, URZ ;  /* 0x00000001050d7890 */ /* 0x000fe2000fffe03f */
[C---:B------:R-:W-:Y:S02]  /*37f0*/  ISETP.GT.AND P6, PT, R230.reuse, 0x1, PT ;  /* 0x00000001e600780c */ /* 0x040fe40003fc4270 */
[----:B------:R-:W0:Y:S01]  /*3800*/  LDGDEPBAR ;  /* 0x00000000000079af */ /* 0x000e220000000000 */
[C---:B------:R-:W-:Y:S02]  /*3810*/  ISETP.GT.AND P5, PT, R230.reuse, 0x10, PT ;  /* 0x00000010e600780c */ /* 0x040fe40003fa4270 */
[C---:B------:R-:W-:Y:S01]  /*3820*/  HMMA.16816.F32.BF16 R8, R84.reuse, R88, RZ ;  /* 0x000000585408723c */ /* 0x040fe200000418ff */
[C---:B------:R-:W-:Y:S02]  /*3830*/  FSEL R175, R181.reuse, -INF , P6 ;  /* 0xff800000b5af7808 */ /* 0x040fe40003000000 */
[----:B------:R-:W-:Y:S01]  /*3840*/  ISETP.GT.AND P0, PT, R230, RZ, PT ;  /* 0x000000ffe600720c */ /* 0x000fe20003f04270 */
[----:B------:R-:W-:Y:S01]  /*3850*/  FFMA.FTZ R181, -R181, R181, 1 ;  /* 0x3f800000b5b57423 */ /* 0x000fe200000101b5 */
[C---:B------:R-:W-:Y:S01]  /*3860*/  FSEL R177, R184.reuse, -INF , P5 ;  /* 0xff800000b8b17808 */ /* 0x040fe20002800000 */
[----:B------:R-:W-:Y:S01]  /*3870*/  FFMA.FTZ R184, -R184, R184, 1 ;  /* 0x3f800000b8b87423 */ /* 0x000fe200000101b8 */
[C---:B------:R-:W-:Y:S01]  /*3880*/  FSEL R173, R180.reuse, -INF , P0 ;  /* 0xff800000b4ad7808 */ /* 0x040fe20000000000 */
[C---:B------:R-:W-:Y:S01]  /*3890*/  HMMA.16816.F32.BF16 R12, R84.reuse, R90, RZ ;  /* 0x0000005a540c723c */ /* 0x040fe200000418ff */
[----:B------:R-:W1:Y:S03]  /*38a0*/  LDSM.16.M88.4 R88, [R224] ;  /* 0x00000000e058783b */ /* 0x000e660000000200 */
[----:B------:R-:W-:Y:S04]  /*38b0*/  FFMA.FTZ R180, -R180, R180, 1 ;  /* 0x3f800000b4b47423 */ /* 0x000fe800000101b4 */
[C---:B------:R-:W-:Y:S01]  /*38c0*/  HMMA.16816.F32.BF16 R16, R84.reuse, R92, RZ ;  /* 0x0000005c5410723c */ /* 0x040fe200000418ff */
[----:B------:R-:W-:Y:S07]  /*38d0*/  LDSM.16.M88.2 R92, [R218+0x9080] ;  /* 0x00908000da5c783b */ /* 0x000fee0000000100 */
[----:B------:R-:W-:Y:S01]  /*38e0*/  HMMA.16816.F32.BF16 R20, R84, R94, RZ ;  /* 0x0000005e5414723c */ /* 0x000fe200000418ff */
[----:B------:R-:W2:Y:S04]  /*38f0*/  LDSM.16.M88.2 R84, [R218+0x8080] ;  /* 0x00808000da54783b */ /* 0x000ea80000000100 */
[----:B------:R-:W3:Y:S03]  /*3900*/  LDSM.16.M88.2 R86, [R218+0x8880] ;  /* 0x00888000da56783b */ /* 0x000ee60000000100 */
[C---:B------:R-:W-:Y:S01]  /*3910*/  HMMA.16816.F32.BF16 R4, R96.reuse, R100, R4 ;  /* 0x000000646004723c */ /* 0x040fe20000041804 */
[----:B------:R-:W4:Y:S06]  /*3920*/  LDSM.16.M88.2 R94, [R218+0x9880] ;  /* 0x00988000da5e783b */ /* 0x000f2c0000000100 */
[----:B------:R-:W-:Y:S01]  /*3930*/  SHF.L.U32 R101, R228, 0x1, RZ ;  /* 0x00000001e4657819 */ /* 0x000fe200000006ff */
        /* <DEDUP_REMOVED lines=11> */
[----:B------:R-:W2:Y:S04]  /*39f0*/  LDSM.16.M88.2 R2, [R217+0x8080] ;  /* 0x00808000d902783b */ /* 0x000ea80000000100 */
[----:B------:R-:W5:Y:S03]  /*3a00*/  LDSM.16.M88.2 R84, [R217+0x8880] ;  /* 0x00888000d954783b */ /* 0x000f660000000100 */
[C---:B---3--:R-:W-:Y:S01]  /*3a10*/  HMMA.16816.F32.BF16 R12, R88.reuse, R86, R12 ;  /* 0x00000056580c723c */ /* 0x048fe2000004180c */
[----:B------:R-:W3:Y:S07]  /*3a20*/  LDSM.16.M88.2 R86, [R217+0x9080] ;  /* 0x00908000d956783b */ /* 0x000eee0000000100 */
[C---:B------:R-:W-:Y:S01]  /*3a30*/  HMMA.16816.F32.BF16 R16, R88.reuse, R92, R16 ;  /* 0x0000005c5810723c */ /* 0x040fe20000041810 */
[----:B------:R-:W3:Y:S07]  /*3a40*/  LDSM.16.M88.2 R92, [R217+0x9880] ;  /* 0x00988000d95c783b */ /* 0x000eee0000000100 */
[----:B----4-:R-:W-:Y:S01]  /*3a50*/  HMMA.16816.F32.BF16 R20, R88, R94, R20 ;  /* 0x0000005e5814723c */ /* 0x010fe20000041814 */
[----:B------:R-:W-:Y:S04]  /*3a60*/  LDSM.16.M88.2 R94, [R227+0xa080] ;  /* 0x00a08000e35e783b */ /* 0x000fe80000000100 */
[----:B------:R-:W4:Y:S03]  /*3a70*/  LDSM.16.M88.4 R88, [R225+0x1d080] ;  /* 0x01d08000e158783b */ /* 0x000f260000000200 */
[C---:B-1----:R-:W-:Y:S01]  /*3a80*/  HMMA.16816.F32.BF16 R4, R96.reuse, R100, R4 ;  /* 0x000000646004723c */ /* 0x042fe20000041804 */
[----:B------:R-:W1:Y:S07]  /*3a90*/  LDSM.16.M88.2 R100, [R227+0xa880] ;  /* 0x00a88000e364783b */ /* 0x000e6e0000000100 */
[C---:B--2---:R-:W-:Y:S01]  /*3aa0*/  HMMA.16816.F32.BF16 R8, R96.reuse, R2, R8 ;  /* 0x000000026008723c */ /* 0x044fe20000041808 */
[----:B------:R-:W2:Y:S07]  /*3ab0*/  LDSM.16.M88.2 R2, [R227+0xb080] ;  /* 0x00b08000e302783b */ /* 0x000eae0000000100 */
[C---:B-----5:R-:W-:Y:S01]  /*3ac0*/  HMMA.16816.F32.BF16 R12, R96.reuse, R84, R12 ;  /* 0x00000054600c723c */ /* 0x060fe2000004180c */
[----:B------:R-:W5:Y:S07]  /*3ad0*/  LDSM.16.M88.2 R84, [R227+0xb880] ;  /* 0x00b88000e354783b */ /* 0x000f6e0000000100 */
[C---:B---3--:R-:W-:Y:S01]  /*3ae0*/  HMMA.16816.F32.BF16 R16, R96.reuse, R86, R16 ;  /* 0x000000566010723c */ /* 0x048fe20000041810 */
[----:B------:R-:W3:Y:S07]  /*3af0*/  LDSM.16.M88.2 R86, [R227+0xc080] ;  /* 0x00c08000e356783b */ /* 0x000eee0000000100 */
[----:B------:R-:W-:Y:S01]  /*3b00*/  HMMA.16816.F32.BF16 R20, R96, R92, R20 ;  /* 0x0000005c6014723c */ /* 0x000fe20000041814 */
[----:B------:R-:W-:Y:S04]  /*3b10*/  LDSM.16.M88.2 R92, [R219+0xa080] ;  /* 0x00a08000db5c783b */ /* 0x000fe80000000100 */
[----:B------:R-:W3:Y:S03]  /*3b20*/  LDSM.16.M88.4 R96, [R216+0x1d080] ;  /* 0x01d08000d860783b */ /* 0x000ee60000000200 */
[C---:B----4-:R-:W-:Y:S01]  /*3b30*/  HMMA.16816.F32.BF16 R4, R88.reuse, R94, R4 ;  /* 0x0000005e5804723c */ /* 0x050fe20000041804 */
[----:B------:R-:W4:Y:S07]  /*3b40*/  LDSM.16.M88.2 R94, [R219+0xa880] ;  /* 0x00a88000db5e783b */ /* 0x000f2e0000000100 */
[C---:B-1----:R-:W-:Y:S01]  /*3b50*/  HMMA.16816.F32.BF16 R8, R88.reuse, R100, R8 ;  /* 0x000000645808723c */ /* 0x042fe20000041808 */
[----:B------:R-:W1:Y:S07]  /*3b60*/  LDSM.16.M88.2 R100, [R219+0xb080] ;  /* 0x00b08000db64783b */ /* 0x000e6e0000000100 */
[C---:B--2---:R-:W-:Y:S01]  /*3b70*/  HMMA.16816.F32.BF16 R12, R88.reuse, R2, R12 ;  /* 0x00000002580c723c */ /* 0x044fe2000004180c */
[----:B------:R-:W2:Y:S07]  /*3b80*/  LDSM.16.M88.2 R2, [R219+0xb880] ;  /* 0x00b88000db02783b */ /* 0x000eae0000000100 */
[C---:B-----5:R-:W-:Y:S01]  /*3b90*/  HMMA.16816.F32.BF16 R16, R88.reuse, R84, R16 ;  /* 0x000000545810723c */ /* 0x060fe20000041810 */
[----:B------:R-:W5:Y:S07]  /*3ba0*/  LDSM.16.M88.2 R84, [R219+0xc080] ;  /* 0x00c08000db54783b */ /* 0x000f6e0000000100 */
[----:B---3--:R-:W-:Y:S01]  /*3bb0*/  HMMA.16816.F32.BF16 R20, R88, R86, R20 ;  /* 0x000000565814723c */ /* 0x008fe20000041814 */
[----:B------:R-:W-:Y:S04]  /*3bc0*/  LDSM.16.M88.2 R86, [R218+0xa080] ;  /* 0x00a08000da56783b */ /* 0x000fe80000000100 */
[----:B------:R-:W3:Y:S03]  /*3bd0*/  LDSM.16.M88.4 R88, [R224+0x2000] ;  /* 0x00200000e058783b */ /* 0x000ee60000000200 */
[C---:B------:R-:W-:Y:S01]  /*3be0*/  HMMA.16816.F32.BF16 R4, R96.reuse, R92, R4 ;  /* 0x0000005c6004723c */ /* 0x040fe20000041804 */
[----:B------:R-:W3:Y:S07]  /*3bf0*/  LDSM.16.M88.2 R92, [R218+0xa880] ;  /* 0x00a88000da5c783b */ /* 0x000eee0000000100 */
[C---:B----4-:R-:W-:Y:S01]  /*3c00*/  HMMA.16816.F32.BF16 R8, R96.reuse, R94, R8 ;  /* 0x0000005e6008723c */ /* 0x050fe20000041808 */
[----:B------:R-:W4:Y:S07]  /*3c10*/  LDSM.16.M88.2 R94, [R218+0xb080] ;  /* 0x00b08000da5e783b */ /* 0x000f2e0000000100 */
[C---:B-1----:R-:W-:Y:S01]  /*3c20*/  HMMA.16816.F32.BF16 R12, R96.reuse, R100, R12 ;  /* 0x00000064600c723c */ /* 0x042fe2000004180c */
[----:B------:R-:W1:Y:S07]  /*3c30*/  LDSM.16.M88.2 R100, [R218+0xb880] ;  /* 0x00b88000da64783b */ /* 0x000e6e0000000100 */
[C---:B--2---:R-:W-:Y:S01]  /*3c40*/  HMMA.16816.F32.BF16 R16, R96.reuse, R2, R16 ;  /* 0x000000026010723c */ /* 0x044fe20000041810 */
[----:B------:R-:W2:Y:S07]  /*3c50*/  LDSM.16.M88.2 R2, [R218+0xc080] ;  /* 0x00c08000da02783b */ /* 0x000eae0000000100 */
[----:B-----5:R-:W-:Y:S01]  /*3c60*/  HMMA.16816.F32.BF16 R20, R96, R84, R20 ;  /* 0x000000546014723c */ /* 0x020fe20000041814 */
[----:B------:R-:W-:Y:S04]  /*3c70*/  LDSM.16.M88.2 R84, [R217+0xa080] ;  /* 0x00a08000d954783b */ /* 0x000fe80000000100 */
[----:B------:R-:W5:Y:S03]  /*3c80*/  LDSM.16.M88.4 R96, [R108+0x2000] ;  /* 0x002000006c60783b */ /* 0x000f660000000200 */
[C---:B---3--:R-:W-:Y:S01]  /*3c90*/  HMMA.16816.F32.BF16 R4, R88.reuse, R86, R4 ;  /* 0x000000565804723c */ /* 0x048fe20000041804 */
[----:B------:R-:W3:Y:S07]  /*3ca0*/  LDSM.16.M88.2 R86, [R217+0xa880] ;  /* 0x00a88000d956783b */ /* 0x000eee0000000100 */
[C---:B------:R-:W-:Y:S01]  /*3cb0*/  HMMA.16816.F32.BF16 R8, R88.reuse, R92, R8 ;  /* 0x0000005c5808723c */ /* 0x040fe20000041808 */
[----:B------:R-:W3:Y:S07]  /*3cc0*/  LDSM.16.M88.2 R92, [R217+0xb080] ;  /* 0x00b08000d95c783b */ /* 0x000eee0000000100 */
[C---:B----4-:R-:W-:Y:S01]  /*3cd0*/  HMMA.16816.F32.BF16 R12, R88.reuse, R94, R12 ;  /* 0x0000005e580c723c */ /* 0x050fe2000004180c */
[----:B------:R-:W4:Y:S07]  /*3ce0*/  LDSM.16.M88.2 R94, [R217+0xb880] ;  /* 0x00b88000d95e783b */ /* 0x000f2e0000000100 */
[C---:B-1----:R-:W-:Y:S01]  /*3cf0*/  HMMA.16816.F32.BF16 R16, R88.reuse, R100, R16 ;  /* 0x000000645810723c */ /* 0x042fe20000041810 */
[----:B------:R-:W1:Y:S07]  /*3d00*/  LDSM.16.M88.2 R100, [R217+0xc080] ;  /* 0x00c08000d964783b */ /* 0x000e6e0000000100 */
[----:B--2---:R-:W-:Y:S01]  /*3d10*/  HMMA.16816.F32.BF16 R20, R88, R2, R20 ;  /* 0x000000025814723c */ /* 0x004fe20000041814 */
[----:B------:R-:W-:Y:S04]  /*3d20*/  LDSM.16.M88.2 R2, [R227+0xc880] ;  /* 0x00c88000e302783b */ /* 0x000fe80000000100 */
[----:B------:R-:W2:Y:S03]  /*3d30*/  LDSM.16.M88.4 R88, [R225+0x1f080] ;  /* 0x01f08000e158783b */ /* 0x000ea60000000200 */
[C---:B-----5:R-:W-:Y:S01]  /*3d40*/  HMMA.16816.F32.BF16 R4, R96.reuse, R84, R4 ;  /* 0x000000546004723c */ /* 0x060fe20000041804 */
[----:B------:R-:W5:Y:S07]  /*3d50*/  LDSM.16.M88.2 R84, [R227+0xd880] ;  /* 0x00d88000e354783b */ /* 0x000f6e0000000100 */
[C---:B---3--:R-:W-:Y:S01]  /*3d60*/  HMMA.16816.F32.BF16 R8, R96.reuse, R86, R8 ;  /* 0x000000566008723c */ /* 0x048fe20000041808 */
[----:B------:R-:W3:Y:S07]  /*3d70*/  LDSM.16.M88.2 R86, [R227+0xe080] ;  /* 0x00e08000e356783b */ /* 0x000eee0000000100 */
[C---:B------:R-:W-:Y:S01]  /*3d80*/  HMMA.16816.F32.BF16 R12, R96.reuse, R92, R12 ;  /* 0x0000005c600c723c */ /* 0x040fe2000004180c */
[----:B------:R-:W3:Y:S07]  /*3d90*/  LDSM.16.M88.2 R92, [R227+0xe880] ;  /* 0x00e88000e35c783b */ /* 0x000eee0000000100 */
[C---:B----4-:R-:W-:Y:S01]  /*3da0*/  HMMA.16816.F32.BF16 R16, R96.reuse, R94, R16 ;  /* 0x0000005e6010723c */ /* 0x050fe20000041810 */
[----:B------:R-:W4:Y:S07]  /*3db0*/  LDSM.16.M88.2 R94, [R219+0xc880] ;  /* 0x00c88000db5e783b */ /* 0x000f2e0000000100 */
[----:B-1----:R-:W-:Y:S07]  /*3dc0*/  HMMA.16816.F32.BF16 R20, R96, R100, R20 ;  /* 0x000000646014723c */ /* 0x002fee0000041814 */
[C---:B------:R-:W-:Y:S01]  /*3dd0*/  FSEL R96, R178.reuse, -INF , P0 ;  /* 0xff800000b2607808 */ /* 0x040fe20000000000 */
[C---:B--2---:R-:W-:Y:S01]  /*3de0*/  HMMA.16816.F32.BF16 R4, R88.reuse, R2, R4 ;  /* 0x000000025804723c */ /* 0x044fe20000041804 */
[----:B------:R-:W1:Y:S04]  /*3df0*/  LDSM.16.M88.2 R2, [R219+0xd080] ;  /* 0x00d08000db02783b */ /* 0x000e680000000100 */
[----:B------:R-:W-:Y:S01]  /*3e00*/  FFMA.FTZ R178, -R178, R178, 1 ;  /* 0x3f800000b2b27423 */ /* 0x000fe200000101b2 */
[----:B------:R-:W-:Y:S02]  /*3e10*/  ISETP.GT.AND P0, PT, R230, 0x11, PT ;  /* 0x00000011e600780c */ /* 0x000fe40003f04270 */
[C---:B------:R-:W-:Y:S04]  /*3e20*/  HMMA.16816.F32.BF16 R8, R88.reuse, R102, R8 ;  /* 0x000000665808723c */ /* 0x040fe80000041808 */
[C---:B------:R-:W-:Y:S01]  /*3e30*/  FSEL R201, R185.reuse, -INF , P0 ;  /* 0xff800000b9c97808 */ /* 0x040fe20000000000 */
[----:B------:R-:W-:Y:S02]  /*3e40*/  FFMA.FTZ R185, -R185, R185, 1 ;  /* 0x3f800000b9b97423 */ /* 0x000fe400000101b9 */
[--C-:B------:R-:W-:Y:S01]  /*3e50*/  FFMA.FTZ R102, R96, c[0x0][0x29c], -R199.reuse ;  /* 0x0000a70060667a23 */ /* 0x100fe200000108c7 */
[C---:B-----5:R-:W-:Y:S01]  /*3e60*/  HMMA.16816.F32.BF16 R12, R88.reuse, R84, R12 ;  /* 0x00000054580c723c */ /* 0x060fe2000004180c */
[----:B------:R-:W2:Y:S03]  /*3e70*/  LDSM.16.M88.2 R84, [R219+0xd880] ;  /* 0x00d88000db54783b */ /* 0x000ea60000000100 */
[----:B------:R-:W-:Y:S01]  /*3e80*/  FSEL R96, R183, -INF , P0 ;  /* 0xff800000b7607808 */ /* 0x000fe20000000000 */
[----:B------:R-:W5:Y:S01]  /*3e90*/  MUFU.EX2 R102, R102 ;  /* 0x0000006600667308 */ /* 0x000f620000000800 */
[----:B------:R-:W-:Y:S02]  /*3ea0*/  ISETP.GT.AND P0, PT, R230, 0x30, PT ;  /* 0x00000030e600780c */ /* 0x000fe40003f04270 */
[C---:B---3--:R-:W-:Y:S01]  /*3eb0*/  HMMA.16816.F32.BF16 R16, R88.reuse, R86, R16 ;  /* 0x000000565810723c */ /* 0x048fe20000041810 */
[----:B------:R-:W3:Y:S03]  /*3ec0*/  LDSM.16.M88.2 R86, [R219+0xe080] ;  /* 0x00e08000db56783b */ /* 0x000ee60000000100 */
[----:B------:R-:W-:Y:S01]  /*3ed0*/  FSEL R205, R192, -INF , P0 ;  /* 0xff800000c0cd7808 */ /* 0x000fe20000000000 */
[--C-:B------:R-:W-:Y:S03]  /*3ee0*/  FFMA.FTZ R110, R96, c[0x0][0x29c], -R199.reuse ;  /* 0x0000a700606e7a23 */ /* 0x100fe600000108c7 */
[----:B------:R-:W-:Y:S01]  /*3ef0*/  HMMA.16816.F32.BF16 R20, R88, R92, R20 ;  /* 0x0000005c5814723c */ /* 0x000fe20000041814 */
[----:B------:R-:W-:Y:S02]  /*3f00*/  LDSM.16.M88.2 R90, [R218+0xc880] ;  /* 0x00c88000da5a783b */ /* 0x000fe40000000100 */
[----:B------:R-:W-:Y:S01]  /*3f10*/  MUFU.EX2 R110, R110 ;  /* 0x0000006e006e7308 */ /* 0x000fe20000000800 */
[--C-:B------:R-:W-:Y:S03]  /*3f20*/  FFMA.FTZ R205, R205, c[0x0][0x29c], -R198.reuse ;  /* 0x0000a700cdcd7a23 */ /* 0x100fe600000108c6 */
[C---:B------:R-:W-:Y:S01]  /*3f30*/  FSEL R88, R179.reuse, -INF , P6 ;  /* 0xff800000b3587808 */ /* 0x040fe20003000000 */
[C---:B----4-:R-:W-:Y:S05]  /*3f40*/  HMMA.16816.F32.BF16 R4, R104.reuse, R94, R4 ;  /* 0x0000005e6804723c */ /* 0x050fea0000041804 */
[--C-:B------:R-:W-:Y:S01]  /*3f50*/  FFMA.FTZ R103, R88, c[0x0][0x29c], -R199.reuse ;  /* 0x0000a70058677a23 */ /* 0x100fe200000108c7 */
[----:B------:R-:W-:Y:S01]  /*3f60*/  FSEL R92, R182, -INF , P5 ;  /* 0xff800000b65c7808 */ /* 0x000fe20002800000 */
[----:B------:R-:W4:Y:S01]  /*3f70*/  LDSM.16.M88.2 R88, [R219+0xe880] ;  /* 0x00e88000db58783b */ /* 0x000f220000000100 */
[C---:B-1----:R-:W-:Y:S01]  /*3f80*/  HMMA.16816.F32.BF16 R8, R104.reuse, R2, R8 ;  /* 0x000000026808723c */ /* 0x042fe20000041808 */
[----:B------:R-:W-:Y:S02]  /*3f90*/  MUFU.EX2 R205, R205 ;  /* 0x000000cd00cd7308 */ /* 0x000fe40000000800 */
[----:B------:R-:W-:Y:S01]  /*3fa0*/  ISETP.GT.AND P6, PT, R230, 0x20, PT ;  /* 0x00000020e600780c */ /* 0x000fe20003fc4270 */
[--C-:B------:R-:W-:Y:S01]  /*3fb0*/  FFMA.FTZ R109, R92, c[0x0][0x29c], -R199.reuse ;  /* 0x0000a7005c6d7a23 */ /* 0x100fe200000108c7 */
[----:B------:R-:W-:Y:S01]  /*3fc0*/  LDSM.16.M88.2 R2, [R218+0xd080] ;  /* 0x00d08000da02783b */ /* 0x000fe20000000100 */
[----:B------:R-:W-:Y:S01]  /*3fd0*/  FFMA.FTZ R179, -R179, R179, 1 ;  /* 0x3f800000b3b37423 */ /* 0x000fe200000101b3 */
[----:B------:R-:W-:Y:S01]  /*3fe0*/  FSEL R96, R186, -INF , P6 ;  /* 0xff800000ba607808 */ /* 0x000fe20003000000 */
[C---:B--2---:R-:W-:Y:S01]  /*3ff0*/  HMMA.16816.F32.BF16 R12, R104.reuse, R84, R12 ;  /* 0x00000054680c723c */ /* 0x044fe2000004180c */
[----:B------:R-:W1:Y:S02]  /*4000*/  LDSM.16.M88.4 R92, [R224+0x4000] ;  /* 0x00400000e05c783b */ /* 0x000e640000000200 */
[----:B------:R-:W2:Y:S01]  /*4010*/  MUFU.EX2 R103, R103 ;  /* 0x0000006700677308 */ /* 0x000ea20000000800 */
[----:B------:R-:W-:Y:S01]  /*4020*/  ISETP.GT.AND P5, PT, R230, 0x21, PT ;  /* 0x00000021e600780c */ /* 0x000fe20003fa4270 */
[--C-:B------:R-:W-:Y:S01]  /*4030*/  FFMA.FTZ R111, R96, c[0x0][0x29c], -R199.reuse ;  /* 0x0000a700606f7a23 */ /* 0x100fe200000108c7 */
[----:B------:R-:W2:Y:S02]  /*4040*/  LDSM.16.M88.2 R84, [R218+0xd880] ;  /* 0x00d88000da54783b */ /* 0x000ea40000000100 */
[----:B------:R-:W-:Y:S01]  /*4050*/  FSEL R96, R187, -INF , P5 ;  /* 0xff800000bb607808 */ /* 0x000fe20002800000 */
[C---:B---3--:R-:W-:Y:S01]  /*4060*/  HMMA.16816.F32.BF16 R16, R104.reuse, R86, R16 ;  /* 0x000000566810723c */ /* 0x048fe20000041810 */
[----:B------:R-:W3:Y:S03]  /*4070*/  LDSM.16.M88.2 R86, [R218+0xe080] ;  /* 0x00e08000da56783b */ /* 0x000ee60000000100 */
[--C-:B------:R-:W-:Y:S01]  /*4080*/  FFMA.FTZ R101, R96, c[0x0][0x29c], -R199.reuse ;  /* 0x0000a70060657a23 */ /* 0x100fe200000108c7 */
[----:B------:R-:W-:Y:S01]  /*4090*/  FSEL R96, R190, -INF , P0 ;  /* 0xff800000be607808 */ /* 0x000fe20000000000 */
[----:B------:R-:W1:Y:S01]  /*40a0*/  MUFU.EX2 R109, R109 ;  /* 0x0000006d006d7308 */ /* 0x000e620000000800 */
[C---:B------:R-:W-:Y:S01]  /*40b0*/  FSEL R203, R189.reuse, -INF , P5 ;  /* 0xff800000bdcb7808 */ /* 0x040fe20002800000 */
[----:B------:R-:W-:Y:S01]  /*40c0*/  FFMA.FTZ R189, -R189, R189, 1 ;  /* 0x3f800000bdbd7423 */ /* 0x000fe200000101bd */
[C---:B------:R-:W-:Y:S02]  /*40d0*/  ISETP.GT.AND P5, PT, R230.reuse, 0x40, PT ;  /* 0x00000040e600780c */ /* 0x040fe40003fa4270 */
[----:B------:R-:W-:Y:S01]  /*40e0*/  ISETP.GT.AND P0, PT, R230, 0x41, PT ;  /* 0x00000041e600780c */ /* 0x000fe20003f04270 */
[--C-:B------:R-:W-:Y:S01]  /*40f0*/  FFMA.FTZ R203, R203, c[0x0][0x29c], -R198.reuse ;  /* 0x0000a700cbcb7a23 */ /* 0x100fe200000108c6 */
[C---:B------:R-:W-:Y:S01]  /*4100*/  FSEL R172, R194.reuse, -INF , P5 ;  /* 0xff800000c2ac7808 */ /* 0x040fe20002800000 */
[----:B------:R-:W-:Y:S02]  /*4110*/  FFMA.FTZ R194, -R194, R194, 1 ;  /* 0x3f800000c2c27423 */ /* 0x000fe400000101c2 */
[----:B------:R-:W-:Y:S02]  /*4120*/  MUFU.EX2 R111, R111 ;  /* 0x0000006f006f7308 */ /* 0x000fe40000000800 */
[--C-:B------:R-:W-:Y:S01]  /*4130*/  FFMA.FTZ R174, R172, c[0x0][0x29c], -R199.reuse ;  /* 0x0000a700acae7a23 */ /* 0x100fe200000108c7 */
[C---:B------:R-:W-:Y:S01]  /*4140*/  FSEL R172, R195.reuse, -INF , P0 ;  /* 0xff800000c3ac7808 */ /* 0x040fe20000000000 */
[----:B------:R-:W-:Y:S01]  /*4150*/  FFMA.FTZ R195, -R195, R195, 1 ;  /* 0x3f800000c3c37423 */ /* 0x000fe200000101c3 */
[----:B----4-:R-:W-:Y:S01]  /*4160*/  HMMA.16816.F32.BF16 R20, R104, R88, R20 ;  /* 0x000000586814723c */ /* 0x010fe20000041814 */
[----:B------:R-:W4:Y:S04]  /*4170*/  LDSM.16.M88.2 R88, [R218+0xe880] ;  /* 0x00e88000da58783b */ /* 0x000f280000000100 */
[----:B------:R3:W3:Y:S02]  /*4180*/  MUFU.EX2 R104, R101 ;  /* 0x0000006500687308 */ /* 0x0006e40000000800 */
[----:B------:R-:W-:Y:S01]  /*4190*/  FSEL R107, R188, -INF , P6 ;  /* 0xff800000bc6b7808 */ /* 0x000fe20003000000 */
[--C-:B------:R-:W-:Y:S01]  /*41a0*/  FFMA.FTZ R105, R96, c[0x0][0x29c], -R199.reuse ;  /* 0x0000a70060697a23 */ /* 0x100fe200000108c7 */
[----:B------:R-:W-:Y:S01]  /*41b0*/  ISETP.GT.AND P6, PT, R230, 0x31, PT ;  /* 0x00000031e600780c */ /* 0x000fe20003fc4270 */
[----:B------:R4:W-:Y:S01]  /*41c0*/  LDSM.16.M88.4 R96, [R108+0x4000] ;  /* 0x004000006c60783b */ /* 0x0009e20000000200 */
[C---:B-1----:R-:W-:Y:S03]  /*41d0*/  HMMA.16816.F32.BF16 R4, R92.reuse, R90, R4 ;  /* 0x0000005a5c04723c */ /* 0x042fe60000041804 */
[----:B------:R-:W1:Y:S01]  /*41e0*/  LDSM.16.M88.2 R90, [R217+0xc880] ;  /* 0x00c88000d95a783b */ /* 0x000e620000000100 */
[----:B------:R-:W-:Y:S01]  /*41f0*/  MUFU.EX2 R203, R203 ;  /* 0x000000cb00cb7308 */ /* 0x000fe20000000800 */
[----:B------:R-:W-:Y:S01]  /*4200*/  FSEL R100, R191, -INF , P6 ;  /* 0xff800000bf647808 */ /* 0x000fe20003000000 */
[----:B------:R-:W-:Y:S02]  /*4210*/  FFMA.FTZ R188, -R188, R188, 1 ;  /* 0x3f800000bcbc7423 */ /* 0x000fe400000101bc */
[C---:B------:R-:W-:Y:S01]  /*4220*/  HMMA.16816.F32.BF16 R8, R92.reuse, R2, R8 ;  /* 0x000000025c08723c */ /* 0x040fe20000041808 */
[----:B------:R-:W-:Y:S03]  /*4230*/  LDSM.16.M88.2 R2, [R217+0xd880] ;  /* 0x00d88000d902783b */ /* 0x000fe60000000100 */
[--C-:B------:R-:W-:Y:S02]  /*4240*/  FFMA.FTZ R106, R100, c[0x0][0x29c], -R199.reuse ;  /* 0x0000a700646a7a23 */ /* 0x100fe400000108c7 */
[----:B------:R-:W-:Y:S01]  /*4250*/  FFMA.FTZ R199, R172, c[0x0][0x29c], -R199 ;  /* 0x0000a700acc77a23 */ /* 0x000fe200000108c7 */
[----:B------:R-:W-:Y:S01]  /*4260*/  MUFU.EX2 R105, R105 ;  /* 0x0000006900697308 */ /* 0x000fe20000000800 */
[C---:B--2---:R-:W-:Y:S01]  /*4270*/  HMMA.16816.F32.BF16 R12, R92.reuse, R84, R12 ;  /* 0x000000545c0c723c */ /* 0x044fe2000004180c */
[----:B---3--:R-:W2:Y:S04]  /*4280*/  LDSM.16.M88.2 R100, [R217+0xd080] ;  /* 0x00d08000d964783b */ /* 0x008ea80000000100 */
[----:B------:R-:W3:Y:S03]  /*4290*/  LDSM.16.M88.2 R84, [R217+0xe080] ;  /* 0x00e08000d954783b */ /* 0x000ee60000000100 */
[C---:B------:R-:W-:Y:S01]  /*42a0*/  HMMA.16816.F32.BF16 R16, R92.reuse, R86, R16 ;  /* 0x000000565c10723c */ /* 0x040fe20000041810 */
[----:B------:R-:W-:Y:S01]  /*42b0*/  LDSM.16.M88.2 R86, [R217+0xe880] ;  /* 0x00e88000d956783b */ /* 0x000fe20000000100 */
[----:B------:R-:W-:Y:S03]  /*42c0*/  MUFU.EX2 R106, R106 ;  /* 0x0000006a006a7308 */ /* 0x000fe60000000800 */
[----:B------:R-:W3:Y:S03]  /*42d0*/  LDS R172, [R237.X4+0x21280] ;  /* 0x02128000edac7984 */ /* 0x000ee60000004800 */
[----:B----4-:R-:W-:Y:S04]  /*42e0*/  HMMA.16816.F32.BF16 R20, R92, R88, R20 ;  /* 0x000000585c14723c */ /* 0x010fe80000041814 */
[----:B------:R-:W-:Y:S03]  /*42f0*/  MUFU.EX2 R108, R174 ;  /* 0x000000ae006c7308 */ /* 0x000fe60000000800 */
[--C-:B------:R-:W-:Y:S01]  /*4300*/  FFMA.FTZ R88, R173, c[0x0][0x29c], -R198.reuse ;  /* 0x0000a700ad587a23 */ /* 0x100fe200000108c6 */
[----:B------:R-:W-:Y:S01]  /*4310*/  FSEL R93, R196, -INF , P5 ;  /* 0xff800000c45d7808 */ /* 0x000fe20002800000 */
[--C-:B------:R-:W-:Y:S01]  /*4320*/  FFMA.FTZ R89, R175, c[0x0][0x29c], -R198.reuse ;  /* 0x0000a700af597a23 */ /* 0x100fe200000108c6 */
[C---:B-1----:R-:W-:Y:S04]  /*4330*/  HMMA.16816.F32.BF16 R4, R96.reuse, R90, R4 ;  /* 0x0000005a6004723c */ /* 0x042fe80000041804 */
[----:B------:R-:W-:Y:S01]  /*4340*/  MUFU.EX2 R199, R199 ;  /* 0x000000c700c77308 */ /* 0x000fe20000000800 */
[----:B------:R-:W-:Y:S01]  /*4350*/  FSEL R95, R197, -INF , P0 ;  /* 0xff800000c55f7808 */ /* 0x000fe20000000000 */
[--C-:B------:R-:W-:Y:S01]  /*4360*/  FFMA.FTZ R92, R107, c[0x0][0x29c], -R198.reuse ;  /* 0x0000a7006b5c7a23 */ /* 0x100fe200000108c6 */
[----:B------:R-:W-:Y:S01]  /*4370*/  PLOP3.LUT P0, PT, PT, PT, UP0, 0x80, 0x0 ;  /* 0x000000000000781c */ /* 0x000fe20003f0f008 */
[--C-:B------:R-:W-:Y:S04]  /*4380*/  FFMA.FTZ R90, R177, c[0x0][0x29c], -R198.reuse ;  /* 0x0000a700b15a7a23 */ /* 0x100fe800000108c6 */
[--C-:B------:R-:W-:Y:S02]  /*4390*/  FFMA.FTZ R91, R201, c[0x0][0x29c], -R198.reuse ;  /* 0x0000a700c95b7a23 */ /* 0x100fe400000108c6 */
[----:B------:R-:W-:Y:S01]  /*43a0*/  MUFU.EX2 R89, R89 ;  /* 0x0000005900597308 */ /* 0x000fe20000000800 */
[C---:B--2---:R-:W-:Y:S03]  /*43b0*/  HMMA.16816.F32.BF16 R8, R96.reuse, R100, R8 ;  /* 0x000000646008723c */ /* 0x044fe60000041808 */
[--C-:B------:R-:W-:Y:S04]  /*43c0*/  FFMA.FTZ R93, R93, c[0x0][0x29c], -R198.reuse ;  /* 0x0000a7005d5d7a23 */ /* 0x100fe800000108c6 */
[----:B------:R-:W-:Y:S01]  /*43d0*/  FSEL R101, R193, -INF , P6 ;  /* 0xff800000c1657808 */ /* 0x000fe20003000000 */
[C---:B------:R-:W-:Y:S01]  /*43e0*/  HMMA.16816.F32.BF16 R12, R96.reuse, R2, R12 ;  /* 0x00000002600c723c */ /* 0x040fe2000004180c */
[----:B------:R-:W-:Y:S03]  /*43f0*/  MUFU.EX2 R90, R90 ;  /* 0x0000005a005a7308 */ /* 0x000fe60000000800 */
[--C-:B------:R-:W-:Y:S02]  /*4400*/  FFMA.FTZ R94, R101, c[0x0][0x29c], -R198.reuse ;  /* 0x0000a700655e7a23 */ /* 0x100fe400000108c6 */
[----:B------:R-:W-:Y:S02]  /*4410*/  FFMA.FTZ R101, -R190, R190, 1 ;  /* 0x3f800000be657423 */ /* 0x000fe400000101be */
[C---:B---3--:R-:W-:Y:S03]  /*4420*/  HMMA.16816.F32.BF16 R16, R96.reuse, R84, R16 ;  /* 0x000000546010723c */ /* 0x048fe60000041810 */
[----:B------:R-:W-:Y:S01]  /*4430*/  MUFU.EX2 R91, R91 ;  /* 0x0000005b005b7308 */ /* 0x000fe20000000800 */
[----:B------:R-:W-:Y:S02]  /*4440*/  FFMA.FTZ R198, R95, c[0x0][0x29c], -R198 ;  /* 0x0000a7005fc67a23 */ /* 0x000fe400000108c6 */
[--C-:B------:R-:W-:Y:S02]  /*4450*/  FADD.FTZ R95, R4, -R172.reuse ;  /* 0x800000ac045f7221 */ /* 0x100fe40000010000 */
[----:B------:R-:W-:Y:S04]  /*4460*/  HMMA.16816.F32.BF16 R20, R96, R86, R20 ;  /* 0x000000566014723c */ /* 0x000fe80000041814 */
[----:B-----5:R-:W-:Y:S01]  /*4470*/  FMUL.FTZ R95, R102, R95 ;  /* 0x0000005f665f7220 */ /* 0x020fe20000410000 */
[----:B------:R-:W1:Y:S01]  /*4480*/  MUFU.EX2 R88, R88 ;  /* 0x0000005800587308 */ /* 0x000e620000000800 */
[--C-:B------:R-:W-:Y:S01]  /*4490*/  FADD.FTZ R8, R8, -R172.reuse ;  /* 0x800000ac08087221 */ /* 0x100fe20000010000 */
[----:B------:R-:W-:Y:S01]  /*44a0*/  F2FP.BF16.PACK_AB R97, R103, R102 ;  /* 0x000000666761723e */ /* 0x000fe200000010ff */
[--C-:B------:R-:W-:Y:S04]  /*44b0*/  FADD.FTZ R96, R5, -R172.reuse ;  /* 0x800000ac05607221 */ /* 0x100fe80000010000 */
[----:B------:R-:W-:Y:S02]  /*44c0*/  FMUL.FTZ R96, R103, R96 ;  /* 0x0000006067607220 */ /* 0x000fe40000410000 */
[--C-:B------:R-:W-:Y:S01]  /*44d0*/  FADD.FTZ R9, R9, -R172.reuse ;  /* 0x800000ac09097221 */ /* 0x100fe20000010000 */
[----:B------:R-:W-:Y:S01]  /*44e0*/  MUFU.EX2 R92, R92 ;  /* 0x0000005c005c7308 */ /* 0x000fe20000000800 */
[----:B------:R-:W-:Y:S02]  /*44f0*/  FMUL.FTZ R95, R95, R178 ;  /* 0x000000b25f5f7220 */ /* 0x000fe40000410000 */
[----:B------:R-:W-:Y:S02]  /*4500*/  FMUL.FTZ R96, R96, R179 ;  /* 0x000000b360607220 */ /* 0x000fe40000410000 */
[----:B------:R-:W-:Y:S02]  /*4510*/  FFMA.FTZ R99, -R182, R182, 1 ;  /* 0x3f800000b6637423 */ /* 0x000fe400000101b6 */
[----:B------:R-:W-:Y:S01]  /*4520*/  FFMA.FTZ R98, -R183, R183, 1 ;  /* 0x3f800000b7627423 */ /* 0x000fe200000101b7 */
[----:B------:R-:W-:Y:S01]  /*4530*/  F2FP.BF16.PACK_AB R95, R96, R95 ;  /* 0x0000005f605f723e */ /* 0x000fe200000010ff */
[----:B------:R-:W-:Y:S01]  /*4540*/  FMUL.FTZ R8, R109, R8 ;  /* 0x000000086d087220 */ /* 0x000fe20000410000 */
[----:B------:R-:W2:Y:S01]  /*4550*/  LDS R96, [R237.X4+0x212a0] ;  /* 0x0212a000ed607984 */ /* 0x000ea20000004800 */
[----:B------:R-:W-:Y:S01]  /*4560*/  FMUL.FTZ R9, R110, R9 ;  /* 0x000000096e097220 */ /* 0x000fe20000410000 */
[----:B------:R-:W3:Y:S01]  /*4570*/  MUFU.EX2 R94, R94 ;  /* 0x0000005e005e7308 */ /* 0x000ee20000000800 */
[--C-:B------:R-:W-:Y:S01]  /*4580*/  FADD.FTZ R13, R13, -R172.reuse ;  /* 0x800000ac0d0d7221 */ /* 0x100fe20000010000 */
[----:B------:R-:W-:Y:S01]  /*4590*/  STS [R236+0x21480], R97 ;  /* 0x02148061ec007388 */ /* 0x000fe20000000800 */
[----:B------:R-:W-:Y:S01]  /*45a0*/  FMUL.FTZ R8, R8, R99 ;  /* 0x0000006308087220 */ /* 0x000fe20000410000 */
[----:B------:R-:W-:Y:S01]  /*45b0*/  F2FP.BF16.PACK_AB R109, R110, R109 ;  /* 0x0000006d6e6d723e */ /* 0x000fe200000010ff */
[----:B------:R-:W-:Y:S01]  /*45c0*/  FMUL.FTZ R9, R9, R98 ;  /* 0x0000006209097220 */ /* 0x000fe20000410000 */
[----:B------:R-:W-:Y:S01]  /*45d0*/  SHF.L.U32 R110, R229, 0x1, RZ ;  /* 0x00000001e56e7819 */ /* 0x000fe200000006ff */
[--C-:B------:R-:W-:Y:S02]  /*45e0*/  FADD.FTZ R12, R12, -R172.reuse ;  /* 0x800000ac0c0c7221 */ /* 0x100fe40000010000 */
[----:B------:R-:W-:Y:S01]  /*45f0*/  FMUL.FTZ R13, R104, R13 ;  /* 0x0000000d680d7220 */ /* 0x000fe20000410000 */
[----:B------:R-:W-:Y:S01]  /*4600*/  F2FP.BF16.PACK_AB R9, R9, R8 ;  /* 0x000000080909723e */ /* 0x000fe200000010ff */
[----:B------:R-:W-:Y:S01]  /*4610*/  FMUL.FTZ R12, R111, R12 ;  /* 0x0000000c6f0c7220 */ /* 0x000fe20000410000 */
[----:B-1----:R-:W-:Y:S01]  /*4620*/  F2FP.BF16.PACK_AB R8, R89, R88 ;  /* 0x000000585908723e */ /* 0x002fe200000010ff */
[--C-:B------:R-:W-:Y:S01]  /*4630*/  FADD.FTZ R17, R17, -R172.reuse ;  /* 0x800000ac11117221 */ /* 0x100fe20000010000 */
[----:B------:R-:W-:Y:S01]  /*4640*/  MUFU.EX2 R93, R93 ;  /* 0x0000005d005d7308 */ /* 0x000fe20000000800 */
[--C-:B------:R-:W-:Y:S01]  /*4650*/  FADD.FTZ R99, R20, -R172.reuse ;  /* 0x800000ac14637221 */ /* 0x100fe20000010000 */
[----:B------:R-:W-:Y:S01]  /*4660*/  F2FP.BF16.PACK_AB R111, R104, R111 ;  /* 0x0000006f686f723e */ /* 0x000fe200000010ff */
[----:B------:R-:W-:Y:S01]  /*4670*/  FFMA.FTZ R20, -R187, R187, 1 ;  /* 0x3f800000bb147423 */ /* 0x000fe200000101bb */
[----:B------:R1:W-:Y:S01]  /*4680*/  STS [R233], R8 ;  /* 0x00000008e9007388 */ /* 0x0003e20000000800 */
[--C-:B------:R-:W-:Y:S02]  /*4690*/  FADD.FTZ R16, R16, -R172.reuse ;  /* 0x800000ac10107221 */ /* 0x100fe40000010000 */
[----:B------:R-:W-:Y:S01]  /*46a0*/  FADD.FTZ R172, R21, -R172 ;  /* 0x800000ac15ac7221 */ /* 0x000fe20000010000 */
[----:B------:R-:W-:Y:S01]  /*46b0*/  STS [R236+0x21c80], R109 ;  /* 0x021c806dec007388 */ /* 0x000fe20000000800 */
[----:B------:R-:W-:Y:S01]  /*46c0*/  FFMA.FTZ R21, -R186, R186, 1 ;  /* 0x3f800000ba157423 */ /* 0x000fe200000101ba */
[----:B------:R-:W4:Y:S01]  /*46d0*/  MUFU.EX2 R198, R198 ;  /* 0x000000c600c67308 */ /* 0x000f220000000800 */
[----:B------:R-:W-:Y:S02]  /*46e0*/  FMUL.FTZ R13, R13, R20 ;  /* 0x000000140d0d7220 */ /* 0x000fe40000410000 */
[----:B------:R-:W-:Y:S01]  /*46f0*/  FMUL.FTZ R12, R12, R21 ;  /* 0x000000150c0c7220 */ /* 0x000fe20000410000 */
[----:B------:R-:W-:Y:S01]  /*4700*/  F2FP.BF16.PACK_AB R21, R199, R108 ;  /* 0x0000006cc715723e */ /* 0x000fe200000010ff */
[----:B------:R-:W-:Y:S01]  /*4710*/  FMUL.FTZ R16, R105, R16 ;  /* 0x0000001069107220 */ /* 0x000fe20000410000 */
[C---:B------:R-:W-:Y:S01]  /*4720*/  F2FP.BF16.PACK_AB R105, R106.reuse, R105 ;  /* 0x000000696a69723e */ /* 0x040fe200000010ff */
[----:B------:R-:W-:Y:S02]  /*4730*/  FMUL.FTZ R17, R106, R17 ;  /* 0x000000116a117220 */ /* 0x000fe40000410000 */
[----:B------:R-:W-:Y:S02]  /*4740*/  FFMA.FTZ R20, -R191, R191, 1 ;  /* 0x3f800000bf147423 */ /* 0x000fe400000101bf */
[----:B------:R-:W-:Y:S01]  /*4750*/  FMUL.FTZ R16, R16, R101 ;  /* 0x0000006510107220 */ /* 0x000fe20000410000 */
[----:B------:R-:W-:Y:S01]  /*4760*/  F2FP.BF16.PACK_AB R101, R13, R12 ;  /* 0x0000000c0d65723e */ /* 0x000fe200000010ff */
[----:B------:R-:W-:Y:S01]  /*4770*/  FMUL.FTZ R17, R17, R20 ;  /* 0x0000001411117220 */ /* 0x000fe20000410000 */
[----:B------:R-:W-:Y:S01]  /*4780*/  F2FP.BF16.PACK_AB R12, R91, R90 ;  /* 0x0000005a5b0c723e */ /* 0x000fe200000010ff */
[--C-:B--2---:R-:W-:Y:S01]  /*4790*/  FADD.FTZ R13, R6, -R96.reuse ;  /* 0x80000060060d7221 */ /* 0x104fe20000010000 */
[----:B---3--:R-:W-:Y:S01]  /*47a0*/  F2FP.BF16.PACK_AB R20, R94, R205 ;  /* 0x000000cd5e14723e */ /* 0x008fe200000010ff */
[--C-:B------:R-:W-:Y:S01]  /*47b0*/  FADD.FTZ R22, R22, -R96.reuse ;  /* 0x8000006016167221 */ /* 0x100fe20000010000 */
[----:B------:R-:W-:Y:S01]  /*47c0*/  F2FP.BF16.PACK_AB R103, R17, R16 ;  /* 0x000000101167723e */ /* 0x000fe200000010ff */
[----:B------:R2:W-:Y:S01]  /*47d0*/  STS [R233+0x800], R12 ;  /* 0x0008000ce9007388 */ /* 0x0005e20000000800 */
[----:B------:R-:W-:Y:S01]  /*47e0*/  F2FP.BF16.PACK_AB R16, R203, R92 ;  /* 0x0000005ccb10723e */ /* 0x000fe200000010ff */
[--C-:B-1----:R-:W-:Y:S02]  /*47f0*/  FADD.FTZ R8, R7, -R96.reuse ;  /* 0x8000006007087221 */ /* 0x102fe40000010000 */
[----:B------:R-:W-:Y:S01]  /*4800*/  STS [R236+0x22480], R111 ;  /* 0x0224806fec007388 */ /* 0x000fe20000000800 */
[----:B----4-:R-:W-:Y:S01]  /*4810*/  F2FP.BF16.PACK_AB R98, R198, R93 ;  /* 0x0000005dc662723e */ /* 0x010fe200000010ff */
[----:B------:R-:W-:Y:S02]  /*4820*/  FMUL.FTZ R8, R89, R8 ;  /* 0x0000000859087220 */ /* 0x000fe40000410000 */
[----:B------:R1:W-:Y:S01]  /*4830*/  STS [R233+0x1000], R16 ;  /* 0x00100010e9007388 */ /* 0x0003e20000000800 */
        /* <DEDUP_REMOVED lines=11> */
[--C-:B------:R-:W-:Y:S01]  /*48f0*/  FADD.FTZ R11, R14, -R96.reuse ;  /* 0x800000600e0b7221 */ /* 0x100fe20000010000 */
[----:B------:R-:W-:Y:S01]  /*4900*/  STS [R233+0x2000], R98 ;  /* 0x00200062e9007388 */ /* 0x000fe20000000800 */
[--C-:B--2---:R-:W-:Y:S02]  /*4910*/  FADD.FTZ R12, R15, -R96.reuse ;  /* 0x800000600f0c7221 */ /* 0x104fe40000010000 */
[----:B------:R-:W-:Y:S01]  /*4920*/  FMUL.FTZ R17, R17, R184 ;  /* 0x000000b811117220 */ /* 0x000fe20000410000 */
[----:B------:R-:W-:Y:S01]  /*4930*/  BAR.SYNC.DEFER_BLOCKING 0x0 ;  /* 0x0000000000007b1d */ /* 0x000fe20000010000 */
[----:B------:R-:W-:Y:S02]  /*4940*/  FMUL.FTZ R10, R10, R185 ;  /* 0x000000b90a0a7220 */ /* 0x000fe40000410000 */
[----:B------:R-:W-:Y:S02]  /*4950*/  FMUL.FTZ R11, R92, R11 ;  /* 0x0000000b5c0b7220 */ /* 0x000fe40000410000 */
[----:B------:R-:W-:Y:S01]  /*4960*/  FMUL.FTZ R12, R203, R12 ;  /* 0x0000000ccb0c7220 */ /* 0x000fe20000410000 */
[----:B-1----:R-:W-:Y:S01]  /*4970*/  F2FP.BF16.PACK_AB R16, R10, R17 ;  /* 0x000000110a10723e */ /* 0x002fe200000010ff */
[--C-:B------:R-:W-:Y:S02]  /*4980*/  FADD.FTZ R18, R18, -R96.reuse ;  /* 0x8000006012127221 */ /* 0x100fe40000010000 */
[--C-:B------:R-:W-:Y:S02]  /*4990*/  FADD.FTZ R19, R19, -R96.reuse ;  /* 0x8000006013137221 */ /* 0x100fe40000010000 */
[----:B------:R-:W-:Y:S02]  /*49a0*/  FMUL.FTZ R11, R11, R188 ;  /* 0x000000bc0b0b7220 */ /* 0x000fe40000410000 */
[----:B------:R-:W-:Y:S02]  /*49b0*/  FMUL.FTZ R12, R12, R189 ;  /* 0x000000bd0c0c7220 */ /* 0x000fe40000410000 */
[----:B------:R-:W-:Y:S02]  /*49c0*/  FMUL.FTZ R22, R93, R22 ;  /* 0x000000165d167220 */ /* 0x000fe40000410000 */
[----:B------:R-:W-:Y:S02]  /*49d0*/  FFMA.FTZ R15, -R196, R196, 1 ;  /* 0x3f800000c40f7423 */ /* 0x000fe400000101c4 */
[----:B------:R-:W-:Y:S02]  /*49e0*/  FMUL.FTZ R18, R205, R18 ;  /* 0x00000012cd127220 */ /* 0x000fe40000410000 */
[----:B------:R-:W-:Y:S02]  /*49f0*/  FMUL.FTZ R19, R94, R19 ;  /* 0x000000135e137220 */ /* 0x000fe40000410000 */
[----:B------:R-:W-:Y:S01]  /*4a00*/  FFMA.FTZ R13, -R192, R192, 1 ;  /* 0x3f800000c00d7423 */ /* 0x000fe200000101c0 */
[----:B------:R-:W-:Y:S01]  /*4a10*/  STS [R236+0x23c80], R95 ;  /* 0x023c805fec007388 */ /* 0x000fe20000000800 */
[----:B------:R-:W-:Y:S02]  /*4a20*/  FFMA.FTZ R10, -R193, R193, 1 ;  /* 0x3f800000c10a7423 */ /* 0x000fe400000101c1 */
[----:B------:R-:W-:Y:S01]  /*4a30*/  FMUL.FTZ R15, R22, R15 ;  /* 0x0000000f160f7220 */ /* 0x000fe20000410000 */
[----:B------:R-:W-:Y:S01]  /*4a40*/  STS [R233+0x2800], R8 ;  /* 0x00280008e9007388 */ /* 0x000fe20000000800 */
[----:B------:R-:W-:Y:S01]  /*4a50*/  F2FP.BF16.PACK_AB R22, R12, R11 ;  /* 0x0000000b0c16723e */ /* 0x000fe200000010ff */
[----:B------:R-:W-:Y:S02]  /*4a60*/  FMUL.FTZ R99, R108, R99 ;  /* 0x000000636c637220 */ /* 0x000fe40000410000 */
[----:B------:R-:W-:Y:S01]  /*4a70*/  STS [R236+0x24480], R9 ;  /* 0x02448009ec007388 */ /* 0x000fe20000000800 */
[----:B------:R-:W-:Y:S02]  /*4a80*/  FMUL.FTZ R172, R199, R172 ;  /* 0x000000acc7ac7220 */ /* 0x000fe40000410000 */
[----:B------:R-:W-:Y:S01]  /*4a90*/  FADD.FTZ R23, R23, -R96 ;  /* 0x8000006017177221 */ /* 0x000fe20000010000 */
[----:B------:R-:W-:Y:S01]  /*4aa0*/  STS [R233+0x3000], R16 ;  /* 0x00300010e9007388 */ /* 0x000fe20000000800 */
[----:B------:R-:W-:Y:S02]  /*4ab0*/  FMUL.FTZ R13, R18, R13 ;  /* 0x0000000d120d7220 */ /* 0x000fe40000410000 */
[----:B------:R-:W-:Y:S01]  /*4ac0*/  FMUL.FTZ R10, R19, R10 ;  /* 0x0000000a130a7220 */ /* 0x000fe20000410000 */
[----:B------:R-:W-:Y:S01]  /*4ad0*/  STS [R236+0x24c80], R101 ;  /* 0x024c8065ec007388 */ /* 0x000fe20000000800 */
[----:B------:R-:W-:Y:S02]  /*4ae0*/  FMUL.FTZ R99, R99, R194 ;  /* 0x000000c263637220 */ /* 0x000fe40000410000 */
[----:B------:R-:W-:Y:S01]  /*4af0*/  FMUL.FTZ R172, R172, R195 ;  /* 0x000000c3acac7220 */ /* 0x000fe20000410000 */
[----:B------:R-:W-:Y:S01]  /*4b00*/  STS [R233+0x3800], R22 ;  /* 0x00380016e9007388 */ /* 0x000fe20000000800 */
[----:B------:R-:W-:Y:S01]  /*4b10*/  FMUL.FTZ R23, R198, R23 ;  /* 0x00000017c6177220 */ /* 0x000fe20000410000 */
[----:B------:R-:W-:Y:S01]  /*4b20*/  F2FP.BF16.PACK_AB R88, R10, R13 ;  /* 0x0000000d0a58723e */ /* 0x000fe200000010ff */
[----:B------:R-:W-:Y:S01]  /*4b30*/  FFMA.FTZ R14, -R197, R197, 1 ;  /* 0x3f800000c50e7423 */ /* 0x000fe200000101c5 */
[----:B------:R-:W-:Y:S01]  /*4b40*/  STS [R236+0x25480], R103 ;  /* 0x02548067ec007388 */ /* 0x000fe20000000800 */
[----:B------:R-:W-:Y:S02]  /*4b50*/  F2FP.BF16.PACK_AB R99, R172, R99 ;  /* 0x00000063ac63723e */ /* 0x000fe400000010ff */
[----:B------:R-:W-:Y:S01]  /*4b60*/  FMUL.FTZ R14, R23, R14 ;  /* 0x0000000e170e7220 */ /* 0x000fe20000410000 */
[----:B------:R-:W-:Y:S04]  /*4b70*/  STS [R233+0x4000], R88 ;  /* 0x00400058e9007388 */ /* 0x000fe80000000800 */
[----:B------:R-:W-:Y:S01]  /*4b80*/  F2FP.BF16.PACK_AB R94, R14, R15 ;  /* 0x0000000f0e5e723e */ /* 0x000fe200000010ff */
        /* <DEDUP_REMOVED lines=106> */
[----:B--234-:R-:W-:Y:S01]  /*5230*/  LOP3.LUT P6, RZ, R235, 0x1, RZ, 0xc0, !PT ;  /* 0x00000001ebff7812 */ /* 0x01cfe200078cc0ff */
[----:B------:R-:W-:Y:S01]  /*5240*/  USHF.R.S32.HI UR16, URZ, 0x1f, UR13 ;  /* 0x0000001f3f107899 */ /* 0x000fe2000801140d */
[----:B------:R-:W-:Y:S01]  /*5250*/  P2R R7, PR, RZ, 0x4 ;  /* 0x00000004ff077803 */ /* 0x000fe20000000000 */
[----:B------:R-:W-:Y:S01]  /*5260*/  ULDC.64 UR6, c[0x0][0x208] ;  /* 0x0000820000067ab9 */ /* 0x000fe20000000a00 */
[----:B------:R-:W-:Y:S01]  /*5270*/  IMAD.MOV.U32 R5, RZ, RZ, c[0x0][0x208] ;  /* 0x00008200ff057624 */ /* 0x000fe200078e00ff */
[----:B------:R-:W-:Y:S01]  /*5280*/  UIMAD UR16, UR16, UR6, URZ ;  /* 0x00000006101072a4 */ /* 0x000fe2000f8e023f */
[----:B------:R-:W-:Y:S01]  /*5290*/  IMAD.MOV.U32 R4, RZ, RZ, 0x6 ;  /* 0x00000006ff047424 */ /* 0x000fe200078e00ff */
[----:B------:R-:W-:Y:S01]  /*52a0*/  UIMAD.WIDE.U32 UR18, UR13, UR6, URZ ;  /* 0x000000060d1272a5 */ /* 0x000fe2000f8e003f */
[C---:B------:R-:W-:Y:S01]  /*52b0*/  IMAD.SHL.U32 R6, R5.reuse, 0x40, RZ ;  /* 0x0000004005067824 */ /* 0x040fe200078e00ff */
[----:B------:R-:W-:Y:S02]  /*52c0*/  UIMAD UR16, UR13, UR7, UR16 ;  /* 0x000000070d1072a4 */ /* 0x000fe4000f8e0210 */
[----:B------:R-:W-:Y:S01]  /*52d0*/  SHF.L.U64.HI R4, R5, R4, c[0x0][0x20c] ;  /* 0x0000830005047619 */ /* 0x000fe20000010204 */
[----:B------:R-:W-:Y:S01]  /*52e0*/  USHF.L.U32 UR6, UR13, 0x6, URZ ;  /* 0x000000060d067899 */ /* 0x000fe2000800063f */
[----:B------:R-:W-:Y:S01]  /*52f0*/  IMAD.U32 R3, RZ, RZ, UR18 ;  /* 0x00000012ff037e24 */ /* 0x000fe2000f8e00ff */
[----:B------:R-:W-:Y:S01]  /*5300*/  UIADD3 UR16, UR19, UR16, URZ ;  /* 0x0000001013107290 */ /* 0x000fe2000fffe03f */
[----:B------:R-:W-:Y:S03]  /*5310*/  IMAD.U32 R2, RZ, RZ, UR18 ;  /* 0x00000012ff027e24 */ /* 0x000fe6000f8e00ff */
[----:B------:R-:W-:Y:S02]  /*5320*/  LEA R8, P0, R3, R248, 0x7 ;  /* 0x000000f803087211 */ /* 0x000fe400078038ff */
[----:B------:R-:W-:Y:S05]  /*5330*/  IMAD.U32 R3, RZ, RZ, UR16 ;  /* 0x00000010ff037e24 */ /* 0x000fea000f8e00ff */
[----:B------:R-:W-:Y:S01]  /*5340*/  LEA.HI.X R9, R2, R249, R3, 0x7, P0 ;  /* 0x000000f902097211 */ /* 0x000fe200000f3c03 */
[----:B------:R-:W-:Y:S01]  /*5350*/  IMAD.U32 R3, RZ, RZ, UR6 ;  /* 0x00000006ff037e24 */ /* 0x000fe2000f8e00ff */
[--C-:B------:R-:W-:Y:S01]  /*5360*/  IADD3 R12, P5, P0, R6, 0x80, R8.reuse ;  /* 0x00000080060c7810 */ /* 0x100fe200078be008 */
[----:B------:R-:W-:Y:S03]  /*5370*/  @!P1 IMAD.SHL.U32 R2, R232, 0x10, RZ ;  /* 0x00000010e8029824 */ /* 0x000fe600078e00ff */
[----:B------:R-:W-:Y:S02]  /*5380*/  IADD3.X R13, R4, RZ, R9, P5, P0 ;  /* 0x000000ff040d7210 */ /* 0x000fe40002fe0409 */
[----:B------:R-:W-:Y:S02]  /*5390*/  IADD3 R10, P5, P0, R6, 0x100, R8 ;  /* 0x00000100060a7810 */ /* 0x000fe400078be008 */
[----:B------:R-:W-:Y:S02]  /*53a0*/  IADD3 R3, -R238, UR12, -R3 ;  /* 0x0000000cee037c10 */ /* 0x000fe4000fffe903 */
[--C-:B------:R-:W-:Y:S02]  /*53b0*/  IADD3.X R11, R4, RZ, R9.reuse, P5, P0 ;  /* 0x000000ff040b7210 */ /* 0x100fe40002fe0409 */
[C---:B------:R-:W-:Y:S02]  /*53c0*/  ISETP.LT.OR P0, PT, R3.reuse, 0x1, !P6 ;  /* 0x000000010300780c */ /* 0x040fe40007701670 */
[----:B------:R-:W-:Y:S02]  /*53d0*/  IADD3 R14, P5, R6, R8, RZ ;  /* 0x00000008060e7210 */ /* 0x000fe40007fbe0ff */
[----:B------:R-:W-:Y:S03]  /*53e0*/  ISETP.LT.OR P6, PT, R3, 0x21, !P6 ;  /* 0x000000210300780c */ /* 0x000fe600077c1670 */
[----:B------:R-:W-:Y:S01]  /*53f0*/  IMAD.X R15, R4, 0x1, R9, P5 ;  /* 0x00000001040f7824 */ /* 0x000fe200028e0609 */
[----:B------:R-:W-:Y:S05]  /*5400*/  LOP3.LUT P5, RZ, R235, 0x2, RZ, 0xc0, !PT ;  /* 0x00000002ebff7812 */ /* 0x000fea00078ac0ff */
[----:B------:R-:W-:Y:S01]  /*5410*/  @!PT LDS RZ, [RZ] ;  /* 0x00000000fffff984 */ /* 0x000fe20000000800 */
[----:B------:R-:W-:Y:S01]  /*5420*/  @!PT LDS RZ, [RZ] ;  /* 0x00000000fffff984 */ /* 0x000fe20000000800 */
[----:B------:R-:W-:Y:S01]  /*5430*/  @!PT LDS RZ, [RZ] ;  /* 0x00000000fffff984 */ /* 0x000fe20000000800 */
[----:B------:R1:W-:Y:S01]  /*5440*/  LDGSTS.E.BYPASS.LTC128B.128 [R234+0x1b080], [R8.64], !P0 ;  /* 0x1b08000008ea7fae */ /* 0x0003e2000c101d4e */
[C---:B------:R-:W-:Y:S02]  /*5450*/  ISETP.LT.OR P0, PT, R3.reuse, 0x1, !P5 ;  /* 0x000000010300780c */ /* 0x040fe40006f01670 */
[----:B------:R-:W-:Y:S11]  /*5460*/  ISETP.LT.OR P5, PT, R3, 0x21, !P5 ;  /* 0x000000210300780c */ /* 0x000ff60006fa1670 */
[----:B------:R1:W-:Y:S01]  /*5470*/  LDGSTS.E.BYPASS.LTC128B.128 [R234+0x1d080], [R8.64+0x80], !P0 ;  /* 0x1d08008008ea7fae */ /* 0x0003e2000c101d4e */
[----:B------:R-:W-:Y:S04]  /*5480*/  LOP3.LUT P0, RZ, R235, 0x4, RZ, 0xc0, !PT ;  /* 0x00000004ebff7812 */ /* 0x000fe8000780c0ff */
[C---:B------:R-:W-:Y:S02]  /*5490*/  ISETP.LT.OR P2, PT, R3.reuse, 0x1, !P0 ;  /* 0x000000010300780c */ /* 0x040fe40004741670 */
[----:B------:R-:W-:Y:S01]  /*54a0*/  ISETP.LT.OR P0, PT, R3, 0x21, !P0 ;  /* 0x000000210300780c */ /* 0x000fe20004701670 */
[----:B------:R-:W-:Y:S04]  /*54b0*/  IMAD.U32 R3, RZ, RZ, UR6 ;  /* 0x00000006ff037e24 */ /* 0x000fe8000f8e00ff */
[----:B------:R-:W-:Y:S06]  /*54c0*/  @!P1 IMAD.WIDE R4, R3, 0x4, R242 ;  /* 0x0000000403049825 */ /* 0x000fec00078e02f2 */
[----:B------:R1:W-:Y:S01]  /*54d0*/  LDGSTS.E.BYPASS.LTC128B.128 [R234+0x1f080], [R8.64+0x100], !P2 ;  /* 0x1f08010008ea7fae */ /* 0x0003e2000d101d4e */
[----:B------:R-:W-:Y:S03]  /*54e0*/  ISETP.NE.AND P2, PT, R7, RZ, PT ;  /* 0x000000ff0700720c */ /* 0x000fe60003f45270 */
[----:B------:R1:W-:Y:S04]  /*54f0*/  LDGSTS.E.BYPASS.LTC128B.128 [R234+0x1c080], [R14.64], !P6 ;  /* 0x1c0800000eea7fae */ /* 0x0003e8000f101d4e */
[----:B------:R1:W-:Y:S04]  /*5500*/  LDGSTS.E.BYPASS.LTC128B.128 [R234+0x1e080], [R12.64], !P5 ;  /* 0x1e0800000cea7fae */ /* 0x0003e8000e901d4e */
[----:B------:R1:W-:Y:S04]  /*5510*/  LDGSTS.E.BYPASS.LTC128B.128 [R234+0x20080], [R10.64], !P0 ;  /* 0x200800000aea7fae */ /* 0x0003e8000c101d4e */
[----:B------:R1:W-:Y:S02]  /*5520*/  @!P1 LDGSTS.E.BYPASS.LTC128B.128 [R2+0x21280], [R4.64] ;  /* 0x2128000004029fae */ /* 0x0003e4000b901d4e */
.L_x_721:
[-C--:B-1234-:R-:W-:Y:S01]  /*5530*/  HMMA.16816.F32.BF16 R4, R172, R176.reuse, RZ ;  /* 0x000000b0ac04723c */ /* 0x09efe200000418ff */
[----:B------:R-:W-:Y:S01]  /*5540*/  LDSM.16.MT88.4 R204, [R221+0x1000] ;  /* 0x00100000ddcc783b */ /* 0x000fe20000004200 */
[----:B------:R-:W-:Y:S02]  /*5550*/  UIMAD UR5, UR5, 0x3000, URZ ;  /* 0x00003000050578a4 */ /* 0x000fe4000f8e023f */
[----:B------:R-:W-:Y:S01]  /*5560*/  UISETP.GE.AND UP0, UPT, UR13, UR8, UPT ;  /* 0x000000080d00728c */ /* 0x000fe2000bf06270 */
[----:B------:R-:W-:Y:S01]  /*5570*/  LDSM.16.M88.4 R208, [R222+0x1400] ;  /* 0x00140000ded0783b */ /* 0x000fe20000000200 */
[----:B------:R-:W-:Y:S02]  /*5580*/  UISETP.GE.AND UP1, UPT, UR11, 0x1, UPT ;  /* 0x000000010b00788c */ /* 0x000fe4000bf26270 */
[C---:B------:R-:W-:Y:S01]  /*5590*/  HMMA.16816.F32.BF16 R8, R180.reuse, R176, RZ ;  /* 0x000000b0b408723c */ /* 0x040fe200000418ff */
[----:B------:R-:W-:Y:S01]  /*55a0*/  LDSM.16.M88.4 R212, [R222+0x2400] ;  /* 0x00240000ded4783b */ /* 0x000fe20000000200 */
[----:B------:R-:W-:Y:S02]  /*55b0*/  UIADD3 UR6, UR4, 0x1, URZ ;  /* 0x0000000104067890 */ /* 0x000fe4000fffe03f */
[----:B------:R-:W-:Y:S01]  /*55c0*/  IMAD.U32 R3, RZ, RZ, UR5 ;  /* 0x00000005ff037e24 */ /* 0x000fe2000f8e00ff */
[----:B------:R-:W0:Y:S01]  /*55d0*/  LDGDEPBAR ;  /* 0x00000000000079af */ /* 0x000e220000000000 */
[----:B------:R-:W-:Y:S01]  /*55e0*/  IADD3 R2, P0, R240, UR5, RZ ;  /* 0x00000005f0027c10 */ /* 0x000fe2000ff1e0ff */
[----:B------:R-:W-:Y:S01]  /*55f0*/  UIADD3 UR5, UR11, 0x1, URZ ;  /* 0x000000010b057890 */ /* 0x000fe2000fffe03f */
[-C--:B------:R-:W-:Y:S01]  /*5600*/  HMMA.16816.F32.BF16 R12, R180, R178.reuse, RZ ;  /* 0x000000b2b40c723c */ /* 0x080fe200000418ff */
[----:B------:R-:W-:Y:S02]  /*5610*/  UISETP.GE.AND UP2, UPT, UR4, 0x1, UPT ;  /* 0x000000010400788c */ /* 0x000fe4000bf46270 */
[----:B------:R-:W-:Y:S01]  /*5620*/  USEL UR11, UR5, URZ, !UP1 ;  /* 0x0000003f050b7287 */ /* 0x000fe2000c800000 */
[----:B------:R-:W-:Y:S02]  /*5630*/  LEA.HI.X.SX32 R3, R3, R246, 0x1, P0 ;  /* 0x000000f603037211 */ /* 0x000fe400000f0eff */
[----:B------:R-:W-:Y:S02]  /*5640*/  UMOV UR5, UR13 ;  /* 0x0000000d00057c82 */ /* 0x000fe40008000000 */
        /* <DEDUP_REMOVED lines=11> */
[----:B------:R-:W2:Y:S07]  /*5700*/  LDSM.16.MT88.4 R172, [R221+0x3800] ;  /* 0x00380000ddac783b */ /* 0x000eae0000004200 */
        /* <DEDUP_REMOVED lines=15> */
[----:B------:R-:W3:Y:S04]  /*5800*/  LDSM.16.M88.4 R184, [R222+0x1800] ;  /* 0x00180000deb8783b */ /* 0x000ee80000000200 */
[----:B------:R-:W-:Y:S03]  /*5810*/  LDSM.16.M88.4 R200, [R222+0x2000] ;  /* 0x00200000dec8783b */ /* 0x000fe60000000200 */
[-C--:B-1----:R-:W-:Y:S08]  /*5820*/  HMMA.16816.F32.BF16 R4, R176, R204.reuse, R4 ;  /* 0x000000ccb004723c */ /* 0x082ff00000041804 */
[C---:B------:R-:W-:Y:S08]  /*5830*/  HMMA.16816.F32.BF16 R8, R208.reuse, R204, R8 ;  /* 0x000000ccd008723c */ /* 0x040ff00000041808 */
[-C--:B------:R-:W-:Y:S08]  /*5840*/  HMMA.16816.F32.BF16 R12, R208, R206.reuse, R12 ;  /* 0x000000ced00c723c */ /* 0x080ff0000004180c */
[C---:B------:R-:W-:Y:S01]  /*5850*/  HMMA.16816.F32.BF16 R16, R176.reuse, R206, R16 ;  /* 0x000000ceb010723c */ /* 0x040fe20000041810 */
[----:B------:R-:W-:Y:S07]  /*5860*/  LDSM.16.MT88.4 R204, [R221+0x2000] ;  /* 0x00200000ddcc783b */ /* 0x000fee0000004200 */
[-C--:B--2---:R-:W-:Y:S08]  /*5870*/  HMMA.16816.F32.BF16 R20, R176, R172.reuse, R20 ;  /* 0x000000acb014723c */ /* 0x084ff00000041814 */
[C---:B------:R-:W-:Y:S08]  /*5880*/  HMMA.16816.F32.BF16 R84, R208.reuse, R172, R84 ;  /* 0x000000acd054723c */ /* 0x040ff00000041854 */
[-C--:B------:R-:W-:Y:S08]  /*5890*/  HMMA.16816.F32.BF16 R88, R208, R174.reuse, R88 ;  /* 0x000000aed058723c */ /* 0x080ff00000041858 */
[C---:B------:R-:W-:Y:S01]  /*58a0*/  HMMA.16816.F32.BF16 R92, R176.reuse, R174, R92 ;  /* 0x000000aeb05c723c */ /* 0x040fe2000004185c */
[----:B------:R-:W1:Y:S07]  /*58b0*/  LDSM.16.MT88.4 R172, [R221+0x6800] ;  /* 0x00680000ddac783b */ /* 0x000e6e0000004200 */
[-C--:B------:R-:W-:Y:S08]  /*58c0*/  HMMA.16816.F32.BF16 R96, R176, R180.reuse, R96 ;  /* 0x000000b4b060723c */ /* 0x080ff00000041860 */
[C---:B------:R-:W-:Y:S07]  /*58d0*/  HMMA.16816.F32.BF16 R100, R208.reuse, R180, R100 ;  /* 0x000000b4d064723c */ /* 0x040fee0000041864 */
[C---:B------:R-:W-:Y:S01]  /*58e0*/  LEA R180, P0, R2.reuse, c[0x0][0x220], 0x2 ;  /* 0x0000880002b47a11 */ /* 0x040fe200078010ff */
[-C--:B------:R-:W-:Y:S01]  /*58f0*/  HMMA.16816.F32.BF16 R104, R208, R182.reuse, R104 ;  /* 0x000000b6d068723c */ /* 0x080fe20000041868 */
[----:B------:R-:W2:Y:S03]  /*5900*/  LDSM.16.MT88.4 R208, [R221+0x4800] ;  /* 0x00480000ddd0783b */ /* 0x000ea60000004200 */
[----:B------:R-:W-:Y:S01]  /*5910*/  LEA.HI.X R181, R2, c[0x0][0x224], R3, 0x2, P0 ;  /* 0x0000890002b57a11 */ /* 0x000fe200000f1403 */
[----:B------:R-:W-:Y:S01]  /*5920*/  IMAD.U32 R2, RZ, RZ, UR4 ;  /* 0x00000004ff027e24 */ /* 0x000fe2000f8e00ff */
[----:B------:R-:W-:Y:S01]  /*5930*/  PLOP3.LUT P0, PT, PT, PT, UP0, 0x80, 0x0 ;  /* 0x000000000000781c */ /* 0x000fe20003f0f008 */
[----:B------:R-:W-:Y:S01]  /*5940*/  USEL UR4, UR6, URZ, !UP2 ;  /* 0x0000003f06047287 */ /* 0x000fe2000d000000 */
[----:B------:R-:W-:Y:S01]  /*5950*/  HMMA.16816.F32.BF16 R108, R176, R182, R108 ;  /* 0x000000b6b06c723c */ /* 0x000fe2000004186c */
[----:B------:R-:W4:Y:S03]  /*5960*/  LDSM.16.MT88.4 R176, [R221+0x7000] ;  /* 0x00700000ddb0783b */ /* 0x000f260000004200 */
[----:B------:R-:W-:Y:S04]  /*5970*/  IMAD R2, R2, 0x3000, R229 ;  /* 0x0000300002027824 */ /* 0x000fe800078e02e5 */
[-C--:B---3--:R-:W-:Y:S08]  /*5980*/  HMMA.16816.F32.BF16 R4, R184, R188.reuse, R4 ;  /* 0x000000bcb804723c */ /* 0x088ff00000041804 */
[C---:B------:R-:W-:Y:S08]  /*5990*/  HMMA.16816.F32.BF16 R8, R192.reuse, R188, R8 ;  /* 0x000000bcc008723c */ /* 0x040ff00000041808 */
[-C--:B------:R-:W-:Y:S08]  /*59a0*/  HMMA.16816.F32.BF16 R12, R192, R190.reuse, R12 ;  /* 0x000000bec00c723c */ /* 0x080ff0000004180c */
[C---:B------:R-:W-:Y:S08]  /*59b0*/  HMMA.16816.F32.BF16 R16, R184.reuse, R190, R16 ;  /* 0x000000beb810723c */ /* 0x040ff00000041810 */
[-C--:B------:R-:W-:Y:S08]  /*59c0*/  HMMA.16816.F32.BF16 R20, R184, R196.reuse, R20 ;  /* 0x000000c4b814723c */ /* 0x080ff00000041814 */
[C---:B------:R-:W-:Y:S08]  /*59d0*/  HMMA.16816.F32.BF16 R84, R192.reuse, R196, R84 ;  /* 0x000000c4c054723c */ /* 0x040ff00000041854 */
[-C--:B------:R-:W-:Y:S08]  /*59e0*/  HMMA.16816.F32.BF16 R88, R192, R198.reuse, R88 ;  /* 0x000000c6c058723c */ /* 0x080ff00000041858 */
[C---:B------:R-:W-:Y:S08]  /*59f0*/  HMMA.16816.F32.BF16 R92, R184.reuse, R198, R92 ;  /* 0x000000c6b85c723c */ /* 0x040ff0000004185c */
[-C--:B-1----:R-:W-:Y:S08]  /*5a00*/  HMMA.16816.F32.BF16 R96, R184, R172.reuse, R96 ;  /* 0x000000acb860723c */ /* 0x082ff00000041860 */
[C---:B------:R-:W-:Y:S07]  /*5a10*/  HMMA.16816.F32.BF16 R100, R192.reuse, R172, R100 ;  /* 0x000000acc064723c */ /* 0x040fee0000041864 */
[----:B------:R-:W-:Y:S01]  /*5a20*/  IMAD.SHL.U32 R172, R2, 0x2, RZ ;  /* 0x0000000202ac7824 */ /* 0x000fe200078e00ff */
[-C--:B------:R-:W-:Y:S01]  /*5a30*/  HMMA.16816.F32.BF16 R104, R192, R174.reuse, R104 ;  /* 0x000000aec068723c */ /* 0x080fe20000041868 */
[----:B------:R-:W-:Y:S07]  /*5a40*/  LDSM.16.MT88.2 R2, [R223+0x23c80] ;  /* 0x023c8000df02783b */ /* 0x000fee0000004100 */
[----:B------:R-:W-:Y:S08]  /*5a50*/  HMMA.16816.F32.BF16 R108, R184, R174, R108 ;  /* 0x000000aeb86c723c */ /* 0x000ff0000004186c */
[-C--:B------:R-:W-:Y:S08]  /*5a60*/  HMMA.16816.F32.BF16 R4, R200, R204.reuse, R4 ;  /* 0x000000ccc804723c */ /* 0x080ff00000041804 */
[C---:B------:R-:W-:Y:S08]  /*5a70*/  HMMA.16816.F32.BF16 R8, R212.reuse, R204, R8 ;  /* 0x000000ccd408723c */ /* 0x040ff00000041808 */
[-C--:B------:R-:W-:Y:S07]  /*5a80*/  HMMA.16816.F32.BF16 R12, R212, R206.reuse, R12 ;  /* 0x000000ced40c723c */ /* 0x080fee000004180c */
[----:B------:R-:W-:Y:S01]  /*5a90*/  RED.E.ADD.F32.FTZ.RN.STRONG.GPU [R180.64], R4 ;  /* 0x00000004b400798e */ /* 0x000fe2000c10e78e */
[C---:B------:R-:W-:Y:S03]  /*5aa0*/  HMMA.16816.F32.BF16 R16, R200.reuse, R206, R16 ;  /* 0x000000cec810723c */ /* 0x040fe60000041810 */
[----:B------:R-:W-:Y:S04]  /*5ab0*/  RED.E.ADD.F32.FTZ.RN.STRONG.GPU [R180.64+0x400], R5 ;  /* 0x00040005b400798e */ /* 0x000fe8000c10e78e */
[----:B------:R-:W-:Y:S01]  /*5ac0*/  RED.E.ADD.F32.FTZ.RN.STRONG.GPU [R180.64+0x800], R6 ;  /* 0x00080006b400798e */ /* 0x000fe2000c10e78e */
[-C--:B--2---:R-:W-:Y:S03]  /*5ad0*/  HMMA.16816.F32.BF16 R20, R200, R208.reuse, R20 ;  /* 0x000000d0c814723c */ /* 0x084fe60000041814 */
        /* <DEDUP_REMOVED lines=12> */
[----:B------:R-:W-:Y:S04]  /*5ba0*/  RED.E.ADD.F32.FTZ.RN.STRONG.GPU [R180.64+0x2c00], R19 ;  /* 0x002c0013b400798e */ /* 0x000fe8000c10e78e */
[----:B------:R-:W-:Y:S01]  /*5bb0*/  RED.E.ADD.F32.FTZ.RN.STRONG.GPU [R180.64+0x3000], R12 ;  /* 0x0030000cb400798e */ /* 0x000fe2000c10e78e */
[C---:B------:R-:W-:Y:S03]  /*5bc0*/  HMMA.16816.F32.BF16 R100, R212.reuse, R176, R100 ;  /* 0x000000b0d464723c */ /* 0x040fe60000041864 */
[----:B------:R-:W1:Y:S04]  /*5bd0*/  LDSM.16.MT88.4 R8, [R172+0xf080] ;  /* 0x00f08000ac08783b */ /* 0x000e680000004200 */
[----:B------:R-:W-:Y:S01]  /*5be0*/  RED.E.ADD.F32.FTZ.RN.STRONG.GPU [R180.64+0x3400], R13 ;  /* 0x0034000db400798e */ /* 0x000fe2000c10e78e */
[-C--:B------:R-:W-:Y:S03]  /*5bf0*/  HMMA.16816.F32.BF16 R104, R212, R178.reuse, R104 ;  /* 0x000000b2d468723c */ /* 0x080fe60000041868 */
[----:B------:R-:W-:Y:S04]  /*5c00*/  RED.E.ADD.F32.FTZ.RN.STRONG.GPU [R180.64+0x3800], R14 ;  /* 0x0038000eb400798e */ /* 0x000fe8000c10e78e */
[----:B------:R-:W-:Y:S01]  /*5c10*/  RED.E.ADD.F32.FTZ.RN.STRONG.GPU [R180.64+0x3c00], R15 ;  /* 0x003c000fb400798e */ /* 0x000fe2000c10e78e */
[----:B------:R-:W-:Y:S03]  /*5c20*/  HMMA.16816.F32.BF16 R108, R200, R178, R108 ;  /* 0x000000b2c86c723c */ /* 0x000fe6000004186c */
        /* <DEDUP_REMOVED lines=184> */
.L_x_719:
[----:B------:R-:W-:Y:S05]  /*67b0*/  @P1 BRA `(.L_x_723) ;  /* 0x000034f000001947 */ /* 0x000fea0003800000 */
[----:B-----5:R-:W-:Y:S01]  /*67c0*/  SHF.R.S32.HI R3, RZ, 0x1f, R232 ;  /* 0x0000001fff037819 */ /* 0x020fe200000114e8 */
[----:B------:R-:W-:Y:S01]  /*67d0*/  IMAD.SHL.U32 R5, R232, 0x80, RZ ;  /* 0x00000080e8057824 */ /* 0x000fe200078e00ff */
[----:B------:R-:W-:Y:S01]  /*67e0*/  BAR.SYNC.DEFER_BLOCKING 0x1, 0x100 ;  /* 0x0044000000007b1d */ /* 0x000fe20000010000 */
[----:B------:R-:W-:Y:S02]  /*67f0*/  F2FP.BF16.PACK_AB R24, R25, R24 ;  /* 0x000000181918723e */ /* 0x000fe400000010ff */
[----:B------:R-:W-:-:S02]  /*6800*/  LEA.HI R0, R3, R232, RZ, 0x5 ;  /* 0x000000e803007211 */ /* 0x000fc400078f28ff */
[CC--:B------:R-:W-:Y:S02]  /*6810*/  LEA.HI R2, R3.reuse, R232.reuse, RZ, 0x2 ;  /* 0x000000e803027211 */ /* 0x0c0fe400078f10ff */
[----:B------:R-:W-:Y:S02]  /*6820*/  LEA.HI R4, R3, R232, RZ, 0x7 ;  /* 0x000000e803047211 */ /* 0x000fe400078f38ff */
[----:B------:R-:W-:Y:S02]  /*6830*/  LOP3.LUT R5, R5, 0x180, RZ, 0xc0, !PT ;  /* 0x0000018005057812 */ /* 0x000fe400078ec0ff */
[----:B------:R-:W-:Y:S01]  /*6840*/  SHF.R.U32.HI R0, RZ, 0x1, R0 ;  /* 0x00000001ff007819 */ /* 0x000fe20000011600 */
[----:B------:R-:W-:Y:S01]  /*6850*/  IMAD.SHL.U32 R4, R4, 0x4, RZ ;  /* 0x0000000404047824 */ /* 0x000fe200078e00ff */
[--C-:B------:R-:W-:Y:S02]  /*6860*/  SHF.R.S32.HI R181, RZ, 0x2, R2.reuse ;  /* 0x00000002ffb57819 */ /* 0x100fe40000011402 */
[----:B------:R-:W-:-:S02]  /*6870*/  SHF.R.S32.HI R2, RZ, 0x1f, R2 ;  /* 0x0000001fff027819 */ /* 0x000fc40000011402 */
[----:B------:R-:W-:Y:S02]  /*6880*/  LOP3.LUT R0, R5, 0x30, R0, 0xf8, !PT ;  /* 0x0000003005007812 */ /* 0x000fe400078ef800 */
[----:B------:R-:W-:Y:S02]  /*6890*/  LEA.HI R2, R2, R181, RZ, 0x3 ;  /* 0x000000b502027211 */ /* 0x000fe400078f18ff */
[C---:B------:R-:W-:Y:S02]  /*68a0*/  LOP3.LUT R179, R0.reuse, 0x40, RZ, 0xfc, !PT ;  /* 0x0000004000b37812 */ /* 0x040fe400078efcff */
[----:B------:R-:W-:Y:S02]  /*68b0*/  LOP3.LUT R177, R0, 0x8, RZ, 0xfc, !PT ;  /* 0x0000000800b17812 */ /* 0x000fe400078efcff */
[----:B------:R-:W-:Y:S02]  /*68c0*/  LOP3.LUT R4, R4, 0xfffffe00, RZ, 0xc0, !PT ;  /* 0xfffffe0004047812 */ /* 0x000fe400078ec0ff */
[----:B------:R-:W-:-:S02]  /*68d0*/  LOP3.LUT R2, R2, 0xfffffff8, RZ, 0xc0, !PT ;  /* 0xfffffff802027812 */ /* 0x000fc400078ec0ff */
[C---:B------:R-:W-:Y:S02]  /*68e0*/  LOP3.LUT R175, R0.reuse, 0x48, RZ, 0xfc, !PT ;  /* 0x0000004800af7812 */ /* 0x040fe400078efcff */
[----:B------:R-:W-:Y:S02]  /*68f0*/  SHF.R.U32.HI R5, RZ, 0x3, R5 ;  /* 0x00000003ff057819 */ /* 0x000fe40000011605 */
[C---:B------:R-:W-:Y:S02]  /*6900*/  LOP3.LUT R173, R0.reuse, 0x1400, RZ, 0xfc, !PT ;  /* 0x0000140000ad7812 */ /* 0x040fe400078efcff */
[C---:B------:R-:W-:Y:S02]  /*6910*/  LOP3.LUT R111, R0.reuse, 0x1440, RZ, 0xfc, !PT ;  /* 0x00001440006f7812 */ /* 0x040fe400078efcff */
[----:B------:R-:W-:Y:S02]  /*6920*/  LOP3.LUT R179, R179, 0x1c0, RZ, 0xc0, !PT ;  /* 0x000001c0b3b37812 */ /* 0x000fe400078ec0ff */
[----:B------:R-:W-:-:S02]  /*6930*/  LOP3.LUT R109, R0, 0x1408, RZ, 0xfc, !PT ;  /* 0x00001408006d7812 */ /* 0x000fc400078efcff */
[----:B------:R-:W-:Y:S02]  /*6940*/  LOP3.LUT R177, R177, 0x180, RZ, 0xc0, !PT ;  /* 0x00000180b1b17812 */ /* 0x000fe400078ec0ff */
        /* <DEDUP_REMOVED lines=29> */
[----:B------:R-:W-:Y:S02]  /*6b20*/  IADD3 R181, R4, R181, -R2 ;  /* 0x000000b504b57210 */ /* 0x000fe40007ffe802 */
[C---:B------:R-:W-:Y:S02]  /*6b30*/  LOP3.LUT R107, R0.reuse, 0x1448, RZ, 0xfc, !PT ;  /* 0x00001448006b7812 */ /* 0x040fe400078efcff */
[----:B------:R-:W-:Y:S02]  /*6b40*/  LOP3.LUT R175, R175, 0x1c0, RZ, 0xc0, !PT ;  /* 0x000001c0afaf7812 */ /* 0x000fe400078ec0ff */
[----:B------:R-:W-:Y:S02]  /*6b50*/  LOP3.LUT R4, R5, R0, RZ, 0x3c, !PT ;  /* 0x0000000005047212 */ /* 0x000fe400078e3cff */
[C---:B------:R-:W-:Y:S02]  /*6b60*/  LOP3.LUT R183, R0.reuse, 0x3848, RZ, 0xfc, !PT ;  /* 0x0000384800b77812 */ /* 0x040fe400078efcff */
[C---:B------:R-:W-:Y:S01]  /*6b70*/  LOP3.LUT R105, R0.reuse, 0x2800, RZ, 0xfc, !PT ;  /* 0x0000280000697812 */ /* 0x040fe200078efcff */
[----:B------:R-:W-:Y:S01]  /*6b80*/  IMAD.IADD R4, R181, 0x1, R4 ;  /* 0x00000001b5047824 */ /* 0x000fe200078e0204 */
        /* <DEDUP_REMOVED lines=46> */
[C---:B-1----:R-:W-:Y:S02]  /*6e70*/  LOP3.LUT R11, R0.reuse, 0x2448, RZ, 0xfc, !PT ;  /* 0x00002448000b7812 */ /* 0x042fe400078efcff */
[C---:B------:R-:W-:Y:S02]  /*6e80*/  LOP3.LUT R9, R0.reuse, 0x3800, RZ, 0xfc, !PT ;  /* 0x0000380000097812 */ /* 0x040fe400078efcff */
[----:B------:R-:W-:-:S02]  /*6e90*/  LOP3.LUT R7, R0, 0x3840, RZ, 0xfc, !PT ;  /* 0x0000384000077812 */ /* 0x000fc400078efcff */
[----:B------:R-:W-:Y:S02]  /*6ea0*/  LOP3.LUT R173, R173, 0x180, RZ, 0xc0, !PT ;  /* 0x00000180adad7812 */ /* 0x000fe400078ec0ff */
[----:B------:R-:W-:Y:S02]  /*6eb0*/  LOP3.LUT R5, R0, 0x3808, RZ, 0xfc, !PT ;  /* 0x0000380800057812 */ /* 0x000fe400078efcff */
[----:B------:R-:W-:Y:S02]  /*6ec0*/  LOP3.LUT R111, R111, 0x1c0, RZ, 0xc0, !PT ;  /* 0x000001c06f6f7812 */ /* 0x000fe400078ec0ff */
[----:B------:R-:W-:Y:S02]  /*6ed0*/  SHF.R.U32.HI R179, RZ, 0x3, R179 ;  /* 0x00000003ffb37819 */ /* 0x000fe400000116b3 */
[----:B------:R-:W-:Y:S02]  /*6ee0*/  LOP3.LUT R109, R109, 0x180, RZ, 0xc0, !PT ;  /* 0x000001806d6d7812 */ /* 0x000fe400078ec0ff */
[----:B------:R-:W-:-:S02]  /*6ef0*/  SHF.R.U32.HI R177, RZ, 0x3, R177 ;  /* 0x00000003ffb17819 */ /* 0x000fc400000116b1 */
[----:B------:R-:W-:Y:S02]  /*6f00*/  LOP3.LUT R107, R107, 0x1c0, RZ, 0xc0, !PT ;  /* 0x000001c06b6b7812 */ /* 0x000fe400078ec0ff */
[----:B------:R-:W-:Y:S02]  /*6f10*/  SHF.R.U32.HI R175, RZ, 0x3, R175 ;  /* 0x00000003ffaf7819 */ /* 0x000fe400000116af */
        /* <DEDUP_REMOVED lines=51> */
[----:B------:R-:W-:-:S02]  /*7250*/  SHF.R.U32.HI R173, RZ, 0x3, R173 ;  /* 0x00000003ffad7819 */ /* 0x000fc400000116ad */
[----:B------:R-:W-:Y:S02]  /*7260*/  LOP3.LUT R5, R5, 0x180, RZ, 0xc0, !PT ;  /* 0x0000018005057812 */ /* 0x000fe400078ec0ff */
[----:B------:R-:W-:Y:S02]  /*7270*/  SHF.R.U32.HI R111, RZ, 0x3, R111 ;  /* 0x00000003ff6f7819 */ /* 0x000fe4000001166f */
[--C-:B------:R-:W-:Y:S02]  /*7280*/  LOP3.LUT R6, R179, 0x40, R0.reuse, 0x1e, !PT ;  /* 0x00000040b3067812 */ /* 0x100fe400078e1e00 */
[----:B------:R-:W-:Y:S02]  /*7290*/  SHF.R.U32.HI R109, RZ, 0x3, R109 ;  /* 0x00000003ff6d7819 */ /* 0x000fe4000001166d */
[----:B------:R-:W-:Y:S01]  /*72a0*/  LOP3.LUT R8, R177, 0x8, R0, 0x1e, !PT ;  /* 0x00000008b1087812 */ /* 0x000fe200078e1e00 */
[----:B------:R-:W-:Y:S01]  /*72b0*/  IMAD.IADD R6, R181, 0x1, R6 ;  /* 0x00000001b5067824 */ /* 0x000fe200078e0206 */
[----:B------:R-:W-:-:S02]  /*72c0*/  SHF.R.U32.HI R107, RZ, 0x3, R107 ;  /* 0x00000003ff6b7819 */ /* 0x000fc4000001166b */
[----:B------:R-:W-:Y:S01]  /*72d0*/  LOP3.LUT R10, R175, 0x48, R0, 0x1e, !PT ;  /* 0x00000048af0a7812 */ /* 0x000fe200078e1e00 */
[C---:B------:R-:W-:Y:S01]  /*72e0*/  IMAD.IADD R8, R181.reuse, 0x1, R8 ;  /* 0x00000001b5087824 */ /* 0x040fe200078e0208 */
[----:B------:R-:W-:Y:S01]  /*72f0*/  SHF.R.U32.HI R183, RZ, 0x3, R183 ;  /* 0x00000003ffb77819 */ /* 0x000fe200000116b7 */
[----:B------:R-:W-:Y:S01]  /*7300*/  IMAD.SHL.U32 R6, R6, 0x2, RZ ;  /* 0x0000000206067824 */ /* 0x000fe200078e00ff */
[----:B------:R-:W-:Y:S01]  /*7310*/  SHF.R.U32.HI R105, RZ, 0x3, R105 ;  /* 0x00000003ff697819 */ /* 0x000fe20000011669 */
[----:B------:R-:W-:Y:S01]  /*7320*/  IMAD.IADD R10, R181, 0x1, R10 ;  /* 0x00000001b50a7824 */ /* 0x000fe200078e020a */
        /* <DEDUP_REMOVED lines=49> */
[----:B------:R-:W-:Y:S02]  /*7640*/  LOP3.LUT R12, R173, 0x1400, R0, 0x1e, !PT ;  /* 0x00001400ad0c7812 */ /* 0x000fe400078e1e00 */
[----:B------:R-:W-:-:S02]  /*7650*/  SHF.R.U32.HI R5, RZ, 0x3, R5 ;  /* 0x00000003ff057819 */ /* 0x000fc40000011605 */
[----:B------:R-:W-:Y:S01]  /*7660*/  LOP3.LUT R14, R111, 0x1440, R0, 0x1e, !PT ;  /* 0x000014406f0e7812 */ /* 0x000fe200078e1e00 */
[----:B------:R-:W-:Y:S01]  /*7670*/  IMAD.IADD R12, R181, 0x1, R12 ;  /* 0x00000001b50c7824 */ /* 0x000fe200078e020c */
[--C-:B------:R-:W-:Y:S02]  /*7680*/  LOP3.LUT R16, R109, 0x1408, R0.reuse, 0x1e, !PT ;  /* 0x000014086d107812 */ /* 0x100fe400078e1e00 */
[----:B------:R-:W-:Y:S01]  /*7690*/  LOP3.LUT R18, R107, 0x1448, R0, 0x1e, !PT ;  /* 0x000014486b127812 */ /* 0x000fe200078e1e00 */
[----:B------:R-:W-:Y:S01]  /*76a0*/  IMAD.IADD R14, R181, 0x1, R14 ;  /* 0x00000001b50e7824 */ /* 0x000fe200078e020e */
        /* <DEDUP_REMOVED lines=14> */
[--C-:B------:R-:W-:Y:S01]  /*7790*/  LOP3.LUT R92, R93, 0x408, R0.reuse, 0x1e, !PT ;  /* 0x000004085d5c7812 */ /* 0x100fe200078e1e00 */
[----:B------:R-:W-:Y:S01]  /*77a0*/  IMAD.SHL.U32 R18, R18, 0x2, RZ ;  /* 0x0000000212127824 */ /* 0x000fe200078e00ff */
        /* <DEDUP_REMOVED lines=86> */
[----:B------:R-:W-:Y:S01]  /*7d10*/  LOP3.LUT R0, R5, 0x3808, R0, 0x1e, !PT ;  /* 0x0000380805007812 */ /* 0x000fe200078e1e00 */
[C---:B------:R-:W-:Y:S01]  /*7d20*/  IMAD.IADD R186, R181.reuse, 0x1, R186 ;  /* 0x00000001b5ba7824 */ /* 0x040fe200078e02ba */
[----:B------:R-:W-:Y:S01]  /*7d30*/  PRMT R5, R24, 0x7632, R5 ;  /* 0x0000763218057816 */ /* 0x000fe20000000005 */
[----:B------:R-:W-:Y:S01]  /*7d40*/  IMAD.SHL.U32 R178, R178, 0x2, RZ ;  /* 0x00000002b2b27824 */ /* 0x000fe200078e00ff */
[----:B------:R-:W-:Y:S01]  /*7d50*/  PRMT R4, R26, 0x7632, R4 ;  /* 0x000076321a047816 */ /* 0x000fe20000000004 */
[----:B------:R-:W-:Y:S01]  /*7d60*/  STS.U16 [R7+0x7880], R24 ;  /* 0x0078801807007388 */ /* 0x000fe20000000400 */
[----:B------:R-:W-:Y:S01]  /*7d70*/  PRMT R8, R28, 0x7632, R8 ;  /* 0x000076321c087816 */ /* 0x000fe20000000008 */
[C---:B------:R-:W-:Y:S01]  /*7d80*/  IMAD.IADD R188, R181.reuse, 0x1, R188 ;  /* 0x00000001b5bc7824 */ /* 0x040fe200078e02bc */
[----:B------:R-:W-:Y:S01]  /*7d90*/  PRMT R11, R30, 0x7632, R11 ;  /* 0x000076321e0b7816 */ /* 0x000fe2000000000b */
[----:B------:R1:W-:Y:S01]  /*7da0*/  STS.U16 [R6+0x7880], R5 ;  /* 0x0078800506007388 */ /* 0x0003e20000000400 */
        /* <DEDUP_REMOVED lines=12> */
[C---:B------:R-:W-:Y:S01]  /*7e70*/  IMAD.IADD R192, R181.reuse, 0x1, R192 ;  /* 0x00000001b5c07824 */ /* 0x040fe200078e02c0 */
[----:B------:R-:W-:Y:S01]  /*7e80*/  PRMT R93, R54, 0x7632, R93 ;  /* 0x00007632365d7816 */ /* 0x000fe2000000005d */
[----:B------:R-:W-:Y:S01]  /*7e90*/  IMAD.SHL.U32 R184, R184, 0x2, RZ ;  /* 0x00000002b8b87824 */ /* 0x000fe200078e00ff */
[----:B------:R3:W-:Y:S01]  /*7ea0*/  STS.U16 [R17+0x7880], R8 ;  /* 0x0078800811007388 */ /* 0x0007e20000000400 */
[C---:B------:R-:W-:Y:S01]  /*7eb0*/  IMAD.IADD R194, R181.reuse, 0x1, R194 ;  /* 0x00000001b5c27824 */ /* 0x040fe200078e02c2 */
[----:B------:R-:W-:Y:S01]  /*7ec0*/  PRMT R95, R56, 0x7632, R95 ;  /* 0x00007632385f7816 */ /* 0x000fe2000000005f */
[----:B------:R-:W-:Y:S01]  /*7ed0*/  IMAD.SHL.U32 R186, R186, 0x2, RZ ;  /* 0x00000002baba7824 */ /* 0x000fe200078e00ff */
[----:B------:R-:W-:Y:S01]  /*7ee0*/  STS.U16 [R19+0x7880], R30 ;  /* 0x0078801e13007388 */ /* 0x000fe20000000400 */
[C---:B------:R-:W-:Y:S01]  /*7ef0*/  IMAD.IADD R196, R181.reuse, 0x1, R196 ;  /* 0x00000001b5c47824 */ /* 0x040fe200078e02c4 */
[----:B------:R-:W-:Y:S01]  /*7f00*/  PRMT R97, R58, 0x7632, R97 ;  /* 0x000076323a617816 */ /* 0x000fe20000000061 */
[----:B------:R-:W-:Y:S01]  /*7f10*/  IMAD.SHL.U32 R188, R188, 0x2, RZ ;  /* 0x00000002bcbc7824 */ /* 0x000fe200078e00ff */
[----:B------:R4:W-:Y:S01]  /*7f20*/  STS.U16 [R18+0x7880], R11 ;  /* 0x0078800b12007388 */ /* 0x0009e20000000400 */
[----:B-1----:R-:W-:Y:S01]  /*7f30*/  PRMT R5, R32, 0x7632, R5 ;  /* 0x0000763220057816 */ /* 0x002fe20000000005 */
[C---:B------:R-:W-:Y:S01]  /*7f40*/  IMAD.IADD R198, R181.reuse, 0x1, R198 ;  /* 0x00000001b5c67824 */ /* 0x040fe200078e02c6 */
[----:B------:R-:W-:Y:S01]  /*7f50*/  PRMT R99, R68, 0x7632, R99 ;  /* 0x0000763244637816 */ /* 0x000fe20000000063 */
[----:B------:R-:W-:Y:S01]  /*7f60*/  STS.U16 [R21+0x7880], R32 ;  /* 0x0078802015007388 */ /* 0x000fe20000000400 */
[----:B------:R-:W-:Y:S01]  /*7f70*/  IMAD.SHL.U32 R190, R190, 0x2, RZ ;  /* 0x00000002bebe7824 */ /* 0x000fe200078e00ff */
[----:B------:R-:W-:Y:S01]  /*7f80*/  PRMT R101, R70, 0x7632, R101 ;  /* 0x0000763246657816 */ /* 0x000fe20000000065 */
[C---:B------:R-:W-:Y:S01]  /*7f90*/  IMAD.IADD R200, R181.reuse, 0x1, R200 ;  /* 0x00000001b5c87824 */ /* 0x040fe200078e02c8 */
[----:B------:R1:W-:Y:S01]  /*7fa0*/  STS.U16 [R22+0x7880], R5 ;  /* 0x0078800516007388 */ /* 0x0003e20000000400 */
[----:B--2---:R-:W-:Y:S01]  /*7fb0*/  PRMT R4, R44, 0x7632, R4 ;  /* 0x000076322c047816 */ /* 0x004fe20000000004 */
[----:B------:R-:W-:Y:S01]  /*7fc0*/  IMAD.SHL.U32 R192, R192, 0x2, RZ ;  /* 0x00000002c0c07824 */ /* 0x000fe200078e00ff */
[----:B------:R-:W-:Y:S01]  /*7fd0*/  PRMT R103, R64, 0x7632, R103 ;  /* 0x0000763240677816 */ /* 0x000fe20000000067 */
[----:B------:R-:W-:Y:S01]  /*7fe0*/  STS.U16 [R23+0x7880], R34 ;  /* 0x0078802217007388 */ /* 0x000fe20000000400 */
[C---:B------:R-:W-:Y:S01]  /*7ff0*/  IMAD.IADD R202, R181.reuse, 0x1, R202 ;  /* 0x00000001b5ca7824 */ /* 0x040fe200078e02ca */
[----:B------:R-:W-:Y:S01]  /*8000*/  PRMT R105, R66, 0x7632, R105 ;  /* 0x0000763242697816 */ /* 0x000fe20000000069 */
[----:B------:R-:W-:Y:S01]  /*8010*/  IMAD.SHL.U32 R194, R194, 0x2, RZ ;  /* 0x00000002c2c27824 */ /* 0x000fe200078e00ff */
[----:B------:R2:W-:Y:S01]  /*8020*/  STS.U16 [R25+0x7880], R10 ;  /* 0x0078800a19007388 */ /* 0x0005e20000000400 */
[----:B---3--:R-:W-:Y:S01]  /*8030*/  PRMT R8, R46, 0x7632, R8 ;  /* 0x000076322e087816 */ /* 0x008fe20000000008 */
[C---:B------:R-:W-:Y:S01]  /*8040*/  IMAD.IADD R204, R181.reuse, 0x1, R204 ;  /* 0x00000001b5cc7824 */ /* 0x040fe200078e02cc */
[----:B------:R-:W-:Y:S01]  /*8050*/  PRMT R107, R60, 0x7632, R107 ;  /* 0x000076323c6b7816 */ /* 0x000fe2000000006b */
[----:B------:R-:W-:Y:S01]  /*8060*/  STS.U16 [R27+0x7880], R44 ;  /* 0x0078802c1b007388 */ /* 0x000fe20000000400 */
[----:B------:R-:W-:Y:S01]  /*8070*/  IMAD.SHL.U32 R196, R196, 0x2, RZ ;  /* 0x00000002c4c47824 */ /* 0x000fe200078e00ff */
[----:B------:R-:W-:Y:S01]  /*8080*/  PRMT R109, R62, 0x7632, R109 ;  /* 0x000076323e6d7816 */ /* 0x000fe2000000006d */
[C---:B------:R-:W-:Y:S01]  /*8090*/  IMAD.IADD R206, R181.reuse, 0x1, R206 ;  /* 0x00000001b5ce7824 */ /* 0x040fe200078e02ce */
[----:B------:R3:W-:Y:S01]  /*80a0*/  STS.U16 [R29+0x7880], R4 ;  /* 0x007880041d007388 */ /* 0x0007e20000000400 */
[----:B----4-:R-:W-:Y:S01]  /*80b0*/  PRMT R11, R40, 0x7632, R11 ;  /* 0x00007632280b7816 */ /* 0x010fe2000000000b */
[----:B------:R-:W-:Y:S01]  /*80c0*/  IMAD.SHL.U32 R198, R198, 0x2, RZ ;  /* 0x00000002c6c67824 */ /* 0x000fe200078e00ff */
[----:B------:R-:W-:Y:S01]  /*80d0*/  PRMT R111, R72, 0x7632, R111 ;  /* 0x00007632486f7816 */ /* 0x000fe2000000006f */
[----:B------:R-:W-:Y:S01]  /*80e0*/  STS.U16 [R31+0x7880], R46 ;  /* 0x0078802e1f007388 */ /* 0x000fe20000000400 */
[----:B------:R-:W-:Y:S01]  /*80f0*/  IMAD.IADD R208, R181, 0x1, R208 ;  /* 0x00000001b5d07824 */ /* 0x000fe200078e02d0 */
[----:B------:R-:W-:Y:S01]  /*8100*/  F2FP.BF16.PACK_AB R112, R113, R112 ;  /* 0x000000707170723e */ /* 0x000fe200000010ff */
[----:B------:R-:W-:Y:S01]  /*8110*/  IMAD.SHL.U32 R200, R200, 0x2, RZ ;  /* 0x00000002c8c87824 */ /* 0x000fe200078e00ff */
[----:B------:R-:W-:Y:S01]  /*8120*/  F2FP.BF16.PACK_AB R114, R115, R114 ;  /* 0x000000727372723e */ /* 0x000fe200000010ff */
[----:B-1----:R-:W-:Y:S01]  /*8130*/  IMAD.SHL.U32 R5, R94, 0x2, RZ ;  /* 0x000000025e057824 */ /* 0x002fe200078e00ff */
[----:B------:R-:W-:Y:S01]  /*8140*/  F2FP.BF16.PACK_AB R116, R117, R116 ;  /* 0x000000747574723e */ /* 0x000fe200000010ff */
[----:B------:R-:W-:Y:S01]  /*8150*/  IMAD.IADD R210, R181, 0x1, R210 ;  /* 0x00000001b5d27824 */ /* 0x000fe200078e02d2 */
[----:B------:R-:W-:Y:S01]  /*8160*/  F2FP.BF16.PACK_AB R118, R119, R118 ;  /* 0x000000767776723e */ /* 0x000fe200000010ff */
[----:B------:R-:W-:Y:S01]  /*8170*/  IMAD.SHL.U32 R202, R202, 0x2, RZ ;  /* 0x00000002caca7824 */ /* 0x000fe200078e00ff */
[----:B------:R1:W-:Y:S01]  /*8180*/  STS.U16 [R5+0x7880], R8 ;  /* 0x0078800805007388 */ /* 0x0003e20000000400 */
[----:B------:R-:W-:Y:S01]  /*8190*/  IMAD.IADD R212, R181, 0x1, R212 ;  /* 0x00000001b5d47824 */ /* 0x000fe200078e02d4 */
[----:B------:R-:W-:Y:S01]  /*81a0*/  F2FP.BF16.PACK_AB R120, R121, R120 ;  /* 0x000000787978723e */ /* 0x000fe200000010ff */
[----:B------:R-:W-:Y:S01]  /*81b0*/  IMAD.SHL.U32 R204, R204, 0x2, RZ ;  /* 0x00000002cccc7824 */ /* 0x000fe200078e00ff */
[----:B--2---:R-:W-:Y:S01]  /*81c0*/  PRMT R10, R42, 0x7632, R10 ;  /* 0x000076322a0a7816 */ /* 0x004fe2000000000a */
[----:B------:R-:W-:Y:S01]  /*81d0*/  STS.U16 [R33+0x7880], R40 ;  /* 0x0078802821007388 */ /* 0x000fe20000000400 */
[----:B------:R-:W-:Y:S01]  /*81e0*/  IMAD.IADD R214, R181, 0x1, R214 ;  /* 0x00000001b5d67824 */ /* 0x000fe200078e02d6 */
[----:B------:R-:W-:Y:S01]  /*81f0*/  F2FP.BF16.PACK_AB R122, R123, R122 ;  /* 0x0000007a7b7a723e */ /* 0x000fe200000010ff */
[----:B------:R-:W-:Y:S01]  /*8200*/  IMAD.SHL.U32 R206, R206, 0x2, RZ ;  /* 0x00000002cece7824 */ /* 0x000fe200078e00ff */
[----:B------:R2:W-:Y:S01]  /*8210*/  STS.U16 [R98+0x7880], R11 ;  /* 0x0078800b62007388 */ /* 0x0005e20000000400 */
[C---:B------:R-:W-:Y:S01]  /*8220*/  IMAD.IADD R216, R181.reuse, 0x1, R216 ;  /* 0x00000001b5d87824 */ /* 0x040fe200078e02d8 */
[----:B---3--:R-:W-:Y:S01]  /*8230*/  PRMT R4, R74, 0x7632, R4 ;  /* 0x000076324a047816 */ /* 0x008fe20000000004 */
[----:B------:R-:W-:Y:S01]  /*8240*/  IMAD.SHL.U32 R208, R208, 0x2, RZ ;  /* 0x00000002d0d07824 */ /* 0x000fe200078e00ff */
[----:B------:R-:W-:Y:S01]  /*8250*/  STS.U16 [R35+0x7880], R42 ;  /* 0x0078802a23007388 */ /* 0x000fe20000000400 */
[----:B------:R-:W-:Y:S01]  /*8260*/  IMAD.IADD R218, R181, 0x1, R218 ;  /* 0x00000001b5da7824 */ /* 0x000fe200078e02da */
[----:B------:R-:W-:Y:S01]  /*8270*/  F2FP.BF16.PACK_AB R132, R133, R132 ;  /* 0x000000848584723e */ /* 0x000fe200000010ff */
[----:B------:R-:W-:Y:S01]  /*8280*/  IMAD.SHL.U32 R210, R210, 0x2, RZ ;  /* 0x00000002d2d27824 */ /* 0x000fe200078e00ff */
[----:B------:R3:W-:Y:S01]  /*8290*/  STS.U16 [R37+0x7880], R10 ;  /* 0x0078800a25007388 */ /* 0x0007e20000000400 */
[----:B------:R-:W-:Y:S01]  /*82a0*/  IMAD.IADD R220, R181, 0x1, R220 ;  /* 0x00000001b5dc7824 */ /* 0x000fe200078e02dc */
[----:B------:R-:W-:Y:S01]  /*82b0*/  F2FP.BF16.PACK_AB R134, R135, R134 ;  /* 0x000000868786723e */ /* 0x000fe200000010ff */
[----:B------:R-:W-:Y:S01]  /*82c0*/  IMAD.SHL.U32 R212, R212, 0x2, RZ ;  /* 0x00000002d4d47824 */ /* 0x000fe200078e00ff */
[----:B------:R-:W-:Y:S01]  /*82d0*/  STS.U16 [R39+0x7880], R36 ;  /* 0x0078802427007388 */ /* 0x000fe20000000400 */
[----:B------:R-:W-:Y:S01]  /*82e0*/  IMAD.IADD R222, R181, 0x1, R222 ;  /* 0x00000001b5de7824 */ /* 0x000fe200078e02de */
[----:B------:R-:W-:Y:S01]  /*82f0*/  F2FP.BF16.PACK_AB R128, R129, R128 ;  /* 0x000000808180723e */ /* 0x000fe200000010ff */
[----:B------:R-:W-:Y:S01]  /*8300*/  IMAD.SHL.U32 R214, R214, 0x2, RZ ;  /* 0x00000002d6d67824 */ /* 0x000fe200078e00ff */
[----:B------:R-:W-:Y:S01]  /*8310*/  STS.U16 [R41+0x7880], R12 ;  /* 0x0078800c29007388 */ /* 0x000fe20000000400 */
[C---:B------:R-:W-:Y:S01]  /*8320*/  IMAD.IADD R224, R181.reuse, 0x1, R224 ;  /* 0x00000001b5e07824 */ /* 0x040fe200078e02e0 */
[----:B-1----:R-:W-:Y:S01]  /*8330*/  PRMT R8, R76, 0x7632, R8 ;  /* 0x000076324c087816 */ /* 0x002fe20000000008 */
[----:B------:R-:W-:Y:S01]  /*8340*/  IMAD.SHL.U32 R216, R216, 0x2, RZ ;  /* 0x00000002d8d87824 */ /* 0x000fe200078e00ff */
[----:B------:R-:W-:Y:S01]  /*8350*/  STS.U16 [R43+0x7880], R38 ;  /* 0x007880262b007388 */ /* 0x000fe20000000400 */
[----:B------:R-:W-:Y:S01]  /*8360*/  IMAD.IADD R226, R181, 0x1, R226 ;  /* 0x00000001b5e27824 */ /* 0x000fe200078e02e2 */
[----:B------:R-:W-:Y:S01]  /*8370*/  F2FP.BF16.PACK_AB R130, R131, R130 ;  /* 0x000000828382723e */ /* 0x000fe200000010ff */
[----:B------:R-:W-:Y:S01]  /*8380*/  IMAD.SHL.U32 R218, R218, 0x2, RZ ;  /* 0x00000002dada7824 */ /* 0x000fe200078e00ff */
[----:B------:R1:W-:Y:S01]  /*8390*/  STS.U16 [R110+0x7880], R55 ;  /* 0x007880376e007388 */ /* 0x0003e20000000400 */
[C---:B------:R-:W-:Y:S01]  /*83a0*/  IMAD.IADD R228, R181.reuse, 0x1, R228 ;  /* 0x00000001b5e47824 */ /* 0x040fe200078e02e4 */
[----:B--2---:R-:W-:Y:S01]  /*83b0*/  PRMT R11, R116, 0x7632, R11 ;  /* 0x00007632740b7816 */ /* 0x004fe2000000000b */
[----:B------:R-:W-:Y:S01]  /*83c0*/  IMAD.SHL.U32 R220, R220, 0x2, RZ ;  /* 0x00000002dcdc7824 */ /* 0x000fe200078e00ff */
[----:B------:R-:W-:Y:S01]  /*83d0*/  STS.U16 [R172+0x7880], R48 ;  /* 0x00788030ac007388 */ /* 0x000fe20000000400 */
[C---:B------:R-:W-:Y:S01]  /*83e0*/  IMAD.IADD R230, R181.reuse, 0x1, R230 ;  /* 0x00000001b5e67824 */ /* 0x040fe200078e02e6 */
[----:B------:R-:W-:Y:S01]  /*83f0*/  PRMT R49, R128, 0x7632, R49 ;  /* 0x0000763280317816 */ /* 0x000fe20000000031 */
        /* <DEDUP_REMOVED lines=17> */
[----:B------:R4:W-:Y:S01]  /*8510*/  STS.U16 [R182+0x7880], R91 ;  /* 0x0078805bb6007388 */ /* 0x0009e20000000400 */
[----:B------:R-:W-:Y:S01]  /*8520*/  IMAD.IADD R0, R181, 0x1, R0 ;  /* 0x00000001b5007824 */ /* 0x000fe200078e0200 */
[----:B-1----:R-:W-:Y:S01]  /*8530*/  PRMT R55, R126, 0x7632, R55 ;  /* 0x000076327e377816 */ /* 0x002fe20000000037 */
[----:B------:R-:W-:Y:S01]  /*8540*/  IMAD.SHL.U32 R234, R234, 0x2, RZ ;  /* 0x00000002eaea7824 */ /* 0x000fe200078e00ff */
[----:B------:R-:W-:Y:S01]  /*8550*/  STS.U16 [R184+0x7880], R54 ;  /* 0x00788036b8007388 */ /* 0x000fe20000000400 */
[----:B------:R-:W-:Y:S01]  /*8560*/  IMAD.SHL.U32 R236, R236, 0x2, RZ ;  /* 0x00000002ecec7824 */ /* 0x000fe200078e00ff */
[----:B------:R-:W-:Y:S01]  /*8570*/  F2FP.BF16.PACK_AB R138, R139, R138 ;  /* 0x0000008a8b8a723e */ /* 0x000fe200000010ff */
[----:B------:R-:W-:Y:S01]  /*8580*/  IMAD.SHL.U32 R238, R238, 0x2, RZ ;  /* 0x00000002eeee7824 */ /* 0x000fe200078e00ff */
[----:B------:R1:W-:Y:S01]  /*8590*/  STS.U16 [R186+0x7880], R93 ;  /* 0x0078805dba007388 */ /* 0x0003e20000000400 */
[----:B------:R-:W-:Y:S01]  /*85a0*/  IMAD.SHL.U32 R240, R240, 0x2, RZ ;  /* 0x00000002f0f07824 */ /* 0x000fe200078e00ff */
[----:B--2---:R-:W-:Y:S01]  /*85b0*/  PRMT R87, R136, 0x7632, R87 ;  /* 0x0000763288577816 */ /* 0x004fe20000000057 */
[----:B------:R-:W-:Y:S01]  /*85c0*/  IMAD.SHL.U32 R0, R0, 0x2, RZ ;  /* 0x0000000200007824 */ /* 0x000fe200078e00ff */
[----:B------:R-:W-:Y:S01]  /*85d0*/  STS.U16 [R188+0x7880], R56 ;  /* 0x00788038bc007388 */ /* 0x000fe20000000400 */
[----:B------:R-:W-:Y:S01]  /*85e0*/  IMAD.SHL.U32 R2, R2, 0x2, RZ ;  /* 0x0000000202027824 */ /* 0x000fe200078e00ff */
[----:B------:R-:W-:-:S02]  /*85f0*/  F2FP.BF16.PACK_AB R140, R141, R140 ;  /* 0x0000008c8d8c723e */ /* 0x000fc400000010ff */
[----:B------:R2:W-:Y:S01]  /*8600*/  STS.U16 [R190+0x7880], R95 ;  /* 0x0078805fbe007388 */ /* 0x0005e20000000400 */
[----:B---3--:R-:W-:Y:S02]  /*8610*/  PRMT R89, R138, 0x7632, R89 ;  /* 0x000076328a597816 */ /* 0x008fe40000000059 */
        /* <DEDUP_REMOVED lines=11> */
[----:B-1----:R-:W-:Y:S02]  /*86d0*/  PRMT R93, R142, 0x7632, R93 ;  /* 0x000076328e5d7816 */ /* 0x002fe4000000005d */
[----:B------:R-:W-:Y:S01]  /*86e0*/  F2FP.BF16.PACK_AB R154, R155, R154 ;  /* 0x0000009a9b9a723e */ /* 0x000fe200000010ff */
[----:B------:R-:W-:Y:S01]  /*86f0*/  STS.U16 [R200+0x7880], R70 ;  /* 0x00788046c8007388 */ /* 0x000fe20000000400 */
[----:B------:R-:W-:Y:S02]  /*8700*/  F2FP.BF16.PACK_AB R148, R149, R148 ;  /* 0x000000949594723e */ /* 0x000fe400000010ff */
[----:B------:R-:W-:Y:S01]  /*8710*/  F2FP.BF16.PACK_AB R150, R151, R150 ;  /* 0x000000969796723e */ /* 0x000fe200000010ff */
[----:B------:R1:W-:Y:S01]  /*8720*/  STS.U16 [R202+0x7880], R101 ;  /* 0x00788065ca007388 */ /* 0x0003e20000000400 */
[----:B--2---:R-:W-:-:S02]  /*8730*/  PRMT R95, R144, 0x7632, R95 ;  /* 0x00007632905f7816 */ /* 0x004fc4000000005f */
[----:B------:R-:W-:Y:S01]  /*8740*/  F2FP.BF16.PACK_AB R160, R161, R160 ;  /* 0x000000a0a1a0723e */ /* 0x000fe200000010ff */
[----:B------:R-:W-:Y:S01]  /*8750*/  STS.U16 [R204+0x7880], R64 ;  /* 0x00788040cc007388 */ /* 0x000fe20000000400 */
[----:B------:R-:W-:Y:S02]  /*8760*/  F2FP.BF16.PACK_AB R162, R163, R162 ;  /* 0x000000a2a3a2723e */ /* 0x000fe400000010ff */
[----:B------:R-:W-:Y:S01]  /*8770*/  F2FP.BF16.PACK_AB R164, R165, R164 ;  /* 0x000000a4a5a4723e */ /* 0x000fe200000010ff */
[----:B------:R2:W-:Y:S01]  /*8780*/  STS.U16 [R206+0x7880], R103 ;  /* 0x00788067ce007388 */ /* 0x0005e20000000400 */
[----:B---3--:R-:W-:Y:S02]  /*8790*/  PRMT R97, R146, 0x7632, R97 ;  /* 0x0000763292617816 */ /* 0x008fe40000000061 */
[----:B------:R-:W-:Y:S01]  /*87a0*/  PRMT R113, R162, 0x7632, R113 ;  /* 0x00007632a2717816 */ /* 0x000fe20000000071 */
[----:B------:R-:W-:Y:S01]  /*87b0*/  STS.U16 [R208+0x7880], R66 ;  /* 0x00788042d0007388 */ /* 0x000fe20000000400 */
[----:B------:R-:W-:-:S02]  /*87c0*/  F2FP.BF16.PACK_AB R166, R167, R166 ;  /* 0x000000a6a7a6723e */ /* 0x000fc400000010ff */
[----:B------:R-:W-:Y:S01]  /*87d0*/  PRMT R115, R164, 0x7632, R115 ;  /* 0x00007632a4737816 */ /* 0x000fe20000000073 */
[----:B------:R3:W-:Y:S01]  /*87e0*/  STS.U16 [R210+0x7880], R105 ;  /* 0x00788069d2007388 */ /* 0x0007e20000000400 */
[----:B----4-:R-:W-:Y:S02]  /*87f0*/  PRMT R99, R156, 0x7632, R99 ;  /* 0x000076329c637816 */ /* 0x010fe40000000063 */
[----:B------:R-:W-:Y:S01]  /*8800*/  F2FP.BF16.PACK_AB R168, R169, R168 ;  /* 0x000000a8a9a8723e */ /* 0x000fe200000010ff */
[----:B------:R-:W-:Y:S01]  /*8810*/  STS.U16 [R212+0x7880], R60 ;  /* 0x0078803cd4007388 */ /* 0x000fe20000000400 */
[----:B------:R-:W-:Y:S02]  /*8820*/  F2FP.BF16.PACK_AB R170, R171, R170 ;  /* 0x000000aaabaa723e */ /* 0x000fe400000010ff */
[----:B------:R-:W-:Y:S01]  /*8830*/  ISETP.NE.U32.AND P0, PT, RZ, c[0x0][0x360], PT ;  /* 0x0000d800ff007a0c */ /* 0x000fe20003f05070 */
[----:B------:R4:W-:Y:S01]  /*8840*/  STS.U16 [R214+0x7880], R107 ;  /* 0x0078806bd6007388 */ /* 0x0009e20000000400 */
[----:B-1----:R-:W-:-:S02]  /*8850*/  PRMT R101, R158, 0x7632, R101 ;  /* 0x000076329e657816 */ /* 0x002fc40000000065 */
[----:B------:R-:W-:Y:S01]  /*8860*/  ISETP.NE.U32.AND P3, PT, RZ, c[0x0][0x358], PT ;  /* 0x0000d600ff007a0c */ /* 0x000fe20003f65070 */
[----:B------:R-:W-:Y:S01]  /*8870*/  STS.U16 [R216+0x7880], R62 ;  /* 0x0078803ed8007388 */ /* 0x000fe20000000400 */
[----:B------:R-:W-:Y:S02]  /*8880*/  ISETP.NE.AND.EX P0, PT, RZ, c[0x0][0x364], PT, P0 ;  /* 0x0000d900ff007a0c */ /* 0x000fe40003f05300 */
[----:B------:R-:W-:Y:S01]  /*8890*/  ISETP.NE.AND.EX P3, PT, RZ, c[0x0][0x35c], PT, P3 ;  /* 0x0000d700ff007a0c */ /* 0x000fe20003f65330 */
        /* <DEDUP_REMOVED lines=14> */
[----:B------:R-:W-:Y:S01]  /*8980*/  STS.U16 [R238+0x7880], R80 ;  /* 0x00788050ee007388 */ /* 0x000fe20000000400 */
[----:B---3--:R-:W-:-:S05]  /*8990*/  PRMT R4, R80, 0x7632, R4 ;  /* 0x0000763250047816 */ /* 0x008fca0000000004 */
[----:B------:R2:W-:Y:S01]  /*89a0*/  STS.U16 [R240+0x7880], R4 ;  /* 0x00788004f0007388 */ /* 0x0005e20000000400 */
[----:B----4-:R-:W-:-:S03]  /*89b0*/  PRMT R8, R82, 0x7632, R8 ;  /* 0x0000763252087816 */ /* 0x010fc60000000008 */
[----:B------:R-:W-:Y:S04]  /*89c0*/  STS.U16 [R0+0x7880], R82 ;  /* 0x0078805200007388 */ /* 0x000fe80000000400 */
[----:B------:R3:W-:Y:S01]  /*89d0*/  STS.U16 [R2+0x7880], R8 ;  /* 0x0078800802007388 */ /* 0x0007e20000000400 */
[----:B-1----:R-:W-:-:S03]  /*89e0*/  PRMT R10, R112, 0x7632, R10 ;  /* 0x00007632700a7816 */ /* 0x002fc6000000000a */
[----:B------:R1:W-:Y:S04]  /*89f0*/  STS.U16 [R7+0x80], R112 ;  /* 0x0000807007007388 */ /* 0x0003e80000000400 */
[----:B------:R4:W-:Y:S04]  /*8a00*/  STS.U16 [R6+0x80], R10 ;  /* 0x0000800a06007388 */ /* 0x0009e80000000400 */
[----:B------:R-:W-:Y:S01]  /*8a10*/  STS.U16 [R9+0x80], R114 ;  /* 0x0000807209007388 */ /* 0x000fe20000000400 */
[----:B--2---:R-:W-:-:S05]  /*8a20*/  PRMT R4, R114, 0x7632, R4 ;  /* 0x0000763272047816 */ /* 0x004fca0000000004 */
[----:B------:R2:W-:Y:S01]  /*8a30*/  STS.U16 [R13+0x80], R4 ;  /* 0x000080040d007388 */ /* 0x0005e20000000400 */
[----:B---3--:R-:W-:-:S03]  /*8a40*/  PRMT R8, R132, 0x7632, R8 ;  /* 0x0000763284087816 */ /* 0x008fc60000000008 */
[----:B------:R-:W-:Y:S01]  /*8a50*/  STS.U16 [R15+0x80], R116 ;  /* 0x000080740f007388 */ /* 0x000fe20000000400 */
[----:B-1----:R-:W-:-:S03]  /*8a60*/  PRMT R7, R120, 0x7632, R7 ;  /* 0x0000763278077816 */ /* 0x002fc60000000007 */
[----:B------:R-:W-:Y:S01]  /*8a70*/  STS.U16 [R17+0x80], R11 ;  /* 0x0000800b11007388 */ /* 0x000fe20000000400 */
[----:B----4-:R-:W-:-:S03]  /*8a80*/  PRMT R6, R118, 0x7632, R6 ;  /* 0x0000763276067816 */ /* 0x010fc60000000006 */
[----:B------:R1:W-:Y:S04]  /*8a90*/  STS.U16 [R19+0x80], R118 ;  /* 0x0000807613007388 */ /* 0x0003e80000000400 */
[----:B------:R3:W-:Y:S04]  /*8aa0*/  STS.U16 [R18+0x80], R6 ;  /* 0x0000800612007388 */ /* 0x0007e80000000400 */
[----:B------:R4:W-:Y:S04]  /*8ab0*/  STS.U16 [R21+0x80], R120 ;  /* 0x0000807815007388 */ /* 0x0009e80000000400 */
[----:B------:R4:W-:Y:S01]  /*8ac0*/  STS.U16 [R22+0x80], R7 ;  /* 0x0000800716007388 */ /* 0x0009e20000000400 */
[----:B--2---:R-:W-:-:S03]  /*8ad0*/  PRMT R4, R122, 0x7632, R4 ;  /* 0x000076327a047816 */ /* 0x004fc60000000004 */
[----:B------:R-:W-:Y:S04]  /*8ae0*/  STS.U16 [R23+0x80], R122 ;  /* 0x0000807a17007388 */ /* 0x000fe80000000400 */
[----:B------:R2:W-:Y:S04]  /*8af0*/  STS.U16 [R25+0x80], R4 ;  /* 0x0000800419007388 */ /* 0x0005e80000000400 */
[----:B------:R-:W-:Y:S01]  /*8b00*/  STS.U16 [R27+0x80], R132 ;  /* 0x000080841b007388 */ /* 0x000fe20000000400 */
[----:B-1----:R-:W-:-:S03]  /*8b10*/  PRMT R118, R166, 0x7632, R118 ;  /* 0x00007632a6767816 */ /* 0x002fc60000000076 */
[----:B------:R-:W-:Y:S01]  /*8b20*/  STS.U16 [R29+0x80], R8 ;  /* 0x000080081d007388 */ /* 0x000fe20000000400 */
[----:B---3--:R-:W-:-:S03]  /*8b30*/  PRMT R6, R134, 0x7632, R6 ;  /* 0x0000763286067816 */ /* 0x008fc60000000006 */
[----:B------:R-:W-:Y:S01]  /*8b40*/  STS.U16 [R31+0x80], R134 ;  /* 0x000080861f007388 */ /* 0x000fe20000000400 */
[----:B----4-:R-:W-:-:S03]  /*8b50*/  PRMT R120, R168, 0x7632, R120 ;  /* 0x00007632a8787816 */ /* 0x010fc60000000078 */
[----:B------:R1:W-:Y:S01]  /*8b60*/  STS.U16 [R5+0x80], R6 ;  /* 0x0000800605007388 */ /* 0x0003e20000000400 */
[----:B------:R-:W-:-:S03]  /*8b70*/  PRMT R7, R124, 0x7632, R7 ;  /* 0x000076327c077816 */ /* 0x000fc60000000007 */
[----:B------:R-:W-:Y:S04]  /*8b80*/  STS.U16 [R33+0x80], R128 ;  /* 0x0000808021007388 */ /* 0x000fe80000000400 */
[----:B------:R-:W-:Y:S01]  /*8b90*/  STS.U16 [R98+0x80], R49 ;  /* 0x0000803162007388 */ /* 0x000fe20000000400 */
[----:B--2---:R-:W-:-:S03]  /*8ba0*/  PRMT R4, R130, 0x7632, R4 ;  /* 0x0000763282047816 */ /* 0x004fc60000000004 */
[----:B------:R-:W-:Y:S04]  /*8bb0*/  STS.U16 [R35+0x80], R130 ;  /* 0x0000808223007388 */ /* 0x000fe80000000400 */
[----:B------:R2:W-:Y:S04]  /*8bc0*/  STS.U16 [R37+0x80], R4 ;  /* 0x0000800425007388 */ /* 0x0005e80000000400 */
[----:B------:R-:W-:Y:S04]  /*8bd0*/  STS.U16 [R39+0x80], R124 ;  /* 0x0000807c27007388 */ /* 0x000fe80000000400 */
[----:B------:R3:W-:Y:S01]  /*8be0*/  STS.U16 [R41+0x80], R7 ;  /* 0x0000800729007388 */ /* 0x0007e20000000400 */
[----:B-1----:R-:W-:-:S03]  /*8bf0*/  PRMT R5, R170, 0x7632, R5 ;  /* 0x00007632aa057816 */ /* 0x002fc60000000005 */
[----:B------:R1:W-:Y:S04]  /*8c00*/  STS.U16 [R43+0x80], R126 ;  /* 0x0000807e2b007388 */ /* 0x0003e80000000400 */
[----:B------:R1:W-:Y:S04]  /*8c10*/  STS.U16 [R110+0x80], R55 ;  /* 0x000080376e007388 */ /* 0x0003e80000000400 */
[----:B------:R1:W-:Y:S04]  /*8c20*/  STS.U16 [R172+0x80], R136 ;  /* 0x00008088ac007388 */ /* 0x0003e80000000400 */
[----:B------:R1:W-:Y:S01]  /*8c30*/  STS.U16 [R174+0x80], R87 ;  /* 0x00008057ae007388 */ /* 0x0003e20000000400 */
[----:B--2---:R-:W-:-:S03]  /*8c40*/  IMAD.MOV.U32 R4, RZ, RZ, 0x4 ;  /* 0x00000004ff047424 */ /* 0x004fc600078e00ff */
[----:B------:R1:W-:Y:S04]  /*8c50*/  STS.U16 [R176+0x80], R138 ;  /* 0x0000808ab0007388 */ /* 0x0003e80000000400 */
[----:B------:R1:W-:Y:S01]  /*8c60*/  STS.U16 [R178+0x80], R89 ;  /* 0x00008059b2007388 */ /* 0x0003e20000000400 */
[----:B---3--:R-:W-:-:S03]  /*8c70*/  IMAD.WIDE R6, R239, R4, c[0x0][0x358] ;  /* 0x0000d600ef067625 */ /* 0x008fc600078e0204 */
[----:B------:R1:W-:Y:S04]  /*8c80*/  STS.U16 [R180+0x80], R140 ;  /* 0x0000808cb4007388 */ /* 0x0003e80000000400 */
        /* <DEDUP_REMOVED lines=31> */
[----:B------:R-:W-:Y:S01]  /*8e80*/  BAR.SYNC.DEFER_BLOCKING 0x1, 0x100 ;  /* 0x0044000000007b1d */ /* 0x000fe20000010000 */
[----:B------:R-:W-:-:S02]  /*8e90*/  IMAD.MOV.U32 R76, RZ, RZ, c[0x0][0x2f0] ;  /* 0x0000bc00ff4c7624 */ /* 0x000fc400078e00ff */
[----:B------:R-:W-:-:S03]  /*8ea0*/  @P0 IMAD.WIDE R10, R239, R4, c[0x0][0x360] ;  /* 0x0000d800ef0a0625 */ /* 0x000fc600078e0204 */
        /* <DEDUP_REMOVED lines=10> */
.L_x_724:
[CC--:B-1----:R-:W-:Y:S01]  /*8f50*/  LEA.HI R0, R3.reuse, R232.reuse, RZ, 0x3 ;  /* 0x000000e803007211 */ /* 0x0c2fe200078f18ff */
[----:B------:R-:W1:Y:S01]  /*8f60*/  S2R R77, SR_CTAID.Y ;  /* 0x00000000004d7919 */ /* 0x000e620000002600 */
[----:B------:R-:W-:Y:S01]  /*8f70*/  LEA.HI R3, R3, R232, RZ, 0x6 ;  /* 0x000000e803037211 */ /* 0x000fe200078f30ff */
[----:B------:R-:W-:Y:S01]  /*8f80*/  CS2R R66, SRZ ;  /* 0x0000000000427805 */ /* 0x000fe2000001ff00 */
[----:B------:R-:W-:Y:S01]  /*8f90*/  LOP3.LUT R5, R0, 0x1ffffff8, RZ, 0xc0, !PT ;  /* 0x1ffffff800057812 */ /* 0x000fe200078ec0ff */
[----:B------:R-:W-:Y:S01]  /*8fa0*/  CS2R R64, SRZ ;  /* 0x0000000000407805 */ /* 0x000fe2000001ff00 */
[----:B------:R-:W-:Y:S01]  /*8fb0*/  SHF.R.S32.HI R0, RZ, 0x3, R0 ;  /* 0x00000003ff007819 */ /* 0x000fe20000011400 */
[----:B------:R-:W-:Y:S01]  /*8fc0*/  IMAD.SHL.U32 R3, R3, 0x8, RZ ;  /* 0x0000000803037824 */ /* 0x000fe200078e00ff */
[C---:B------:R-:W-:Y:S01]  /*8fd0*/  ISETP.GT.AND P2, PT, R232.reuse, 0x27f, PT ;  /* 0x0000027fe800780c */ /* 0x040fe20003f44270 */
[C---:B------:R-:W-:Y:S01]  /*8fe0*/  IMAD.IADD R82, R232.reuse, 0x1, -R5 ;  /* 0x00000001e8527824 */ /* 0x040fe200078e0a05 */
[----:B------:R-:W-:Y:S01]  /*8ff0*/  ISETP.GT.AND P1, PT, R232, 0x17f, PT ;  /* 0x0000017fe800780c */ /* 0x000fe20003f24270 */
[----:B------:R-:W-:Y:S01]  /*9000*/  IMAD.SHL.U32 R5, R0, 0x40, RZ ;  /* 0x0000004000057824 */ /* 0x000fe200078e00ff */
[----:B------:R-:W-:Y:S01]  /*9010*/  CS2R R70, SRZ ;  /* 0x0000000000467805 */ /* 0x000fe2000001ff00 */
[----:B------:R-:W-:Y:S01]  /*9020*/  IMAD.SHL.U32 R82, R82, 0x8, RZ ;  /* 0x0000000852527824 */ /* 0x000fe200078e00ff */
[----:B------:R-:W-:Y:S01]  /*9030*/  CS2R R68, SRZ ;  /* 0x0000000000447805 */ /* 0x000fe2000001ff00 */
[----:B------:R-:W-:Y:S01]  /*9040*/  CS2R R74, SRZ ;  /* 0x00000000004a7805 */ /* 0x000fe2000001ff00 */
[----:B------:R-:W-:Y:S01]  /*9050*/  LOP3.LUT R5, R5, 0x1c0, RZ, 0xc0, !PT ;  /* 0x000001c005057812 */ /* 0x000fe200078ec0ff */
[----:B------:R-:W-:Y:S01]  /*9060*/  CS2R R72, SRZ ;  /* 0x0000000000487805 */ /* 0x000fe2000001ff00 */
[----:B------:R-:W-:Y:S01]  /*9070*/  CS2R R54, SRZ ;  /* 0x0000000000367805 */ /* 0x000fe2000001ff00 */
[----:B------:R-:W-:Y:S01]  /*9080*/  CS2R R52, SRZ ;  /* 0x0000000000347805 */ /* 0x000fe2000001ff00 */
[--C-:B------:R-:W-:Y:S01]  /*9090*/  LOP3.LUT R2, R5, 0x38, R82.reuse, 0xf8, !PT ;  /* 0x0000003805027812 */ /* 0x100fe200078ef852 */
[----:B------:R-:W-:Y:S01]  /*90a0*/  CS2R R58, SRZ ;  /* 0x00000000003a7805 */ /* 0x000fe2000001ff00 */
[----:B------:R-:W-:Y:S01]  /*90b0*/  SHF.R.U32.HI R5, RZ, 0x3, R5 ;  /* 0x00000003ff057819 */ /* 0x000fe20000011605 */
[----:B------:R-:W-:Y:S01]  /*90c0*/  CS2R R56, SRZ ;  /* 0x0000000000387805 */ /* 0x000fe2000001ff00 */
[----:B------:R-:W-:Y:S01]  /*90d0*/  CS2R R62, SRZ ;  /* 0x00000000003e7805 */ /* 0x000fe2000001ff00 */
[----:B------:R-:W-:Y:S01]  /*90e0*/  CS2R R60, SRZ ;  /* 0x00000000003c7805 */ /* 0x000fe2000001ff00 */
[----:B------:R-:W-:Y:S01]  /*90f0*/  LOP3.LUT R2, R2, R5, RZ, 0x3c, !PT ;  /* 0x0000000502027212 */ /* 0x000fe200078e3cff */
[----:B------:R-:W-:Y:S01]  /*9100*/  CS2R R30, SRZ ;  /* 0x00000000001e7805 */ /* 0x000fe2000001ff00 */
[----:B------:R-:W-:Y:S01]  /*9110*/  CS2R R28, SRZ ;  /* 0x00000000001c7805 */ /* 0x000fe2000001ff00 */
[----:B------:R-:W-:Y:S01]  /*9120*/  CS2R R34, SRZ ;  /* 0x0000000000227805 */ /* 0x000fe2000001ff00 */
[----:B------:R-:W-:Y:S01]  /*9130*/  LOP3.LUT R81, R2, 0x7ffffe00, R3, 0xf8, !PT ;  /* 0x7ffffe0002517812 */ /* 0x000fe200078ef803 */
[----:B------:R-:W-:Y:S01]  /*9140*/  CS2R R32, SRZ ;  /* 0x0000000000207805 */ /* 0x000fe2000001ff00 */
[----:B------:R-:W2:Y:S01]  /*9150*/  S2R R3, SR_CTAID.X ;  /* 0x0000000000037919 */ /* 0x000ea20000002500 */
        /* <DEDUP_REMOVED lines=8> */
[----:B------:R-:W-:Y:S01]  /*91e0*/  IMAD.SHL.U32 R81, R81, 0x2, RZ ;  /* 0x0000000251517824 */ /* 0x000fe200078e00ff */
[----:B-1----:R-:W-:Y:S01]  /*91f0*/  SHF.R.S32.HI R2, RZ, 0x1f, R77 ;  /* 0x0000001fff027819 */ /* 0x002fe2000001144d */
[----:B------:R-:W-:Y:S01]  /*9200*/  CS2R R42, SRZ ;  /* 0x00000000002a7805 */ /* 0x000fe2000001ff00 */
[--C-:B------:R-:W-:Y:S01]  /*9210*/  SHF.R.S32.HI R83, RZ, 0x1f, R82.reuse ;  /* 0x0000001fff537819 */ /* 0x100fe20000011452 */
[----:B------:R-:W-:Y:S01]  /*9220*/  CS2R R40, SRZ ;  /* 0x0000000000287805 */ /* 0x000fe2000001ff00 */
[----:B------:R1:W3:Y:S01]  /*9230*/  @!P2 LDS.128 R64, [R81+0x7880] ;  /* 0x007880005140a984 */ /* 0x0002e20000000c00 */
[----:B------:R-:W-:Y:S01]  /*9240*/  IMAD R80, R2, c[0x0][0x338], RZ ;  /* 0x0000ce0002507a24 */ /* 0x000fe200078e02ff */
[----:B------:R-:W-:Y:S01]  /*9250*/  ISETP.GT.AND P0, PT, R232, 0x7f, PT ;  /* 0x0000007fe800780c */ /* 0x000fe20003f04270 */
[C---:B------:R-:W-:Y:S01]  /*9260*/  IMAD.WIDE.U32 R86, R77.reuse, c[0x0][0x338], R82 ;  /* 0x0000ce004d567a25 */ /* 0x040fe200078e0052 */
[----:B------:R1:W4:Y:S01]  /*9270*/  @!P2 LDS.128 R68, [R81+0xa080] ;  /* 0x00a080005144a984 */ /* 0x0003220000000c00 */
[----:B------:R-:W-:Y:S01]  /*9280*/  CS2R R46, SRZ ;  /* 0x00000000002e7805 */ /* 0x000fe2000001ff00 */
[----:B------:R-:W-:Y:S01]  /*9290*/  CS2R R44, SRZ ;  /* 0x00000000002c7805 */ /* 0x000fe2000001ff00 */
[----:B------:R-:W-:Y:S01]  /*92a0*/  IMAD R79, R77, c[0x0][0x33c], R80 ;  /* 0x0000cf004d4f7a24 */ /* 0x000fe200078e0250 */
[----:B------:R1:W1:Y:S01]  /*92b0*/  @!P2 LDS.128 R72, [R81+0xc880] ;  /* 0x00c880005148a984 */ /* 0x0002620000000c00 */
[----:B------:R-:W-:Y:S01]  /*92c0*/  CS2R R50, SRZ ;  /* 0x0000000000327805 */ /* 0x000fe2000001ff00 */
[----:B--2--5:R-:W-:Y:S01]  /*92d0*/  IMAD R76, R3, -0x50, R76 ;  /* 0xffffffb0034c7824 */ /* 0x024fe200078e024c */
[----:B------:R-:W-:Y:S01]  /*92e0*/  CS2R R48, SRZ ;  /* 0x0000000000307805 */ /* 0x000fe2000001ff00 */
[----:B------:R2:W1:Y:S01]  /*92f0*/  @!P1 LDS.128 R52, [R81+0x8880] ;  /* 0x0088800051349984 */ /* 0x0004620000000c00 */
[----:B------:R-:W-:Y:S01]  /*9300*/  IMAD.IADD R87, R87, 0x1, R79 ;  /* 0x0000000157577824 */ /* 0x000fe200078e024f */
[----:B------:R-:W-:Y:S01]  /*9310*/  CS2R R6, SRZ ;  /* 0x0000000000067805 */ /* 0x000fe2000001ff00 */
[----:B------:R-:W-:Y:S01]  /*9320*/  IMNMX R79, R76, 0x50, PT ;  /* 0x000000504c4f7817 */ /* 0x000fe20003800200 */
[----:B------:R2:W1:Y:S01]  /*9330*/  @!P1 LDS.128 R56, [R81+0xb080] ;  /* 0x00b0800051389984 */ /* 0x0004620000000c00 */
[----:B------:R-:W-:Y:S01]  /*9340*/  CS2R R4, SRZ ;  /* 0x0000000000047805 */ /* 0x000fe2000001ff00 */
[----:B------:R-:W-:Y:S01]  /*9350*/  CS2R R10, SRZ ;  /* 0x00000000000a7805 */ /* 0x000fe2000001ff00 */
[----:B------:R-:W-:Y:S01]  /*9360*/  CS2R R8, SRZ ;  /* 0x0000000000087805 */ /* 0x000fe2000001ff00 */
[----:B------:R2:W1:Y:S01]  /*9370*/  @!P1 LDS.128 R60, [R81+0xd880] ;  /* 0x00d88000513c9984 */ /* 0x0004620000000c00 */
[----:B------:R-:W-:Y:S01]  /*9380*/  CS2R R14, SRZ ;  /* 0x00000000000e7805 */ /* 0x000fe2000001ff00 */
[----:B------:R-:W-:Y:S01]  /*9390*/  CS2R R12, SRZ ;  /* 0x00000000000c7805 */ /* 0x000fe2000001ff00 */
[----:B------:R-:W-:Y:S01]  /*93a0*/  SHF.R.S32.HI R78, RZ, 0x1f, R239 ;  /* 0x0000001fff4e7819 */ /* 0x000fe200000114ef */
[----:B------:R2:W1:Y:S01]  /*93b0*/  @!P2 LDS.128 R28, [R81+0x80] ;  /* 0x00008000511ca984 */ /* 0x0004620000000c00 */
[----:B------:R-:W-:Y:S01]  /*93c0*/  ISETP.GE.AND P5, PT, R0, R79, PT ;  /* 0x0000004f0000720c */ /* 0x000fe20003fa6270 */
[----:B------:R-:W-:Y:S01]  /*93d0*/  BSSY B0, `(.L_x_725) ;  /* 0x0000025000007945 */ /* 0x000fe20003800000 */
[----:B------:R-:W-:Y:S01]  /*93e0*/  SEL R78, R78, RZ, !P3 ;  /* 0x000000ff4e4e7207 */ /* 0x000fe20005800000 */
[----:B------:R2:W1:Y:S01]  /*93f0*/  @!P2 LDS.128 R32, [R81+0x2880] ;  /* 0x002880005120a984 */ /* 0x0004620000000c00 */
[----:B------:R-:W-:-:S02]  /*9400*/  SEL R239, R239, RZ, !P3 ;  /* 0x000000ffefef7207 */ /* 0x000fc40005800000 */
[----:B------:R-:W-:Y:S01]  /*9410*/  IADD3 R80, R82, 0x40, RZ ;  /* 0x0000004052507810 */ /* 0x000fe20007ffe0ff */
[----:B------:R2:W1:Y:S01]  /*9420*/  @!P2 LDS.128 R36, [R81+0x5080] ;  /* 0x005080005124a984 */ /* 0x0004620000000c00 */
[----:B------:R-:W-:-:S03]  /*9430*/  IMAD R76, R78, c[0x0][0x340], RZ ;  /* 0x0000d0004e4c7a24 */ /* 0x000fc600078e02ff */
[----:B------:R2:W1:Y:S01]  /*9440*/  @!P1 LDS.128 R16, [R81+0x1080] ;  /* 0x0010800051109984 */ /* 0x0004620000000c00 */
[----:B------:R-:W-:-:S03]  /*9450*/  IMAD R76, R239, c[0x0][0x344], R76 ;  /* 0x0000d100ef4c7a24 */ /* 0x000fc600078e024c */
        /* <DEDUP_REMOVED lines=8> */
[----:B------:R-:W-:-:S04]  /*94e0*/  IADD3 R88, P0, R0, R84, RZ ;  /* 0x0000005400587210 */ /* 0x000fc80007f1e0ff */
[----:B------:R-:W-:Y:S01]  /*94f0*/  LEA.HI.X.SX32 R89, R0, R85, 0x1, P0 ;  /* 0x0000005500597211 */ /* 0x000fe200000f0eff */
[----:B------:R-:W-:-:S04]  /*9500*/  IMAD.WIDE.U32 R84, R239, c[0x0][0x340], R86 ;  /* 0x0000d000ef547a25 */ /* 0x000fc800078e0056 */
[----:B------:R-:W-:Y:S01]  /*9510*/  IMAD.WIDE R86, R3, 0x50, R88 ;  /* 0x0000005003567825 */ /* 0x000fe200078e0258 */
[----:B------:R-:W-:-:S03]  /*9520*/  IADD3 R3, R82, 0x80, RZ ;  /* 0x0000008052037810 */ /* 0x000fc60007ffe0ff */
[----:B------:R-:W-:Y:S01]  /*9530*/  IMAD.IADD R89, R85, 0x1, R76 ;  /* 0x0000000155597824 */ /* 0x000fe200078e024c */
[----:B------:R-:W-:Y:S05]  /*9540*/  @P5 BRA `(.L_x_726) ;  /* 0x000000d000005947 */ /* 0x000fea0003800000 */
[----:B---34-:R-:W-:Y:S01]  /*9550*/  IMAD R76, R87, c[0x0][0x330], RZ ;  /* 0x0000cc00574c7a24 */ /* 0x018fe200078e02ff */
        /* <DEDUP_REMOVED lines=9> */
[----:B------:R3:W-:Y:S04]  /*95f0*/  @!P3 STG.E.128 [R92.64], R64 ;  /* 0x000000405c00b986 */ /* 0x0007e8000c101d0e */
[----:B------:R3:W-:Y:S04]  /*9600*/  @!P2 STG.E.128 [R92.64+0x80], R68 ;  /* 0x000080445c00a986 */ /* 0x0007e8000c101d0e */
[----:B-1----:R3:W-:Y:S02]  /*9610*/  @!P1 STG.E.128 [R92.64+0x100], R72 ;  /* 0x000100485c009986 */ /* 0x0027e4000c101d0e */
.L_x_726:
[----:B---34-:R-:W-:Y:S05]  /*9620*/  BSYNC B0 ;  /* 0x0000000000007941 */ /* 0x018fea0003800000 */
.L_x_725:
        /* <DEDUP_REMOVED lines=20> */
.L_x_728:
[----:B------:R-:W-:Y:S05]  /*9770*/  BSYNC B0 ;  /* 0x0000000000007941 */ /* 0x000fea0003800000 */
.L_x_727:
[----:B------:R-:W-:Y:S01]  /*9780*/  IADD3 R0, R0, 0x40, RZ ;  /* 0x0000004000007810 */ /* 0x000fe20007ffe0ff */
[----:B------:R-:W-:Y:S03]  /*9790*/  BSSY B0, `(.L_x_729) ;  /* 0x0000013000007945 */ /* 0x000fe60003800000 */
[----:B------:R-:W-:-:S13]  /*97a0*/  ISETP.GE.AND P3, PT, R0, R79, PT ;  /* 0x0000004f0000720c */ /* 0x000fda0003f66270 */
[----:B------:R-:W-:Y:S05]  /*97b0*/  @P3 BRA `(.L_x_730) ;  /* 0x0000010000003947 */ /* 0x000fea0003800000 */
[----:B-1----:R-:W-:Y:S01]  /*97c0*/  IADD3 R53, P0, R86, 0x40, RZ ;  /* 0x0000004056357810 */ /* 0x002fe20007f1e0ff */
        /* <DEDUP_REMOVED lines=15> */
.L_x_730:
[----:B------:R-:W-:Y:S05]  /*98c0*/  BSYNC B0 ;  /* 0x0000000000007941 */ /* 0x000fea0003800000 */
.L_x_729:
        /* <DEDUP_REMOVED lines=23> */
.L_x_732:
[----:B------:R-:W-:Y:S05]  /*9a40*/  BSYNC B0 ;  /* 0x0000000000007941 */ /* 0x000fea0003800000 */
.L_x_731:
[----:B------:R-:W-:Y:S01]  /*9a50*/  BSSY B0, `(.L_x_733) ;  /* 0x0000012000007945 */ /* 0x000fe20003800000 */
[----:B------:R-:W-:Y:S05]  /*9a60*/  @P4 BRA `(.L_x_734) ;  /* 0x0000010000004947 */ /* 0x000fea0003800000 */
[----:B------:R-:W-:Y:S01]  /*9a70*/  IADD3 R2, P0, R86, 0x20, RZ ;  /* 0x0000002056027810 */ /* 0x000fe20007f1e0ff */
[----:B-1----:R-:W-:Y:S01]  /*9a80*/  IMAD.MOV.U32 R30, RZ, RZ, R42 ;  /* 0x000000ffff1e7224 */ /* 0x002fe200078e002a */
[----:B------:R-:W-:-:S02]  /*9a90*/  MOV R31, R79 ;  /* 0x0000004f001f7202 */ /* 0x000fc40000000f00 */
        /* <DEDUP_REMOVED lines=13> */
.L_x_734:
[----:B------:R-:W-:Y:S05]  /*9b70*/  BSYNC B0 ;  /* 0x0000000000007941 */ /* 0x000fea0003800000 */
.L_x_733:
        /* <DEDUP_REMOVED lines=19> */
.L_x_723:
[----:B------:R-:W-:Y:S01]  /*9cb0*/  ISETP.NE.U32.AND P0, PT, RZ, c[0x0][0x360], PT ;  /* 0x0000d800ff007a0c */ /* 0x000fe20003f05070 */
[----:B------:R-:W-:Y:S01]  /*9cc0*/  IMAD.MOV.U32 R0, RZ, RZ, 0x4 ;  /* 0x00000004ff007424 */ /* 0x000fe200078e00ff */
[----:B------:R-:W-:-:S02]  /*9cd0*/  ISETP.NE.U32.AND P1, PT, RZ, c[0x0][0x358], PT ;  /* 0x0000d600ff007a0c */ /* 0x000fc40003f25070 */
[----:B------:R-:W-:Y:S01]  /*9ce0*/  ISETP.NE.AND.EX P0, PT, RZ, c[0x0][0x364], PT, P0 ;  /* 0x0000d900ff007a0c */ /* 0x000fe20003f05300 */
[----:B------:R-:W-:Y:S01]  /*9cf0*/  IMAD.WIDE R8, R239, R0, c[0x0][0x358] ;  /* 0x0000d600ef087625 */ /* 0x000fe200078e0200 */
[----:B------:R-:W-:-:S03]  /*9d00*/  ISETP.NE.AND.EX P1, PT, RZ, c[0x0][0x35c], PT, P1 ;  /* 0x0000d700ff007a0c */ /* 0x000fc60003f25310 */
[----:B-----5:R-:W-:-:S08]  /*9d10*/  IMAD.MOV.U32 R5, RZ, RZ, c[0x0][0x2f0] ;  /* 0x0000bc00ff057624 */ /* 0x020fd000078e00ff */
[----:B-1----:R-:W-:Y:S02]  /*9d20*/  @P0 IMAD.WIDE R10, R239, R0, c[0x0][0x360] ;  /* 0x0000d800ef0a0625 */ /* 0x002fe400078e0200 */
        /* <DEDUP_REMOVED lines=10> */
.L_x_735:
[----:B-1----:R-:W1:Y:S01]  /*9dd0*/  S2R R0, SR_CTAID.Y ;  /* 0x0000000000007919 */ /* 0x002e620000002600 */
[----:B------:R-:W-:Y:S01]  /*9de0*/  SHF.R.S32.HI R3, RZ, 0x1f, R232 ;  /* 0x0000001fff037819 */ /* 0x000fe200000114e8 */
[----:B------:R-:W-:Y:S01]  /*9df0*/  BSSY B0, `(.L_x_736) ;  /* 0x000002a000007945 */ /* 0x000fe20003800000 */
[----:B------:R-:W-:Y:S01]  /*9e00*/  SHF.R.S32.HI R4, RZ, 0x1f, R239 ;  /* 0x0000001fff047819 */ /* 0x000fe200000114ef */
[----:B------:R-:W2:Y:S01]  /*9e10*/  S2R R14, SR_CTAID.X ;  /* 0x00000000000e7919 */ /* 0x000ea20000002500 */
[----:B------:R-:W-:-:S02]  /*9e20*/  LEA.HI R3, R3, R232, RZ, 0x3 ;  /* 0x000000e803037211 */ /* 0x000fc400078f18ff */
[----:B------:R-:W-:Y:S02]  /*9e30*/  SEL R4, R4, RZ, !P1 ;  /* 0x000000ff04047207 */ /* 0x000fe40004800000 */
[----:B------:R-:W-:Y:S02]  /*9e40*/  LOP3.LUT R9, R3, 0x1ffffff8, RZ, 0xc0, !PT ;  /* 0x1ffffff803097812 */ /* 0x000fe400078ec0ff */
[----:B------:R-:W-:Y:S01]  /*9e50*/  SHF.R.S32.HI R3, RZ, 0x3, R3 ;  /* 0x00000003ff037819 */ /* 0x000fe20000011403 */
[----:B------:R-:W-:Y:S01]  /*9e60*/  IMAD R12, R4, c[0x0][0x310], RZ ;  /* 0x0000c400040c7a24 */ /* 0x000fe200078e02ff */
[----:B------:R-:W-:Y:S01]  /*9e70*/  SEL R239, R239, RZ, !P1 ;  /* 0x000000ffefef7207 */ /* 0x000fe20004800000 */
[----:B------:R-:W-:Y:S01]  /*9e80*/  IMAD.IADD R8, R232, 0x1, -R9 ;  /* 0x00000001e8087824 */ /* 0x000fe200078e0a09 */
[----:B------:R-:W-:-:S03]  /*9e90*/  IADD3 R10, P0, R3, R6, RZ ;  /* 0x00000006030a7210 */ /* 0x000fc60007f1e0ff */
[----:B------:R-:W-:-:S05]  /*9ea0*/  IMAD.SHL.U32 R8, R8, 0x8, RZ ;  /* 0x0000000808087824 */ /* 0x000fca00078e00ff */
[----:B------:R-:W-:Y:S02]  /*9eb0*/  SHF.R.S32.HI R9, RZ, 0x1f, R8 ;  /* 0x0000001fff097819 */ /* 0x000fe40000011408 */
[----:B-1----:R-:W-:Y:S01]  /*9ec0*/  SHF.R.S32.HI R2, RZ, 0x1f, R0 ;  /* 0x0000001fff027819 */ /* 0x002fe20000011400 */
[----:B--2--5:R-:W-:Y:S01]  /*9ed0*/  IMAD R6, R14, -0x50, R5 ;  /* 0xffffffb00e067824 */ /* 0x024fe200078e0205 */
[----:B------:R-:W-:-:S03]  /*9ee0*/  IADD3 R5, R8, 0x80, RZ ;  /* 0x0000008008057810 */ /* 0x000fc60007ffe0ff */
[----:B------:R-:W-:Y:S02]  /*9ef0*/  IMAD R11, R2, c[0x0][0x308], RZ ;  /* 0x0000c200020b7a24 */ /* 0x000fe400078e02ff */
[----:B------:R-:W-:Y:S01]  /*9f00*/  IMAD.WIDE.U32 R16, R0, c[0x0][0x308], R8 ;  /* 0x0000c20000107a25 */ /* 0x000fe200078e0008 */
[----:B------:R-:W-:-:S03]  /*9f10*/  ISETP.GE.AND P5, PT, R3, R6, PT ;  /* 0x000000060300720c */ /* 0x000fc60003fa6270 */
[----:B------:R-:W-:Y:S01]  /*9f20*/  IMAD R18, R0, c[0x0][0x30c], R11 ;  /* 0x0000c30000127a24 */ /* 0x000fe200078e020b */
[----:B------:R-:W-:Y:S02]  /*9f30*/  LEA.HI.X.SX32 R11, R3, R7, 0x1, P0 ;  /* 0x00000007030b7211 */ /* 0x000fe400000f0eff */
[----:B------:R-:W-:Y:S01]  /*9f40*/  IADD3 R7, R8, 0x40, RZ ;  /* 0x0000004008077810 */ /* 0x000fe20007ffe0ff */
[----:B------:R-:W-:Y:S02]  /*9f50*/  IMAD.IADD R19, R17, 0x1, R18 ;  /* 0x0000000111137824 */ /* 0x000fe400078e0212 */
[----:B------:R-:W-:Y:S02]  /*9f60*/  IMAD.MOV.U32 R18, RZ, RZ, R16 ;  /* 0x000000ffff127224 */ /* 0x000fe400078e0010 */
        /* <DEDUP_REMOVED lines=18> */
.L_x_737:
[----:B------:R-:W-:Y:S05]  /*a090*/  BSYNC B0 ;  /* 0x0000000000007941 */ /* 0x000fea0003800000 */
.L_x_736:
        /* <DEDUP_REMOVED lines=13> */
[----:B-1----:R-:W-:-:S03]  /*a170*/  LEA R20, P3, R18, c[0x0][0x2e8], 0x1 ;  /* 0x0000ba0012147a11 */ /* 0x002fc600078608ff */
[----:B------:R-:W-:-:S04]  /*a180*/  IMAD R10, R11, c[0x0][0x304], R10 ;  /* 0x0000c1000b0a7a24 */ /* 0x000fc800078e020a */
[----:B------:R-:W-:-:S05]  /*a190*/  IMAD.IADD R10, R19, 0x1, R10 ;  /* 0x00000001130a7824 */ /* 0x000fca00078e020a */
[----:B------:R-:W-:-:S05]  /*a1a0*/  LEA.HI.X R21, R18, c[0x0][0x2ec], R10, 0x1, P3 ;  /* 0x0000bb0012157a11 */ /* 0x000fca00018f0c0a */
[----:B------:R1:W-:Y:S04]  /*a1b0*/  @!P2 STG.E.128 [R20.64], RZ ;  /* 0x000000ff1400a986 */ /* 0x0003e8000c101d0e */
[----:B------:R1:W-:Y:S04]  /*a1c0*/  @!P1 STG.E.128 [R20.64+0x80], RZ ;  /* 0x000080ff14009986 */ /* 0x0003e8000c101d0e */
[----:B------:R1:W-:Y:S02]  /*a1d0*/  @!P0 STG.E.128 [R20.64+0x100], RZ ;  /* 0x000100ff14008986 */ /* 0x0003e4000c101d0e */
.L_x_739:
[----:B------:R-:W-:Y:S05]  /*a1e0*/  BSYNC B0 ;  /* 0x0000000000007941 */ /* 0x000fea0003800000 */
.L_x_738:
        /* <DEDUP_REMOVED lines=20> */
.L_x_741:
[----:B------:R-:W-:Y:S05]  /*a330*/  BSYNC B0 ;  /* 0x0000000000007941 */ /* 0x000fea0003800000 */
.L_x_740:
[----:B------:R-:W-:Y:S01]  /*a340*/  IMAD R3, R2, c[0x0][0x338], RZ ;  /* 0x0000ce0002037a24 */ /* 0x000fe200078e02ff */
[----:B------:R-:W-:Y:S01]  /*a350*/  BSSY B0, `(.L_x_742) ;  /* 0x0000016000007945 */ /* 0x000fe20003800000 */
[----:B------:R-:W-:-:S04]  /*a360*/  IMAD.WIDE.U32 R10, R0, c[0x0][0x338], R8 ;  /* 0x0000ce00000a7a25 */ /* 0x000fc800078e0008 */
[----:B------:R-:W-:Y:S02]  /*a370*/  IMAD R3, R0, c[0x0][0x33c], R3 ;  /* 0x0000cf0000037a24 */ /* 0x000fe400078e0203 */
[----:B------:R-:W-:-:S03]  /*a380*/  IMAD R0, R4, c[0x0][0x340], RZ ;  /* 0x0000d00004007a24 */ /* 0x000fc600078e02ff */
[----:B------:R-:W-:Y:S01]  /*a390*/  IADD3 R11, R11, R3, RZ ;  /* 0x000000030b0b7210 */ /* 0x000fe20007ffe0ff */
[----:B------:R-:W-:-:S04]  /*a3a0*/  IMAD R0, R239, c[0x0][0x344], R0 ;  /* 0x0000d100ef007a24 */ /* 0x000fc800078e0200 */
[----:B------:R-:W-:-:S05]  /*a3b0*/  IMAD.WIDE.U32 R10, R239, c[0x0][0x340], R10 ;  /* 0x0000d000ef0a7a25 */ /* 0x000fca00078e000a */
[----:B--2---:R-:W-:Y:S01]  /*a3c0*/  IADD3 R13, R11, R0, RZ ;  /* 0x000000000b0d7210 */ /* 0x004fe20007ffe0ff */
        /* <DEDUP_REMOVED lines=14> */
.L_x_743:
[----:B------:R-:W-:Y:S05]  /*a4b0*/  BSYNC B0 ;  /* 0x0000000000007941 */ /* 0x000fea0003800000 */
.L_x_742:
[----:B------:R-:W-:Y:S01]  /*a4c0*/  BSSY B0, `(.L_x_744) ;  /* 0x0000012000007945 */ /* 0x000fe20003800000 */
[----:B------:R-:W-:Y:S05]  /*a4d0*/  @P4 BRA `(.L_x_745) ;  /* 0x0000010000004947 */ /* 0x000fea0003800000 */
[----:B--2---:R-:W-:Y:S01]  /*a4e0*/  IADD3 R2, P0, R14, 0x20, RZ ;  /* 0x000000200e027810 */ /* 0x004fe20007f1e0ff */
        /* <DEDUP_REMOVED lines=12> */
[----:B------:R2:W-:Y:S04]  /*a5b0*/  @!P2 STG.E.128 [R2.64], RZ ;  /* 0x000000ff0200a986 */ /* 0x0005e8000c101d0e */
[----:B------:R2:W-:Y:S04]  /*a5c0*/  @!P1 STG.E.128 [R2.64+0x80], RZ ;  /* 0x000080ff02009986 */ /* 0x0005e8000c101d0e */
[----:B------:R2:W-:Y:S02]  /*a5d0*/  @!P0 STG.E.128 [R2.64+0x100], RZ ;  /* 0x000100ff02008986 */ /* 0x0005e4000c101d0e */
.L_x_745:
[----:B------:R-:W-:Y:S05]  /*a5e0*/  BSYNC B0 ;  /* 0x0000000000007941 */ /* 0x000fea0003800000 */
.L_x_744:
        /* <DEDUP_REMOVED lines=18> */
.L_x_746:
        /* <DEDUP_REMOVED lines=15> */
.L_x_1406:


//--------------------- .text._ZN7cutlass13device_kernelIN5flash19enable_sm80_to_sm89INS1_16FlashAttnBwdSm80INS1_25CollectiveMainloopBwdSm80ILi2ELi1EN4cute5tupleIJNS5_1CILi64EEENS7_ILi80EEENS7_ILi192EEEEEENS_10bfloat16_tEfNS_4arch4Sm80ELb0ELb0ELb1ELb1ELb1ELb0ELb1ELb0ELi2ELi4ELi2ELi2ELb0EEENS1_21CollectiveEpilogueBwdISB_SC_SE_Li256ELb1ELb1ELi4EEENS1_19SingleTileSchedulerILb1ELb0ELb0ELi80EEEEEEEEEvNT_6ParamsE --------------------------
	.section	.text._ZN7cutlass13device_kernelIN5flash19enable_sm80_to_sm89INS1_16FlashAttnBwdSm80INS1_25CollectiveMainloopBwdSm80ILi2ELi1EN4cute5tupleIJNS5_1CILi64EEENS7_ILi80EEENS7_ILi192EEEEEENS_10bfloat16_tEfNS_4arch4Sm80ELb0ELb0ELb1ELb1ELb1ELb0ELb1ELb0ELi2ELi4ELi2ELi2ELb0EEENS1_21CollectiveEpilogueBwdISB_SC_SE_Li256ELb1ELb1ELi4EEENS1_19SingleTileSchedulerILb1ELb0ELb0ELi80EEEEEEEEEvNT_6ParamsE,"ax",@progbits
	.sectioninfo	@"SHI_REGISTERS=254"
	.align	128
.text._ZN7cutlass13device_kernelIN5flash19enable_sm80_to_sm89INS1_16FlashAttnBwdSm80INS1_25CollectiveMainloopBwdSm80ILi2ELi1EN4cute5tupleIJNS5_1CILi64EEENS7_ILi80EEENS7_ILi192EEEEEENS_10bfloat16_tEfNS_4arch4Sm80ELb0ELb0ELb1ELb1ELb1ELb0ELb1ELb0ELi2ELi4ELi2ELi2ELb0EEENS1_21CollectiveEpilogueBwdISB_SC_SE_Li256ELb1ELb1ELi4EEENS1_19SingleTileSchedulerILb1ELb0ELb0ELi80EEEEEEEEEvNT_6ParamsE:
        .type           _ZN7cutlass13device_kernelIN5flash19enable_sm80_to_sm89INS1_16FlashAttnBwdSm80INS1_25CollectiveMainloopBwdSm80ILi2ELi1EN4cute5tupleIJNS5_1CILi64EEENS7_ILi80EEENS7_ILi192EEEEEENS_10bfloat16_tEfNS_4arch4Sm80ELb0ELb0ELb1ELb1ELb1ELb0ELb1ELb0ELi2ELi4ELi2ELi2ELb0EEENS1_21CollectiveEpilogueBwdISB_SC_SE_Li256ELb1ELb1ELi4EEENS1_19SingleTileSchedulerILb1ELb0ELb0ELi80EEEEEEEEEvNT_6ParamsE,@function
        .size           _ZN7cutlass13device_kernelIN5flash19enable_sm80_to_sm89INS1_16FlashAttnBwdSm80INS1_25CollectiveMainloopBwdSm80ILi2ELi1EN4cute5tupleIJNS5_1CILi64EEENS7_ILi80EEENS7_ILi192EEEEEENS_10bfloat16_tEfNS_4arch4Sm80ELb0ELb0ELb1ELb1ELb1ELb0ELb1ELb0ELi2ELi4ELi2ELi2ELb0EEENS1_21CollectiveEpilogueBwdISB_SC_SE_Li256ELb1ELb1ELi4EEENS1_19SingleTileSchedulerILb1ELb0ELb0ELi80EEEEEEEEEvNT_6ParamsE,(.L_x_1407 - _ZN7cutlass13device_kernelIN5flash19enable_sm80_to_sm89INS1_16FlashAttnBwdSm80INS1_25CollectiveMainloopBwdSm80ILi2ELi1EN4cute5tupleIJNS5_1CILi64EEENS7_ILi80EEENS7_ILi192EEEEEENS_10bfloat16_tEfNS_4arch4Sm80ELb0ELb0ELb1ELb1ELb1ELb0ELb1ELb0ELi2ELi4ELi2ELi2ELb0EEENS1_21CollectiveEpilogueBwdISB_SC_SE_Li256ELb1ELb1ELi4EEENS1_19SingleTileSchedulerILb1ELb0ELb0ELi80EEEEEEEEEvNT_6ParamsE)
        .other          _ZN7cutlass13device_kernelIN5flash19enable_sm80_to_sm89INS1_16FlashAttnBwdSm80INS1_25CollectiveMainloopBwdSm80ILi2ELi1EN4cute5tupleIJNS5_1CILi64EEENS7_ILi80EEENS7_ILi192EEEEEENS_10bfloat16_tEfNS_4arch4Sm80ELb0ELb0ELb1ELb1ELb1ELb0ELb1ELb0ELi2ELi4ELi2ELi2ELb0EEENS1_21CollectiveEpilogueBwdISB_SC_SE_Li256ELb1ELb1ELi4EEENS1_19SingleTileSchedulerILb1ELb0ELb0ELi80EEEEEEEEEvNT_6ParamsE,@"STO_CUDA_ENTRY STV_DEFAULT"
_ZN7cutlass13device_kernelIN5flash19enable_sm80_to_sm89INS1_16FlashAttnBwdSm80INS1_25CollectiveMainloopBwdSm80ILi2ELi1EN4cute5tupleIJNS5_1CILi64EEENS7_ILi80EEENS7_ILi192EEEEEENS_10bfloat16_tEfNS_4arch4Sm80ELb0ELb0ELb1ELb1ELb1ELb0ELb1ELb0ELi2ELi4ELi2ELi2ELb0EEENS1_21CollectiveEpilogueBwdISB_SC_SE_Li256ELb1ELb1ELi4EEENS1_19SingleTileSchedulerILb1ELb0ELb0ELi80EEEEEEEEEvNT_6ParamsE:
        /* <DEDUP_REMOVED lines=17> */
.L_x_748:
        /* <DEDUP_REMOVED lines=8> */
.L_x_750:
[----:B------:R-:W-:Y:S02]  /*0190*/  MOV R4, c[0x0][0x3a4] ;  /* 0x0000e90000047a02 */ /* 0x000fe40000000f00 */
.L_x_749:
[----:B------:R-:W-:-:S05]  /*01a0*/  IMAD R3, R2, 0x50, RZ ;  /* 0x0000005002037824 */ /* 0x000fca00078e02ff */
[----:B-----5:R-:W-:-:S04]  /*01b0*/  ISETP.GE.AND P0, PT, R3, R4, PT ;  /* 0x000000040300720c */ /* 0x020fc80003f06270 */
[----:B------:R-:W-:Y:S01]  /*01c0*/  SEL R239, R239, 0xffffffff, !P0 ;  /* 0xffffffffefef7807 */ /* 0x000fe20004000000 */
[----:B------:R-:W-:Y:S05]  /*01d0*/  BRA `(.L_x_751) ;  /* 0x0000011000007947 */ /* 0x000fea0003800000 */
.L_x_747:
[----:B---34-:R-:W-:-:S04]  /*01e0*/  ISETP.NE.U32.AND P0, PT, RZ, c[0x0][0x3c0], PT ;  /* 0x0000f000ff007a0c */ /* 0x018fc80003f05070 */
[----:B------:R-:W-:-:S13]  /*01f0*/  ISETP.NE.AND.EX P0, PT, RZ, c[0x0][0x3c4], PT, P0 ;  /* 0x0000f100ff007a0c */ /* 0x000fda0003f05300 */
[----:B------:R-:W-:Y:S05]  /*0200*/  @!P0 BRA `(.L_x_752) ;  /* 0x0000002000008947 */ /* 0x000fea0003800000 */
[----:B------:R1:W5:Y:S01]  /*0210*/  LDG.E R4, [R4.64] ;  /* 0x0000000e04047981 */ /* 0x000362000c1e1900 */
[----:B------:R-:W-:Y:S05]  /*0220*/  BRA `(.L_x_753) ;  /* 0x0000009000007947 */ /* 0x000fea0003800000 */
.L_x_752:
        /* <DEDUP_REMOVED lines=8> */
.L_x_754:
[----:B------:R-:W-:Y:S02]  /*02b0*/  MOV R4, c[0x0][0x3a4] ;  /* 0x0000e90000047a02 */ /* 0x000fe40000000f00 */
.L_x_753:
[----:B------:R-:W-:-:S05]  /*02c0*/  IMAD R3, R2, 0x50, RZ ;  /* 0x0000005002037824 */ /* 0x000fca00078e02ff */
[----:B-----5:R-:W-:-:S04]  /*02d0*/  ISETP.GE.AND P0, PT, R3, R4, PT ;  /* 0x000000040300720c */ /* 0x020fc80003f06270 */
[----:B------:R-:W-:-:S04]  /*02e0*/  SEL R239, R239, 0xffffffff, !P0 ;  /* 0xffffffffefef7807 */ /* 0x000fc80004000000 */
.L_x_751:
        /* <DEDUP_REMOVED lines=32> */
.L_x_755:
[----:B------:R-:W-:-:S04]  /*04f0*/  ISETP.NE.U32.AND P0, PT, RZ, c[0x0][0x2e0], PT ;  /* 0x0000b800ff007a0c */ /* 0x000fc80003f05070 */
[----:B------:R-:W-:-:S13]  /*0500*/  ISETP.NE.AND.EX P0, PT, RZ, c[0x0][0x2e4], PT, P0 ;  /* 0x0000b900ff007a0c */ /* 0x000fda0003f05300 */
[----:B------:R-:W-:Y:S05]  /*0510*/  @!P0 BRA `(.L_x_756) ;  /* 0x0000003000008947 */ /* 0x000fea0003800000 */
[----:B------:R-:W-:-:S05]  /*0520*/  IMAD.WIDE R10, R239, R10, c[0x0][0x2e0] ;  /* 0x0000b800ef0a7625 */ /* 0x000fca00078e020a */
[----:B------:R1:W5:Y:S01]  /*0530*/  LDG.E R3, [R10.64] ;  /* 0x0000000e0a037981 */ /* 0x000362000c1e1900 */
[----:B------:R-:W-:Y:S05]  /*0540*/  BRA `(.L_x_757) ;  /* 0x0000004000007947 */ /* 0x000fea0003800000 */
.L_x_756:
[----:B------:R-:W-:Y:S05]  /*0550*/  @!P2 BRA `(.L_x_757) ;  /* 0x000000300000a947 */ /* 0x000fea0003800000 */
[----:B------:R-:W2:Y:S04]  /*0560*/  LDG.E R3, [R12.64] ;  /* 0x0000000e0c037981 */ /* 0x000ea8000c1e1900 */
[----:B------:R-:W2:Y:S02]  /*0570*/  LDG.E R6, [R12.64+0x4] ;  /* 0x0000040e0c067981 */ /* 0x000ea4000c1e1900 */
[----:B--2---:R-:W-:Y:S02]  /*0580*/  IADD3 R3, -R3, R6, RZ ;  /* 0x0000000603037210 */ /* 0x004fe40007ffe1ff */
.L_x_757:
        /* <DEDUP_REMOVED lines=545> */
.L_x_761:
        /* <DEDUP_REMOVED lines=258> */
.L_x_759:
        /* <DEDUP_REMOVED lines=471> */
.L_x_760:
        /* <DEDUP_REMOVED lines=296> */
.L_x_758:
        /* <DEDUP_REMOVED lines=634> */
.L_x_763:
        /* <DEDUP_REMOVED lines=109> */
.L_x_765:
[----:B---34-:R-:W-:Y:S05]  /*9620*/  BSYNC B0 ;  /* 0x0000000000007941 */ /* 0x018fea0003800000 */
.L_x_764:
        /* <DEDUP_REMOVED lines=20> */
.L_x_767:
[----:B------:R-:W-:Y:S05]  /*9770*/  BSYNC B0 ;  /* 0x0000000000007941 */ /* 0x000fea0003800000 */
.L_x_766:
        /* <DEDUP_REMOVED lines=20> */
.L_x_769:
[----:B------:R-:W-:Y:S05]  /*98c0*/  BSYNC B0 ;  /* 0x0000000000007941 */ /* 0x000fea0003800000 */
.L_x_768:
        /* <DEDUP_REMOVED lines=23> */
.L_x_771:
[----:B------:R-:W-:Y:S05]  /*9a40*/  BSYNC B0 ;  /* 0x0000000000007941 */ /* 0x000fea0003800000 */
.L_x_770:
        /* <DEDUP_REMOVED lines=18> */
.L_x_773:
[----:B------:R-:W-:Y:S05]  /*9b70*/  BSYNC B0 ;  /* 0x0000000000007941 */ /* 0x000fea0003800000 */
.L_x_772:
        /* <DEDUP_REMOVED lines=19> */
.L_x_762:
        /* <DEDUP_REMOVED lines=18> */
.L_x_774:
        /* <DEDUP_REMOVED lines=44> */
.L_x_776:
[----:B------:R-:W-:Y:S05]  /*a090*/  BSYNC B0 ;  /* 0x0000000000007941 */ /* 0x000fea0003800000 */
.L_x_775:
        /* <DEDUP_REMOVED lines=20> */
.L_x_778:
[----:B------:R-:W-:Y:S05]  /*a1e0*/  BSYNC B0 ;  /* 0x0000000000007941 */ /* 0x000fea0003800000 */
.L_x_777:
        /* <DEDUP_REMOVED lines=20> */
.L_x_780:
[----:B------:R-:W-:Y:S05]  /*a330*/  BSYNC B0 ;  /* 0x0000000000007941 */ /* 0x000fea0003800000 */
.L_x_779:
        /* <DEDUP_REMOVED lines=23> */
.L_x_782:
[----:B------:R-:W-:Y:S05]  /*a4b0*/  BSYNC B0 ;  /* 0x0000000000007941 */ /* 0x000fea0003800000 */
.L_x_781:
        /* <DEDUP_REMOVED lines=18> */
.L_x_784:
[----:B------:R-:W-:Y:S05]  /*a5e0*/  BSYNC B0 ;  /* 0x0000000000007941 */ /* 0x000fea0003800000 */
.L_x_783:
        /* <DEDUP_REMOVED lines=18> */
.L_x_785:
        /* <DEDUP_REMOVED lines=15> */
.L_x_1407:


//--------------------- .text._ZN7cutlass13device_kernelIN5flash19enable_sm80_to_sm89INS1_16FlashAttnBwdSm80INS1_25CollectiveMainloopBwdSm80ILi2ELi1EN4cute5tupleIJNS5_1CILi64EEENS7_ILi80EEENS7_ILi192EEEEEENS_10bfloat16_tEfNS_4arch4Sm80ELb0ELb0ELb1ELb1ELb0ELb0ELb1ELb0ELi2ELi4ELi2ELi2ELb0EEENS1_24CollectiveEpilogueBwdGQAISB_fSE_Li256ELb1ELb0EEENS1_19SingleTileSchedulerILb1ELb0ELb0ELi80EEEEEEEEEvNT_6ParamsE --------------------------
	.section	.text._ZN7cutlass13device_kernelIN5flash19enable_sm80_to_sm89INS1_16FlashAttnBwdSm80INS1_25CollectiveMainloopBwdSm80ILi2ELi1EN4cute5tupleIJNS5_1CILi64EEENS7_ILi80EEENS7_ILi192EEEEEENS_10bfloat16_tEfNS_4arch4Sm80ELb0ELb0ELb1ELb1ELb0ELb0ELb1ELb0ELi2ELi4ELi2ELi2ELb0EEENS1_24CollectiveEpilogueBwdGQAISB_fSE_Li256ELb1ELb0EEENS1_19SingleTileSchedulerILb1ELb0ELb0ELi80EEEEEEEEEvNT_6ParamsE,"ax",@progbits
	.sectioninfo	@"SHI_REGISTERS=255"
	.align	128
.text._ZN7cutlass13device_kernelIN5flash19enable_sm80_to_sm89INS1_16FlashAttnBwdSm80INS1_25CollectiveMainloopBwdSm80ILi2ELi1EN4cute5tupleIJNS5_1CILi64EEENS7_ILi80EEENS7_ILi192EEEEEENS_10bfloat16_tEfNS_4arch4Sm80ELb0ELb0ELb1ELb1ELb0ELb0ELb1ELb0ELi2ELi4ELi2ELi2ELb0EEENS1_24CollectiveEpilogueBwdGQAISB_fSE_Li256ELb1ELb0EEENS1_19SingleTileSchedulerILb1ELb0ELb0ELi80EEEEEEEEEvNT_6ParamsE:
        .type           _ZN7cutlass13device_kernelIN5flash19enable_sm80_to_sm89INS1_16FlashAttnBwdSm80INS1_25CollectiveMainloopBwdSm80ILi2ELi1EN4cute5tupleIJNS5_1CILi64EEENS7_ILi80EEENS7_ILi192EEEEEENS_10bfloat16_tEfNS_4arch4Sm80ELb0ELb0ELb1ELb1ELb0ELb0ELb1ELb0ELi2ELi4ELi2ELi2ELb0EEENS1_24CollectiveEpilogueBwdGQAISB_fSE_Li256ELb1ELb0EEENS1_19SingleTileSchedulerILb1ELb0ELb0ELi80EEEEEEEEEvNT_6ParamsE,@function
        .size           _ZN7cutlass13device_kernelIN5flash19enable_sm80_to_sm89INS1_16FlashAttnBwdSm80INS1_25CollectiveMainloopBwdSm80ILi2ELi1EN4cute5tupleIJNS5_1CILi64EEENS7_ILi80EEENS7_ILi192EEEEEENS_10bfloat16_tEfNS_4arch4Sm80ELb0ELb0ELb1ELb1ELb0ELb0ELb1ELb0ELi2ELi4ELi2ELi2ELb0EEENS1_24CollectiveEpilogueBwdGQAISB_fSE_Li256ELb1ELb0EEENS1_19SingleTileSchedulerILb1ELb0ELb0ELi80EEEEEEEEEvNT_6ParamsE,(.L_x_1408 - _ZN7cutlass13device_kernelIN5flash19enable_sm80_to_sm89INS1_16FlashAttnBwdSm80INS1_25CollectiveMainloopBwdSm80ILi2ELi1EN4cute5tupleIJNS5_1CILi64EEENS7_ILi80EEENS7_ILi192EEEEEENS_10bfloat16_tEfNS_4arch4Sm80ELb0ELb0ELb1ELb1ELb0ELb0ELb1ELb0ELi2ELi4ELi2ELi2ELb0EEENS1_24CollectiveEpilogueBwdGQAISB_fSE_Li256ELb1ELb0EEENS1_19SingleTileSchedulerILb1ELb0ELb0ELi80EEEEEEEEEvNT_6ParamsE)
        .other          _ZN7cutlass13device_kernelIN5flash19enable_sm80_to_sm89INS1_16FlashAttnBwdSm80INS1_25CollectiveMainloopBwdSm80ILi2ELi1EN4cute5tupleIJNS5_1CILi64EEENS7_ILi80EEENS7_ILi192EEEEEENS_10bfloat16_tEfNS_4arch4Sm80ELb0ELb0ELb1ELb1ELb0ELb0ELb1ELb0ELi2ELi4ELi2ELi2ELb0EEENS1_24CollectiveEpilogueBwdGQAISB_fSE_Li256ELb1ELb0EEENS1_19SingleTileSchedulerILb1ELb0ELb0ELi80EEEEEEEEEvNT_6ParamsE,@"STO_CUDA_ENTRY STV_DEFAULT"
_ZN7cutlass13device_kernelIN5flash19enable_sm80_to_sm89INS1_16FlashAttnBwdSm80INS1_25CollectiveMainloopBwdSm80ILi2ELi1EN4cute5tupleIJNS5_1CILi64EEENS7_ILi80EEENS7_ILi192EEEEEENS_10bfloat16_tEfNS_4arch4Sm80ELb0ELb0ELb1ELb1ELb0ELb0ELb1ELb0ELi2ELi4ELi2ELi2ELb0EEENS1_24CollectiveEpilogueBwdGQAISB_fSE_Li256ELb1ELb0EEENS1_19SingleTileSchedulerILb1ELb0ELb0ELi80EEEEEEEEEvNT_6ParamsE:
        /* <DEDUP_REMOVED lines=17> */
.L_x_787:
        /* <DEDUP_REMOVED lines=8> */
.L_x_789:
[----:B------:R-:W-:Y:S02]  /*0190*/  MOV R0, c[0x0][0x3ac] ;  /* 0x0000eb0000007a02 */ /* 0x000fe40000000f00 */
.L_x_788:
[----:B-1----:R-:W-:-:S05]  /*01a0*/  IMAD R2, R85, 0x50, RZ ;  /* 0x0000005055027824 */ /* 0x002fca00078e02ff */
[----:B-----5:R-:W-:-:S04]  /*01b0*/  ISETP.GE.AND P0, PT, R2, R0, PT ;  /* 0x000000000200720c */ /* 0x020fc80003f06270 */
[----:B------:R-:W-:Y:S01]  /*01c0*/  SEL R252, R5, 0xffffffff, !P0 ;  /* 0xffffffff05fc7807 */ /* 0x000fe20004000000 */
[----:B------:R-:W-:Y:S05]  /*01d0*/  BRA `(.L_x_790) ;  /* 0x0000011000007947 */ /* 0x000fea0003800000 */
.L_x_786:
[----:B---34-:R-:W-:-:S04]  /*01e0*/  ISETP.NE.U32.AND P0, PT, RZ, c[0x0][0x3c8], PT ;  /* 0x0000f200ff007a0c */ /* 0x018fc80003f05070 */
[----:B------:R-:W-:-:S13]  /*01f0*/  ISETP.NE.AND.EX P0, PT, RZ, c[0x0][0x3cc], PT, P0 ;  /* 0x0000f300ff007a0c */ /* 0x000fda0003f05300 */
[----:B------:R-:W-:Y:S05]  /*0200*/  @!P0 BRA `(.L_x_791) ;  /* 0x0000002000008947 */ /* 0x000fea0003800000 */
[----:B------:R1:W5:Y:S01]  /*0210*/  LDG.E R0, [R2.64] ;  /* 0x0000000e02007981 */ /* 0x000362000c1e1900 */
[----:B------:R-:W-:Y:S05]  /*0220*/  BRA `(.L_x_792) ;  /* 0x0000009000007947 */ /* 0x000fea0003800000 */
.L_x_791:
        /* <DEDUP_REMOVED lines=8> */
.L_x_793:
[----:B------:R-:W-:Y:S02]  /*02b0*/  MOV R0, c[0x0][0x3ac] ;  /* 0x0000eb0000007a02 */ /* 0x000fe40000000f00 */
.L_x_792:
[----:B-1----:R-:W-:-:S05]  /*02c0*/  IMAD R2, R85, 0x50, RZ ;  /* 0x0000005055027824 */ /* 0x002fca00078e02ff */
[----:B-----5:R-:W-:-:S04]  /*02d0*/  ISETP.GE.AND P0, PT, R2, R0, PT ;  /* 0x000000000200720c */ /* 0x020fc80003f06270 */
[----:B------:R-:W-:-:S04]  /*02e0*/  SEL R252, R5, 0xffffffff, !P0 ;  /* 0xffffffff05fc7807 */ /* 0x000fc80004000000 */
.L_x_790:
        /* <DEDUP_REMOVED lines=36> */
.L_x_794:
[----:B------:R-:W-:-:S04]  /*0530*/  ISETP.NE.U32.AND P0, PT, RZ, c[0x0][0x2e0], PT ;  /* 0x0000b800ff007a0c */ /* 0x000fc80003f05070 */
[----:B------:R-:W-:-:S13]  /*0540*/  ISETP.NE.AND.EX P0, PT, RZ, c[0x0][0x2e4], PT, P0 ;  /* 0x0000b900ff007a0c */ /* 0x000fda0003f05300 */
[----:B------:R-:W-:Y:S05]  /*0550*/  @!P0 BRA `(.L_x_795) ;  /* 0x0000003000008947 */ /* 0x000fea0003800000 */
[----:B------:R-:W-:-:S05]  /*0560*/  IMAD.WIDE R2, R252, R12, c[0x0][0x2e0] ;  /* 0x0000b800fc027625 */ /* 0x000fca00078e020c */
[----:B------:R1:W5:Y:S01]  /*0570*/  LDG.E R233, [R2.64] ;  /* 0x0000000e02e97981 */ /* 0x000362000c1e1900 */
[----:B------:R-:W-:Y:S05]  /*0580*/  BRA `(.L_x_796) ;  /* 0x0000004000007947 */ /* 0x000fea0003800000 */
.L_x_795:
[----:B------:R-:W-:Y:S05]  /*0590*/  @!P2 BRA `(.L_x_796) ;  /* 0x000000300000a947 */ /* 0x000fea0003800000 */
[----:B------:R1:W2:Y:S04]  /*05a0*/  LDG.E R0, [R2.64] ;  /* 0x0000000e02007981 */ /* 0x0002a8000c1e1900 */
[----:B-1----:R-:W2:Y:S02]  /*05b0*/  LDG.E R2, [R2.64+0x4] ;  /* 0x0000040e02027981 */ /* 0x002ea4000c1e1900 */
[----:B--2---:R-:W-:Y:S02]  /*05c0*/  IADD3 R233, -R0, R2, RZ ;  /* 0x0000000200e97210 */ /* 0x004fe40007ffe1ff */
.L_x_796:
        /* <DEDUP_REMOVED lines=67> */
[----:B-1----:R-:W-:Y:S01]  /*0a00*/  SHF.R.S32.HI R3, RZ, 0x1f, R86 ;  /* 0x0000001fff037819 */ /* 0x002fe20000011456 */
[----:B------:R-:W-:Y:S01]  /*0a10*/  IMAD.SHL.U32 R7, R86, 0x4, RZ ;  /* 0x0000000456077824 */ /* 0x000fe200078e00ff */
[----:B------:R-:W-:Y:S01]  /*0a20*/  ISETP.NE.AND P1, PT, R0, 0x1, PT ;  /* 0x000000010000780c */ /* 0x000fe20003f25270 */
[----:B------:R-:W-:Y:S01]  /*0a30*/  IMAD R0, R13, 0xc0, RZ ;  /* 0x000000c00d007824 */ /* 0x000fe200078e02ff */
[-C--:B------:R-:W-:Y:S01]  /*0a40*/  LEA.HI R33, R34, R86.reuse, RZ, 0x3 ;  /* 0x0000005622217211 */ /* 0x080fe200078f18ff */
[----:B------:R-:W-:Y:S01]  /*0a50*/  ULDC.64 UR4, c[0x0][0x1d8] ;  /* 0x0000760000047ab9 */ /* 0x000fe20000000a00 */
[----:B------:R-:W-:Y:S01]  /*0a60*/  SHF.R.S32.HI R35, RZ, 0x1f, R84 ;  /* 0x0000001fff237819 */ /* 0x000fe20000011454 */
[----:B------:R-:W-:Y:S01]  /*0a70*/  USHF.L.U32 UR7, UR4, 0x5, URZ ;  /* 0x0000000504077899 */ /* 0x000fe2000800063f */
[C---:B------:R-:W-:Y:S01]  /*0a80*/  IADD3 R28, P0, R0.reuse, R86, RZ ;  /* 0x00000056001c7210 */ /* 0x040fe20007f1e0ff */
[----:B------:R-:W-:Y:S01]  /*0a90*/  UMOV UR6, 0x5 ;  /* 0x0000000500067882 */ /* 0x000fe20000000000 */
[----:B------:R-:W-:Y:S01]  /*0aa0*/  SHF.R.S32.HI R239, RZ, 0x3, R33 ;  /* 0x00000003ffef7819 */ /* 0x000fe20000011421 */
[----:B------:R-:W-:Y:S01]  /*0ab0*/  IMAD R6, R35, c[0x0][0x270], RZ ;  /* 0x00009c0023067a24 */ /* 0x000fe200078e02ff */
[----:B------:R-:W-:Y:S01]  /*0ac0*/  LEA.HI.X.SX32 R29, R0, R3, 0x1, P0 ;  /* 0x00000003001d7211 */ /* 0x000fe200000f0eff */
[----:B------:R-:W-:Y:S01]  /*0ad0*/  USHF.L.U64.HI UR5, UR4, UR6, UR5 ;  /* 0x0000000604057299 */ /* 0x000fe20008010205 */
[----:B------:R-:W-:Y:S01]  /*0ae0*/  SHF.R.S32.HI R0, RZ, 0x1f, R13 ;  /* 0x0000001fff007819 */ /* 0x000fe2000001140d */
[C---:B------:R-:W-:Y:S01]  /*0af0*/  @P1 IMAD.HI.U32 R2, R84.reuse, c[0x0][0x24c], RZ ;  /* 0x0000930054021a27 */ /* 0x040fe200078e00ff */
[----:B------:R-:W-:Y:S01]  /*0b00*/  IADD3 R4, P0, R7, R13, RZ ;  /* 0x0000000d07047210 */ /* 0x000fe20007f1e0ff */
[----:B------:R-:W-:Y:S01]  /*0b10*/  ULDC.64 UR8, c[0x0][0x178] ;  /* 0x00005e0000087ab9 */ /* 0x000fe20000000a00 */
[----:B------:R-:W-:Y:S01]  /*0b20*/  SHF.R.S32.HI R3, RZ, 0x1f, R239 ;  /* 0x0000001fff037819 */ /* 0x000fe200000114ef */
[----:B------:R-:W-:Y:S01]  /*0b30*/  IMAD R13, R35, c[0x0][0x288], RZ ;  /* 0x0000a200230d7a24 */ /* 0x000fe200078e02ff */
[----:B------:R-:W-:Y:S01]  /*0b40*/  @P1 SHF.R.U32.HI R12, RZ, c[0x0][0x250], R2 ;  /* 0x00009400ff0c1a19 */ /* 0x000fe20000011602 */
[----:B------:R-:W-:Y:S01]  /*0b50*/  IMAD.SHL.U32 R17, R239, 0x40, RZ ;  /* 0x00000040ef117824 */ /* 0x000fe200078e00ff */
[----:B------:R-:W-:Y:S01]  /*0b60*/  LOP3.LUT R2, R33, 0xfffffff8, RZ, 0xc0, !PT ;  /* 0xfffffff821027812 */ /* 0x000fe200078ec0ff */
[C---:B------:R-:W-:Y:S01]  /*0b70*/  IMAD R13, R84.reuse, c[0x0][0x28c], R13 ;  /* 0x0000a300540d7a24 */ /* 0x040fe200078e020d */
[----:B------:R-:W-:Y:S01]  /*0b80*/  LEA.HI.X.SX32 R5, R7, R0, 0x1, P0 ;  /* 0x0000000007057211 */ /* 0x000fe200000f0eff */
[----:B------:R-:W-:Y:S01]  /*0b90*/  IMAD R0, R84, c[0x0][0x274], R6 ;  /* 0x00009d0054007a24 */ /* 0x000fe200078e0206 */
[----:B------:R-:W-:Y:S01]  /*0ba0*/  SHF.R.S32.HI R16, RZ, 0x1f, R12 ;  /* 0x0000001fff107819 */ /* 0x000fe2000001140c */
[----:B------:R-:W-:Y:S01]  /*0bb0*/  IMAD.IADD R27, R86, 0x1, -R2 ;  /* 0x00000001561b7824 */ /* 0x000fe200078e0a02 */
[C---:B------:R-:W-:Y:S01]  /*0bc0*/  IADD3 R23, P1, R239.reuse, R8, RZ ;  /* 0x00000008ef177210 */ /* 0x040fe20007f3e0ff */
[----:B------:R-:W-:Y:S01]  /*0bd0*/  IMAD.WIDE.U32 R6, R84, c[0x0][0x270], R4 ;  /* 0x00009c0054067a25 */ /* 0x000fe200078e0004 */
[----:B------:R-:W-:Y:S01]  /*0be0*/  IADD3 R10, P0, R239, R10, RZ ;  /* 0x0000000aef0a7210 */ /* 0x000fe20007f1e0ff */
[----:B------:R-:W-:Y:S01]  /*0bf0*/  USHF.L.U32 UR11, UR8, 0x5, URZ ;  /* 0x00000005080b7899 */ /* 0x000fe2000800063f */
[----:B------:R-:W-:Y:S01]  /*0c00*/  SHF.R.S32.HI R8, RZ, 0x1f, R252 ;  /* 0x0000001fff087819 */ /* 0x000fe200000114fc */
[----:B------:R-:W-:Y:S01]  /*0c10*/  IMAD.SHL.U32 R14, R27, 0x8, RZ ;  /* 0x000000081b0e7824 */ /* 0x000fe200078e00ff */
[----:B------:R-:W-:Y:S01]  /*0c20*/  SEL R21, R252, RZ, !P2 ;  /* 0x000000fffc157207 */ /* 0x000fe20005000000 */
[----:B------:R-:W-:Y:S01]  /*0c30*/  IMAD R2, R16, c[0x0][0x1e0], RZ ;  /* 0x0000780010027a24 */ /* 0x000fe200078e02ff */
[C---:B------:R-:W-:Y:S01]  /*0c40*/  SEL R22, R8.reuse, RZ, !P2 ;  /* 0x000000ff08167207 */ /* 0x040fe20005000000 */
[----:B------:R-:W-:Y:S01]  /*0c50*/  IMAD.IADD R7, R7, 0x1, R0 ;  /* 0x0000000107077824 */ /* 0x000fe200078e0200 */
[----:B------:R-:W-:Y:S01]  /*0c60*/  SHF.R.S32.HI R15, RZ, 0x1f, R14 ;  /* 0x0000001fff0f7819 */ /* 0x000fe2000001140e */
[C---:B------:R-:W-:Y:S01]  /*0c70*/  IMAD.X R26, R3.reuse, 0x1, R9, P1 ;  /* 0x00000001031a7824 */ /* 0x040fe200008e0609 */
[----:B------:R-:W-:Y:S01]  /*0c80*/  SEL R24, R8, RZ, !P3 ;  /* 0x000000ff08187207 */ /* 0x000fe20005800000 */
[----:B------:R-:W-:Y:S01]  /*0c90*/  IMAD.X R11, R3, 0x1, R11, P0 ;  /* 0x00000001030b7824 */ /* 0x000fe200000e060b */
[----:B------:R-:W-:Y:S01]  /*0ca0*/  SEL R30, R252, RZ, !P3 ;  /* 0x000000fffc1e7207 */ /* 0x000fe20005800000 */
[----:B------:R-:W-:Y:S01]  /*0cb0*/  IMAD R0, R12, c[0x0][0x1e4], R2 ;  /* 0x000079000c007a24 */ /* 0x000fe200078e0202 */
[----:B------:R-:W-:Y:S01]  /*0cc0*/  IADD3 R32, R14, 0x40, RZ ;  /* 0x000000400e207810 */ /* 0x000fe20007ffe0ff */
[----:B------:R-:W-:Y:S01]  /*0cd0*/  IMAD.WIDE.U32 R2, R12, c[0x0][0x1e0], R14 ;  /* 0x000078000c027a25 */ /* 0x000fe200078e000e */
[C---:B------:R-:W-:Y:S01]  /*0ce0*/  IADD3 R31, R14.reuse, 0x80, RZ ;  /* 0x000000800e1f7810 */ /* 0x040fe20007ffe0ff */
[----:B------:R-:W-:Y:S01]  /*0cf0*/  USHF.L.U32 UR10, UR11, 0x1, URZ ;  /* 0x000000010b0a7899 */ /* 0x000fe2000800063f */
[----:B------:R-:W-:Y:S01]  /*0d00*/  ISETP.GE.AND P4, PT, R14, c[0x0][0x1cc], PT ;  /* 0x000073000e007a0c */ /* 0x000fe20003f86270 */
[----:B------:R-:W-:Y:S01]  /*0d10*/  IMAD.IADD R3, R3, 0x1, R0 ;  /* 0x0000000103037824 */ /* 0x000fe200078e0200 */
[----:B------:R-:W-:Y:S01]  /*0d20*/  ISETP.GE.AND P2, PT, R32, c[0x0][0x1cc], PT ;  /* 0x0000730020007a0c */ /* 0x000fe20003f46270 */
[----:B------:R-:W-:Y:S01]  /*0d30*/  IMAD R0, R22, c[0x0][0x1e8], RZ ;  /* 0x00007a0016007a24 */ /* 0x000fe200078e02ff */
[----:B------:R-:W-:Y:S01]  /*0d40*/  ISETP.GE.AND P5, PT, R31, c[0x0][0x1cc], PT ;  /* 0x000073001f007a0c */ /* 0x000fe20003fa6270 */
[----:B------:R-:W-:Y:S01]  /*0d50*/  IMAD.WIDE.U32 R4, R84, c[0x0][0x288], R4 ;  /* 0x0000a20054047a25 */ /* 0x000fe200078e0004 */
[----:B------:R-:W-:Y:S01]  /*0d60*/  CS2R R170, SRZ ;  /* 0x0000000000aa7805 */ /* 0x000fe2000001ff00 */
[----:B------:R-:W-:Y:S01]  /*0d70*/  CS2R R168, SRZ ;  /* 0x0000000000a87805 */ /* 0x000fe2000001ff00 */
[----:B------:R-:W-:Y:S01]  /*0d80*/  CS2R R166, SRZ ;  /* 0x0000000000a67805 */ /* 0x000fe2000001ff00 */
[----:B------:R-:W-:Y:S01]  /*0d90*/  IMAD R9, R21, c[0x0][0x1ec], R0 ;  /* 0x00007b0015097a24 */ /* 0x000fe200078e0200 */
[----:B------:R-:W-:Y:S01]  /*0da0*/  LOP3.LUT R0, R17, 0x1c0, RZ, 0xc0, !PT ;  /* 0x000001c011007812 */ /* 0x000fe200078ec0ff */
[----:B------:R-:W-:Y:S01]  /*0db0*/  IMAD.IADD R5, R5, 0x1, R13 ;  /* 0x0000000105057824 */ /* 0x000fe200078e020d */
[----:B------:R-:W-:Y:S01]  /*0dc0*/  CS2R R164, SRZ ;  /* 0x0000000000a47805 */ /* 0x000fe2000001ff00 */
[----:B------:R-:W-:Y:S01]  /*0dd0*/  IMAD.WIDE.U32 R2, R21, c[0x0][0x1e8], R2 ;  /* 0x00007a0015027a25 */ /* 0x000fe200078e0002 */
[----:B------:R-:W-:Y:S01]  /*0de0*/  LOP3.LUT R13, R0, 0x38, R14, 0xf8, !PT ;  /* 0x00000038000d7812 */ /* 0x000fe200078ef80e */
[----:B------:R-:W-:Y:S01]  /*0df0*/  CS2R R162, SRZ ;  /* 0x0000000000a27805 */ /* 0x000fe2000001ff00 */
[----:B------:R-:W-:Y:S01]  /*0e00*/  SHF.R.U32.HI R8, RZ, 0x3, R0 ;  /* 0x00000003ff087819 */ /* 0x000fe20000011600 */
[C---:B------:R-:W-:Y:S01]  /*0e10*/  IMAD R0, R24.reuse, c[0x0][0x278], RZ ;  /* 0x00009e0018007a24 */ /* 0x040fe200078e02ff */
[----:B------:R-:W-:Y:S01]  /*0e20*/  CS2R R160, SRZ ;  /* 0x0000000000a07805 */ /* 0x000fe2000001ff00 */
[----:B------:R-:W-:Y:S01]  /*0e30*/  IMAD.IADD R3, R3, 0x1, R9 ;  /* 0x0000000103037824 */ /* 0x000fe200078e0209 */
[----:B------:R-:W-:Y:S01]  /*0e40*/  LOP3.LUT R25, R13, R8, RZ, 0x3c, !PT ;  /* 0x000000080d197212 */ /* 0x000fe200078e3cff */
[----:B------:R-:W-:Y:S01]  /*0e50*/  IMAD R8, R24, c[0x0][0x290], RZ ;  /* 0x0000a40018087a24 */ /* 0x000fe200078e02ff */
[----:B------:R-:W-:Y:S01]  /*0e60*/  CS2R R158, SRZ ;  /* 0x00000000009e7805 */ /* 0x000fe2000001ff00 */
[----:B------:R-:W-:Y:S01]  /*0e70*/  IMAD R9, R26, c[0x0][0x178], RZ ;  /* 0x00005e001a097a24 */ /* 0x000fe200078e02ff */
[----:B------:R-:W-:Y:S01]  /*0e80*/  CS2R R156, SRZ ;  /* 0x00000000009c7805 */ /* 0x000fe2000001ff00 */
[----:B------:R-:W-:Y:S01]  /*0e90*/  IMAD R18, R30, c[0x0][0x27c], R0 ;  /* 0x00009f001e127a24 */ /* 0x000fe200078e0200 */
[----:B------:R-:W-:Y:S01]  /*0ea0*/  CS2R R154, SRZ ;  /* 0x00000000009a7805 */ /* 0x000fe2000001ff00 */
[----:B------:R-:W-:Y:S01]  /*0eb0*/  IMAD R0, R16, c[0x0][0x1b0], RZ ;  /* 0x00006c0010007a24 */ /* 0x000fe200078e02ff */
[----:B------:R-:W-:Y:S01]  /*0ec0*/  CS2R R152, SRZ ;  /* 0x0000000000987805 */ /* 0x000fe2000001ff00 */
[C---:B------:R-:W-:Y:S01]  /*0ed0*/  IMAD R16, R30.reuse, c[0x0][0x294], R8 ;  /* 0x0000a5001e107a24 */ /* 0x040fe200078e0208 */
[----:B------:R-:W-:Y:S01]  /*0ee0*/  CS2R R150, SRZ ;  /* 0x0000000000967805 */ /* 0x000fe2000001ff00 */
[----:B------:R-:W-:Y:S01]  /*0ef0*/  IMAD R17, R23, c[0x0][0x17c], R9 ;  /* 0x00005f0017117a24 */ /* 0x000fe200078e0209 */
[----:B------:R-:W-:Y:S01]  /*0f00*/  CS2R R148, SRZ ;  /* 0x0000000000947805 */ /* 0x000fe2000001ff00 */
[----:B------:R-:W-:Y:S01]  /*0f10*/  IMAD.WIDE.U32 R8, R30, c[0x0][0x278], R6 ;  /* 0x00009e001e087a25 */ /* 0x000fe200078e0006 */
[----:B------:R-:W-:Y:S01]  /*0f20*/  CS2R R146, SRZ ;  /* 0x0000000000927805 */ /* 0x000fe2000001ff00 */
[----:B------:R-:W-:Y:S01]  /*0f30*/  CS2R R144, SRZ ;  /* 0x0000000000907805 */ /* 0x000fe2000001ff00 */
[----:B------:R-:W-:Y:S01]  /*0f40*/  CS2R R142, SRZ ;  /* 0x00000000008e7805 */ /* 0x000fe2000001ff00 */
[----:B------:R-:W-:Y:S01]  /*0f50*/  IMAD R19, R12, c[0x0][0x1b4], R0 ;  /* 0x00006d000c137a24 */ /* 0x000fe200078e0200 */
[C---:B------:R-:W-:Y:S01]  /*0f60*/  LEA R248, P1, R8.reuse, c[0x0][0x258], 0x2 ;  /* 0x0000960008f87a11 */ /* 0x040fe200078210ff */
[----:B------:R-:W-:Y:S01]  /*0f70*/  IMAD.IADD R0, R9, 0x1, R18 ;  /* 0x0000000109007824 */ /* 0x000fe200078e0212 */
[----:B------:R-:W-:Y:S01]  /*0f80*/  CS2R R140, SRZ ;  /* 0x00000000008c7805 */ /* 0x000fe2000001ff00 */
[----:B------:R-:W-:Y:S01]  /*0f90*/  IMAD.WIDE R10, R85, 0x50, R10 ;  /* 0x00000050550a7825 */ /* 0x000fe200078e020a */
[----:B------:R-:W-:Y:S01]  /*0fa0*/  CS2R R138, SRZ ;  /* 0x00000000008a7805 */ /* 0x000fe2000001ff00 */
[----:B------:R-:W-:Y:S01]  /*0fb0*/  CS2R R136, SRZ ;  /* 0x0000000000887805 */ /* 0x000fe2000001ff00 */
[----:B------:R-:W-:Y:S01]  /*0fc0*/  LEA.HI.X R249, R8, c[0x0][0x25c], R0, 0x2, P1 ;  /* 0x0000970008f97a11 */ /* 0x000fe200008f1400 */
[----:B------:R-:W-:Y:S01]  /*0fd0*/  IMAD.WIDE.U32 R4, R30, c[0x0][0x290], R4 ;  /* 0x0000a4001e047a25 */ /* 0x000fe200078e0004 */
[----:B------:R-:W-:Y:S01]  /*0fe0*/  CS2R R134, SRZ ;  /* 0x0000000000867805 */ /* 0x000fe2000001ff00 */
[----:B------:R-:W-:Y:S01]  /*0ff0*/  CS2R R132, SRZ ;  /* 0x0000000000847805 */ /* 0x000fe2000001ff00 */
[----:B------:R-:W-:Y:S01]  /*1000*/  CS2R R130, SRZ ;  /* 0x0000000000827805 */ /* 0x000fe2000001ff00 */
[--C-:B------:R-:W-:Y:S01]  /*1010*/  IMAD.WIDE.U32 R6, R23, c[0x0][0x178], R14.reuse ;  /* 0x00005e0017067a25 */ /* 0x100fe200078e000e */
[----:B------:R-:W-:Y:S01]  /*1020*/  LEA R246, P0, R4, c[0x0][0x280], 0x2 ;  /* 0x0000a00004f67a11 */ /* 0x000fe200078010ff */
[----:B------:R-:W-:Y:S01]  /*1030*/  CS2R R128, SRZ ;  /* 0x0000000000807805 */ /* 0x000fe2000001ff00 */
[----:B------:R-:W-:Y:S01]  /*1040*/  CS2R R126, SRZ ;  /* 0x00000000007e7805 */ /* 0x000fe2000001ff00 */
[----:B------:R-:W-:Y:S01]  /*1050*/  IMAD R20, R11, c[0x0][0x1d8], RZ ;  /* 0x000076000b147a24 */ /* 0x000fe200078e02ff */
[----:B------:R-:W-:Y:S01]  /*1060*/  CS2R R124, SRZ ;  /* 0x00000000007c7805 */ /* 0x000fe2000001ff00 */
[----:B------:R-:W-:Y:S01]  /*1070*/  IMAD.WIDE.U32 R12, R12, c[0x0][0x1b0], R14 ;  /* 0x00006c000c0c7a25 */ /* 0x000fe200078e000e */
[----:B------:R-:W-:Y:S01]  /*1080*/  CS2R R122, SRZ ;  /* 0x00000000007a7805 */ /* 0x000fe2000001ff00 */
[----:B------:R-:W-:Y:S01]  /*1090*/  CS2R R120, SRZ ;  /* 0x0000000000787805 */ /* 0x000fe2000001ff00 */
[----:B------:R-:W-:Y:S01]  /*10a0*/  CS2R R118, SRZ ;  /* 0x0000000000767805 */ /* 0x000fe2000001ff00 */
        /* <DEDUP_REMOVED lines=9> */
[----:B------:R-:W-:Y:S01]  /*1140*/  CS2R R82, SRZ ;  /* 0x0000000000527805 */ /* 0x000fe2000001ff00 */
[----:B------:R-:W-:Y:S01]  /*1150*/  CS2R R80, SRZ ;  /* 0x0000000000507805 */ /* 0x000fe2000001ff00 */
[----:B------:R-:W-:Y:S01]  /*1160*/  CS2R R78, SRZ ;  /* 0x00000000004e7805 */ /* 0x000fe2000001ff00 */
[----:B------:R-:W-:Y:S01]  /*1170*/  IMAD.MOV.U32 R8, RZ, RZ, R6 ;  /* 0x000000ffff087224 */ /* 0x000fe200078e0006 */
[----:B------:R-:W-:Y:S01]  /*1180*/  LEA R4, P0, R2, c[0x0][0x1c0], 0x1 ;  /* 0x0000700002047a11 */ /* 0x000fe200078008ff */
[----:B------:R-:W-:Y:S01]  /*1190*/  IMAD.IADD R7, R13, 0x1, R19 ;  /* 0x000000010d077824 */ /* 0x000fe200078e0213 */
[CC--:B------:R-:W-:Y:S01]  /*11a0*/  LEA.HI R19, R34.reuse, R86.reuse, RZ, 0x4 ;  /* 0x0000005622137211 */ /* 0x0c0fe200078f20ff */
[----:B------:R-:W-:Y:S01]  /*11b0*/  IMAD.MOV.U32 R6, RZ, RZ, R12 ;  /* 0x000000ffff067224 */ /* 0x000fe200078e000c */
[----:B------:R-:W-:Y:S01]  /*11c0*/  CS2R R76, SRZ ;  /* 0x00000000004c7805 */ /* 0x000fe2000001ff00 */
[----:B------:R-:W-:Y:S01]  /*11d0*/  IMAD R18, R21, c[0x0][0x1bc], R0 ;  /* 0x00006f0015127a24 */ /* 0x000fe200078e0200 */
[----:B------:R-:W-:Y:S01]  /*11e0*/  SHF.R.S32.HI R20, RZ, 0x4, R19 ;  /* 0x00000004ff147819 */ /* 0x000fe20000011413 */
[----:B-----5:R-:W-:Y:S01]  /*11f0*/  IMAD.IADD R0, R233, 0x1, -R239 ;  /* 0x00000001e9007824 */ /* 0x020fe200078e0aef */
[----:B------:R-:W-:Y:S01]  /*1200*/  CS2R R74, SRZ ;  /* 0x00000000004a7805 */ /* 0x000fe2000001ff00 */
[----:B------:R-:W-:Y:S01]  /*1210*/  IMAD.IADD R3, R3, 0x1, R16 ;  /* 0x0000000103037824 */ /* 0x000fe200078e0210 */
[----:B------:R-:W-:Y:S01]  /*1220*/  CS2R R72, SRZ ;  /* 0x0000000000487805 */ /* 0x000fe2000001ff00 */
[----:B------:R-:W-:Y:S01]  /*1230*/  IMAD.WIDE.U32 R12, R21, c[0x0][0x1b8], R6 ;  /* 0x00006e00150c7a25 */ /* 0x000fe200078e0006 */
[-C--:B------:R-:W-:Y:S01]  /*1240*/  LEA.HI R7, R34, R86.reuse, RZ, 0x6 ;  /* 0x0000005622077211 */ /* 0x080fe200078f30ff */
[----:B------:R-:W-:Y:S01]  /*1250*/  CS2R R70, SRZ ;  /* 0x0000000000467805 */ /* 0x000fe2000001ff00 */
[----:B------:R-:W-:Y:S01]  /*1260*/  LEA.HI.X R5, R2, c[0x0][0x1c4], R3, 0x1, P0 ;  /* 0x0000710002057a11 */ /* 0x000fe200000f0c03 */
[----:B------:R-:W-:Y:S01]  /*1270*/  IMAD.MOV.U32 R16, RZ, RZ, c[0x0][0x1d8] ;  /* 0x00007600ff107624 */ /* 0x000fe200078e00ff */
[----:B------:R-:W-:Y:S01]  /*1280*/  SHF.R.S32.HI R22, RZ, 0x6, R7 ;  /* 0x00000006ff167819 */ /* 0x000fe20000011407 */
[----:B------:R-:W-:Y:S01]  /*1290*/  IMAD R6, R35, c[0x0][0x180], RZ ;  /* 0x0000600023067a24 */ /* 0x000fe200078e02ff */
[----:B------:R-:W-:Y:S01]  /*12a0*/  LEA.HI R21, R34, R86, RZ, 0x5 ;  /* 0x0000005622157211 */ /* 0x000fe200078f28ff */
[----:B------:R-:W-:Y:S01]  /*12b0*/  IMAD R0, R85, -0x50, R0 ;  /* 0xffffffb055007824 */ /* 0x000fe200078e0200 */
[----:B------:R-:W-:Y:S01]  /*12c0*/  LEA R2, P0, R16, R4, 0x6 ;  /* 0x0000000410027211 */ /* 0x000fe200078030ff */
[----:B------:R-:W-:Y:S01]  /*12d0*/  IMAD.MOV.U32 R3, RZ, RZ, c[0x0][0x1dc] ;  /* 0x00007700ff037624 */ /* 0x000fe200078e00ff */
[----:B------:R-:W-:Y:S01]  /*12e0*/  CS2R R68, SRZ ;  /* 0x0000000000447805 */ /* 0x000fe2000001ff00 */
[----:B------:R-:W-:Y:S01]  /*12f0*/  IMAD R6, R84, c[0x0][0x184], R6 ;  /* 0x0000610054067a24 */ /* 0x000fe200078e0206 */
[----:B------:R-:W-:Y:S01]  /*1300*/  ISETP.LT.OR P3, PT, R0, 0x1, P4 ;  /* 0x000000010000780c */ /* 0x000fe20002761670 */
[----:B------:R-:W-:Y:S01]  /*1310*/  IMAD.WIDE.U32 R8, R84, c[0x0][0x180], R8 ;  /* 0x0000600054087a25 */ /* 0x000fe200078e0008 */
[C---:B------:R-:W-:Y:S01]  /*1320*/  ISETP.LT.OR P1, PT, R0.reuse, 0x1, P2 ;  /* 0x000000010000780c */ /* 0x040fe20001721670 */
[----:B------:R-:W-:Y:S01]  /*1330*/  CS2R R66, SRZ ;  /* 0x0000000000427805 */ /* 0x000fe2000001ff00 */
[----:B------:R-:W-:Y:S01]  /*1340*/  ISETP.LT.OR P6, PT, R0, 0x1, P5 ;  /* 0x000000010000780c */ /* 0x000fe20002fc1670 */
[----:B------:R-:W-:Y:S01]  /*1350*/  IMAD.IADD R9, R9, 0x1, R6 ;  /* 0x0000000109097824 */ /* 0x000fe200078e0206 */
[----:B------:R-:W-:Y:S01]  /*1360*/  LEA.HI.X R3, R16, R5, R3, 0x6, P0 ;  /* 0x0000000510037211 */ /* 0x000fe200000f3403 */
[----:B------:R-:W-:Y:S01]  /*1370*/  IMAD R6, R22, 0x200, R25 ;  /* 0x0000020016067824 */ /* 0x000fe200078e0219 */
[----:B------:R-:W-:Y:S01]  /*1380*/  ISETP.GT.AND P0, PT, R86, 0x7f, PT ;  /* 0x0000007f5600780c */ /* 0x000fe20003f04270 */
[----:B------:R-:W-:Y:S01]  /*1390*/  IMAD.U32 R7, RZ, RZ, UR7 ;  /* 0x00000007ff077e24 */ /* 0x000fe2000f8e00ff */
[----:B------:R-:W-:Y:S01]  /*13a0*/  ISETP.LT.OR P4, PT, R0, 0x21, P4 ;  /* 0x000000210000780c */ /* 0x000fe20002781670 */
[----:B------:R-:W-:Y:S01]  /*13b0*/  IMAD.SHL.U32 R236, R6, 0x2, RZ ;  /* 0x0000000206ec7824 */ /* 0x000fe200078e00ff */
[----:B------:R-:W-:Y:S01]  /*13c0*/  ISETP.LT.OR P5, PT, R0, 0x21, P5 ;  /* 0x000000210000780c */ /* 0x000fe20002fa1670 */
[----:B------:R-:W-:Y:S01]  /*13d0*/  IMAD.U32 R16, RZ, RZ, UR5 ;  /* 0x00000005ff107e24 */ /* 0x000fe2000f8e00ff */
[----:B------:R-:W-:Y:S01]  /*13e0*/  ULDC.64 UR4, c[0x0][0x1a8] ;  /* 0x00006a0000047ab9 */ /* 0x000fe20000000a00 */
[----:B------:R-:W-:Y:S01]  /*13f0*/  IMAD R17, R24, c[0x0][0x188], RZ ;  /* 0x0000620018117a24 */ /* 0x000fe200078e02ff */
[----:B------:R-:W-:Y:S01]  /*1400*/  @!PT LDS RZ, [RZ] ;  /* 0x00000000fffff984 */ /* 0x000fe20000000800 */
[----:B------:R-:W-:Y:S01]  /*1410*/  @!PT LDS RZ, [RZ] ;  /* 0x00000000fffff984 */ /* 0x000fe20000000800 */
[----:B------:R-:W-:Y:S01]  /*1420*/  @!PT LDS RZ, [RZ] ;  /* 0x00000000fffff984 */ /* 0x000fe20000000800 */
[----:B------:R1:W-:Y:S01]  /*1430*/  LDGSTS.E.BYPASS.LTC128B.128 [R236+0x7880], [R4.64], !P3 ;  /* 0x0788000004ec7fae */ /* 0x0003e2000d901d4e */
[----:B------:R-:W-:Y:S01]  /*1440*/  IMAD.WIDE.U32 R8, R30, c[0x0][0x188], R8 ;  /* 0x000062001e087a25 */ /* 0x000fe200078e0008 */
[----:B------:R-:W-:Y:S01]  /*1450*/  USHF.L.U32 UR7, UR4, 0x5, URZ ;  /* 0x0000000504077899 */ /* 0x000fe2000800063f */
[----:B------:R-:W-:Y:S01]  /*1460*/  CS2R R64, SRZ ;  /* 0x0000000000407805 */ /* 0x000fe2000001ff00 */
[----:B------:R1:W-:Y:S01]  /*1470*/  LDGSTS.E.BYPASS.LTC128B.128 [R236+0xa080], [R4.64+0x80], !P1 ;  /* 0x0a08008004ec7fae */ /* 0x0003e2000c901d4e */
[----:B------:R-:W-:Y:S01]  /*1480*/  @!P0 LEA R6, P3, R7, R2, 0x1 ;  /* 0x0000000207068211 */ /* 0x000fe200078608ff */
[----:B------:R-:W-:Y:S01]  /*1490*/  IMAD R11, R11, c[0x0][0x1a8], RZ ;  /* 0x00006a000b0b7a24 */ /* 0x000fe200078e02ff */
[C---:B------:R-:W-:Y:S01]  /*14a0*/  @!P0 ISETP.GE.AND P1, PT, R0.reuse, 0x41, PT ;  /* 0x000000410000880c */ /* 0x040fe20003f26270 */
[----:B------:R1:W-:Y:S01]  /*14b0*/  LDGSTS.E.BYPASS.LTC128B.128 [R236+0xc880], [R4.64+0x100], !P6 ;  /* 0x0c88010004ec7fae */ /* 0x0003e2000f101d4e */
[----:B------:R-:W-:Y:S01]  /*14c0*/  ISETP.LT.OR P6, PT, R0, 0x21, P2 ;  /* 0x000000210000780c */ /* 0x000fe200017c1670 */
[----:B------:R-:W-:Y:S01]  /*14d0*/  IMAD R11, R10, c[0x0][0x1ac], R11 ;  /* 0x00006b000a0b7a24 */ /* 0x000fe200078e020b */
[----:B------:R-:W-:Y:S01]  /*14e0*/  @!P0 LEA.HI.X R7, R7, R3, R16, 0x1, P3 ;  /* 0x0000000307078211 */ /* 0x000fe200018f0c10 */
[----:B------:R2:W-:Y:S01]  /*14f0*/  LDGSTS.E.BYPASS.LTC128B.128 [R236+0x8880], [R2.64], !P4 ;  /* 0x0888000002ec7fae */ /* 0x0005e2000e101d4e */
[----:B------:R-:W-:Y:S01]  /*1500*/  @!P0 ISETP.GE.OR P3, PT, R14, c[0x0][0x1cc], !P1 ;  /* 0x000073000e008a0c */ /* 0x000fe20004f66670 */
[----:B------:R-:W-:Y:S01]  /*1510*/  USHF.L.U64.HI UR5, UR4, UR6, UR5 ;  /* 0x0000000604057299 */ /* 0x000fe20008010205 */
[----:B------:R-:W-:Y:S01]  /*1520*/  @!P0 ISETP.LT.OR P2, PT, R0, 0x41, P2 ;  /* 0x000000410000880c */ /* 0x000fe20001741670 */
[----:B------:R-:W-:Y:S01]  /*1530*/  IMAD R233, R85, -0x50, R233 ;  /* 0xffffffb055e97824 */ /* 0x000fe200078e02e9 */
[----:B------:R-:W-:Y:S01]  /*1540*/  @!P0 ISETP.GE.OR P1, PT, R31, c[0x0][0x1cc], !P1 ;  /* 0x000073001f008a0c */ /* 0x000fe20004f26670 */
[----:B------:R-:W-:Y:S01]  /*1550*/  IMAD.MOV.U32 R230, RZ, RZ, 0x10 ;  /* 0x00000010ffe67424 */ /* 0x000fe200078e00ff */
[----:B------:R-:W-:Y:S01]  /*1560*/  LEA R240, P4, R8, c[0x0][0x160], 0x1 ;  /* 0x0000580008f07a11 */ /* 0x000fe200078808ff */
[----:B------:R-:W-:Y:S01]  /*1570*/  IMAD.MOV.U32 R221, RZ, RZ, 0x120 ;  /* 0x00000120ffdd7424 */ /* 0x000fe200078e00ff */
[----:B------:R-:W-:Y:S01]  /*1580*/  CS2R R62, SRZ ;  /* 0x00000000003e7805 */ /* 0x000fe2000001ff00 */
[----:B------:R2:W-:Y:S01]  /*1590*/  LDGSTS.E.BYPASS.LTC128B.128 [R236+0xb080], [R2.64+0x80], !P6 ;  /* 0x0b08008002ec7fae */ /* 0x0005e2000f101d4e */
[----:B------:R-:W-:Y:S01]  /*15a0*/  ISETP.GE.AND P6, PT, R14, c[0x0][0x19c], PT ;  /* 0x000067000e007a0c */ /* 0x000fe20003fc6270 */
[----:B------:R-:W-:Y:S01]  /*15b0*/  CS2R R60, SRZ ;  /* 0x00000000003c7805 */ /* 0x000fe2000001ff00 */
[----:B------:R-:W-:Y:S01]  /*15c0*/  CS2R R58, SRZ ;  /* 0x00000000003a7805 */ /* 0x000fe2000001ff00 */
[----:B------:R2:W-:Y:S01]  /*15d0*/  LDGSTS.E.BYPASS.LTC128B.128 [R236+0xd880], [R2.64+0x100], !P5 ;  /* 0x0d88010002ec7fae */ /* 0x0005e2000e901d4e */
[----:B------:R-:W-:Y:S01]  /*15e0*/  ISETP.GE.AND P5, PT, R32, c[0x0][0x19c], PT ;  /* 0x0000670020007a0c */ /* 0x000fe20003fa6270 */
[----:B------:R-:W-:Y:S01]  /*15f0*/  CS2R R56, SRZ ;  /* 0x0000000000387805 */ /* 0x000fe2000001ff00 */
[----:B------:R-:W-:Y:S01]  /*1600*/  CS2R R54, SRZ ;  /* 0x0000000000367805 */ /* 0x000fe2000001ff00 */
[----:B------:R3:W-:Y:S01]  /*1610*/  @!P0 LDGSTS.E.BYPASS.LTC128B.128 [R236+0x9880], [R6.64], !P3 ;  /* 0x0988000006ec8fae */ /* 0x0007e2000d901d4e */
[----:B------:R-:W-:Y:S01]  /*1620*/  CS2R R52, SRZ ;  /* 0x0000000000347805 */ /* 0x000fe2000001ff00 */
[----:B------:R-:W-:Y:S01]  /*1630*/  CS2R R50, SRZ ;  /* 0x0000000000327805 */ /* 0x000fe2000001ff00 */
[----:B------:R-:W-:Y:S01]  /*1640*/  CS2R R48, SRZ ;  /* 0x0000000000307805 */ /* 0x000fe2000001ff00 */
[----:B------:R3:W-:Y:S01]  /*1650*/  @!P0 LDGSTS.E.BYPASS.LTC128B.128 [R236+0xc080], [R6.64+0x80], !P2 ;  /* 0x0c08008006ec8fae */ /* 0x0007e2000d101d4e */
[----:B-1----:R-:W-:Y:S01]  /*1660*/  IMAD R4, R30, c[0x0][0x18c], R17 ;  /* 0x000063001e047a24 */ /* 0x002fe200078e0211 */
[----:B------:R-:W-:Y:S01]  /*1670*/  ISETP.LT.OR P2, PT, R0, 0x1, P5 ;  /* 0x000000010000780c */ /* 0x000fe20002f41670 */
[----:B------:R-:W-:Y:S01]  /*1680*/  IMAD.IADD R5, R13, 0x1, R18 ;  /* 0x000000010d057824 */ /* 0x000fe200078e0212 */
[----:B------:R3:W-:Y:S01]  /*1690*/  @!P0 LDGSTS.E.BYPASS.LTC128B.128 [R236+0xe880], [R6.64+0x100], !P1 ;  /* 0x0e88010006ec8fae */ /* 0x0007e2000c901d4e */
[----:B------:R-:W-:Y:S01]  /*16a0*/  IMAD.IADD R9, R9, 0x1, R4 ;  /* 0x0000000109097824 */ /* 0x000fe200078e0204 */
[----:B------:R-:W-:Y:S01]  /*16b0*/  ISETP.GE.AND P1, PT, R31, c[0x0][0x19c], PT ;  /* 0x000067001f007a0c */ /* 0x000fe20003f26270 */
[----:B------:R-:W-:Y:S01]  /*16c0*/  IMAD.MOV.U32 R4, RZ, RZ, R12 ;  /* 0x000000ffff047224 */ /* 0x000fe200078e000c */
[----:B------:R-:W-:Y:S01]  /*16d0*/  CS2R R46, SRZ ;  /* 0x00000000002e7805 */ /* 0x000fe2000001ff00 */
[----:B------:R-:W-:Y:S01]  /*16e0*/  CS2R R44, SRZ ;  /* 0x00000000002c7805 */ /* 0x000fe2000001ff00 */
[----:B------:R-:W-:Y:S01]  /*16f0*/  LEA.HI.X R241, R8, c[0x0][0x164], R9, 0x1, P4 ;  /* 0x0000590008f17a11 */ /* 0x000fe200020f0c09 */
[----:B------:R-:W-:Y:S01]  /*1700*/  IMAD.WIDE.U32 R4, R10, c[0x0][0x1a8], R4 ;  /* 0x00006a000a047a25 */ /* 0x000fe200078e0004 */
[----:B------:R-:W-:Y:S01]  /*1710*/  ISETP.LT.OR P4, PT, R0, 0x1, P6 ;  /* 0x000000010000780c */ /* 0x000fe20003781670 */
[----:B------:R-:W-:Y:S01]  /*1720*/  CS2R R42, SRZ ;  /* 0x00000000002a7805 */ /* 0x000fe2000001ff00 */
[----:B------:R-:W-:Y:S01]  /*1730*/  CS2R R40, SRZ ;  /* 0x0000000000287805 */ /* 0x000fe2000001ff00 */
[----:B------:R-:W-:Y:S01]  /*1740*/  IMAD R10, R35, c[0x0][0x210], RZ ;  /* 0x00008400230a7a24 */ /* 0x000fe200078e02ff */
[----:B------:R-:W-:Y:S01]  /*1750*/  CS2R R38, SRZ ;  /* 0x0000000000267805 */ /* 0x000fe2000001ff00 */
[----:B------:R-:W-:Y:S01]  /*1760*/  IMAD.U32 R9, RZ, RZ, UR5 ;  /* 0x00000005ff097e24 */ /* 0x000fe2000f8e00ff */
[----:B------:R-:W-:Y:S01]  /*1770*/  ULDC.64 UR4, c[0x0][0x208] ;  /* 0x0000820000047ab9 */ /* 0x000fe20000000a00 */
[----:B--2---:R-:W-:Y:S01]  /*1780*/  IMAD.IADD R3, R5, 0x1, R11 ;  /* 0x0000000105037824 */ /* 0x004fe200078e020b */
[C---:B------:R-:W-:Y:S01]  /*1790*/  LEA R2, P3, R4.reuse, c[0x0][0x190], 0x1 ;  /* 0x0000640004027a11 */ /* 0x040fe200078608ff */
[----:B------:R-:W-:Y:S01]  /*17a0*/  IMAD.MOV.U32 R5, RZ, RZ, c[0x0][0x1a8] ;  /* 0x00006a00ff057624 */ /* 0x000fe200078e00ff */
[----:B------:R-:W-:Y:S01]  /*17b0*/  USHF.L.U32 UR12, UR4, 0x5, URZ ;  /* 0x00000005040c7899 */ /* 0x000fe2000800063f */
[----:B------:R-:W-:Y:S01]  /*17c0*/  CS2R R36, SRZ ;  /* 0x0000000000247805 */ /* 0x000fe2000001ff00 */
[----:B------:R-:W-:Y:S01]  /*17d0*/  LEA.HI.X R3, R4, c[0x0][0x194], R3, 0x1, P3 ;  /* 0x0000650004037a11 */ /* 0x000fe200018f0c03 */
[----:B------:R-:W-:Y:S01]  /*17e0*/  IMAD R4, R26, c[0x0][0x208], RZ ;  /* 0x000082001a047a24 */ /* 0x000fe200078e02ff */
[----:B------:R-:W-:Y:S01]  /*17f0*/  ISETP.LT.OR P3, PT, R0, 0x1, P1 ;  /* 0x000000010000780c */ /* 0x000fe20000f61670 */
[----:B------:R-:W-:Y:S01]  /*1800*/  USHF.L.U64.HI UR5, UR4, UR6, UR5 ;  /* 0x0000000604057299 */ /* 0x000fe20008010205 */
[----:B------:R-:W-:Y:S01]  /*1810*/  IADD3 R250, R236, 0xf080, RZ ;  /* 0x0000f080ecfa7810 */ /* 0x000fe20007ffe0ff */
[----:B------:R1:W-:Y:S01]  /*1820*/  LDGSTS.E.BYPASS.LTC128B.128 [R236+0x80], [R2.64], !P4 ;  /* 0x0008000002ec7fae */ /* 0x0003e2000e101d4e */
[C---:B------:R-:W-:Y:S01]  /*1830*/  ISETP.LT.OR P4, PT, R0.reuse, 0x21, P6 ;  /* 0x000000210000780c */ /* 0x040fe20003781670 */
[----:B---3--:R-:W-:Y:S01]  /*1840*/  IMAD.MOV.U32 R7, RZ, RZ, c[0x0][0x1ac] ;  /* 0x00006b00ff077624 */ /* 0x008fe200078e00ff */
[----:B------:R-:W-:Y:S01]  /*1850*/  @!P0 ISETP.LT.OR P6, PT, R0, 0x41, P6 ;  /* 0x000000410000880c */ /* 0x000fe200037c1670 */
[----:B------:R1:W-:Y:S01]  /*1860*/  LDGSTS.E.BYPASS.LTC128B.128 [R236+0x2880], [R2.64+0x80], !P2 ;  /* 0x0288008002ec7fae */ /* 0x0003e2000d101d4e */
[----:B------:R-:W-:Y:S01]  /*1870*/  LEA R6, P2, R5, R2, 0x6 ;  /* 0x0000000205067211 */ /* 0x000fe200078430ff */
[----:B------:R-:W-:Y:S01]  /*1880*/  IMAD R4, R23, c[0x0][0x20c], R4 ;  /* 0x0000830017047a24 */ /* 0x000fe200078e0204 */
[----:B------:R-:W-:-:S02]  /*1890*/  USHF.L.U64.HI UR5, UR12, 0x1, UR5 ;  /* 0x000000010c057899 */ /* 0x000fc40008010205 */
[----:B------:R-:W-:Y:S01]  /*18a0*/  LEA.HI.X R7, R5, R3, R7, 0x6, P2 ;  /* 0x0000000305077211 */ /* 0x000fe200010f3407 */
[----:B------:R1:W-:Y:S01]  /*18b0*/  LDGSTS.E.BYPASS.LTC128B.128 [R236+0x5080], [R2.64+0x100], !P3 ;  /* 0x0508010002ec7fae */ /* 0x0003e2000d901d4e */
[----:B------:R-:W-:Y:S01]  /*18c0*/  ISETP.GE.AND P3, PT, R14, c[0x0][0x16c], PT ;  /* 0x00005b000e007a0c */ /* 0x000fe20003f66270 */
[----:B------:R-:W-:Y:S01]  /*18d0*/  UMOV UR4, 0x6 ;  /* 0x0000000600047882 */ /* 0x000fe20000000000 */
[----:B------:R-:W-:Y:S01]  /*18e0*/  ISETP.GE.AND P2, PT, R32, c[0x0][0x16c], PT ;  /* 0x00005b0020007a0c */ /* 0x000fe20003f46270 */
[----:B------:R2:W-:Y:S01]  /*18f0*/  LDGSTS.E.BYPASS.LTC128B.128 [R236+0x1080], [R6.64], !P4 ;  /* 0x0108000006ec7fae */ /* 0x0005e2000e101d4e */
[----:B------:R-:W-:Y:S02]  /*1900*/  SEL R5, RZ, 0x1, P3 ;  /* 0x00000001ff057807 */ /* 0x000fe40001800000 */
[C---:B------:R-:W-:Y:S02]  /*1910*/  ISETP.LT.OR P4, PT, R0.reuse, 0x21, P5 ;  /* 0x000000210000780c */ /* 0x040fe40002f81670 */
[----:B------:R-:W-:-:S02]  /*1920*/  ISETP.LT.OR P3, PT, R0, 0x21, P1 ;  /* 0x000000210000780c */ /* 0x000fc40000f61670 */
[C---:B------:R-:W-:Y:S02]  /*1930*/  @!P0 ISETP.LT.OR P5, PT, R0.reuse, 0x41, P5 ;  /* 0x000000410000880c */ /* 0x040fe40002fa1670 */
[----:B------:R-:W-:Y:S02]  /*1940*/  @!P0 ISETP.LT.OR P1, PT, R0, 0x41, P1 ;  /* 0x000000410000880c */ /* 0x000fe40000f21670 */
[----:B------:R-:W-:Y:S02]  /*1950*/  SEL R0, RZ, 0xffffffff, P2 ;  /* 0xffffffffff007807 */ /* 0x000fe40001000000 */
[----:B------:R-:W-:-:S03]  /*1960*/  ISETP.GE.AND P2, PT, R31, c[0x0][0x16c], PT ;  /* 0x00005b001f007a0c */ /* 0x000fc60003f46270 */
[----:B------:R-:W-:Y:S01]  /*1970*/  IMAD.SHL.U32 R0, R0, 0x2, RZ ;  /* 0x0000000200007824 */ /* 0x000fe200078e00ff */
[----:B------:R-:W-:Y:S01]  /*1980*/  SEL R8, RZ, 0x4, P2 ;  /* 0x00000004ff087807 */ /* 0x000fe20001000000 */
[----:B------:R2:W-:Y:S03]  /*1990*/  LDGSTS.E.BYPASS.LTC128B.128 [R236+0x3880], [R6.64+0x80], !P4 ;  /* 0x0388008006ec7fae */ /* 0x0005e6000e101d4e */
[----:B------:R-:W-:Y:S01]  /*19a0*/  LOP3.LUT R0, R0, 0x2, R5, 0xe2, !PT ;  /* 0x0000000200007812 */ /* 0x000fe200078ee205 */
[----:B------:R-:W-:Y:S01]  /*19b0*/  IMAD.U32 R5, RZ, RZ, UR7 ;  /* 0x00000007ff057e24 */ /* 0x000fe2000f8e00ff */
[----:B------:R2:W-:Y:S01]  /*19c0*/  LDGSTS.E.BYPASS.LTC128B.128 [R236+0x6080], [R6.64+0x100], !P3 ;  /* 0x0608010006ec7fae */ /* 0x0005e2000d901d4e */
[----:B-1----:R-:W-:Y:S01]  /*19d0*/  IMAD.WIDE.U32 R2, R23, c[0x0][0x208], R14 ;  /* 0x0000820017027a25 */ /* 0x002fe200078e000e */
[----:B------:R-:W-:Y:S01]  /*19e0*/  LOP3.LUT R0, R0, R8, RZ, 0xfc, !PT ;  /* 0x0000000800007212 */ /* 0x000fe200078efcff */
[----:B------:R-:W-:Y:S01]  /*19f0*/  USHF.L.U64.HI UR7, UR8, UR6, UR9 ;  /* 0x0000000608077299 */ /* 0x000fe20008010209 */
[----:B------:R-:W-:Y:S01]  /*1a00*/  SHF.R.S32.HI R23, RZ, 0x5, R21 ;  /* 0x00000005ff177819 */ /* 0x000fe20000011415 */
[----:B------:R-:W-:Y:S01]  /*1a10*/  IMAD.IADD R3, R3, 0x1, R4 ;  /* 0x0000000103037824 */ /* 0x000fe200078e0204 */
[C---:B------:R-:W-:Y:S01]  /*1a20*/  @!P0 LEA R4, P2, R5.reuse, R6, 0x1 ;  /* 0x0000000605048211 */ /* 0x040fe200078408ff */
[----:B------:R-:W-:Y:S01]  /*1a30*/  IMAD R8, R84, c[0x0][0x214], R10 ;  /* 0x0000850054087a24 */ /* 0x000fe200078e020a */
[----:B------:R-:W-:Y:S01]  /*1a40*/  LOP3.LUT P4, RZ, R0, 0x1, RZ, 0xc0, !PT ;  /* 0x0000000100ff7812 */ /* 0x000fe2000788c0ff */
[----:B------:R-:W-:Y:S01]  /*1a50*/  IMAD.WIDE.U32 R2, R84, c[0x0][0x210], R2 ;  /* 0x0000840054027a25 */ /* 0x000fe200078e0002 */
[----:B------:R-:W-:Y:S01]  /*1a60*/  @!P0 LEA.HI.X R5, R5, R7, R9, 0x1, P2 ;  /* 0x0000000705058211 */ /* 0x000fe200010f0c09 */
[----:B------:R-:W-:Y:S01]  /*1a70*/  USHF.L.U64.HI UR7, UR11, 0x1, UR7 ;  /* 0x000000010b077899 */ /* 0x000fe20008010207 */
[C---:B------:R-:W-:Y:S01]  /*1a80*/  LOP3.LUT P3, RZ, R0.reuse, 0x2, RZ, 0xc0, !PT ;  /* 0x0000000200ff7812 */ /* 0x040fe2000786c0ff */
[----:B------:R-:W-:Y:S01]  /*1a90*/  IMAD.IADD R3, R3, 0x1, R8 ;  /* 0x0000000103037824 */ /* 0x000fe200078e0208 */
[----:B------:R-:W-:Y:S01]  /*1aa0*/  IADD3 R8, -R239, UR13, RZ ;  /* 0x0000000def087c10 */ /* 0x000fe2000fffe1ff */
[----:B------:R1:W-:Y:S01]  /*1ab0*/  @!P0 LDGSTS.E.BYPASS.LTC128B.128 [R236+0x2080], [R4.64], !P6 ;  /* 0x0208000004ec8fae */ /* 0x0003e2000f101d4e */
[----:B------:R-:W-:Y:S01]  /*1ac0*/  LOP3.LUT P2, RZ, R0, 0x4, RZ, 0xc0, !PT ;  /* 0x0000000400ff7812 */ /* 0x000fe2000784c0ff */
[----:B------:R-:W-:Y:S01]  /*1ad0*/  IMAD R0, R24, c[0x0][0x218], RZ ;  /* 0x0000860018007a24 */ /* 0x000fe200078e02ff */
[C---:B------:R-:W-:Y:S01]  /*1ae0*/  ISETP.LT.OR P6, PT, R8.reuse, 0x1, !P4 ;  /* 0x000000010800780c */ /* 0x040fe200067c1670 */
[----:B------:R1:W-:Y:S01]  /*1af0*/  @!P0 LDGSTS.E.BYPASS.LTC128B.128 [R236+0x4880], [R4.64+0x80], !P5 ;  /* 0x0488008004ec8fae */ /* 0x0003e2000e901d4e */
[----:B------:R-:W-:Y:S01]  /*1b00*/  ISETP.LT.OR P5, PT, R8, 0x1, !P3 ;  /* 0x000000010800780c */ /* 0x000fe20005fa1670 */
[----:B------:R-:W-:Y:S01]  /*1b10*/  IMAD R0, R30, c[0x0][0x21c], R0 ;  /* 0x000087001e007a24 */ /* 0x000fe200078e0200 */
[----:B------:R-:W-:Y:S01]  /*1b20*/  USHF.L.U32 UR11, UR12, 0x1, URZ ;  /* 0x000000010c0b7899 */ /* 0x000fe2000800063f */
[----:B------:R1:W-:Y:S01]  /*1b30*/  @!P0 LDGSTS.E.BYPASS.LTC128B.128 [R236+0x7080], [R4.64+0x100], !P1 ;  /* 0x0708010004ec8fae */ /* 0x0003e2000c901d4e */
[----:B------:R-:W-:Y:S01]  /*1b40*/  ISETP.LT.OR P1, PT, R8, 0x1, !P2 ;  /* 0x000000010800780c */ /* 0x000fe20005721670 */
[----:B------:R-:W-:Y:S01]  /*1b50*/  IMAD.WIDE.U32 R2, R30, c[0x0][0x218], R2 ;  /* 0x000086001e027a25 */ /* 0x000fe200078e0002 */
[----:B------:R-:W-:Y:S01]  /*1b60*/  P2R R9, PR, RZ, 0x10 ;  /* 0x00000010ff097803 */ /* 0x000fe20000000000 */
[----:B------:R-:W0:Y:S01]  /*1b70*/  LDGDEPBAR ;  /* 0x00000000000079af */ /* 0x000e220000000000 */
[----:B------:R-:W-:Y:S01]  /*1b80*/  UIADD3 UR6, UR13, 0x3f, URZ ;  /* 0x0000003f0d067890 */ /* 0x000fe2000fffe03f */
[----:B------:R-:W-:Y:S01]  /*1b90*/  IMAD.IADD R0, R3, 0x1, R0 ;  /* 0x0000000103007824 */ /* 0x000fe200078e0200 */
[----:B------:R-:W-:Y:S01]  /*1ba0*/  LEA R242, P0, R2, c[0x0][0x1f0], 0x1 ;  /* 0x00007c0002f27a11 */ /* 0x000fe200078008ff */
[----:B------:R3:W-:Y:S01]  /*1bb0*/  LDGSTS.E.BYPASS.LTC128B.128 [R236+0xf080], [R240.64], !P6 ;  /* 0x0f080000f0ec7fae */ /* 0x0007e2000f101d4e */
[----:B------:R-:W-:Y:S01]  /*1bc0*/  IMAD.WIDE.U32 R10, R84, c[0x0][0x238], R28 ;  /* 0x00008e00540a7a25 */ /* 0x000fe200078e001c */
[----:B------:R-:W-:Y:S01]  /*1bd0*/  USHF.L.U64.HI UR9, UR8, UR4, UR9 ;  /* 0x0000000408097299 */ /* 0x000fe20008010209 */
[----:B------:R-:W-:Y:S01]  /*1be0*/  LEA.HI.X R243, R2, c[0x0][0x1f4], R0, 0x1, P0 ;  /* 0x00007d0002f37a11 */ /* 0x000fe200000f0c00 */
[----:B------:R3:W-:Y:S01]  /*1bf0*/  LDGSTS.E.BYPASS.LTC128B.128 [R236+0x11080], [R240.64+0x80], !P5 ;  /* 0x11080080f0ec7fae */ /* 0x0007e2000e901d4e */
[----:B------:R-:W-:Y:S01]  /*1c00*/  IMAD.U32 R2, RZ, RZ, UR10 ;  /* 0x0000000aff027e24 */ /* 0x000fe2000f8e00ff */
[----:B------:R-:W-:Y:S01]  /*1c10*/  CS2R R28, SRZ ;  /* 0x00000000001c7805 */ /* 0x000fe2000001ff00 */
[----:B------:R-:W-:Y:S01]  /*1c20*/  IMAD.U32 R0, RZ, RZ, UR11 ;  /* 0x0000000bff007e24 */ /* 0x000fe2000f8e00ff */
[----:B------:R3:W-:Y:S01]  /*1c30*/  LDGSTS.E.BYPASS.LTC128B.128 [R236+0x13080], [R240.64+0x100], !P1 ;  /* 0x13080100f0ec7fae */ /* 0x0007e2000c901d4e */
[----:B--2---:R-:W-:Y:S01]  /*1c40*/  IADD3 R6, P1, R240, UR10, RZ ;  /* 0x0000000af0067c10 */ /* 0x004fe2000ff3e0ff */
[----:B------:R-:W-:-:S02]  /*1c50*/  USHF.L.U32 UR10, UR8, 0x6, URZ ;  /* 0x00000006080a7899 */ /* 0x000fc4000800063f */
[----:B------:R-:W-:Y:S01]  /*1c60*/  UMOV UR4, URZ ;  /* 0x0000003f00047c82 */ /* 0x000fe20008000000 */
[----:B------:R-:W-:Y:S01]  /*1c70*/  IADD3.X R7, R241, UR7, RZ, P1, !PT ;  /* 0x00000007f1077c10 */ /* 0x000fe20008ffe4ff */
[----:B------:R-:W-:Y:S01]  /*1c80*/  UMOV UR12, 0x1 ;  /* 0x00000001000c7882 */ /* 0x000fe20000000000 */
[C-C-:B-1----:R-:W-:Y:S02]  /*1c90*/  IADD3 R4, P6, P0, R2.reuse, 0x80, R240.reuse ;  /* 0x0000008002047810 */ /* 0x142fe400078de0f0 */
[----:B------:R-:W-:Y:S02]  /*1ca0*/  IADD3 R2, P5, P1, R2, 0x100, R240 ;  /* 0x0000010002027810 */ /* 0x000fe400079be0f0 */
[----:B------:R-:W-:Y:S02]  /*1cb0*/  IADD3.X R5, RZ, UR7, R241, P6, P0 ;  /* 0x00000007ff057c10 */ /* 0x000fe4000b7e04f1 */
[C---:B------:R-:W-:Y:S02]  /*1cc0*/  ISETP.LT.OR P6, PT, R8.reuse, 0x21, !P4 ;  /* 0x000000210800780c */ /* 0x040fe400067c1670 */
[----:B------:R-:W-:-:S02]  /*1cd0*/  ISETP.LT.OR P0, PT, R8, 0x21, !P3 ;  /* 0x000000210800780c */ /* 0x000fc40005f01670 */
[----:B------:R-:W-:Y:S02]  /*1ce0*/  IADD3.X R3, RZ, UR7, R241, P5, P1 ;  /* 0x00000007ff037c10 */ /* 0x000fe4000afe24f1 */
[----:B------:R-:W-:Y:S02]  /*1cf0*/  IADD3 R16, P5, P1, R0, 0x100, R242 ;  /* 0x0000010000107810 */ /* 0x000fe400079be0f2 */
[----:B------:R-:W-:Y:S02]  /*1d00*/  ISETP.GE.AND P4, PT, R14, c[0x0][0x1fc], PT ;  /* 0x00007f000e007a0c */ /* 0x000fe40003f86270 */
[----:B------:R-:W-:Y:S02]  /*1d10*/  IADD3.X R17, RZ, UR5, R243, P5, P1 ;  /* 0x00000005ff117c10 */ /* 0x000fe4000afe24f3 */
[----:B------:R-:W-:Y:S01]  /*1d20*/  ISETP.GT.AND P1, PT, R86, 0xf, PT ;  /* 0x0000000f5600780c */ /* 0x000fe20003f24270 */
[----:B------:R1:W-:Y:S01]  /*1d30*/  LDGSTS.E.BYPASS.LTC128B.128 [R236+0x10080], [R6.64], !P6 ;  /* 0x1008000006ec7fae */ /* 0x0003e2000f101d4e */
[----:B------:R-:W-:-:S02]  /*1d40*/  ISETP.LT.OR P5, PT, R8, 0x21, !P2 ;  /* 0x000000210800780c */ /* 0x000fc400057a1670 */
[----:B------:R-:W-:Y:S01]  /*1d50*/  ISETP.GE.AND P6, PT, R32, c[0x0][0x1fc], PT ;  /* 0x00007f0020007a0c */ /* 0x000fe20003fc6270 */
[----:B------:R2:W-:Y:S01]  /*1d60*/  LDGSTS.E.BYPASS.LTC128B.128 [R236+0x12080], [R4.64], !P0 ;  /* 0x1208000004ec7fae */ /* 0x0005e2000c101d4e */
[----:B------:R-:W-:-:S07]  /*1d70*/  ISETP.LT.OR P0, PT, R8, 0x1, P4 ;  /* 0x000000010800780c */ /* 0x000fce0002701670 */
[----:B------:R-:W-:Y:S02]  /*1d80*/  @!P1 IMAD.SHL.U32 R0, R86, 0x10, RZ ;  /* 0x0000001056009824 */ /* 0x000fe400078e00ff */
[----:B------:R4:W-:Y:S01]  /*1d90*/  LDGSTS.E.BYPASS.LTC128B.128 [R236+0x14080], [R2.64], !P5 ;  /* 0x1408000002ec7fae */ /* 0x0009e2000e901d4e */
[----:B------:R-:W-:-:S03]  /*1da0*/  ISETP.GE.AND P5, PT, R31, c[0x0][0x1fc], PT ;  /* 0x00007f001f007a0c */ /* 0x000fc60003fa6270 */
[----:B------:R1:W-:Y:S04]  /*1db0*/  @!P1 LDGSTS.E.BYPASS.LTC128B.128 [R0+0x21080], [R248.64] ;  /* 0x21080000f8009fae */ /* 0x0003e8000b901d4e */
[----:B------:R-:W0:Y:S04]  /*1dc0*/  LDGDEPBAR ;  /* 0x00000000000079af */ /* 0x000e280000000000 */
[----:B------:R3:W-:Y:S01]  /*1dd0*/  LDGSTS.E.BYPASS.LTC128B.128 [R236+0x1b080], [R242.64], !P0 ;  /* 0x1b080000f2ec7fae */ /* 0x0007e2000c101d4e */
[C---:B------:R-:W-:Y:S02]  /*1de0*/  ISETP.LT.OR P0, PT, R8.reuse, 0x1, P6 ;  /* 0x000000010800780c */ /* 0x040fe40003701670 */
[----:B------:R-:W-:-:S02]  /*1df0*/  ISETP.LT.OR P6, PT, R8, 0x21, P6 ;  /* 0x000000210800780c */ /* 0x000fc400037c1670 */
[----:B--2---:R-:W-:Y:S01]  /*1e00*/  LEA.HI R4, R34, R86, RZ, 0x2 ;  /* 0x0000005622047211 */ /* 0x004fe200078f10ff */
[----:B------:R-:W-:-:S03]  /*1e10*/  IMAD R5, R35, c[0x0][0x238], RZ ;  /* 0x00008e0023057a24 */ /* 0x000fc600078e02ff */
[----:B------:R-:W-:Y:S01]  /*1e20*/  SHF.R.S32.HI R12, RZ, 0x2, R4 ;  /* 0x00000002ff0c7819 */ /* 0x000fe20000011404 */
[----:B------:R-:W-:-:S04]  /*1e30*/  IMAD R5, R84, c[0x0][0x23c], R5 ;  /* 0x00008f0054057a24 */ /* 0x000fc800078e0205 */
[----:B------:R3:W-:Y:S01]  /*1e40*/  LDGSTS.E.BYPASS.LTC128B.128 [R236+0x1d080], [R242.64+0x80], !P0 ;  /* 0x1d080080f2ec7fae */ /* 0x0007e2000c101d4e */
[----:B----4-:R-:W-:Y:S02]  /*1e50*/  LEA.HI R2, R34, R86, RZ, 0x7 ;  /* 0x0000005622027211 */ /* 0x010fe400078f38ff */
[----:B------:R-:W-:Y:S01]  /*1e60*/  SHF.R.S32.HI R3, RZ, 0x1f, R21 ;  /* 0x0000001fff037819 */ /* 0x000fe20000011415 */
[----:B------:R-:W-:Y:S01]  /*1e70*/  CS2R R34, SRZ ;  /* 0x0000000000227805 */ /* 0x000fe2000001ff00 */
[----:B-1----:R-:W-:Y:S02]  /*1e80*/  SHF.R.S32.HI R0, RZ, 0x1f, R4 ;  /* 0x0000001fff007819 */ /* 0x002fe40000011404 */
[----:B------:R-:W-:Y:S02]  /*1e90*/  ISETP.LT.OR P0, PT, R8, 0x1, P5 ;  /* 0x000000010800780c */ /* 0x000fe40002f01670 */
[----:B------:R-:W-:Y:S02]  /*1ea0*/  LEA.HI R0, R0, R12, RZ, 0x3 ;  /* 0x0000000c00007211 */ /* 0x000fe400078f18ff */
[----:B------:R-:W-:-:S02]  /*1eb0*/  SHF.R.S32.HI R13, RZ, 0x7, R2 ;  /* 0x00000007ff0d7819 */ /* 0x000fc40000011402 */
[----:B------:R-:W-:Y:S02]  /*1ec0*/  LEA.HI R2, R3, R23, RZ, 0x2 ;  /* 0x0000001703027211 */ /* 0x000fe400078f10ff */
[----:B------:R-:W-:Y:S01]  /*1ed0*/  LOP3.LUT R0, R0, 0xfffffff8, RZ, 0xc0, !PT ;  /* 0xfffffff800007812 */ /* 0x000fe200078ec0ff */
[----:B------:R-:W-:Y:S01]  /*1ee0*/  IMAD.SHL.U32 R15, R13, 0x8, RZ ;  /* 0x000000080d0f7824 */ /* 0x000fe200078e00ff */
[----:B------:R-:W-:Y:S02]  /*1ef0*/  LOP3.LUT R2, R2, 0xfffffffc, RZ, 0xc0, !PT ;  /* 0xfffffffc02027812 */ /* 0x000fe400078ec0ff */
[----:B------:R-:W-:Y:S01]  /*1f00*/  LOP3.LUT R4, R4, 0x3ffffffc, RZ, 0xc0, !PT ;  /* 0x3ffffffc04047812 */ /* 0x000fe200078ec0ff */
[----:B------:R-:W-:Y:S01]  /*1f10*/  IMAD.IADD R12, R12, 0x1, -R0 ;  /* 0x000000010c0c7824 */ /* 0x000fe200078e0a00 */
[----:B------:R-:W-:Y:S01]  /*1f20*/  LOP3.LUT R15, R15, 0x8, RZ, 0xc0, !PT ;  /* 0x000000080f0f7812 */ /* 0x000fe200078ec0ff */
[----:B------:R-:W-:Y:S01]  /*1f30*/  IMAD.IADD R18, R23, 0x1, -R2 ;  /* 0x0000000117127824 */ /* 0x000fe200078e0a02 */
[----:B------:R3:W-:Y:S01]  /*1f40*/  LDGSTS.E.BYPASS.LTC128B.128 [R236+0x1f080], [R242.64+0x100], !P0 ;  /* 0x1f080100f2ec7fae */ /* 0x0007e2000c101d4e */
[----:B------:R-:W-:Y:S01]  /*1f50*/  IMAD.SHL.U32 R0, R12, 0x10, RZ ;  /* 0x000000100c007824 */ /* 0x000fe200078e00ff */
[----:B------:R-:W-:Y:S01]  /*1f60*/  IADD3 R6, P0, R242, UR11, RZ ;  /* 0x0000000bf2067c10 */ /* 0x000fe2000ff1e0ff */
[C---:B------:R-:W-:Y:S01]  /*1f70*/  IMAD.SHL.U32 R2, R18.reuse, 0x100, RZ ;  /* 0x0000010012027824 */ /* 0x040fe200078e00ff */
[----:B------:R-:W-:-:S02]  /*1f80*/  LEA.HI R3, R18, R18, RZ, 0x1 ;  /* 0x0000001212037211 */ /* 0x000fc400078f08ff */
[----:B------:R-:W-:Y:S02]  /*1f90*/  LOP3.LUT R0, R15, 0x70, R0, 0xf8, !PT ;  /* 0x000000700f007812 */ /* 0x000fe400078ef800 */
[----:B------:R-:W-:Y:S01]  /*1fa0*/  IADD3.X R7, R243, UR5, RZ, P0, !PT ;  /* 0x00000005f3077c10 */ /* 0x000fe200087fe4ff */
[----:B------:R-:W-:Y:S01]  /*1fb0*/  USHF.R.S32.HI UR5, URZ, 0x1f, UR6 ;  /* 0x0000001f3f057899 */ /* 0x000fe20008011406 */
[C---:B------:R-:W-:Y:S02]  /*1fc0*/  ISETP.LT.OR P0, PT, R8.reuse, 0x21, P4 ;  /* 0x000000210800780c */ /* 0x040fe40002701670 */
[----:B------:R-:W-:Y:S01]  /*1fd0*/  ISETP.LT.OR P5, PT, R8, 0x21, P5 ;  /* 0x000000210800780c */ /* 0x000fe20002fa1670 */
[----:B------:R-:W-:Y:S01]  /*1fe0*/  ULEA.HI UR5, UR5, UR6, URZ, 0x6 ;  /* 0x0000000605057291 */ /* 0x000fe2000f8f303f */
[----:B------:R-:W-:Y:S02]  /*1ff0*/  LEA.HI R8, R19, R20, RZ, 0x1 ;  /* 0x0000001413087211 */ /* 0x000fe400078f08ff */
[----:B------:R-:W-:Y:S01]  /*2000*/  LOP3.LUT R2, R0, 0x100, R2, 0xf8, !PT ;  /* 0x0000010000027812 */ /* 0x000fe200078ef802 */
[----:B------:R-:W-:Y:S01]  /*2010*/  IMAD.SHL.U32 R0, R3, 0x100, RZ ;  /* 0x0000010003007824 */ /* 0x000fe200078e00ff */
[----:B------:R-:W-:Y:S01]  /*2020*/  ISETP.NE.AND P4, PT, R9, RZ, PT ;  /* 0x000000ff0900720c */ /* 0x000fe20003f85270 */
[----:B------:R-:W-:Y:S01]  /*2030*/  IMAD.IADD R9, R86, 0x1, -R4 ;  /* 0x0000000156097824 */ /* 0x000fe200078e0a04 */
[----:B------:R-:W-:Y:S01]  /*2040*/  LOP3.LUT R4, R8, 0xfffffffe, RZ, 0xc0, !PT ;  /* 0xfffffffe08047812 */ /* 0x000fe200078ec0ff */
[----:B------:R-:W-:Y:S01]  /*2050*/  IMAD.IADD R3, R11, 0x1, R5 ;  /* 0x000000010b037824 */ /* 0x000fe200078e0205 */
        /* <DEDUP_REMOVED lines=8> */
[----:B------:R-:W-:Y:S01]  /*20e0*/  LOP3.LUT P6, RZ, R12, 0x1, RZ, 0xc0, !PT ;  /* 0x000000010cff7812 */ /* 0x000fe200078cc0ff */
[----:B------:R-:W-:Y:S01]  /*20f0*/  IMAD.MOV.U32 R2, RZ, RZ, R10 ;  /* 0x000000ffff027224 */ /* 0x000fe200078e000a */
[----:B------:R-:W-:Y:S01]  /*2100*/  USHF.R.S32.HI UR8, URZ, 0x6, UR5 ;  /* 0x000000063f087899 */ /* 0x000fe20008011405 */
[----:B------:R-:W-:Y:S01]  /*2110*/  IMAD.IADD R4, R5, 0x1, R4 ;  /* 0x0000000105047824 */ /* 0x000fe200078e0204 */
[----:B------:R-:W-:Y:S01]  /*2120*/  LOP3.LUT R5, R19, 0xfffffff0, RZ, 0xc0, !PT ;  /* 0xfffffff013057812 */ /* 0x000fe200078ec0ff */
[----:B------:R2:W-:Y:S01]  /*2130*/  LDGSTS.E.BYPASS.LTC128B.128 [R236+0x20080], [R16.64], !P5 ;  /* 0x2008000010ec7fae */ /* 0x0005e2000e901d4e */
[----:B------:R-:W-:Y:S01]  /*2140*/  IMAD.SHL.U32 R8, R23, 0x100, RZ ;  /* 0x0000010017087824 */ /* 0x000fe200078e00ff */
[----:B------:R-:W-:Y:S01]  /*2150*/  ISETP.GE.AND P5, PT, R32, c[0x0][0x1fc], PT ;  /* 0x00007f0020007a0c */ /* 0x000fe20003fa6270 */
[----:B------:R-:W-:Y:S01]  /*2160*/  IMAD.SHL.U32 R234, R4, 0x2, RZ ;  /* 0x0000000204ea7824 */ /* 0x000fe200078e00ff */
[----:B------:R-:W-:Y:S01]  /*2170*/  UMOV UR5, URZ ;  /* 0x0000003f00057c82 */ /* 0x000fe20008000000 */
[----:B------:R-:W-:Y:S01]  /*2180*/  IMAD.IADD R4, R86, 0x1, -R5 ;  /* 0x0000000156047824 */ /* 0x000fe200078e0a05 */
[----:B------:R-:W-:Y:S01]  /*2190*/  SEL R14, RZ, 0xffffffff, P5 ;  /* 0xffffffffff0e7807 */ /* 0x000fe20002800000 */
[----:B------:R-:W-:Y:S01]  /*21a0*/  IMAD.WIDE.U32 R244, R30, c[0x0][0x240], R2 ;  /* 0x000090001ef47a25 */ /* 0x000fe200078e0002 */
[----:B------:R-:W-:-:S02]  /*21b0*/  IADD3 R5, R234, 0x21480, RZ ;  /* 0x00021480ea057810 */ /* 0x000fc40007ffe0ff */
[----:B------:R-:W-:Y:S01]  /*21c0*/  IADD3 R235, R234, 0x215a0, RZ ;  /* 0x000215a0eaeb7810 */ /* 0x000fe20007ffe0ff */
[----:B------:R-:W-:Y:S01]  /*21d0*/  IMAD.SHL.U32 R3, R27, 0x40, RZ ;  /* 0x000000401b037824 */ /* 0x000fe200078e00ff */
[----:B------:R-:W-:Y:S01]  /*21e0*/  @P6 IADD3 R235, R5, 0xe0, RZ ;  /* 0x000000e005eb6810 */ /* 0x000fe20007ffe0ff */
[----:B------:R-:W-:Y:S01]  /*21f0*/  IMAD.SHL.U32 R220, R4, 0x2, RZ ;  /* 0x0000000204dc7824 */ /* 0x000fe200078e00ff */
[----:B------:R-:W-:Y:S01]  /*2200*/  LOP3.LUT R2, R21, 0xffffffe0, RZ, 0xc0, !PT ;  /* 0xffffffe015027812 */ /* 0x000fe200078ec0ff */
[----:B------:R-:W-:Y:S01]  /*2210*/  IMAD.SHL.U32 R11, R22, 0x8, RZ ;  /* 0x00000008160b7824 */ /* 0x000fe200078e00ff */
[----:B------:R-:W-:Y:S02]  /*2220*/  LOP3.LUT P5, RZ, R27, 0x2, RZ, 0xc0, !PT ;  /* 0x000000021bff7812 */ /* 0x000fe400078ac0ff */
[----:B------:R-:W-:Y:S01]  /*2230*/  LOP3.LUT R3, R3, 0x1c0, RZ, 0xc0, !PT ;  /* 0x000001c003037812 */ /* 0x000fe200078ec0ff */
[----:B------:R-:W-:Y:S01]  /*2240*/  IMAD.IADD R2, R86, 0x1, -R2 ;  /* 0x0000000156027824 */ /* 0x000fe200078e0a02 */
[----:B------:R-:W-:Y:S01]  /*2250*/  SEL R217, R230, 0xfffffff0, !P5 ;  /* 0xfffffff0e6d97807 */ /* 0x000fe20006800000 */
[----:B-1----:R-:W-:Y:S01]  /*2260*/  IMAD.SHL.U32 R6, R4, 0x10, RZ ;  /* 0x0000001004067824 */ /* 0x002fe200078e00ff */
[----:B------:R-:W-:-:S02]  /*2270*/  LEA.HI R7, R13, R13, RZ, 0x1 ;  /* 0x0000000d0d077211 */ /* 0x000fc400078f08ff */
[----:B------:R-:W-:Y:S02]  /*2280*/  LOP3.LUT R216, R3, 0x8, R33, 0xf8, !PT ;  /* 0x0000000803d87812 */ /* 0x000fe400078ef821 */
[----:B------:R-:W-:Y:S01]  /*2290*/  LOP3.LUT R5, R6, 0xf0, RZ, 0xc0, !PT ;  /* 0x000000f006057812 */ /* 0x000fe200078ec0ff */
[----:B------:R-:W-:Y:S01]  /*22a0*/  IMAD R6, R24, c[0x0][0x240], RZ ;  /* 0x0000900018067a24 */ /* 0x000fe200078e02ff */
[----:B--2---:R-:W-:Y:S01]  /*22b0*/  SEL R16, RZ, 0x1, P0 ;  /* 0x00000001ff107807 */ /* 0x004fe20000000000 */
[----:B------:R-:W-:Y:S01]  /*22c0*/  CS2R R24, SRZ ;  /* 0x0000000000187805 */ /* 0x000fe2000001ff00 */
[----:B------:R-:W-:Y:S01]  /*22d0*/  ISETP.GE.AND P0, PT, R86, 0x10, PT ;  /* 0x000000105600780c */ /* 0x000fe20003f06270 */
[----:B------:R-:W-:Y:S01]  /*22e0*/  IMAD R17, R30, c[0x0][0x244], R6 ;  /* 0x000091001e117a24 */ /* 0x000fe200078e0206 */
[C---:B------:R-:W-:Y:S02]  /*22f0*/  LOP3.LUT R15, R5.reuse, R15, RZ, 0xfc, !PT ;  /* 0x0000000f050f7212 */ /* 0x040fe400078efcff */
[----:B------:R-:W-:Y:S01]  /*2300*/  LOP3.LUT R12, R5, 0x100, R8, 0xf8, !PT ;  /* 0x00000100050c7812 */ /* 0x000fe200078ef808 */
[----:B------:R-:W-:Y:S01]  /*2310*/  IMAD.SHL.U32 R8, R0, 0x20, RZ ;  /* 0x0000002000087824 */ /* 0x000fe200078e00ff */
[----:B------:R-:W-:Y:S01]  /*2320*/  LOP3.LUT R7, R7, 0xfffffffe, RZ, 0xc0, !PT ;  /* 0xfffffffe07077812 */ /* 0x000fe200078ec0ff */
[----:B------:R-:W-:Y:S01]  /*2330*/  IMAD.IADD R251, R245, 0x1, R17 ;  /* 0x00000001f5fb7824 */ /* 0x000fe200078e0211 */
[----:B------:R-:W-:-:S02]  /*2340*/  SHF.R.S32.HI R6, RZ, 0x1f, R2 ;  /* 0x0000001fff067819 */ /* 0x000fc40000011402 */
[----:B------:R-:W-:Y:S01]  /*2350*/  SHF.R.U32.HI R10, RZ, 0x3, R3 ;  /* 0x00000003ff0a7819 */ /* 0x000fe20000011603 */
[----:B------:R-:W-:Y:S01]  /*2360*/  IMAD.IADD R7, R13, 0x1, -R7 ;  /* 0x000000010d077824 */ /* 0x000fe200078e0a07 */
[----:B------:R-:W-:Y:S01]  /*2370*/  LOP3.LUT P5, RZ, R4, 0x2, RZ, 0xc0, !PT ;  /* 0x0000000204ff7812 */ /* 0x000fe200078ac0ff */
[----:B------:R-:W-:Y:S01]  /*2380*/  @!P0 IMAD.SHL.U32 R5, R86, 0x10, RZ ;  /* 0x0000001056058824 */ /* 0x000fe200078e00ff */
[----:B------:R-:W-:Y:S01]  /*2390*/  ISETP.GE.AND P6, PT, R31, c[0x0][0x1fc], PT ;  /* 0x00007f001f007a0c */ /* 0x000fe20003fc6270 */
[----:B------:R-:W-:Y:S01]  /*23a0*/  IMAD R233, R7, -0x8, R233 ;  /* 0xfffffff807e97824 */ /* 0x000fe200078e02e9 */
[----:B------:R-:W-:Y:S01]  /*23b0*/  LOP3.LUT R216, R216, R10, RZ, 0x3c, !PT ;  /* 0x0000000ad8d87212 */ /* 0x000fe200078e3cff */
[----:B------:R-:W-:Y:S01]  /*23c0*/  CS2R R30, SRZ ;  /* 0x00000000001e7805 */ /* 0x000fe2000001ff00 */
[----:B------:R1:W-:Y:S01]  /*23d0*/  @!P0 LDGSTS.E.BYPASS.LTC128B.128 [R5+0x21280], [R246.64] ;  /* 0x21280000f6058fae */ /* 0x0003e2000b901d4e */
[----:B------:R-:W-:Y:S02]  /*23e0*/  LOP3.LUT P0, RZ, R27, 0x4, RZ, 0xc0, !PT ;  /* 0x000000041bff7812 */ /* 0x000fe4000780c0ff */
[----:B------:R-:W-:Y:S01]  /*23f0*/  IMAD R216, R13, 0x200, R216 ;  /* 0x000002000dd87824 */ /* 0x000fe200078e02d8 */
[----:B------:R-:W0:Y:S01]  /*2400*/  LDGDEPBAR ;  /* 0x00000000000079af */ /* 0x000e220000000000 */
[----:B------:R-:W-:Y:S01]  /*2410*/  SHF.R.U32.HI R223, RZ, 0x3, R12 ;  /* 0x00000003ffdf7819 */ /* 0x000fe2000001160c */
[----:B------:R-:W-:Y:S01]  /*2420*/  CS2R R26, SRZ ;  /* 0x00000000001a7805 */ /* 0x000fe2000001ff00 */
[----:B------:R-:W-:Y:S01]  /*2430*/  LOP3.LUT R220, R15, 0x18, R220, 0x78, !PT ;  /* 0x000000180fdc7812 */ /* 0x000fe200078e78dc */
[----:B------:R-:W0:Y:S01]  /*2440*/  LDGDEPBAR ;  /* 0x00000000000079af */ /* 0x000e220000000000 */
[----:B------:R-:W-:Y:S01]  /*2450*/  LOP3.LUT R223, R223, 0x38, RZ, 0xc0, !PT ;  /* 0x00000038dfdf7812 */ /* 0x000fe200078ec0ff */
[----:B------:R-:W-:Y:S01]  /*2460*/  IMAD.SHL.U32 R216, R216, 0x2, RZ ;  /* 0x00000002d8d87824 */ /* 0x000fe200078e00ff */
[----:B------:R-:W-:Y:S01]  /*2470*/  SEL R221, R221, 0xe0, !P5 ;  /* 0x000000e0dddd7807 */ /* 0x000fe20006800000 */
[----:B------:R-:W-:-:S02]  /*2480*/  IMAD.SHL.U32 R220, R220, 0x2, RZ ;  /* 0x00000002dcdc7824 */ /* 0x000fc400078e00ff */
[----:B------:R-:W-:Y:S02]  /*2490*/  IMAD R217, R217, 0x2, R216 ;  /* 0x00000002d9d97824 */ /* 0x000fe400078e02d8 */
[----:B------:R-:W-:Y:S01]  /*24a0*/  IMAD R221, R221, 0x2, R220 ;  /* 0x00000002dddd7824 */ /* 0x000fe200078e02dc */
[----:B-1----:R-:W-:-:S04]  /*24b0*/  SHF.R.S32.HI R5, RZ, 0x1f, R4 ;  /* 0x0000001fff057819 */ /* 0x002fc80000011404 */
[----:B------:R-:W-:Y:S02]  /*24c0*/  LEA.HI R222, R5, R4, RZ, 0x3 ;  /* 0x0000000405de7211 */ /* 0x000fe400078f18ff */
[----:B------:R-:W-:Y:S01]  /*24d0*/  LEA.HI R5, R6, R2, RZ, 0x2 ;  /* 0x0000000206057211 */ /* 0x000fe200078f10ff */
[----:B------:R-:W-:Y:S01]  /*24e0*/  IMAD.SHL.U32 R6, R18, 0x10, RZ ;  /* 0x0000001012067824 */ /* 0x000fe200078e00ff */
[C---:B------:R-:W-:Y:S01]  /*24f0*/  LOP3.LUT R7, R222.reuse, 0xfffffff8, RZ, 0xc0, !PT ;  /* 0xfffffff8de077812 */ /* 0x040fe200078ec0ff */
[----:B------:R-:W-:-:S03]  /*2500*/  IMAD.SHL.U32 R222, R222, 0x40, RZ ;  /* 0x00000040dede7824 */ /* 0x000fc600078e00ff */
[----:B------:R-:W-:Y:S01]  /*2510*/  LOP3.LUT R9, R3, 0x30, R6, 0xf8, !PT ;  /* 0x0000003003097812 */ /* 0x000fe200078ef806 */
[----:B------:R-:W-:Y:S01]  /*2520*/  IMAD.IADD R3, R4, 0x1, -R7 ;  /* 0x0000000104037824 */ /* 0x000fe200078e0a07 */
[----:B------:R-:W-:Y:S01]  /*2530*/  LOP3.LUT R4, R8, 0x20, RZ, 0xc0, !PT ;  /* 0x0000002008047812 */ /* 0x000fe200078ec0ff */
[----:B------:R-:W-:Y:S01]  /*2540*/  IMAD.MOV.U32 R8, RZ, RZ, 0x20 ;  /* 0x00000020ff087424 */ /* 0x000fe200078e00ff */
[C---:B------:R-:W-:Y:S02]  /*2550*/  LEA.HI.SX32 R238, R5.reuse, R6, 0x1e ;  /* 0x0000000605ee7211 */ /* 0x040fe400078ff2ff */
[----:B------:R-:W-:Y:S02]  /*2560*/  LOP3.LUT R5, R5, 0xfffffffc, RZ, 0xc0, !PT ;  /* 0xfffffffc05057812 */ /* 0x000fe400078ec0ff */
[----:B------:R-:W-:Y:S01]  /*2570*/  LOP3.LUT R11, R4, 0x18, R11, 0xf8, !PT ;  /* 0x00000018040b7812 */ /* 0x000fe200078ef80b */
[----:B------:R-:W-:Y:S01]  /*2580*/  IMAD.SHL.U32 R4, R14, 0x2, RZ ;  /* 0x000000020e047824 */ /* 0x000fe200078e00ff */
[----:B------:R-:W-:Y:S01]  /*2590*/  SEL R218, R8, 0xffffffe0, !P0 ;  /* 0xffffffe008da7807 */ /* 0x000fe20004000000 */
[----:B------:R-:W-:Y:S01]  /*25a0*/  IMAD.IADD R5, R2, 0x1, -R5 ;  /* 0x0000000102057824 */ /* 0x000fe200078e0a05 */
[----:B------:R-:W-:Y:S01]  /*25b0*/  SEL R7, RZ, 0x4, P6 ;  /* 0x00000004ff077807 */ /* 0x000fe20003000000 */
[----:B------:R-:W-:Y:S01]  /*25c0*/  IMAD.SHL.U32 R2, R0, 0x8, RZ ;  /* 0x0000000800027824 */ /* 0x000fe200078e00ff */
[----:B------:R-:W-:Y:S01]  /*25d0*/  LOP3.LUT P6, RZ, R3, 0x4, RZ, 0xc0, !PT ;  /* 0x0000000403ff7812 */ /* 0x000fe200078cc0ff */
[----:B------:R-:W-:Y:S01]  /*25e0*/  IMAD R233, R5, -0x2, R233 ;  /* 0xfffffffe05e97824 */ /* 0x000fe200078e02e9 */
[C---:B------:R-:W-:Y:S01]  /*25f0*/  LOP3.LUT P0, RZ, R3.reuse, 0x2, RZ, 0xc0, !PT ;  /* 0x0000000203ff7812 */ /* 0x040fe2000780c0ff */
[----:B------:R-:W-:Y:S01]  /*2600*/  IMAD.SHL.U32 R3, R3, 0x40, RZ ;  /* 0x0000004003037824 */ /* 0x000fe200078e00ff */
[----:B------:R-:W-:Y:S01]  /*2610*/  LOP3.LUT R6, R9, 0x8, R33, 0xf8, !PT ;  /* 0x0000000809067812 */ /* 0x000fe200078ef821 */
[----:B------:R-:W-:Y:S01]  /*2620*/  IMAD R219, R218, 0x2, R216 ;  /* 0x00000002dadb7824 */ /* 0x000fe200078e02d8 */
[----:B------:R-:W-:Y:S01]  /*2630*/  LOP3.LUT R4, R4, 0x2, R16, 0xe2, !PT ;  /* 0x0000000204047812 */ /* 0x000fe200078ee210 */
[----:B------:R-:W-:Y:S01]  /*2640*/  CS2R R32, SRZ ;  /* 0x0000000000207805 */ /* 0x000fe2000001ff00 */
[----:B------:R-:W-:Y:S01]  /*2650*/  LOP3.LUT R3, R3, 0x1c0, RZ, 0xc0, !PT ;  /* 0x000001c003037812 */ /* 0x000fe200078ec0ff */
[----:B------:R-:W-:Y:S01]  /*2660*/  IMAD R218, R218, 0x2, R217 ;  /* 0x00000002dada7824 */ /* 0x000fe200078e02d9 */
[----:B------:R-:W-:-:S02]  /*2670*/  LOP3.LUT R5, R2, 0x8, RZ, 0xc0, !PT ;  /* 0x0000000802057812 */ /* 0x000fc400078ec0ff */
[----:B------:R-:W-:Y:S02]  /*2680*/  LOP3.LUT R2, R6, R10, RZ, 0x3c, !PT ;  /* 0x0000000a06027212 */ /* 0x000fe400078e3cff */
[----:B------:R-:W-:Y:S02]  /*2690*/  LOP3.LUT R237, R4, R7, RZ, 0xfc, !PT ;  /* 0x0000000704ed7212 */ /* 0x000fe400078efcff */
[----:B------:R-:W-:Y:S01]  /*26a0*/  LOP3.LUT R222, R222, 0xfffffe00, RZ, 0xc0, !PT ;  /* 0xfffffe00dede7812 */ /* 0x000fe200078ec0ff */
[----:B------:R-:W-:Y:S01]  /*26b0*/  IMAD R229, R0, 0x200, R2 ;  /* 0x0000020000e57824 */ /* 0x000fe200078e0202 */
[----:B------:R-:W-:Y:S02]  /*26c0*/  SHF.R.U32.HI R4, RZ, 0x3, R3 ;  /* 0x00000003ff047819 */ /* 0x000fe40000011603 */
[----:B------:R-:W-:Y:S01]  /*26d0*/  SEL R230, R230, 0xfffffff0, !P0 ;  /* 0xfffffff0e6e67807 */ /* 0x000fe20004000000 */
[----:B------:R-:W-:Y:S01]  /*26e0*/  IMAD R2, R18, 0x400, R222 ;  /* 0x0000040012027824 */ /* 0x000fe200078e02de */
[----:B------:R-:W-:-:S02]  /*26f0*/  LOP3.LUT R0, R4, R3, R5, 0x1e, !PT ;  /* 0x0000000304007212 */ /* 0x000fc400078e1e05 */
[----:B------:R-:W-:Y:S01]  /*2700*/  LOP3.LUT R3, R4, R11, R3, 0x1e, !PT ;  /* 0x0000000b04037212 */ /* 0x000fe200078e1e03 */
[----:B------:R-:W-:Y:S01]  /*2710*/  IMAD.SHL.U32 R231, R230, 0x2, RZ ;  /* 0x00000002e6e77824 */ /* 0x000fe200078e00ff */
[----:B------:R-:W-:Y:S01]  /*2720*/  LOP3.LUT R223, R223, R12, R5, 0x1e, !PT ;  /* 0x0000000cdfdf7212 */ /* 0x000fe200078e1e05 */
[----:B------:R-:W-:Y:S01]  /*2730*/  IMAD.IADD R227, R2, 0x1, R0 ;  /* 0x0000000102e37824 */ /* 0x000fe200078e0200 */
[----:B------:R-:W-:Y:S02]  /*2740*/  SEL R0, R8, 0xffffffe0, !P6 ;  /* 0xffffffe008007807 */ /* 0x000fe40007000000 */
[----:B------:R-:W-:Y:S01]  /*2750*/  LOP3.LUT R222, R3, R222, RZ, 0xfc, !PT ;  /* 0x000000de03de7212 */ /* 0x000fe200078efcff */
[----:B------:R-:W-:Y:S01]  /*2760*/  IMAD.SHL.U32 R225, R227, 0x2, RZ ;  /* 0x00000002e3e17824 */ /* 0x000fe200078e00ff */
[----:B------:R-:W-:Y:S01]  /*2770*/  LEA R223, R223, 0x23c80, 0x1 ;  /* 0x00023c80dfdf7811 */ /* 0x000fe200078e08ff */
[----:B------:R-:W-:Y:S01]  /*2780*/  IMAD.IADD R228, R227, 0x1, R0 ;  /* 0x00000001e3e47824 */ /* 0x000fe200078e0200 */
[----:B------:R-:W-:Y:S01]  /*2790*/  LEA R222, R222, 0x80, 0x1 ;  /* 0x00000080dede7811 */ /* 0x000fe200078e08ff */
[C---:B------:R-:W-:Y:S01]  /*27a0*/  IMAD.IADD R226, R225.reuse, 0x1, R231 ;  /* 0x00000001e1e27824 */ /* 0x040fe200078e02e7 */
[----:B------:R-:W-:Y:S01]  /*27b0*/  IADD3 R224, R225, 0x1b080, RZ ;  /* 0x0001b080e1e07810 */ /* 0x000fe20007ffe0ff */
[----:B------:R-:W-:-:S04]  /*27c0*/  IMAD.IADD R232, R227, 0x1, R230 ;  /* 0x00000001e3e87824 */ /* 0x000fc800078e02e6 */
[----:B---3--:R-:W-:Y:S02]  /*27d0*/  IMAD R224, R0, 0x2, R224 ;  /* 0x0000000200e07824 */ /* 0x008fe400078e02e0 */
.L_x_800:
        /* <DEDUP_REMOVED lines=211> */
[----:B--2-4-:R-:W2:Y:S01]  /*3510*/  S2R R177, SR_TID.X ;  /* 0x0000000000b17919 */ /* 0x014ea20000002100 */
[----:B------:R-:W-:Y:S01]  /*3520*/  USHF.R.S32.HI UR16, URZ, 0x1f, UR11 ;  /* 0x0000001f3f107899 */ /* 0x000fe2000801140b */
[----:B------:R-:W-:Y:S01]  /*3530*/  IMAD.U32 R14, RZ, RZ, UR10 ;  /* 0x0000000aff0e7e24 */ /* 0x000fe2000f8e00ff */
[----:B------:R-:W-:Y:S01]  /*3540*/  ULDC.64 UR6, c[0x0][0x178] ;  /* 0x00005e0000067ab9 */ /* 0x000fe20000000a00 */
[----:B------:R-:W-:Y:S01]  /*3550*/  IMAD.U32 R10, RZ, RZ, UR10 ;  /* 0x0000000aff0a7e24 */ /* 0x000fe2000f8e00ff */
        /* <DEDUP_REMOVED lines=10> */
[----:B------:R-:W-:Y:S01]  /*3600*/  IADD3 R14, P5, P0, R14, 0x80, R4 ;  /* 0x000000800e0e7810 */ /* 0x000fe200078be004 */
[----:B--2---:R-:W-:Y:S01]  /*3610*/  IMAD.SHL.U32 R177, R177, 0x4, RZ ;  /* 0x00000004b1b17824 */ /* 0x004fe200078e00ff */
[----:B------:R-:W-:Y:S01]  /*3620*/  LEA.HI.X R5, R5, R241, R0, 0x7, P6 ;  /* 0x000000f105057211 */ /* 0x000fe200030f3c00 */
[----:B------:R-:W-:Y:S01]  /*3630*/  IMAD.U32 R0, RZ, RZ, UR12 ;  /* 0x0000000cff007e24 */ /* 0x000fe2000f8e00ff */
[----:B------:R-:W-:Y:S02]  /*3640*/  ISETP.LT.OR P6, PT, R6, 0x1, !P4 ;  /* 0x000000010600780c */ /* 0x000fe400067c1670 */
[--C-:B------:R-:W-:Y:S01]  /*3650*/  IADD3.X R15, RZ, UR9, R5.reuse, P5, P0 ;  /* 0x00000009ff0f7c10 */ /* 0x100fe2000afe0405 */
[----:B------:R-:W-:Y:S01]  /*3660*/  IMAD R0, R0, 0x6000, R250 ;  /* 0x0000600000007824 */ /* 0x000fe200078e02fa */
[----:B------:R-:W-:Y:S04]  /*3670*/  IADD3 R10, P5, P0, R10, 0x100, R4 ;  /* 0x000001000a0a7810 */ /* 0x000fe800078be004 */
[----:B------:R-:W-:Y:S02]  /*3680*/  IADD3.X R11, RZ, UR9, R5, P5, P0 ;  /* 0x00000009ff0b7c10 */ /* 0x000fe4000afe0405 */
[C---:B------:R-:W-:Y:S02]  /*3690*/  ISETP.LT.OR P5, PT, R6.reuse, 0x1, !P3 ;  /* 0x000000010600780c */ /* 0x040fe40005fa1670 */
[----:B------:R-:W-:Y:S01]  /*36a0*/  ISETP.LT.OR P0, PT, R6, 0x1, !P2 ;  /* 0x000000010600780c */ /* 0x000fe20005701670 */
[----:B------:R-:W-:Y:S01]  /*36b0*/  @!PT LDS RZ, [RZ] ;  /* 0x00000000fffff984 */ /* 0x000fe20000000800 */
[----:B------:R-:W-:Y:S01]  /*36c0*/  @!PT LDS RZ, [RZ] ;  /* 0x00000000fffff984 */ /* 0x000fe20000000800 */
[----:B------:R-:W-:Y:S01]  /*36d0*/  @!PT LDS RZ, [RZ] ;  /* 0x00000000fffff984 */ /* 0x000fe20000000800 */
[----:B------:R2:W-:Y:S01]  /*36e0*/  LDGSTS.E.BYPASS.LTC128B.128 [R0], [R4.64], !P6 ;  /* 0x0000000004007fae */ /* 0x0005e2000f101d4e */
[----:B---3--:R-:W-:Y:S04]  /*36f0*/  IADD3 R18, P6, R4, UR10, RZ ;  /* 0x0000000a04127c10 */ /* 0x008fe8000ffde0ff */
[----:B------:R-:W-:Y:S02]  /*3700*/  IADD3.X R19, R5, UR9, RZ, P6, !PT ;  /* 0x0000000905137c10 */ /* 0x000fe4000b7fe4ff */
[C---:B------:R-:W-:Y:S03]  /*3710*/  ISETP.LT.OR P6, PT, R6.reuse, 0x21, !P2 ;  /* 0x000000210600780c */ /* 0x040fe600057c1670 */
[----:B------:R2:W-:Y:S01]  /*3720*/  LDGSTS.E.BYPASS.LTC128B.128 [R0+0x2000], [R4.64+0x80], !P5 ;  /* 0x0200008004007fae */ /* 0x0005e2000e901d4e */
[C---:B------:R-:W-:Y:S03]  /*3730*/  ISETP.LT.OR P5, PT, R6.reuse, 0x21, !P4 ;  /* 0x000000210600780c */ /* 0x040fe600067a1670 */
[----:B------:R2:W-:Y:S01]  /*3740*/  LDGSTS.E.BYPASS.LTC128B.128 [R0+0x4000], [R4.64+0x100], !P0 ;  /* 0x0400010004007fae */ /* 0x0005e2000c101d4e */
[----:B------:R-:W-:Y:S09]  /*3750*/  ISETP.LT.OR P0, PT, R6, 0x21, !P3 ;  /* 0x000000210600780c */ /* 0x000ff20005f01670 */
[----:B------:R3:W-:Y:S04]  /*3760*/  LDGSTS.E.BYPASS.LTC128B.128 [R0+0x1000], [R18.64], !P5 ;  /* 0x0100000012007fae */ /* 0x0007e8000e901d4e */
[----:B------:R3:W-:Y:S04]  /*3770*/  LDGSTS.E.BYPASS.LTC128B.128 [R0+0x3000], [R14.64], !P0 ;  /* 0x030000000e007fae */ /* 0x0007e8000c101d4e */
[----:B------:R3:W-:Y:S01]  /*3780*/  LDGSTS.E.BYPASS.LTC128B.128 [R0+0x5000], [R10.64], !P6 ;  /* 0x050000000a007fae */ /* 0x0007e2000f101d4e */
[----:B--2---:R-:W-:Y:S02]  /*3790*/  IMAD.U32 R5, RZ, RZ, UR5 ;  /* 0x00000005ff057e24 */ /* 0x004fe4000f8e00ff */
[----:B------:R-:W-:Y:S03]  /*37a0*/  IMAD.U32 R4, RZ, RZ, UR12 ;  /* 0x0000000cff047e24 */ /* 0x000fe6000f8e00ff */
[----:B------:R-:W-:Y:S01]  /*37b0*/  @!P1 LEA R5, R5, 0x40, 0x6 ;  /* 0x0000004005059811 */ /* 0x000fe200078e30ff */
[----:B------:R-:W-:Y:S04]  /*37c0*/  @!P1 IMAD R4, R4, 0x40, R177 ;  /* 0x0000004004049824 */ /* 0x000fe800078e02b1 */
[----:B------:R-:W-:Y:S02]  /*37d0*/  @!P1 IMAD.SHL.U32 R6, R4, 0x4, RZ ;  /* 0x0000000404069824 */ /* 0x000fe400078e00ff */
[----:B------:R-:W-:Y:S05]  /*37e0*/  @!P1 IMAD.WIDE R4, R5, 0x4, R248 ;  /* 0x0000000405049825 */ /* 0x000fea00078e02f8 */
[----:B------:R3:W-:Y:S02]  /*37f0*/  @!P1 LDGSTS.E.BYPASS.LTC128B.128 [R6+0x21080], [R4.64] ;  /* 0x2108000004069fae */ /* 0x0007e4000b901d4e */
.L_x_798:
[C---:B-1234-:R-:W-:Y:S01]  /*3800*/  HMMA.16816.F32.BF16 R4, R84.reuse, R2, RZ ;  /* 0x000000025404723c */ /* 0x05efe200000418ff */
[----:B------:R-:W-:Y:S02]  /*3810*/  LDSM.16.M88.2 R2, [R219+0x7880] ;  /* 0x00788000db02783b */ /* 0x000fe40000000100 */
[----:B------:R-:W-:Y:S02]  /*3820*/  ISETP.GT.AND P0, PT, R233, 0x1, PT ;  /* 0x00000001e900780c */ /* 0x000fe40003f04270 */
        /* <DEDUP_REMOVED lines=8> */
[C---:B------:R-:W-:Y:S04]  /*38b0*/  ISETP.GT.AND P5, PT, R233.reuse, 0x10, PT ;  /* 0x00000010e900780c */ /* 0x040fe80003fa4270 */
[----:B------:R-:W-:Y:S03]  /*38c0*/  FSEL R178, R198, -INF , P5 ;  /* 0xff800000c6b27808 */ /* 0x000fe60002800000 */
[C---:B------:R-:W-:Y:S08]  /*38d0*/  HMMA.16816.F32.BF16 R16, R84.reuse, R16, RZ ;  /* 0x000000105410723c */ /* 0x040ff000000418ff */
        /* <DEDUP_REMOVED lines=87> */
[----:B------:R-:W-:Y:S01]  /*3e50*/  ISETP.GT.AND P0, PT, R233, 0x11, PT ;  /* 0x00000011e900780c */ /* 0x000fe20003f04270 */
[--C-:B------:R-:W-:Y:S02]  /*3e60*/  FFMA.FTZ R92, R86, c[0x0][0x29c], -R108.reuse ;  /* 0x0000a700565c7a23 */ /* 0x100fe4000001086c */
[----:B------:R-:W3:Y:S01]  /*3e70*/  LDSM.16.M88.2 R86, [R217+0xe080] ;  /* 0x00e08000d956783b */ /* 0x000ee20000000100 */
[----:B------:R-:W-:Y:S01]  /*3e80*/  FSEL R88, R190, -INF , P6 ;  /* 0xff800000be587808 */ /* 0x000fe20003000000 */
[C---:B-----5:R-:W-:Y:S01]  /*3e90*/  HMMA.16816.F32.BF16 R4, R104.reuse, R90, R4 ;  /* 0x0000005a6804723c */ /* 0x060fe20000041804 */
[----:B------:R4:W-:Y:S01]  /*3ea0*/  MUFU.EX2 R174, R92 ;  /* 0x0000005c00ae7308 */ /* 0x0009e20000000800 */
[----:B------:R-:W-:Y:S03]  /*3eb0*/  LDSM.16.M88.2 R90, [R219+0xc880] ;  /* 0x00c88000db5a783b */ /* 0x000fe60000000100 */
[----:B------:R-:W-:Y:S02]  /*3ec0*/  FSEL R177, R197, -INF , P0 ;  /* 0xff800000c5b17808 */ /* 0x000fe40000000000 */
[C---:B------:R-:W-:Y:S01]  /*3ed0*/  ISETP.GT.AND P6, PT, R233.reuse, 0x20, PT ;  /* 0x00000020e900780c */ /* 0x040fe20003fc4270 */
        /* <DEDUP_REMOVED lines=10> */
[----:B------:R-:W-:Y:S01]  /*3f80*/  FSEL R100, R187, -INF , P6 ;  /* 0xff800000bb647808 */ /* 0x000fe20003000000 */
[C---:B---3--:R-:W-:Y:S03]  /*3f90*/  HMMA.16816.F32.BF16 R16, R104.reuse, R86, R16 ;  /* 0x000000566810723c */ /* 0x048fe60000041810 */
[----:B--2---:R-:W-:Y:S02]  /*3fa0*/  FSEL R92, R189, -INF , P5 ;  /* 0xff800000bd5c7808 */ /* 0x004fe40002800000 */
[----:B------:R-:W-:Y:S03]  /*3fb0*/  ISETP.GT.AND P5, PT, R233, 0x21, PT ;  /* 0x00000021e900780c */ /* 0x000fe60003fa4270 */
[--C-:B------:R-:W-:Y:S01]  /*3fc0*/  FFMA.FTZ R96, R92, c[0x0][0x29c], -R108.reuse ;  /* 0x0000a7005c607a23 */ /* 0x100fe2000001086c */
[----:B------:R-:W-:Y:S01]  /*3fd0*/  FSEL R86, R183, -INF , P5 ;  /* 0xff800000b7567808 */ /* 0x000fe20002800000 */
[----:B------:R-:W2:Y:S02]  /*3fe0*/  LDSM.16.M88.4 R92, [R224+0x4000] ;  /* 0x00400000e05c783b */ /* 0x000ea40000000200 */
[----:B------:R-:W-:Y:S01]  /*3ff0*/  FSEL R175, R195, -INF , P5 ;  /* 0xff800000c3af7808 */ /* 0x000fe20002800000 */
[----:B------:R3:W-:Y:S01]  /*4000*/  MUFU.EX2 R172, R96 ;  /* 0x0000006000ac7308 */ /* 0x0007e20000000800 */
[C---:B------:R-:W-:Y:S01]  /*4010*/  ISETP.GT.AND P5, PT, R233.reuse, 0x40, PT ;  /* 0x00000040e900780c */ /* 0x040fe20003fa4270 */
        /* <DEDUP_REMOVED lines=21> */
[----:B---3--:R-:W-:Y:S02]  /*4170*/  FSEL R96, R188, -INF , P0 ;  /* 0xff800000bc607808 */ /* 0x008fe40000000000 */
[----:B------:R-:W-:Y:S03]  /*4180*/  ISETP.GT.AND P0, PT, R233, 0x41, PT ;  /* 0x00000041e900780c */ /* 0x000fe60003f04270 */
        /* <DEDUP_REMOVED lines=277> */
[----:B------:R-:W-:Y:S01]  /*52e0*/  UIMAD UR16, UR11, UR7, UR16 ;  /* 0x000000070b1072a4 */ /* 0x000fe2000f8e0210 */
[----:B------:R-:W1:Y:S01]  /*52f0*/  S2R R201, SR_TID.X ;  /* 0x0000000000c97919 */ /* 0x000e620000002100 */
        /* <DEDUP_REMOVED lines=9> */
[C-C-:B------:R-:W-:Y:S04]  /*5390*/  IADD3 R6, P5, P0, R8.reuse, 0x80, R2.reuse ;  /* 0x0000008008067810 */ /* 0x140fe800078be002 */
[--C-:B------:R-:W-:Y:S02]  /*53a0*/  IADD3.X R7, R9, RZ, R3.reuse, P5, P0 ;  /* 0x000000ff09077210 */ /* 0x100fe40002fe0403 */
[----:B------:R-:W-:Y:S02]  /*53b0*/  IADD3 R4, P5, P0, R8, 0x100, R2 ;  /* 0x0000010008047810 */ /* 0x000fe400078be002 */
[----:B------:R-:W-:Y:S02]  /*53c0*/  IADD3 R0, -R239, UR13, -R0 ;  /* 0x0000000def007c10 */ /* 0x000fe4000fffe900 */
[C-C-:B------:R-:W-:Y:S02]  /*53d0*/  IADD3.X R5, R9.reuse, RZ, R3.reuse, P5, P0 ;  /* 0x000000ff09057210 */ /* 0x140fe40002fe0403 */
[----:B------:R-:W-:Y:S02]  /*53e0*/  ISETP.LT.OR P0, PT, R0, 0x1, !P6 ;  /* 0x000000010000780c */ /* 0x000fe40007701670 */
[----:B------:R-:W-:Y:S02]  /*53f0*/  IADD3 R8, P5, R8, R2, RZ ;  /* 0x0000000208087210 */ /* 0x000fe40007fbe0ff */
[C---:B------:R-:W-:Y:S03]  /*5400*/  ISETP.LT.OR P6, PT, R0.reuse, 0x21, !P6 ;  /* 0x000000210000780c */ /* 0x040fe600077c1670 */
[----:B------:R-:W-:Y:S01]  /*5410*/  IMAD.X R9, R9, 0x1, R3, P5 ;  /* 0x0000000109097824 */ /* 0x000fe200028e0603 */
[C---:B------:R-:W-:Y:S05]  /*5420*/  LOP3.LUT P5, RZ, R237.reuse, 0x2, RZ, 0xc0, !PT ;  /* 0x00000002edff7812 */ /* 0x040fea00078ac0ff */
[----:B------:R-:W-:Y:S01]  /*5430*/  @!PT LDS RZ, [RZ] ;  /* 0x00000000fffff984 */ /* 0x000fe20000000800 */
[----:B------:R-:W-:Y:S01]  /*5440*/  @!PT LDS RZ, [RZ] ;  /* 0x00000000fffff984 */ /* 0x000fe20000000800 */
[----:B------:R-:W-:Y:S01]  /*5450*/  @!PT LDS RZ, [RZ] ;  /* 0x00000000fffff984 */ /* 0x000fe20000000800 */
[----:B------:R2:W-:Y:S01]  /*5460*/  LDGSTS.E.BYPASS.LTC128B.128 [R236+0x1b080], [R2.64], !P0 ;  /* 0x1b08000002ec7fae */ /* 0x0005e2000c101d4e */
[C---:B------:R-:W-:Y:S02]  /*5470*/  ISETP.LT.OR P0, PT, R0.reuse, 0x1, !P5 ;  /* 0x000000010000780c */ /* 0x040fe40006f01670 */
[C---:B------:R-:W-:Y:S11]  /*5480*/  ISETP.LT.OR P5, PT, R0.reuse, 0x21, !P5 ;  /* 0x000000210000780c */ /* 0x040ff60006fa1670 */
[----:B------:R2:W-:Y:S01]  /*5490*/  LDGSTS.E.BYPASS.LTC128B.128 [R236+0x1d080], [R2.64+0x80], !P0 ;  /* 0x1d08008002ec7fae */ /* 0x0005e2000c101d4e */
[----:B------:R-:W-:Y:S04]  /*54a0*/  LOP3.LUT P0, RZ, R237, 0x4, RZ, 0xc0, !PT ;  /* 0x00000004edff7812 */ /* 0x000fe8000780c0ff */
[C---:B------:R-:W-:Y:S02]  /*54b0*/  ISETP.LT.OR P2, PT, R0.reuse, 0x1, !P0 ;  /* 0x000000010000780c */ /* 0x040fe40004741670 */
[----:B------:R-:W-:Y:S01]  /*54c0*/  ISETP.LT.OR P0, PT, R0, 0x21, !P0 ;  /* 0x000000210000780c */ /* 0x000fe20004701670 */
[----:B-1----:R-:W-:Y:S10]  /*54d0*/  @!P1 IMAD.SHL.U32 R0, R201, 0x10, RZ ;  /* 0x00000010c9009824 */ /* 0x002ff400078e00ff */
[----:B------:R2:W-:Y:S01]  /*54e0*/  LDGSTS.E.BYPASS.LTC128B.128 [R236+0x1f080], [R2.64+0x100], !P2 ;  /* 0x1f08010002ec7fae */ /* 0x0005e2000d101d4e */
[----:B------:R-:W-:Y:S03]  /*54f0*/  ISETP.NE.AND P2, PT, R10, RZ, PT ;  /* 0x000000ff0a00720c */ /* 0x000fe60003f45270 */
[----:B------:R1:W-:Y:S04]  /*5500*/  LDGSTS.E.BYPASS.LTC128B.128 [R236+0x1c080], [R8.64], !P6 ;  /* 0x1c08000008ec7fae */ /* 0x0003e8000f101d4e */
[----:B------:R1:W-:Y:S04]  /*5510*/  LDGSTS.E.BYPASS.LTC128B.128 [R236+0x1e080], [R6.64], !P5 ;  /* 0x1e08000006ec7fae */ /* 0x0003e8000e901d4e */
[----:B------:R1:W-:Y:S01]  /*5520*/  LDGSTS.E.BYPASS.LTC128B.128 [R236+0x20080], [R4.64], !P0 ;  /* 0x2008000004ec7fae */ /* 0x0003e2000c101d4e */
[----:B--2---:R-:W-:Y:S04]  /*5530*/  IMAD.U32 R2, RZ, RZ, UR6 ;  /* 0x00000006ff027e24 */ /* 0x004fe8000f8e00ff */
[----:B------:R-:W-:Y:S05]  /*5540*/  @!P1 IMAD.WIDE R2, R2, 0x4, R246 ;  /* 0x0000000402029825 */ /* 0x000fea00078e02f6 */
[----:B------:R1:W-:Y:S02]  /*5550*/  @!P1 LDGSTS.E.BYPASS.LTC128B.128 [R0+0x21280], [R2.64] ;  /* 0x2128000002009fae */ /* 0x0003e4000b901d4e */
.L_x_799:
[-C--:B-1234-:R-:W-:Y:S01]  /*5560*/  HMMA.16816.F32.BF16 R4, R108, R16.reuse, RZ ;  /* 0x000000106c04723c */ /* 0x09efe200000418ff */
[----:B------:R-:W-:Y:S01]  /*5570*/  LDSM.16.M88.4 R200, [R223+0x1000] ;  /* 0x00100000dfc8783b */ /* 0x000fe20000000200 */
[----:B------:R-:W-:Y:S02]  /*5580*/  UIMAD UR5, UR5, 0x3000, URZ ;  /* 0x00003000050578a4 */ /* 0x000fe4000f8e023f */
[----:B------:R-:W-:Y:S01]  /*5590*/  UISETP.GE.AND UP0, UPT, UR11, UR8, UPT ;  /* 0x000000080b00728c */ /* 0x000fe2000bf06270 */
[----:B------:R-:W1:Y:S01]  /*55a0*/  LDSM.16.MT88.4 R204, [R222+0x1000] ;  /* 0x00100000decc783b */ /* 0x000e620000004200 */
[----:B------:R-:W-:Y:S02]  /*55b0*/  UISETP.GE.AND UP1, UPT, UR12, 0x1, UPT ;  /* 0x000000010c00788c */ /* 0x000fe4000bf26270 */
[C---:B------:R-:W-:Y:S01]  /*55c0*/  HMMA.16816.F32.BF16 R8, R172.reuse, R16, RZ ;  /* 0x00000010ac08723c */ /* 0x040fe200000418ff */
[----:B------:R-:W2:Y:S01]  /*55d0*/  LDSM.16.M88.4 R208, [R223+0x1400] ;  /* 0x00140000dfd0783b */ /* 0x000ea20000000200 */
[----:B------:R-:W-:Y:S02]  /*55e0*/  UIADD3 UR6, UR4, 0x1, URZ ;  /* 0x0000000104067890 */ /* 0x000fe4000fffe03f */
[----:B------:R-:W-:Y:S01]  /*55f0*/  IMAD.U32 R2, RZ, RZ, UR5 ;  /* 0x00000005ff027e24 */ /* 0x000fe2000f8e00ff */
[----:B------:R-:W-:Y:S01]  /*5600*/  LDSM.16.M88.4 R212, [R223+0x2400] ;  /* 0x00240000dfd4783b */ /* 0x000fe20000000200 */
[----:B------:R-:W-:Y:S01]  /*5610*/  IADD3 R0, P0, R244, UR5, RZ ;  /* 0x00000005f4007c10 */ /* 0x000fe2000ff1e0ff */
[----:B------:R-:W-:Y:S01]  /*5620*/  UIADD3 UR5, UR12, 0x1, URZ ;  /* 0x000000010c057890 */ /* 0x000fe2000fffe03f */
[-C--:B------:R-:W-:Y:S01]  /*5630*/  HMMA.16816.F32.BF16 R12, R172, R18.reuse, RZ ;  /* 0x00000012ac0c723c */ /* 0x080fe200000418ff */
[----:B------:R-:W0:Y:S01]  /*5640*/  LDGDEPBAR ;  /* 0x00000000000079af */ /* 0x000e220000000000 */
[----:B------:R-:W-:Y:S02]  /*5650*/  UISETP.GE.AND UP2, UPT, UR4, 0x1, UPT ;  /* 0x000000010400788c */ /* 0x000fe4000bf46270 */
[----:B------:R-:W-:Y:S01]  /*5660*/  LEA.HI.X.SX32 R2, R2, R251, 0x1, P0 ;  /* 0x000000fb02027211 */ /* 0x000fe200000f0eff */
[----:B------:R-:W-:Y:S03]  /*5670*/  USEL UR12, UR5, URZ, !UP1 ;  /* 0x0000003f050c7287 */ /* 0x000fe6000c800000 */
[C---:B------:R-:W-:Y:S01]  /*5680*/  HMMA.16816.F32.BF16 R16, R108.reuse, R18, RZ ;  /* 0x000000126c10723c */ /* 0x040fe200000418ff */
[----:B------:R-:W-:Y:S07]  /*5690*/  UMOV UR5, UR11 ;  /* 0x0000000b00057c82 */ /* 0x000fee0008000000 */
[-C--:B------:R-:W-:Y:S08]  /*56a0*/  HMMA.16816.F32.BF16 R20, R108, R96.reuse, RZ ;  /* 0x000000606c14723c */ /* 0x080ff000000418ff */
[C---:B------:R-:W-:Y:S08]  /*56b0*/  HMMA.16816.F32.BF16 R84, R172.reuse, R96, RZ ;  /* 0x00000060ac54723c */ /* 0x040ff000000418ff */
[-C--:B------:R-:W-:Y:S08]  /*56c0*/  HMMA.16816.F32.BF16 R88, R172, R98.reuse, RZ ;  /* 0x00000062ac58723c */ /* 0x080ff000000418ff */
[C---:B------:R-:W-:Y:S08]  /*56d0*/  HMMA.16816.F32.BF16 R92, R108.reuse, R98, RZ ;  /* 0x000000626c5c723c */ /* 0x040ff000000418ff */
[-C--:B------:R-:W-:Y:S08]  /*56e0*/  HMMA.16816.F32.BF16 R96, R108, R176.reuse, RZ ;  /* 0x000000b06c60723c */ /* 0x080ff000000418ff */
[C---:B------:R-:W-:Y:S08]  /*56f0*/  HMMA.16816.F32.BF16 R100, R172.reuse, R176, RZ ;  /* 0x000000b0ac64723c */ /* 0x040ff000000418ff */
[-C--:B------:R-:W-:Y:S01]  /*5700*/  HMMA.16816.F32.BF16 R104, R172, R178.reuse, RZ ;  /* 0x000000b2ac68723c */ /* 0x080fe200000418ff */
[----:B------:R-:W3:Y:S07]  /*5710*/  LDSM.16.MT88.4 R172, [R222+0x3800] ;  /* 0x00380000deac783b */ /* 0x000eee0000004200 */
[----:B------:R-:W-:Y:S01]  /*5720*/  HMMA.16816.F32.BF16 R108, R108, R178, RZ ;  /* 0x000000b26c6c723c */ /* 0x000fe200000418ff */
[----:B------:R-:W4:Y:S07]  /*5730*/  LDSM.16.MT88.4 R176, [R222+0x6000] ;  /* 0x00600000deb0783b */ /* 0x000f2e0000004200 */
        /* <DEDUP_REMOVED lines=27> */
[-C--:B----4-:R-:W-:Y:S08]  /*58f0*/  HMMA.16816.F32.BF16 R96, R200, R176.reuse, R96 ;  /* 0x000000b0c860723c */ /* 0x090ff00000041860 */
[C---:B------:R-:W-:Y:S08]  /*5900*/  HMMA.16816.F32.BF16 R100, R208.reuse, R176, R100 ;  /* 0x000000b0d064723c */ /* 0x040ff00000041864 */
[-C--:B------:R-:W-:Y:S01]  /*5910*/  HMMA.16816.F32.BF16 R104, R208, R178.reuse, R104 ;  /* 0x000000b2d068723c */ /* 0x080fe20000041868 */
[----:B------:R-:W2:Y:S07]  /*5920*/  LDSM.16.MT88.4 R208, [R222+0x4800] ;  /* 0x00480000ded0783b */ /* 0x000eae0000004200 */
[----:B------:R-:W-:Y:S01]  /*5930*/  HMMA.16816.F32.BF16 R108, R200, R178, R108 ;  /* 0x000000b2c86c723c */ /* 0x000fe2000004186c */
[----:B------:R-:W3:Y:S07]  /*5940*/  LDSM.16.MT88.4 R176, [R222+0x7000] ;  /* 0x00700000deb0783b */ /* 0x000eee0000004200 */
[-C--:B-----5:R-:W-:Y:S08]  /*5950*/  HMMA.16816.F32.BF16 R4, R180, R184.reuse, R4 ;  /* 0x000000b8b404723c */ /* 0x0a0ff00000041804 */
        /* <DEDUP_REMOVED lines=38> */
[-C--:B---3--:R-:W-:Y:S03]  /*5bc0*/  HMMA.16816.F32.BF16 R96, R196, R176.reuse, R96 ;  /* 0x000000b0c460723c */ /* 0x088fe60000041860 */
        /* <DEDUP_REMOVED lines=193> */
.L_x_797:
[----:B------:R-:W-:Y:S05]  /*67e0*/  @P1 EXIT ;  /* 0x000000000000194d */ /* 0x000fea0003800000 */
[----:B------:R-:W-:-:S04]  /*67f0*/  ISETP.NE.U32.AND P2, PT, RZ, c[0x0][0x360], PT ;  /* 0x0000d800ff007a0c */ /* 0x000fc80003f45070 */
[----:B------:R-:W-:-:S13]  /*6800*/  ISETP.NE.AND.EX P2, PT, RZ, c[0x0][0x364], PT, P2 ;  /* 0x0000d900ff007a0c */ /* 0x000fda0003f45320 */
[----:B-1----:R-:W-:-:S04]  /*6810*/  @P2 IMAD.MOV.U32 R2, RZ, RZ, 0x4 ;  /* 0x00000004ff022424 */ /* 0x002fc800078e00ff */
[----:B------:R-:W-:-:S05]  /*6820*/  @P2 IMAD.WIDE R2, R252, R2, c[0x0][0x360] ;  /* 0x0000d800fc022625 */ /* 0x000fca00078e0202 */
[----:B------:R1:W2:Y:S01]  /*6830*/  @P2 LDG.E R0, [R2.64] ;  /* 0x0000000e02002981 */ /* 0x0002a2000c1e1900 */
[----:B------:R-:W3:Y:S03]  /*6840*/  S2UR UR5, SR_CTAID.X ;  /* 0x00000000000579c3 */ /* 0x000ee60000002500 */
[----:B------:R-:W4:Y:S04]  /*6850*/  S2R R5, SR_TID.X ;  /* 0x0000000000057919 */ /* 0x000f280000002100 */
[----:B-1----:R-:W1:Y:S01]  /*6860*/  S2R R3, SR_CTAID.Y ;  /* 0x0000000000037919 */ /* 0x002e620000002600 */
[----:B------:R-:W-:Y:S01]  /*6870*/  MOV R2, 0x1 ;  /* 0x0000000100027802 */ /* 0x000fe20000000f00 */
[----:B---3--:R-:W-:Y:S01]  /*6880*/  UIMAD UR5, UR5, 0x3c00, URZ ;  /* 0x00003c00050578a4 */ /* 0x008fe2000f8e023f */
[----:B----4-:R-:W-:Y:S01]  /*6890*/  SHF.R.S32.HI R6, RZ, 0x1f, R5 ;  /* 0x0000001fff067819 */ /* 0x010fe20000011405 */
[----:B------:R-:W-:Y:S01]  /*68a0*/  BAR.SYNC.DEFER_BLOCKING 0x1, 0x100 ;  /* 0x0044000000007b1d */ /* 0x000fe20000010000 */
[----:B------:R-:W-:Y:S01]  /*68b0*/  ISETP.NE.AND P0, PT, R2, c[0x0][0x338], PT ;  /* 0x0000ce0002007a0c */ /* 0x000fe20003f05270 */
[----:B------:R-:W-:-:S12]  /*68c0*/  USHF.R.S32.HI UR4, URZ, 0x1f, UR5 ;  /* 0x0000001f3f047899 */ /* 0x000fd80008011405 */
[----:B-1----:R-:W-:-:S04]  /*68d0*/  @P0 IMAD.HI.U32 R4, R3, c[0x0][0x33c], RZ ;  /* 0x0000cf0003040a27 */ /* 0x002fc800078e00ff */
[----:B--2---:R-:W-:-:S04]  /*68e0*/  @P2 IMAD R0, R252, 0x50, R0 ;  /* 0x00000050fc002824 */ /* 0x004fc800078e0200 */
[----:B------:R-:W-:-:S05]  /*68f0*/  @P2 IMAD.HI R0, R0, 0x66666667, RZ ;  /* 0x6666666700002827 */ /* 0x000fca00078e02ff */
[----:B------:R-:W-:-:S04]  /*6900*/  @P2 SHF.R.U32.HI R2, RZ, 0x1f, R0 ;  /* 0x0000001fff022819 */ /* 0x000fc80000011600 */
[----:B------:R-:W-:Y:S01]  /*6910*/  @P2 LEA.HI.SX32 R2, R0, R2, 0x1b ;  /* 0x0000000200022211 */ /* 0x000fe200078fdaff */
[----:B------:R-:W-:Y:S01]  /*6920*/  IMAD.MOV.U32 R0, RZ, RZ, R3 ;  /* 0x000000ffff007224 */ /* 0x000fe200078e0003 */
[----:B------:R-:W-:-:S03]  /*6930*/  @P0 SHF.R.U32.HI R0, RZ, c[0x0][0x340], R4 ;  /* 0x0000d000ff000a19 */ /* 0x000fc60000011604 */
[----:B------:R-:W-:Y:S01]  /*6940*/  @P2 IMAD R2, R2, 0x3c00, RZ ;  /* 0x00003c0002022824 */ /* 0x000fe200078e02ff */
[----:B------:R-:W-:-:S04]  /*6950*/  SHF.R.S32.HI R4, RZ, 0x1f, R0 ;  /* 0x0000001fff047819 */ /* 0x000fc80000011400 */
[----:B------:R-:W-:Y:S02]  /*6960*/  @P2 SHF.R.S32.HI R3, RZ, 0x1f, R2 ;  /* 0x0000001fff032819 */ /* 0x000fe40000011402 */
[----:B------:R-:W-:-:S06]  /*6970*/  @!P2 CS2R R2, SRZ ;  /* 0x000000000002a805 */ /* 0x000fcc000001ff00 */
[----:B------:R-:W-:Y:S01]  /*6980*/  IADD3 R2, P1, P0, R2, UR5, R5 ;  /* 0x0000000502027c10 */ /* 0x000fe2000f83e005 */
[C---:B------:R-:W-:Y:S02]  /*6990*/  IMAD R5, R4.reuse, c[0x0][0x328], RZ ;  /* 0x0000ca0004057a24 */ /* 0x040fe400078e02ff */
[----:B------:R-:W-:Y:S01]  /*69a0*/  IMAD R4, R4, c[0x0][0x300], RZ ;  /* 0x0000c00004047a24 */ /* 0x000fe200078e02ff */
[----:B------:R-:W-:Y:S01]  /*69b0*/  IADD3.X R3, R3, UR4, R6, P1, P0 ;  /* 0x0000000403037c10 */ /* 0x000fe20008fe0406 */
[C---:B------:R-:W-:Y:S01]  /*69c0*/  IMAD R7, R0.reuse, c[0x0][0x32c], R5 ;  /* 0x0000cb0000077a24 */ /* 0x040fe200078e0205 */
[----:B------:R-:W-:Y:S01]  /*69d0*/  SHF.R.S32.HI R6, RZ, 0x1f, R252 ;  /* 0x0000001fff067819 */ /* 0x000fe200000114fc */
[C---:B------:R-:W-:Y:S02]  /*69e0*/  IMAD R8, R0.reuse, c[0x0][0x304], R4 ;  /* 0x0000c10000087a24 */ /* 0x040fe400078e0204 */
[----:B------:R-:W-:-:S04]  /*69f0*/  IMAD.WIDE.U32 R4, R0, c[0x0][0x328], R2 ;  /* 0x0000ca0000047a25 */ /* 0x000fc800078e0002 */
[----:B------:R-:W-:Y:S01]  /*6a00*/  IMAD.WIDE.U32 R2, R0, c[0x0][0x300], R2 ;  /* 0x0000c00000027a25 */ /* 0x000fe200078e0002 */
[----:B------:R-:W-:Y:S02]  /*6a10*/  SEL R0, R6, RZ, !P2 ;  /* 0x000000ff06007207 */ /* 0x000fe40005000000 */
[----:B------:R-:W-:Y:S01]  /*6a20*/  IADD3 R5, R5, R7, RZ ;  /* 0x0000000705057210 */ /* 0x000fe20007ffe0ff */
[----:B------:R-:W-:Y:S01]  /*6a30*/  IMAD.IADD R3, R3, 0x1, R8 ;  /* 0x0000000103037824 */ /* 0x000fe200078e0208 */
[----:B------:R-:W-:Y:S01]  /*6a40*/  SEL R6, R252, RZ, !P2 ;  /* 0x000000fffc067207 */ /* 0x000fe20005000000 */
[C---:B------:R-:W-:Y:S02]  /*6a50*/  IMAD R10, R0.reuse, c[0x0][0x330], RZ ;  /* 0x0000cc00000a7a24 */ /* 0x040fe400078e02ff */
[----:B------:R-:W-:Y:S02]  /*6a60*/  IMAD R0, R0, c[0x0][0x308], RZ ;  /* 0x0000c20000007a24 */ /* 0x000fe400078e02ff */
[----:B------:R-:W-:-:S02]  /*6a70*/  IMAD R10, R6, c[0x0][0x334], R10 ;  /* 0x0000cd00060a7a24 */ /* 0x000fc400078e020a */
[----:B------:R-:W-:-:S04]  /*6a80*/  IMAD.WIDE.U32 R8, R6, c[0x0][0x330], R4 ;  /* 0x0000cc0006087a25 */ /* 0x000fc800078e0004 */
[----:B------:R-:W-:Y:S01]  /*6a90*/  IMAD R0, R6, c[0x0][0x30c], R0 ;  /* 0x0000c30006007a24 */ /* 0x000fe200078e0200 */
[----:B------:R-:W-:Y:S01]  /*6aa0*/  LEA R4, P1, R8, c[0x0][0x310], 0x2 ;  /* 0x0000c40008047a11 */ /* 0x000fe200078210ff */
[----:B------:R-:W-:Y:S01]  /*6ab0*/  IMAD.WIDE.U32 R6, R6, c[0x0][0x308], R2 ;  /* 0x0000c20006067a25 */ /* 0x000fe200078e0002 */
[----:B------:R-:W-:-:S03]  /*6ac0*/  IADD3 R3, R9, R10, RZ ;  /* 0x0000000a09037210 */ /* 0x000fc60007ffe0ff */
[----:B------:R-:W-:Y:S01]  /*6ad0*/  IMAD.IADD R0, R7, 0x1, R0 ;  /* 0x0000000107007824 */ /* 0x000fe200078e0200 */
[----:B------:R-:W-:Y:S02]  /*6ae0*/  LEA.HI.X R5, R8, c[0x0][0x314], R3, 0x2, P1 ;  /* 0x0000c50008057a11 */ /* 0x000fe400008f1403 */
[----:B------:R-:W-:-:S03]  /*6af0*/  LEA R2, P0, R6, c[0x0][0x2e8], 0x2 ;  /* 0x0000ba0006027a11 */ /* 0x000fc600078010ff */
        /* <DEDUP_REMOVED lines=122> */
.L_x_801:
        /* <DEDUP_REMOVED lines=14> */
.L_x_1408:


//--------------------- .text._ZN7cutlass13device_kernelIN5flash19enable_sm80_to_sm89INS1_16FlashAttnBwdSm80INS1_25CollectiveMainloopBwdSm80ILi2ELi1EN4cute5tupleIJNS5_1CILi64EEENS7_ILi80EEENS7_ILi192EEEEEENS_10bfloat16_tEfNS_4arch4Sm80ELb0ELb0ELb1ELb1ELb1ELb0ELb1ELb0ELi2ELi4ELi2ELi2ELb0EEENS1_24CollectiveEpilogueBwdGQAISB_fSE_Li256ELb1ELb1EEENS1_19SingleTileSchedulerILb1ELb0ELb0ELi80EEEEEEEEEvNT_6ParamsE --------------------------
	.section	.text._ZN7cutlass13device_kernelIN5flash19enable_sm80_to_sm89INS1_16FlashAttnBwdSm80INS1_25CollectiveMainloopBwdSm80ILi2ELi1EN4cute5tupleIJNS5_1CILi64EEENS7_ILi80EEENS7_ILi192EEEEEENS_10bfloat16_tEfNS_4arch4Sm80ELb0ELb0ELb1ELb1ELb1ELb0ELb1ELb0ELi2ELi4ELi2ELi2ELb0EEENS1_24CollectiveEpilogueBwdGQAISB_fSE_Li256ELb1ELb1EEENS1_19SingleTileSchedulerILb1ELb0ELb0ELi80EEEEEEEEEvNT_6ParamsE,"ax",@progbits
	.sectioninfo	@"SHI_REGISTERS=254"
	.align	128
.text._ZN7cutlass13device_kernelIN5flash19enable_sm80_to_sm89INS1_16FlashAttnBwdSm80INS1_25CollectiveMainloopBwdSm80ILi2ELi1EN4cute5tupleIJNS5_1CILi64EEENS7_ILi80EEENS7_ILi192EEEEEENS_10bfloat16_tEfNS_4arch4Sm80ELb0ELb0ELb1ELb1ELb1ELb0ELb1ELb0ELi2ELi4ELi2ELi2ELb0EEENS1_24CollectiveEpilogueBwdGQAISB_fSE_Li256ELb1ELb1EEENS1_19SingleTileSchedulerILb1ELb0ELb0ELi80EEEEEEEEEvNT_6ParamsE:
        .type           _ZN7cutlass13device_kernelIN5flash19enable_sm80_to_sm89INS1_16FlashAttnBwdSm80INS1_25CollectiveMainloopBwdSm80ILi2ELi1EN4cute5tupleIJNS5_1CILi64EEENS7_ILi80EEENS7_ILi192EEEEEENS_10bfloat16_tEfNS_4arch4Sm80ELb0ELb0ELb1ELb1ELb1ELb0ELb1ELb0ELi2ELi4ELi2ELi2ELb0EEENS1_24CollectiveEpilogueBwdGQAISB_fSE_Li256ELb1ELb1EEENS1_19SingleTileSchedulerILb1ELb0ELb0ELi80EEEEEEEEEvNT_6ParamsE,@function
        .size           _ZN7cutlass13device_kernelIN5flash19enable_sm80_to_sm89INS1_16FlashAttnBwdSm80INS1_25CollectiveMainloopBwdSm80ILi2ELi1EN4cute5tupleIJNS5_1CILi64EEENS7_ILi80EEENS7_ILi192EEEEEENS_10bfloat16_tEfNS_4arch4Sm80ELb0ELb0ELb1ELb1ELb1ELb0ELb1ELb0ELi2ELi4ELi2ELi2ELb0EEENS1_24CollectiveEpilogueBwdGQAISB_fSE_Li256ELb1ELb1EEENS1_19SingleTileSchedulerILb1ELb0ELb0ELi80EEEEEEEEEvNT_6ParamsE,(.L_x_1409 - _ZN7cutlass13device_kernelIN5flash19enable_sm80_to_sm89INS1_16FlashAttnBwdSm80INS1_25CollectiveMainloopBwdSm80ILi2ELi1EN4cute5tupleIJNS5_1CILi64EEENS7_ILi80EEENS7_ILi192EEEEEENS_10bfloat16_tEfNS_4arch4Sm80ELb0ELb0ELb1ELb1ELb1ELb0ELb1ELb0ELi2ELi4ELi2ELi2ELb0EEENS1_24CollectiveEpilogueBwdGQAISB_fSE_Li256ELb1ELb1EEENS1_19SingleTileSchedulerILb1ELb0ELb0ELi80EEEEEEEEEvNT_6ParamsE)
        .other          _ZN7cutlass13device_kernelIN5flash19enable_sm80_to_sm89INS1_16FlashAttnBwdSm80INS1_25CollectiveMainloopBwdSm80ILi2ELi1EN4cute5tupleIJNS5_1CILi64EEENS7_ILi80EEENS7_ILi192EEEEEENS_10bfloat16_tEfNS_4arch4Sm80ELb0ELb0ELb1ELb1ELb1ELb0ELb1ELb0ELi2ELi4ELi2ELi2ELb0EEENS1_24CollectiveEpilogueBwdGQAISB_fSE_Li256ELb1ELb1EEENS1_19SingleTileSchedulerILb1ELb0ELb0ELi80EEEEEEEEEvNT_6ParamsE,@"STO_CUDA_ENTRY STV_DEFAULT"
_ZN7cutlass13device_kernelIN5flash19enable_sm80_to_sm89INS1_16FlashAttnBwdSm80INS1_25CollectiveMainloopBwdSm80ILi2ELi1EN4cute5tupleIJNS5_1CILi64EEENS7_ILi80EEENS7_ILi192EEEEEENS_10bfloat16_tEfNS_4arch4Sm80ELb0ELb0ELb1ELb1ELb1ELb0ELb1ELb0ELi2ELi4ELi2ELi2ELb0EEENS1_24CollectiveEpilogueBwdGQAISB_fSE_Li256ELb1ELb1EEENS1_19SingleTileSchedulerILb1ELb0ELb0ELi80EEEEEEEEEvNT_6ParamsE:
        /* <DEDUP_REMOVED lines=17> */
.L_x_803:
        /* <DEDUP_REMOVED lines=8> */
.L_x_805:
[----:B------:R-:W-:Y:S02]  /*0190*/  MOV R4, c[0x0][0x3ac] ;  /* 0x0000eb0000047a02 */ /* 0x000fe40000000f00 */
.L_x_804:
[----:B------:R-:W-:-:S05]  /*01a0*/  IMAD R3, R2, 0x50, RZ ;  /* 0x0000005002037824 */ /* 0x000fca00078e02ff */
[----:B-----5:R-:W-:-:S04]  /*01b0*/  ISETP.GE.AND P0, PT, R3, R4, PT ;  /* 0x000000040300720c */ /* 0x020fc80003f06270 */
[----:B------:R-:W-:Y:S01]  /*01c0*/  SEL R239, R239, 0xffffffff, !P0 ;  /* 0xffffffffefef7807 */ /* 0x000fe20004000000 */
[----:B------:R-:W-:Y:S05]  /*01d0*/  BRA `(.L_x_806) ;  /* 0x0000011000007947 */ /* 0x000fea0003800000 */
.L_x_802:
[----:B---34-:R-:W-:-:S04]  /*01e0*/  ISETP.NE.U32.AND P0, PT, RZ, c[0x0][0x3c8], PT ;  /* 0x0000f200ff007a0c */ /* 0x018fc80003f05070 */
[----:B------:R-:W-:-:S13]  /*01f0*/  ISETP.NE.AND.EX P0, PT, RZ, c[0x0][0x3cc], PT, P0 ;  /* 0x0000f300ff007a0c */ /* 0x000fda0003f05300 */
[----:B------:R-:W-:Y:S05]  /*0200*/  @!P0 BRA `(.L_x_807) ;  /* 0x0000002000008947 */ /* 0x000fea0003800000 */
[----:B------:R1:W5:Y:S01]  /*0210*/  LDG.E R4, [R4.64] ;  /* 0x0000000e04047981 */ /* 0x000362000c1e1900 */
[----:B------:R-:W-:Y:S05]  /*0220*/  BRA `(.L_x_808) ;  /* 0x0000009000007947 */ /* 0x000fea0003800000 */
.L_x_807:
        /* <DEDUP_REMOVED lines=8> */
.L_x_809:
[----:B------:R-:W-:Y:S02]  /*02b0*/  MOV R4, c[0x0][0x3ac] ;  /* 0x0000eb0000047a02 */ /* 0x000fe40000000f00 */
.L_x_808:
[----:B------:R-:W-:-:S05]  /*02c0*/  IMAD R3, R2, 0x50, RZ ;  /* 0x0000005002037824 */ /* 0x000fca00078e02ff */
[----:B-----5:R-:W-:-:S04]  /*02d0*/  ISETP.GE.AND P0, PT, R3, R4, PT ;  /* 0x000000040300720c */ /* 0x020fc80003f06270 */
[----:B------:R-:W-:-:S04]  /*02e0*/  SEL R239, R239, 0xffffffff, !P0 ;  /* 0xffffffffefef7807 */ /* 0x000fc80004000000 */
.L_x_806:
        /* <DEDUP_REMOVED lines=10> */
[CC--:B------:R-:W-:Y:S02]  /*0390*/  @P0 IMAD.WIDE R6, R239.reuse, R12.reuse, c[0x0][0x2d8] ;  /* 0x0000b600ef060625 */ /* 0x0c0fe400078e020c */
[----:B------:R-:W3:Y:S02]  /*03a0*/  @P4 LDG.E R11, [R16.64] ;  /* 0x0000000e100b4981 */ /* 0x000ee4000c1e1900 */
[C---:B------:R-:W-:Y:S02]  /*03b0*/  IMAD.WIDE R14, R239.reuse, R12, c[0x0][0x2d0] ;  /* 0x0000b400ef0e7625 */ /* 0x040fe400078e020c */
[----:B------:R4:W5:Y:S04]  /*03c0*/  @P0 LDG.E R10, [R6.64] ;  /* 0x0000000e060a0981 */ /* 0x000968000c1e1900 */
[----:B-1----:R-:W3:Y:S01]  /*03d0*/  @P3 LDG.E R5, [R14.64] ;  /* 0x0000000e0e053981 */ /* 0x002ee2000c1e1900 */
[----:B------:R-:W-:Y:S01]  /*03e0*/  ULDC UR12, c[0x0][0x168] ;  /* 0x00005a00000c7ab9 */ /* 0x000fe20000000800 */
[----:B------:R-:W-:Y:S01]  /*03f0*/  CS2R R8, SRZ ;  /* 0x0000000000087805 */ /* 0x000fe2000001ff00 */
[----:B----4-:R-:W-:Y:S01]  /*0400*/  CS2R R6, SRZ ;  /* 0x0000000000067805 */ /* 0x010fe2000001ff00 */
[----:B--2---:R-:W-:-:S05]  /*0410*/  @P4 IMAD R4, R239, 0x40, R4 ;  /* 0x00000040ef044824 */ /* 0x004fca00078e0204 */
[----:B------:R-:W-:-:S04]  /*0420*/  @P4 SHF.R.S32.HI R3, RZ, 0x1f, R4 ;  /* 0x0000001fff034819 */ /* 0x000fc80000011404 */
[----:B------:R-:W-:Y:S01]  /*0430*/  @P4 LEA.HI R3, R3, R4, RZ, 0x6 ;  /* 0x0000000403034211 */ /* 0x000fe200078f30ff */
[----:B-----5:R1:W2:Y:S01]  /*0440*/  @P0 R2UR UR12, R10 ;  /* 0x000000000a0c03c2 */ /* 0x0202a200000e0000 */
[----:B------:R-:W-:Y:S01]  /*0450*/  IMAD.MOV.U32 R4, RZ, RZ, RZ ;  /* 0x000000ffff047224 */ /* 0x000fe200078e00ff */
[--C-:B---3--:R-:W-:Y:S01]  /*0460*/  @P4 SHF.R.S32.HI R7, RZ, 0x1f, R11.reuse ;  /* 0x0000001fff074819 */ /* 0x108fe2000001140b */
[----:B------:R-:W-:Y:S01]  /*0470*/  @P4 IMAD.MOV.U32 R6, RZ, RZ, R11 ;  /* 0x000000ffff064224 */ /* 0x000fe200078e000b */
[----:B------:R-:W-:Y:S01]  /*0480*/  @P4 LOP3.LUT R4, R3, 0xffffffc0, RZ, 0xc0, !PT ;  /* 0xffffffc003044812 */ /* 0x000fe200078ec0ff */
[----:B------:R-:W-:Y:S01]  /*0490*/  IMAD.MOV.U32 R3, RZ, RZ, c[0x0][0x198] ;  /* 0x00006600ff037624 */ /* 0x000fe200078e00ff */
[--C-:B------:R-:W-:Y:S01]  /*04a0*/  @P3 SHF.R.S32.HI R9, RZ, 0x1f, R5.reuse ;  /* 0x0000001fff093819 */ /* 0x100fe20000011405 */
[----:B------:R-:W-:Y:S01]  /*04b0*/  @P3 IMAD.MOV.U32 R8, RZ, RZ, R5 ;  /* 0x000000ffff083224 */ /* 0x000fe200078e0005 */
[----:B-12---:R-:W-:Y:S05]  /*04c0*/  @P0 BRA `(.L_x_810) ;  /* 0x0000006000000947 */ /* 0x006fea0003800000 */
[----:B------:R-:W-:Y:S05]  /*04d0*/  @!P4 BRA `(.L_x_810) ;  /* 0x000000500000c947 */ /* 0x000fea0003800000 */
[----:B------:R-:W2:Y:S04]  /*04e0*/  LDG.E R10, [R16.64] ;  /* 0x0000000e100a7981 */ /* 0x000ea8000c1e1900 */
[----:B------:R-:W3:Y:S01]  /*04f0*/  LDG.E R5, [R16.64+0x4] ;  /* 0x0000040e10057981 */ /* 0x000ee2000c1e1900 */
[----:B--2---:R-:W1:Y:S08]  /*0500*/  R2UR UR12, R10 ;  /* 0x000000000a0c73c2 */ /* 0x004e7000000e0000 */
[----:B---3--:R-:W1:Y:S02]  /*0510*/  R2UR UR4, R5 ;  /* 0x00000000050473c2 */ /* 0x008e6400000e0000 */
[----:B-1----:R-:W-:-:S06]  /*0520*/  UIADD3 UR12, -UR12, UR4, URZ ;  /* 0x000000040c0c7290 */ /* 0x002fcc000fffe13f */
.L_x_810:
[----:B------:R-:W-:-:S04]  /*0530*/  ISETP.NE.U32.AND P0, PT, RZ, c[0x0][0x2e0], PT ;  /* 0x0000b800ff007a0c */ /* 0x000fc80003f05070 */
[----:B------:R-:W-:-:S13]  /*0540*/  ISETP.NE.AND.EX P0, PT, RZ, c[0x0][0x2e4], PT, P0 ;  /* 0x0000b900ff007a0c */ /* 0x000fda0003f05300 */
[----:B------:R-:W-:Y:S05]  /*0550*/  @!P0 BRA `(.L_x_811) ;  /* 0x0000003000008947 */ /* 0x000fea0003800000 */
[----:B------:R-:W-:-:S05]  /*0560*/  IMAD.WIDE R12, R239, R12, c[0x0][0x2e0] ;  /* 0x0000b800ef0c7625 */ /* 0x000fca00078e020c */
[----:B------:R1:W5:Y:S01]  /*0570*/  LDG.E R3, [R12.64] ;  /* 0x0000000e0c037981 */ /* 0x000362000c1e1900 */
[----:B------:R-:W-:Y:S05]  /*0580*/  BRA `(.L_x_812) ;  /* 0x0000004000007947 */ /* 0x000fea0003800000 */
.L_x_811:
[----:B------:R-:W-:Y:S05]  /*0590*/  @!P3 BRA `(.L_x_812) ;  /* 0x000000300000b947 */ /* 0x000fea0003800000 */
[----:B------:R-:W2:Y:S04]  /*05a0*/  LDG.E R3, [R14.64] ;  /* 0x0000000e0e037981 */ /* 0x000ea8000c1e1900 */
[----:B------:R-:W2:Y:S02]  /*05b0*/  LDG.E R10, [R14.64+0x4] ;  /* 0x0000040e0e0a7981 */ /* 0x000ea4000c1e1900 */
[----:B--2---:R-:W-:Y:S02]  /*05c0*/  IADD3 R3, -R3, R10, RZ ;  /* 0x0000000a03037210 */ /* 0x004fe40007ffe1ff */
.L_x_812:
        /* <DEDUP_REMOVED lines=67> */
[----:B-1----:R-:W-:Y:S01]  /*0a00*/  SHF.R.S32.HI R12, RZ, 0x1f, R4 ;  /* 0x0000001fff0c7819 */ /* 0x002fe20000011404 */
[----:B------:R-:W-:Y:S01]  /*0a10*/  IMAD.SHL.U32 R13, R232, 0x4, RZ ;  /* 0x00000004e80d7824 */ /* 0x000fe200078e00ff */
[----:B------:R-:W-:Y:S01]  /*0a20*/  ISETP.NE.AND P2, PT, R5, 0x1, PT ;  /* 0x000000010500780c */ /* 0x000fe20003f45270 */
[----:B------:R-:W-:Y:S01]  /*0a30*/  IMAD.MOV.U32 R17, RZ, RZ, R0 ;  /* 0x000000ffff117224 */ /* 0x000fe200078e0000 */
[----:B------:R-:W-:Y:S01]  /*0a40*/  SHF.R.S32.HI R5, RZ, 0x1f, R232 ;  /* 0x0000001fff057819 */ /* 0x000fe200000114e8 */
[----:B------:R-:W-:Y:S01]  /*0a50*/  ULDC.64 UR4, c[0x0][0x1d8] ;  /* 0x0000760000047ab9 */ /* 0x000fe20000000a00 */
[C---:B------:R-:W-:Y:S01]  /*0a60*/  IADD3 R26, P0, R14.reuse, R232, RZ ;  /* 0x000000e80e1a7210 */ /* 0x040fe20007f1e0ff */
[----:B------:R-:W-:Y:S01]  /*0a70*/  USHF.L.U32 UR7, UR4, 0x5, URZ ;  /* 0x0000000504077899 */ /* 0x000fe2000800063f */
[----:B------:R-:W-:Y:S01]  /*0a80*/  IADD3 R36, P1, R13, R4, RZ ;  /* 0x000000040d247210 */ /* 0x000fe20007f3e0ff */
[----:B------:R-:W-:Y:S01]  /*0a90*/  UMOV UR6, 0x5 ;  /* 0x0000000500067882 */ /* 0x000fe20000000000 */
[----:B------:R-:W-:Y:S01]  /*0aa0*/  LEA.HI R10, R5, R232, RZ, 0x3 ;  /* 0x000000e8050a7211 */ /* 0x000fe200078f18ff */
[----:B------:R-:W-:Y:S01]  /*0ab0*/  USHF.L.U64.HI UR5, UR4, UR6, UR5 ;  /* 0x0000000604057299 */ /* 0x000fe20008010205 */
[----:B------:R-:W-:Y:S01]  /*0ac0*/  LEA.HI.X.SX32 R27, R14, R11, 0x1, P0 ;  /* 0x0000000b0e1b7211 */ /* 0x000fe200000f0eff */
[----:B------:R-:W-:Y:S01]  /*0ad0*/  ULDC.64 UR8, c[0x0][0x178] ;  /* 0x00005e0000087ab9 */ /* 0x000fe20000000a00 */
[----:B------:R-:W-:Y:S01]  /*0ae0*/  LEA.HI.X.SX32 R37, R13, R12, 0x1, P1 ;  /* 0x0000000c0d257211 */ /* 0x000fe200008f0eff */
[----:B------:R-:W-:Y:S01]  /*0af0*/  @P2 IMAD.HI.U32 R12, R0, c[0x0][0x24c], RZ ;  /* 0x00009300000c2a27 */ /* 0x000fe200078e00ff */
[----:B------:R-:W-:Y:S01]  /*0b00*/  SHF.R.S32.HI R11, RZ, 0x1f, R0 ;  /* 0x0000001fff0b7819 */ /* 0x000fe20000011400 */
[----:B------:R-:W-:Y:S01]  /*0b10*/  USHF.L.U32 UR11, UR8, 0x5, URZ ;  /* 0x00000005080b7899 */ /* 0x000fe2000800063f */
[----:B------:R-:W-:Y:S01]  /*0b20*/  LOP3.LUT R21, R10, 0xfffffff8, RZ, 0xc0, !PT ;  /* 0xfffffff80a157812 */ /* 0x000fe200078ec0ff */
[----:B------:R-:W-:Y:S01]  /*0b30*/  IMAD.WIDE.U32 R28, R0, c[0x0][0x270], R36 ;  /* 0x00009c00001c7a25 */ /* 0x000fe200078e0024 */
[----:B------:R-:W-:Y:S01]  /*0b40*/  SHF.R.S32.HI R238, RZ, 0x3, R10 ;  /* 0x00000003ffee7819 */ /* 0x000fe2000001140a */
[----:B------:R-:W-:Y:S01]  /*0b50*/  USHF.L.U32 UR10, UR11, 0x1, URZ ;  /* 0x000000010b0a7899 */ /* 0x000fe2000800063f */
[----:B------:R-:W-:Y:S01]  /*0b60*/  @P2 SHF.R.U32.HI R17, RZ, c[0x0][0x250], R12 ;  /* 0x00009400ff112a19 */ /* 0x000fe2000001160c */
[----:B------:R-:W-:Y:S01]  /*0b70*/  IMAD R15, R11, c[0x0][0x270], RZ ;  /* 0x00009c000b0f7a24 */ /* 0x000fe200078e02ff */
[----:B------:R-:W-:Y:S01]  /*0b80*/  SHF.R.S32.HI R19, RZ, 0x1f, R238 ;  /* 0x0000001fff137819 */ /* 0x000fe200000114ee */
[----:B------:R-:W-:Y:S01]  /*0b90*/  IMAD.IADD R4, R232, 0x1, -R21 ;  /* 0x00000001e8047824 */ /* 0x000fe200078e0a15 */
[----:B------:R-:W-:Y:S01]  /*0ba0*/  IADD3 R13, P0, R238, R6, RZ ;  /* 0x00000006ee0d7210 */ /* 0x000fe20007f1e0ff */
[----:B------:R-:W-:Y:S01]  /*0bb0*/  IMAD R34, R0, c[0x0][0x274], R15 ;  /* 0x00009d0000227a24 */ /* 0x000fe200078e020f */
[----:B------:R-:W-:Y:S01]  /*0bc0*/  SHF.R.S32.HI R15, RZ, 0x1f, R17 ;  /* 0x0000001fff0f7819 */ /* 0x000fe20000011411 */
[----:B------:R-:W-:Y:S01]  /*0bd0*/  IMAD.SHL.U32 R22, R4, 0x8, RZ ;  /* 0x0000000804167824 */ /* 0x000fe200078e00ff */
[----:B------:R-:W-:Y:S01]  /*0be0*/  SEL R30, R239, RZ, !P3 ;  /* 0x000000ffef1e7207 */ /* 0x000fe20005800000 */
[----:B------:R-:W-:Y:S01]  /*0bf0*/  IMAD.X R12, R19, 0x1, R7, P0 ;  /* 0x00000001130c7824 */ /* 0x000fe200000e0607 */
[----:B------:R-:W-:Y:S01]  /*0c00*/  IADD3 R20, P0, R238, R8, RZ ;  /* 0x00000008ee147210 */ /* 0x000fe20007f1e0ff */
[----:B------:R-:W-:Y:S01]  /*0c10*/  IMAD R24, R15, c[0x0][0x1e0], RZ ;  /* 0x000078000f187a24 */ /* 0x000fe200078e02ff */
[----:B------:R-:W-:Y:S01]  /*0c20*/  SHF.R.S32.HI R23, RZ, 0x1f, R22 ;  /* 0x0000001fff177819 */ /* 0x000fe20000011416 */
[----:B------:R-:W-:Y:S01]  /*0c30*/  IMAD.WIDE.U32 R36, R0, c[0x0][0x288], R36 ;  /* 0x0000a20000247a25 */ /* 0x000fe200078e0024 */
[----:B------:R-:W-:Y:S01]  /*0c40*/  SHF.R.S32.HI R7, RZ, 0x1f, R239 ;  /* 0x0000001fff077819 */ /* 0x000fe200000114ef */
[----:B------:R-:W-:Y:S01]  /*0c50*/  CS2R R170, SRZ ;  /* 0x0000000000aa7805 */ /* 0x000fe2000001ff00 */
[----:B------:R-:W-:Y:S01]  /*0c60*/  SEL R240, R239, RZ, !P4 ;  /* 0x000000ffeff07207 */ /* 0x000fe20006000000 */
[----:B------:R-:W-:Y:S01]  /*0c70*/  IMAD.X R21, R19, 0x1, R9, P0 ;  /* 0x0000000113157824 */ /* 0x000fe200000e0609 */
[----:B------:R-:W-:Y:S01]  /*0c80*/  SEL R6, R7, RZ, !P3 ;  /* 0x000000ff07067207 */ /* 0x000fe20005800000 */
[----:B------:R-:W-:Y:S01]  /*0c90*/  IMAD R24, R17, c[0x0][0x1e4], R24 ;  /* 0x0000790011187a24 */ /* 0x000fe200078e0218 */
[----:B------:R-:W-:Y:S01]  /*0ca0*/  SEL R7, R7, RZ, !P4 ;  /* 0x000000ff07077207 */ /* 0x000fe20006000000 */
[----:B------:R-:W-:Y:S01]  /*0cb0*/  IMAD.WIDE.U32 R18, R17, c[0x0][0x1e0], R22 ;  /* 0x0000780011127a25 */ /* 0x000fe200078e0016 */
[----:B------:R-:W-:Y:S01]  /*0cc0*/  ISETP.GE.AND P4, PT, R22, c[0x0][0x1cc], PT ;  /* 0x0000730016007a0c */ /* 0x000fe20003f86270 */
[----:B------:R-:W-:Y:S01]  /*0cd0*/  CS2R R168, SRZ ;  /* 0x0000000000a87805 */ /* 0x000fe2000001ff00 */
[----:B------:R-:W-:Y:S01]  /*0ce0*/  LEA.HI R227, R5, R232, RZ, 0x7 ;  /* 0x000000e805e37211 */ /* 0x000fe200078f38ff */
[----:B------:R-:W-:Y:S01]  /*0cf0*/  IMAD.IADD R25, R19, 0x1, R24 ;  /* 0x0000000113197824 */ /* 0x000fe200078e0218 */
[----:B------:R-:W-:Y:S01]  /*0d00*/  CS2R R166, SRZ ;  /* 0x0000000000a67805 */ /* 0x000fe2000001ff00 */
[----:B------:R-:W-:Y:S01]  /*0d10*/  IMAD.SHL.U32 R19, R238, 0x40, RZ ;  /* 0x00000040ee137824 */ /* 0x000fe200078e00ff */
[----:B------:R-:W-:Y:S01]  /*0d20*/  SHF.R.S32.HI R227, RZ, 0x7, R227 ;  /* 0x00000007ffe37819 */ /* 0x000fe200000114e3 */
[----:B------:R-:W-:Y:S01]  /*0d30*/  IMAD R9, R11, c[0x0][0x288], RZ ;  /* 0x0000a2000b097a24 */ /* 0x000fe200078e02ff */
[----:B------:R-:W-:Y:S01]  /*0d40*/  CS2R R164, SRZ ;  /* 0x0000000000a47805 */ /* 0x000fe2000001ff00 */
[----:B------:R-:W-:Y:S01]  /*0d50*/  IMAD.MOV.U32 R24, RZ, RZ, R18 ;  /* 0x000000ffff187224 */ /* 0x000fe200078e0012 */
[----:B------:R-:W-:Y:S01]  /*0d60*/  LOP3.LUT R19, R19, 0x1c0, RZ, 0xc0, !PT ;  /* 0x000001c013137812 */ /* 0x000fe200078ec0ff */
[----:B------:R-:W-:Y:S01]  /*0d70*/  IMAD R32, R0, c[0x0][0x28c], R9 ;  /* 0x0000a30000207a24 */ /* 0x000fe200078e0209 */
[----:B------:R-:W-:Y:S01]  /*0d80*/  LEA.HI R230, R227, R227, RZ, 0x1 ;  /* 0x000000e3e3e67211 */ /* 0x000fe200078f08ff */
[----:B------:R-:W-:Y:S01]  /*0d90*/  IMAD R9, R6, c[0x0][0x1e8], RZ ;  /* 0x00007a0006097a24 */ /* 0x000fe200078e02ff */
[----:B------:R-:W-:Y:S01]  /*0da0*/  LOP3.LUT R8, R19, 0x38, R22, 0xf8, !PT ;  /* 0x0000003813087812 */ /* 0x000fe200078ef816 */
[----:B------:R-:W-:Y:S01]  /*0db0*/  IMAD.IADD R35, R29, 0x1, R34 ;  /* 0x000000011d237824 */ /* 0x000fe200078e0222 */
[----:B------:R-:W-:Y:S01]  /*0dc0*/  SHF.R.U32.HI R19, RZ, 0x3, R19 ;  /* 0x00000003ff137819 */ /* 0x000fe20000011613 */
[----:B------:R-:W-:Y:S01]  /*0dd0*/  IMAD.MOV.U32 R34, RZ, RZ, R28 ;  /* 0x000000ffff227224 */ /* 0x000fe200078e001c */
[----:B------:R-:W-:Y:S01]  /*0de0*/  LOP3.LUT R230, R230, 0xfffffffe, RZ, 0xc0, !PT ;  /* 0xfffffffee6e67812 */ /* 0x000fe200078ec0ff */
[----:B------:R-:W-:Y:S01]  /*0df0*/  IMAD R28, R30, c[0x0][0x1ec], R9 ;  /* 0x00007b001e1c7a24 */ /* 0x000fe200078e0209 */
[----:B------:R-:W-:Y:S01]  /*0e00*/  LOP3.LUT R19, R8, R19, RZ, 0x3c, !PT ;  /* 0x0000001308137212 */ /* 0x000fe200078e3cff */
[----:B------:R-:W-:Y:S01]  /*0e10*/  IMAD.WIDE.U32 R24, R30, c[0x0][0x1e8], R24 ;  /* 0x00007a001e187a25 */ /* 0x000fe200078e0018 */
[----:B------:R-:W-:Y:S01]  /*0e20*/  CS2R R162, SRZ ;  /* 0x0000000000a27805 */ /* 0x000fe2000001ff00 */
[----:B------:R-:W-:Y:S01]  /*0e30*/  CS2R R160, SRZ ;  /* 0x0000000000a07805 */ /* 0x000fe2000001ff00 */
[----:B------:R-:W-:Y:S01]  /*0e40*/  CS2R R158, SRZ ;  /* 0x00000000009e7805 */ /* 0x000fe2000001ff00 */
[----:B------:R-:W-:Y:S01]  /*0e50*/  IMAD.IADD R33, R37, 0x1, R32 ;  /* 0x0000000125217824 */ /* 0x000fe200078e0220 */
[----:B------:R-:W-:Y:S01]  /*0e60*/  CS2R R156, SRZ ;  /* 0x00000000009c7805 */ /* 0x000fe2000001ff00 */
[----:B------:R-:W-:Y:S01]  /*0e70*/  IMAD.MOV.U32 R32, RZ, RZ, R36 ;  /* 0x000000ffff207224 */ /* 0x000fe200078e0024 */
[----:B------:R-:W-:Y:S01]  /*0e80*/  CS2R R154, SRZ ;  /* 0x00000000009a7805 */ /* 0x000fe2000001ff00 */
[----:B------:R-:W-:Y:S01]  /*0e90*/  IMAD R9, R7, c[0x0][0x290], RZ ;  /* 0x0000a40007097a24 */ /* 0x000fe200078e02ff */
[----:B------:R-:W-:Y:S01]  /*0ea0*/  CS2R R152, SRZ ;  /* 0x0000000000987805 */ /* 0x000fe2000001ff00 */
[----:B------:R-:W-:Y:S01]  /*0eb0*/  IMAD.WIDE R20, R2, 0x50, R20 ;  /* 0x0000005002147825 */ /* 0x000fe200078e0214 */
[----:B------:R-:W-:Y:S01]  /*0ec0*/  CS2R R150, SRZ ;  /* 0x0000000000967805 */ /* 0x000fe2000001ff00 */
[----:B------:R-:W-:Y:S01]  /*0ed0*/  CS2R R148, SRZ ;  /* 0x0000000000947805 */ /* 0x000fe2000001ff00 */
[----:B------:R-:W-:Y:S01]  /*0ee0*/  CS2R R146, SRZ ;  /* 0x0000000000927805 */ /* 0x000fe2000001ff00 */
[----:B------:R-:W-:Y:S01]  /*0ef0*/  IMAD.IADD R29, R25, 0x1, R28 ;  /* 0x00000001191d7824 */ /* 0x000fe200078e021c */
[----:B------:R-:W-:Y:S01]  /*0f00*/  CS2R R144, SRZ ;  /* 0x0000000000907805 */ /* 0x000fe2000001ff00 */
[----:B------:R-:W-:Y:S01]  /*0f10*/  IMAD R25, R7, c[0x0][0x278], RZ ;  /* 0x00009e0007197a24 */ /* 0x000fe200078e02ff */
        /* <DEDUP_REMOVED lines=9> */
[----:B------:R-:W-:Y:S01]  /*0fb0*/  IMAD.MOV.U32 R28, RZ, RZ, R24 ;  /* 0x000000ffff1c7224 */ /* 0x000fe200078e0018 */
[----:B------:R-:W-:Y:S01]  /*0fc0*/  LEA R242, P0, R32, c[0x0][0x280], 0x2 ;  /* 0x0000a00020f27a11 */ /* 0x000fe200078010ff */
[----:B------:R-:W-:Y:S01]  /*0fd0*/  IMAD R9, R21, c[0x0][0x1d8], RZ ;  /* 0x0000760015097a24 */ /* 0x000fe200078e02ff */
[----:B------:R-:W-:Y:S01]  /*0fe0*/  CS2R R130, SRZ ;  /* 0x0000000000827805 */ /* 0x000fe2000001ff00 */
[C---:B------:R-:W-:Y:S01]  /*0ff0*/  IMAD R14, R240.reuse, c[0x0][0x27c], R25 ;  /* 0x00009f00f00e7a24 */ /* 0x040fe200078e0219 */
[----:B------:R-:W-:Y:S01]  /*1000*/  CS2R R128, SRZ ;  /* 0x0000000000807805 */ /* 0x000fe2000001ff00 */
[C---:B------:R-:W-:Y:S01]  /*1010*/  IMAD R8, R17.reuse, c[0x0][0x1b4], R8 ;  /* 0x00006d0011087a24 */ /* 0x040fe200078e0208 */
[----:B------:R-:W-:Y:S01]  /*1020*/  CS2R R126, SRZ ;  /* 0x00000000007e7805 */ /* 0x000fe2000001ff00 */
[----:B------:R-:W-:Y:S01]  /*1030*/  IMAD.WIDE.U32 R34, R240, c[0x0][0x278], R34 ;  /* 0x00009e00f0227a25 */ /* 0x000fe200078e0022 */
[----:B------:R-:W-:Y:S01]  /*1040*/  CS2R R124, SRZ ;  /* 0x00000000007c7805 */ /* 0x000fe2000001ff00 */
[----:B------:R-:W-:Y:S01]  /*1050*/  CS2R R122, SRZ ;  /* 0x00000000007a7805 */ /* 0x000fe2000001ff00 */
[----:B------:R-:W-:Y:S01]  /*1060*/  CS2R R120, SRZ ;  /* 0x0000000000787805 */ /* 0x000fe2000001ff00 */
[----:B------:R-:W-:Y:S01]  /*1070*/  IMAD.WIDE.U32 R16, R17, c[0x0][0x1b0], R22 ;  /* 0x00006c0011107a25 */ /* 0x000fe200078e0016 */
[----:B------:R-:W-:Y:S01]  /*1080*/  LEA R244, P1, R34, c[0x0][0x258], 0x2 ;  /* 0x0000960022f47a11 */ /* 0x000fe200078210ff */
[----:B------:R-:W-:Y:S01]  /*1090*/  CS2R R118, SRZ ;  /* 0x0000000000767805 */ /* 0x000fe2000001ff00 */
[----:B------:R-:W-:Y:S01]  /*10a0*/  CS2R R116, SRZ ;  /* 0x0000000000747805 */ /* 0x000fe2000001ff00 */
[----:B------:R-:W-:Y:S01]  /*10b0*/  IMAD.IADD R15, R33, 0x1, R15 ;  /* 0x00000001210f7824 */ /* 0x000fe200078e020f */
[----:B------:R-:W-:Y:S01]  /*10c0*/  CS2R R114, SRZ ;  /* 0x0000000000727805 */ /* 0x000fe2000001ff00 */
[C---:B------:R-:W-:Y:S01]  /*10d0*/  IMAD R9, R20.reuse, c[0x0][0x1dc], R9 ;  /* 0x0000770014097a24 */ /* 0x040fe200078e0209 */
[----:B------:R-:W-:Y:S01]  /*10e0*/  CS2R R112, SRZ ;  /* 0x0000000000707805 */ /* 0x000fe2000001ff00 */
[----:B------:R-:W-:Y:S01]  /*10f0*/  IMAD.WIDE.U32 R28, R20, c[0x0][0x1d8], R28 ;  /* 0x00007600141c7a25 */ /* 0x000fe200078e001c */
[----:B------:R-:W-:Y:S01]  /*1100*/  LEA.HI.X R243, R32, c[0x0][0x284], R15, 0x2, P0 ;  /* 0x0000a10020f37a11 */ /* 0x000fe200000f140f */
[----:B------:R-:W-:Y:S01]  /*1110*/  CS2R R82, SRZ ;  /* 0x0000000000527805 */ /* 0x000fe2000001ff00 */
[----:B------:R-:W-:Y:S01]  /*1120*/  CS2R R80, SRZ ;  /* 0x0000000000507805 */ /* 0x000fe2000001ff00 */
[----:B------:R-:W-:Y:S01]  /*1130*/  IMAD.IADD R14, R35, 0x1, R14 ;  /* 0x00000001230e7824 */ /* 0x000fe200078e020e */
[----:B------:R-:W-:Y:S01]  /*1140*/  LEA R32, P0, R28, c[0x0][0x1c0], 0x1 ;  /* 0x000070001c207a11 */ /* 0x000fe200078008ff */
[----:B------:R-:W-:Y:S01]  /*1150*/  IMAD.IADD R35, R17, 0x1, R8 ;  /* 0x0000000111237824 */ /* 0x000fe200078e0208 */
[----:B------:R-:W-:Y:S01]  /*1160*/  CS2R R78, SRZ ;  /* 0x00000000004e7805 */ /* 0x000fe2000001ff00 */
[----:B------:R-:W-:Y:S01]  /*1170*/  IMAD.IADD R8, R29, 0x1, R9 ;  /* 0x000000011d087824 */ /* 0x000fe200078e0209 */
[----:B------:R-:W-:Y:S01]  /*1180*/  LEA.HI.X R245, R34, c[0x0][0x25c], R14, 0x2, P1 ;  /* 0x0000970022f57a11 */ /* 0x000fe200008f140e */
[----:B------:R-:W-:Y:S01]  /*1190*/  IMAD.MOV.U32 R9, RZ, RZ, c[0x0][0x1d8] ;  /* 0x00007600ff097624 */ /* 0x000fe200078e00ff */
[----:B------:R-:W-:Y:S01]  /*11a0*/  CS2R R76, SRZ ;  /* 0x00000000004c7805 */ /* 0x000fe2000001ff00 */
[----:B------:R-:W-:Y:S01]  /*11b0*/  IMAD R17, R6, c[0x0][0x1b8], RZ ;  /* 0x00006e0006117a24 */ /* 0x000fe200078e02ff */
[----:B------:R-:W-:Y:S01]  /*11c0*/  LEA.HI.X R33, R28, c[0x0][0x1c4], R8, 0x1, P0 ;  /* 0x000071001c217a11 */ /* 0x000fe200000f0c08 */
[----:B------:R-:W-:Y:S01]  /*11d0*/  IMAD.MOV.U32 R6, RZ, RZ, c[0x0][0x1dc] ;  /* 0x00007700ff067624 */ /* 0x000fe200078e00ff */
[----:B------:R-:W-:Y:S01]  /*11e0*/  LEA R28, P0, R9, R32, 0x6 ;  /* 0x00000020091c7211 */ /* 0x000fe200078030ff */
[----:B------:R-:W-:Y:S01]  /*11f0*/  IMAD R24, R12, c[0x0][0x178], RZ ;  /* 0x00005e000c187a24 */ /* 0x000fe200078e02ff */
[----:B------:R-:W-:Y:S01]  /*1200*/  IADD3 R8, R22, 0x80, RZ ;  /* 0x0000008016087810 */ /* 0x000fe20007ffe0ff */
[----:B------:R-:W-:Y:S01]  /*1210*/  IMAD.WIDE.U32 R36, R13, c[0x0][0x178], R22 ;  /* 0x00005e000d247a25 */ /* 0x000fe200078e0016 */
[----:B------:R-:W-:Y:S01]  /*1220*/  LEA.HI.X R29, R9, R33, R6, 0x6, P0 ;  /* 0x00000021091d7211 */ /* 0x000fe200000f3406 */
[----:B------:R-:W-:Y:S01]  /*1230*/  CS2R R74, SRZ ;  /* 0x00000000004a7805 */ /* 0x000fe2000001ff00 */
[----:B------:R-:W-:Y:S01]  /*1240*/  LEA.HI R6, R5, R232, RZ, 0x6 ;  /* 0x000000e805067211 */ /* 0x000fe200078f30ff */
[----:B-----5:R-:W-:Y:S01]  /*1250*/  IMAD.IADD R9, R3, 0x1, -R238 ;  /* 0x0000000103097824 */ /* 0x020fe200078e0aee */
[----:B------:R-:W-:Y:S01]  /*1260*/  ISETP.GE.AND P5, PT, R8, c[0x0][0x1cc], PT ;  /* 0x0000730008007a0c */ /* 0x000fe20003fa6270 */
[----:B------:R-:W-:Y:S01]  /*1270*/  IMAD R24, R13, c[0x0][0x17c], R24 ;  /* 0x00005f000d187a24 */ /* 0x000fe200078e0218 */
[----:B------:R-:W-:Y:S01]  /*1280*/  SHF.R.S32.HI R6, RZ, 0x6, R6 ;  /* 0x00000006ff067819 */ /* 0x000fe20000011406 */
[----:B------:R-:W-:Y:S01]  /*1290*/  IMAD R14, R2, -0x50, R9 ;  /* 0xffffffb0020e7824 */ /* 0x000fe200078e0209 */
[----:B------:R-:W-:Y:S01]  /*12a0*/  IADD3 R9, R22, 0x40, RZ ;  /* 0x0000004016097810 */ /* 0x000fe20007ffe0ff */
[----:B------:R-:W-:Y:S01]  /*12b0*/  IMAD.IADD R25, R37, 0x1, R24 ;  /* 0x0000000125197824 */ /* 0x000fe200078e0218 */
[----:B------:R-:W-:Y:S01]  /*12c0*/  ISETP.GT.AND P0, PT, R232, 0x7f, PT ;  /* 0x0000007fe800780c */ /* 0x000fe20003f04270 */
[----:B------:R-:W-:Y:S01]  /*12d0*/  IMAD.MOV.U32 R34, RZ, RZ, R16 ;  /* 0x000000ffff227224 */ /* 0x000fe200078e0010 */
[----:B------:R-:W-:Y:S01]  /*12e0*/  ISETP.GE.AND P2, PT, R9, c[0x0][0x1cc], PT ;  /* 0x0000730009007a0c */ /* 0x000fe20003f46270 */
[----:B------:R-:W-:Y:S01]  /*12f0*/  IMAD R19, R6, 0x200, R19 ;  /* 0x0000020006137824 */ /* 0x000fe200078e0213 */
[C---:B------:R-:W-:Y:S01]  /*1300*/  ISETP.LT.OR P3, PT, R14.reuse, 0x1, P4 ;  /* 0x000000010e00780c */ /* 0x040fe20002761670 */
[----:B------:R-:W-:Y:S01]  /*1310*/  IMAD.MOV.U32 R24, RZ, RZ, R36 ;  /* 0x000000ffff187224 */ /* 0x000fe200078e0024 */
[C---:B------:R-:W-:Y:S01]  /*1320*/  ISETP.LT.OR P1, PT, R14.reuse, 0x1, P2 ;  /* 0x000000010e00780c */ /* 0x040fe20001721670 */
[----:B------:R-:W-:Y:S01]  /*1330*/  IMAD R15, R11, c[0x0][0x180], RZ ;  /* 0x000060000b0f7a24 */ /* 0x000fe200078e02ff */
[----:B------:R-:W-:Y:S01]  /*1340*/  ISETP.LT.OR P6, PT, R14, 0x1, P5 ;  /* 0x000000010e00780c */ /* 0x000fe20002fc1670 */
[----:B------:R-:W-:Y:S01]  /*1350*/  IMAD R17, R30, c[0x0][0x1bc], R17 ;  /* 0x00006f001e117a24 */ /* 0x000fe200078e0211 */
[----:B------:R-:W-:Y:S01]  /*1360*/  ISETP.LT.OR P4, PT, R14, 0x21, P4 ;  /* 0x000000210e00780c */ /* 0x000fe20002781670 */
[----:B------:R-:W-:Y:S01]  /*1370*/  IMAD.WIDE.U32 R30, R30, c[0x0][0x1b8], R34 ;  /* 0x00006e001e1e7a25 */ /* 0x000fe200078e0022 */
[----:B------:R-:W-:Y:S01]  /*1380*/  ISETP.LT.OR P5, PT, R14, 0x21, P5 ;  /* 0x000000210e00780c */ /* 0x000fe20002fa1670 */
[----:B------:R-:W-:Y:S01]  /*1390*/  CS2R R72, SRZ ;  /* 0x0000000000487805 */ /* 0x000fe2000001ff00 */
[----:B------:R-:W-:Y:S01]  /*13a0*/  CS2R R70, SRZ ;  /* 0x0000000000467805 */ /* 0x000fe2000001ff00 */
[----:B------:R-:W-:Y:S01]  /*13b0*/  IMAD.SHL.U32 R234, R19, 0x2, RZ ;  /* 0x0000000213ea7824 */ /* 0x000fe200078e00ff */
[----:B------:R-:W-:Y:S01]  /*13c0*/  CS2R R68, SRZ ;  /* 0x0000000000447805 */ /* 0x000fe2000001ff00 */
[C---:B------:R-:W-:Y:S01]  /*13d0*/  IMAD R15, R0.reuse, c[0x0][0x184], R15 ;  /* 0x00006100000f7a24 */ /* 0x040fe200078e020f */
[----:B------:R-:W-:Y:S01]  /*13e0*/  CS2R R66, SRZ ;  /* 0x0000000000427805 */ /* 0x000fe2000001ff00 */
[----:B------:R-:W-:Y:S01]  /*13f0*/  IMAD.WIDE.U32 R34, R0, c[0x0][0x180], R24 ;  /* 0x0000600000227a25 */ /* 0x000fe200078e0018 */
[----:B------:R-:W-:Y:S01]  /*1400*/  @!PT LDS RZ, [RZ] ;  /* 0x00000000fffff984 */ /* 0x000fe20000000800 */
[----:B------:R-:W-:Y:S01]  /*1410*/  @!PT LDS RZ, [RZ] ;  /* 0x00000000fffff984 */ /* 0x000fe20000000800 */
[----:B------:R-:W-:Y:S01]  /*1420*/  @!PT LDS RZ, [RZ] ;  /* 0x00000000fffff984 */ /* 0x000fe20000000800 */
[----:B------:R1:W-:Y:S01]  /*1430*/  LDGSTS.E.BYPASS.LTC128B.128 [R234+0x7880], [R32.64], !P3 ;  /* 0x0788000020ea7fae */ /* 0x0003e2000d901d4e */
[----:B------:R-:W-:Y:S01]  /*1440*/  CS2R R64, SRZ ;  /* 0x0000000000407805 */ /* 0x000fe2000001ff00 */
[----:B------:R-:W-:Y:S01]  /*1450*/  CS2R R62, SRZ ;  /* 0x00000000003e7805 */ /* 0x000fe2000001ff00 */
[----:B------:R-:W-:Y:S01]  /*1460*/  IMAD.U32 R16, RZ, RZ, UR7 ;  /* 0x00000007ff107e24 */ /* 0x000fe2000f8e00ff */
[----:B------:R1:W-:Y:S01]  /*1470*/  LDGSTS.E.BYPASS.LTC128B.128 [R234+0xa080], [R32.64+0x80], !P1 ;  /* 0x0a08008020ea7fae */ /* 0x0003e2000c901d4e */
[----:B------:R-:W-:Y:S01]  /*1480*/  IMAD.IADD R35, R35, 0x1, R15 ;  /* 0x0000000123237824 */ /* 0x000fe200078e020f */
[----:B------:R-:W-:Y:S01]  /*1490*/  @!P0 ISETP.GE.AND P1, PT, R14, 0x41, PT ;  /* 0x000000410e00880c */ /* 0x000fe20003f26270 */
[----:B------:R-:W-:Y:S01]  /*14a0*/  IMAD.U32 R15, RZ, RZ, UR5 ;  /* 0x00000005ff0f7e24 */ /* 0x000fe2000f8e00ff */
[----:B------:R-:W-:Y:S01]  /*14b0*/  @!P0 LEA R24, P3, R16, R28, 0x1 ;  /* 0x0000001c10188211 */ /* 0x000fe200078608ff */
[----:B------:R1:W-:Y:S01]  /*14c0*/  LDGSTS.E.BYPASS.LTC128B.128 [R234+0xc880], [R32.64+0x100], !P6 ;  /* 0x0c88010020ea7fae */ /* 0x0003e2000f101d4e */
[----:B------:R-:W-:Y:S01]  /*14d0*/  ISETP.LT.OR P6, PT, R14, 0x21, P2 ;  /* 0x000000210e00780c */ /* 0x000fe200017c1670 */
[----:B------:R-:W-:Y:S01]  /*14e0*/  IMAD R19, R7, c[0x0][0x188], RZ ;  /* 0x0000620007137a24 */ /* 0x000fe200078e02ff */
[----:B------:R-:W-:Y:S01]  /*14f0*/  @!P0 LEA.HI.X R25, R16, R29, R15, 0x1, P3 ;  /* 0x0000001d10198211 */ /* 0x000fe200018f0c0f */
[----:B------:R-:W-:Y:S01]  /*1500*/  IMAD.WIDE.U32 R34, R240, c[0x0][0x188], R34 ;  /* 0x00006200f0227a25 */ /* 0x000fe200078e0022 */
[----:B------:R-:W-:Y:S01]  /*1510*/  @!P0 ISETP.GE.OR P3, PT, R22, c[0x0][0x1cc], !P1 ;  /* 0x0000730016008a0c */ /* 0x000fe20004f66670 */
[----:B------:R2:W-:Y:S01]  /*1520*/  LDGSTS.E.BYPASS.LTC128B.128 [R234+0x8880], [R28.64], !P4 ;  /* 0x088800001cea7fae */ /* 0x0005e2000e101d4e */
[----:B------:R-:W-:Y:S01]  /*1530*/  @!P0 ISETP.LT.OR P2, PT, R14, 0x41, P2 ;  /* 0x000000410e00880c */ /* 0x000fe20001741670 */
[----:B------:R-:W-:Y:S01]  /*1540*/  IMAD R16, R240, c[0x0][0x18c], R19 ;  /* 0x00006300f0107a24 */ /* 0x000fe200078e0213 */
[----:B------:R-:W-:Y:S01]  /*1550*/  @!P0 ISETP.GE.OR P1, PT, R8, c[0x0][0x1cc], !P1 ;  /* 0x0000730008008a0c */ /* 0x000fe20004f26670 */
[----:B------:R-:W-:Y:S01]  /*1560*/  IMAD R15, R21, c[0x0][0x1a8], RZ ;  /* 0x00006a00150f7a24 */ /* 0x000fe200078e02ff */
[----:B------:R-:W-:Y:S01]  /*1570*/  LEA R250, P4, R34, c[0x0][0x160], 0x1 ;  /* 0x0000580022fa7a11 */ /* 0x000fe200078808ff */
[----:B------:R-:W-:Y:S01]  /*1580*/  IMAD.IADD R16, R35, 0x1, R16 ;  /* 0x0000000123107824 */ /* 0x000fe200078e0210 */
[----:B------:R-:W-:Y:S01]  /*1590*/  ULDC.64 UR4, c[0x0][0x1a8] ;  /* 0x00006a0000047ab9 */ /* 0x000fe20000000a00 */
[----:B------:R-:W-:Y:S01]  /*15a0*/  IMAD.IADD R31, R31, 0x1, R17 ;  /* 0x000000011f1f7824 */ /* 0x000fe200078e0211 */
[----:B------:R2:W-:Y:S01]  /*15b0*/  LDGSTS.E.BYPASS.LTC128B.128 [R234+0xb080], [R28.64+0x80], !P6 ;  /* 0x0b0800801cea7fae */ /* 0x0005e2000f101d4e */
[----:B------:R-:W-:Y:S01]  /*15c0*/  ISETP.GE.AND P6, PT, R22, c[0x0][0x19c], PT ;  /* 0x0000670016007a0c */ /* 0x000fe20003fc6270 */
[----:B------:R-:W-:Y:S01]  /*15d0*/  IMAD R15, R20, c[0x0][0x1ac], R15 ;  /* 0x00006b00140f7a24 */ /* 0x000fe200078e020f */
[----:B------:R-:W-:Y:S01]  /*15e0*/  LEA.HI.X R251, R34, c[0x0][0x164], R16, 0x1, P4 ;  /* 0x0000590022fb7a11 */ /* 0x000fe200020f0c10 */
[----:B------:R2:W-:Y:S01]  /*15f0*/  LDGSTS.E.BYPASS.LTC128B.128 [R234+0xd880], [R28.64+0x100], !P5 ;  /* 0x0d8801001cea7fae */ /* 0x0005e2000e901d4e */
[----:B------:R-:W-:Y:S01]  /*1600*/  ISETP.GE.AND P5, PT, R9, c[0x0][0x19c], PT ;  /* 0x0000670009007a0c */ /* 0x000fe20003fa6270 */
[----:B------:R-:W-:Y:S01]  /*1610*/  IMAD.WIDE.U32 R20, R20, c[0x0][0x1a8], R30 ;  /* 0x00006a0014147a25 */ /* 0x000fe200078e001e */
[----:B------:R-:W-:Y:S01]  /*1620*/  ISETP.LT.OR P4, PT, R14, 0x1, P6 ;  /* 0x000000010e00780c */ /* 0x000fe20003781670 */
[----:B------:R3:W-:Y:S01]  /*1630*/  @!P0 LDGSTS.E.BYPASS.LTC128B.128 [R234+0x9880], [R24.64], !P3 ;  /* 0x0988000018ea8fae */ /* 0x0007e2000d901d4e */
[----:B------:R-:W-:Y:S01]  /*1640*/  USHF.L.U32 UR7, UR4, 0x5, URZ ;  /* 0x0000000504077899 */ /* 0x000fe2000800063f */
[----:B------:R-:W-:Y:S01]  /*1650*/  IMAD.IADD R15, R21, 0x1, R15 ;  /* 0x00000001150f7824 */ /* 0x000fe200078e020f */
[----:B------:R-:W-:Y:S01]  /*1660*/  LEA R30, P3, R20, c[0x0][0x190], 0x1 ;  /* 0x00006400141e7a11 */ /* 0x000fe200078608ff */
[----:B------:R3:W-:Y:S01]  /*1670*/  @!P0 LDGSTS.E.BYPASS.LTC128B.128 [R234+0xc080], [R24.64+0x80], !P2 ;  /* 0x0c08008018ea8fae */ /* 0x0007e2000d101d4e */
[----:B------:R-:W-:Y:S01]  /*1680*/  ISETP.LT.OR P2, PT, R14, 0x1, P5 ;  /* 0x000000010e00780c */ /* 0x000fe20002f41670 */
[----:B------:R-:W-:Y:S01]  /*1690*/  IMAD.MOV.U32 R16, RZ, RZ, c[0x0][0x1ac] ;  /* 0x00006b00ff107624 */ /* 0x000fe200078e00ff */
[----:B------:R-:W-:Y:S01]  /*16a0*/  LEA.HI.X R31, R20, c[0x0][0x194], R15, 0x1, P3 ;  /* 0x00006500141f7a11 */ /* 0x000fe200018f0c0f */
[----:B------:R3:W-:Y:S01]  /*16b0*/  @!P0 LDGSTS.E.BYPASS.LTC128B.128 [R234+0xe880], [R24.64+0x100], !P1 ;  /* 0x0e88010018ea8fae */ /* 0x0007e2000c901d4e */
[----:B------:R-:W-:Y:S01]  /*16c0*/  ISETP.GE.AND P1, PT, R8, c[0x0][0x19c], PT ;  /* 0x0000670008007a0c */ /* 0x000fe20003f26270 */
[----:B------:R-:W-:Y:S01]  /*16d0*/  IMAD.MOV.U32 R15, RZ, RZ, c[0x0][0x1a8] ;  /* 0x00006a00ff0f7624 */ /* 0x000fe200078e00ff */
[----:B------:R-:W-:Y:S01]  /*16e0*/  USHF.L.U64.HI UR5, UR4, UR6, UR5 ;  /* 0x0000000604057299 */ /* 0x000fe20008010205 */
[----:B------:R4:W-:Y:S01]  /*16f0*/  LDGSTS.E.BYPASS.LTC128B.128 [R234+0x80], [R30.64], !P4 ;  /* 0x000800001eea7fae */ /* 0x0009e2000e101d4e */
[----:B------:R-:W-:Y:S01]  /*1700*/  ISETP.LT.OR P3, PT, R14, 0x1, P1 ;  /* 0x000000010e00780c */ /* 0x000fe20000f61670 */
[----:B------:R-:W-:Y:S01]  /*1710*/  IMAD R12, R12, c[0x0][0x208], RZ ;  /* 0x000082000c0c7a24 */ /* 0x000fe200078e02ff */
[C---:B------:R-:W-:Y:S01]  /*1720*/  ISETP.LT.OR P4, PT, R14.reuse, 0x21, P6 ;  /* 0x000000210e00780c */ /* 0x040fe20003781670 */
[----:B------:R-:W-:Y:S01]  /*1730*/  IMAD.WIDE.U32 R20, R13, c[0x0][0x208], R22 ;  /* 0x000082000d147a25 */ /* 0x000fe200078e0016 */
[----:B------:R-:W-:Y:S01]  /*1740*/  @!P0 ISETP.LT.OR P6, PT, R14, 0x41, P6 ;  /* 0x000000410e00880c */ /* 0x000fe200037c1670 */
[----:B------:R4:W-:Y:S01]  /*1750*/  LDGSTS.E.BYPASS.LTC128B.128 [R234+0x2880], [R30.64+0x80], !P2 ;  /* 0x028800801eea7fae */ /* 0x0009e2000d101d4e */
[----:B------:R-:W-:Y:S01]  /*1760*/  LEA R18, P2, R15, R30, 0x6 ;  /* 0x0000001e0f127211 */ /* 0x000fe200078430ff */
[----:B------:R-:W-:Y:S01]  /*1770*/  IMAD R12, R13, c[0x0][0x20c], R12 ;  /* 0x000083000d0c7a24 */ /* 0x000fe200078e020c */
[----:B------:R-:W-:Y:S01]  /*1780*/  CS2R R60, SRZ ;  /* 0x00000000003c7805 */ /* 0x000fe2000001ff00 */
[----:B------:R-:W-:Y:S01]  /*1790*/  IMAD R3, R2, -0x50, R3 ;  /* 0xffffffb002037824 */ /* 0x000fe200078e0203 */
[----:B------:R-:W-:Y:S01]  /*17a0*/  LEA.HI.X R19, R15, R31, R16, 0x6, P2 ;  /* 0x0000001f0f137211 */ /* 0x000fe200010f3410 */
[----:B------:R-:W-:Y:S01]  /*17b0*/  IMAD.IADD R21, R21, 0x1, R12 ;  /* 0x0000000115157824 */ /* 0x000fe200078e020c */
[----:B------:R-:W-:Y:S01]  /*17c0*/  ISETP.GE.AND P2, PT, R9, c[0x0][0x16c], PT ;  /* 0x00005b0009007a0c */ /* 0x000fe20003f46270 */
[----:B------:R4:W-:Y:S01]  /*17d0*/  LDGSTS.E.BYPASS.LTC128B.128 [R234+0x5080], [R30.64+0x100], !P3 ;  /* 0x050801001eea7fae */ /* 0x0009e2000d901d4e */
[----:B------:R-:W-:Y:S01]  /*17e0*/  ISETP.GE.AND P3, PT, R22, c[0x0][0x16c], PT ;  /* 0x00005b0016007a0c */ /* 0x000fe20003f66270 */
[----:B------:R-:W-:Y:S01]  /*17f0*/  IMAD R15, R11, c[0x0][0x210], RZ ;  /* 0x000084000b0f7a24 */ /* 0x000fe200078e02ff */
[----:B------:R-:W-:Y:S01]  /*1800*/  SEL R13, RZ, 0xffffffff, P2 ;  /* 0xffffffffff0d7807 */ /* 0x000fe20001000000 */
[----:B------:R1:W-:Y:S01]  /*1810*/  LDGSTS.E.BYPASS.LTC128B.128 [R234+0x1080], [R18.64], !P4 ;  /* 0x0108000012ea7fae */ /* 0x0003e2000e101d4e */
[----:B------:R-:W-:Y:S01]  /*1820*/  SEL R17, RZ, 0x1, P3 ;  /* 0x00000001ff117807 */ /* 0x000fe20001800000 */
[----:B------:R-:W-:Y:S01]  /*1830*/  IMAD R15, R0, c[0x0][0x214], R15 ;  /* 0x00008500000f7a24 */ /* 0x000fe200078e020f */
[C---:B------:R-:W-:Y:S01]  /*1840*/  ISETP.LT.OR P4, PT, R14.reuse, 0x21, P5 ;  /* 0x000000210e00780c */ /* 0x040fe20002f81670 */
[----:B------:R-:W-:Y:S01]  /*1850*/  IMAD.SHL.U32 R12, R13, 0x2, RZ ;  /* 0x000000020d0c7824 */ /* 0x000fe200078e00ff */
[----:B------:R-:W-:Y:S01]  /*1860*/  ISETP.LT.OR P3, PT, R14, 0x21, P1 ;  /* 0x000000210e00780c */ /* 0x000fe20000f61670 */
[----:B------:R-:W-:Y:S01]  /*1870*/  IMAD.U32 R13, RZ, RZ, UR7 ;  /* 0x00000007ff0d7e24 */ /* 0x000fe2000f8e00ff */
[----:B------:R-:W-:Y:S01]  /*1880*/  ISETP.GE.AND P2, PT, R8, c[0x0][0x16c], PT ;  /* 0x00005b0008007a0c */ /* 0x000fe20003f46270 */
[----:B------:R-:W-:Y:S01]  /*1890*/  IMAD.WIDE.U32 R20, R0, c[0x0][0x210], R20 ;  /* 0x0000840000147a25 */ /* 0x000fe200078e0014 */
[C---:B------:R-:W-:Y:S01]  /*18a0*/  @!P0 ISETP.LT.OR P5, PT, R14.reuse, 0x41, P5 ;  /* 0x000000410e00880c */ /* 0x040fe20002fa1670 */
[----:B------:R-:W-:Y:S01]  /*18b0*/  USHF.L.U64.HI UR7, UR8, UR6, UR9 ;  /* 0x0000000608077299 */ /* 0x000fe20008010209 */
[----:B------:R-:W-:Y:S01]  /*18c0*/  @!P0 ISETP.LT.OR P1, PT, R14, 0x41, P1 ;  /* 0x000000410e00880c */ /* 0x000fe20000f21670 */
[----:B------:R-:W-:Y:S01]  /*18d0*/  IMAD.IADD R21, R21, 0x1, R15 ;  /* 0x0000000115157824 */ /* 0x000fe200078e020f */
[----:B------:R-:W-:Y:S01]  /*18e0*/  LOP3.LUT R17, R12, 0x2, R17, 0xe2, !PT ;  /* 0x000000020c117812 */ /* 0x000fe200078ee211 */
[----:B------:R-:W-:Y:S01]  /*18f0*/  IMAD.U32 R12, RZ, RZ, UR5 ;  /* 0x00000005ff0c7e24 */ /* 0x000fe2000f8e00ff */
[----:B------:R-:W-:Y:S01]  /*1900*/  SEL R14, RZ, 0x4, P2 ;  /* 0x00000004ff0e7807 */ /* 0x000fe20001000000 */
[----:B------:R1:W-:Y:S01]  /*1910*/  LDGSTS.E.BYPASS.LTC128B.128 [R234+0x3880], [R18.64+0x80], !P4 ;  /* 0x0388008012ea7fae */ /* 0x0003e2000e101d4e */
[----:B------:R-:W-:Y:S01]  /*1920*/  @!P0 LEA R16, P2, R13, R18, 0x1 ;  /* 0x000000120d108211 */ /* 0x000fe200078408ff */
[----:B------:R-:W-:Y:S01]  /*1930*/  IMAD.WIDE.U32 R20, R240, c[0x0][0x218], R20 ;  /* 0x00008600f0147a25 */ /* 0x000fe200078e0014 */
[----:B------:R-:W-:Y:S01]  /*1940*/  LOP3.LUT R14, R17, R14, RZ, 0xfc, !PT ;  /* 0x0000000e110e7212 */ /* 0x000fe200078efcff */
[----:B------:R1:W-:Y:S01]  /*1950*/  LDGSTS.E.BYPASS.LTC128B.128 [R234+0x6080], [R18.64+0x100], !P3 ;  /* 0x0608010012ea7fae */ /* 0x0003e2000d901d4e */
[----:B------:R-:W-:Y:S01]  /*1960*/  @!P0 LEA.HI.X R17, R13, R19, R12, 0x1, P2 ;  /* 0x000000130d118211 */ /* 0x000fe200010f0c0c */
[----:B------:R-:W-:Y:S01]  /*1970*/  IMAD R13, R7, c[0x0][0x218], RZ ;  /* 0x00008600070d7a24 */ /* 0x000fe200078e02ff */
[----:B------:R-:W-:Y:S01]  /*1980*/  LOP3.LUT P4, RZ, R14, 0x1, RZ, 0xc0, !PT ;  /* 0x000000010eff7812 */ /* 0x000fe2000788c0ff */
[----:B------:R-:W-:Y:S01]  /*1990*/  ULDC.64 UR4, c[0x0][0x208] ;  /* 0x0000820000047ab9 */ /* 0x000fe20000000a00 */
[----:B------:R-:W-:Y:S01]  /*19a0*/  IADD3 R12, -R238, UR12, RZ ;  /* 0x0000000cee0c7c10 */ /* 0x000fe2000fffe1ff */
[----:B------:R2:W-:Y:S01]  /*19b0*/  @!P0 LDGSTS.E.BYPASS.LTC128B.128 [R234+0x2080], [R16.64], !P6 ;  /* 0x0208000010ea8fae */ /* 0x0005e2000f101d4e */
[----:B------:R-:W-:Y:S01]  /*19c0*/  LOP3.LUT P3, RZ, R14, 0x2, RZ, 0xc0, !PT ;  /* 0x000000020eff7812 */ /* 0x000fe2000786c0ff */
[----:B------:R-:W-:Y:S01]  /*19d0*/  IMAD R13, R240, c[0x0][0x21c], R13 ;  /* 0x00008700f00d7a24 */ /* 0x000fe200078e020d */
[----:B------:R-:W-:Y:S01]  /*19e0*/  LOP3.LUT P2, RZ, R14, 0x4, RZ, 0xc0, !PT ;  /* 0x000000040eff7812 */ /* 0x000fe2000784c0ff */
[----:B------:R2:W-:Y:S01]  /*19f0*/  @!P0 LDGSTS.E.BYPASS.LTC128B.128 [R234+0x4880], [R16.64+0x80], !P5 ;  /* 0x0488008010ea8fae */ /* 0x0005e2000e901d4e */
[C---:B------:R-:W-:Y:S01]  /*1a00*/  ISETP.LT.OR P6, PT, R12.reuse, 0x1, !P4 ;  /* 0x000000010c00780c */ /* 0x040fe200067c1670 */
[----:B------:R-:W-:Y:S01]  /*1a10*/  IMAD.IADD R13, R21, 0x1, R13 ;  /* 0x00000001150d7824 */ /* 0x000fe200078e020d */
[C---:B------:R-:W-:Y:S01]  /*1a20*/  ISETP.LT.OR P5, PT, R12.reuse, 0x1, !P3 ;  /* 0x000000010c00780c */ /* 0x040fe20005fa1670 */
[----:B------:R2:W-:Y:S01]  /*1a30*/  @!P0 LDGSTS.E.BYPASS.LTC128B.128 [R234+0x7080], [R16.64+0x100], !P1 ;  /* 0x0708010010ea8fae */ /* 0x0005e2000c901d4e */
[----:B------:R-:W-:Y:S01]  /*1a40*/  ISETP.LT.OR P1, PT, R12, 0x1, !P2 ;  /* 0x000000010c00780c */ /* 0x000fe20005721670 */
[----:B------:R-:W-:Y:S01]  /*1a50*/  USHF.L.U32 UR13, UR4, 0x5, URZ ;  /* 0x00000005040d7899 */ /* 0x000fe2000800063f */
[C---:B------:R-:W-:Y:S01]  /*1a60*/  LEA R248, P0, R20.reuse, c[0x0][0x1f0], 0x1 ;  /* 0x00007c0014f87a11 */ /* 0x040fe200078008ff */
[----:B------:R-:W0:Y:S01]  /*1a70*/  LDGDEPBAR ;  /* 0x00000000000079af */ /* 0x000e220000000000 */
[----:B------:R-:W-:Y:S01]  /*1a80*/  USHF.L.U64.HI UR7, UR11, 0x1, UR7 ;  /* 0x000000010b077899 */ /* 0x000fe20008010207 */
[----:B------:R-:W-:Y:S01]  /*1a90*/  LEA.HI R2, R5, R232, RZ, 0x5 ;  /* 0x000000e805027211 */ /* 0x000fe200078f28ff */
[----:B------:R-:W-:Y:S01]  /*1aa0*/  USHF.L.U32 UR11, UR13, 0x1, URZ ;  /* 0x000000010d0b7899 */ /* 0x000fe2000800063f */
[----:B------:R-:W-:Y:S01]  /*1ab0*/  LEA.HI.X R249, R20, c[0x0][0x1f4], R13, 0x1, P0 ;  /* 0x00007d0014f97a11 */ /* 0x000fe200000f0c0d */
[----:B------:R-:W-:Y:S01]  /*1ac0*/  IMAD.U32 R13, RZ, RZ, UR10 ;  /* 0x0000000aff0d7e24 */ /* 0x000fe2000f8e00ff */
[----:B------:R4:W-:Y:S01]  /*1ad0*/  LDGSTS.E.BYPASS.LTC128B.128 [R234+0xf080], [R250.64], !P6 ;  /* 0x0f080000faea7fae */ /* 0x0009e2000f101d4e */
[----:B------:R-:W-:Y:S01]  /*1ae0*/  USHF.L.U64.HI UR5, UR4, UR6, UR5 ;  /* 0x0000000604057299 */ /* 0x000fe20008010205 */
[----:B------:R-:W-:Y:S01]  /*1af0*/  IMAD.WIDE.U32 R26, R0, c[0x0][0x238], R26 ;  /* 0x00008e00001a7a25 */ /* 0x000fe200078e001a */
[----:B------:R-:W-:Y:S01]  /*1b00*/  UIADD3 UR6, UR12, 0x3f, URZ ;  /* 0x0000003f0c067890 */ /* 0x000fe2000fffe03f */
[----:B------:R4:W-:Y:S01]  /*1b10*/  LDGSTS.E.BYPASS.LTC128B.128 [R234+0x11080], [R250.64+0x80], !P5 ;  /* 0x11080080faea7fae */ /* 0x0009e2000e901d4e */
[----:B-1----:R-:W-:Y:S01]  /*1b20*/  IADD3 R18, P6, P0, R13, 0x80, R250 ;  /* 0x000000800d127810 */ /* 0x002fe200078de0fa */
[----:B------:R-:W-:Y:S01]  /*1b30*/  IMAD.U32 R21, RZ, RZ, UR11 ;  /* 0x0000000bff157e24 */ /* 0x000fe2000f8e00ff */
[----:B------:R-:W-:Y:S01]  /*1b40*/  USHF.L.U64.HI UR5, UR13, 0x1, UR5 ;  /* 0x000000010d057899 */ /* 0x000fe20008010205 */
[----:B------:R1:W-:Y:S01]  /*1b50*/  LDGSTS.E.BYPASS.LTC128B.128 [R234+0x13080], [R250.64+0x100], !P1 ;  /* 0x13080100faea7fae */ /* 0x0003e2000c901d4e */
[----:B---3--:R-:W-:Y:S01]  /*1b60*/  IADD3 R24, P1, R250, UR10, RZ ;  /* 0x0000000afa187c10 */ /* 0x008fe2000ff3e0ff */
[C---:B------:R-:W-:Y:S01]  /*1b70*/  IMAD.SHL.U32 R14, R227.reuse, 0x8, RZ ;  /* 0x00000008e30e7824 */ /* 0x040fe200078e00ff */
[----:B------:R-:W-:Y:S01]  /*1b80*/  IADD3.X R19, RZ, UR7, R251, P6, P0 ;  /* 0x00000007ff137c10 */ /* 0x000fe2000b7e04fb */
[----:B------:R-:W-:Y:S01]  /*1b90*/  IMAD.IADD R230, R227, 0x1, -R230 ;  /* 0x00000001e3e67824 */ /* 0x000fe200078e0ae6 */
[----:B------:R-:W-:Y:S01]  /*1ba0*/  IADD3.X R25, R251, UR7, RZ, P1, !PT ;  /* 0x00000007fb197c10 */ /* 0x000fe20008ffe4ff */
[----:B------:R-:W-:Y:S01]  /*1bb0*/  IMAD R7, R7, c[0x0][0x240], RZ ;  /* 0x0000900007077a24 */ /* 0x000fe200078e02ff */
[----:B------:R-:W-:Y:S01]  /*1bc0*/  ISETP.LT.OR P6, PT, R12, 0x21, !P4 ;  /* 0x000000210c00780c */ /* 0x000fe200067c1670 */
[----:B------:R-:W-:Y:S01]  /*1bd0*/  IMAD R230, R230, -0x8, R3 ;  /* 0xfffffff8e6e67824 */ /* 0x000fe200078e0203 */
[----:B--2---:R-:W-:Y:S01]  /*1be0*/  IADD3 R16, P5, P1, R13, 0x100, R250 ;  /* 0x000001000d107810 */ /* 0x004fe200079be0fa */
[----:B------:R-:W-:Y:S01]  /*1bf0*/  IMAD R3, R240, c[0x0][0x244], R7 ;  /* 0x00009100f0037a24 */ /* 0x000fe200078e0207 */
[----:B------:R-:W-:Y:S01]  /*1c00*/  ISETP.LT.OR P0, PT, R12, 0x21, !P3 ;  /* 0x000000210c00780c */ /* 0x000fe20005f01670 */
[----:B------:R-:W-:Y:S01]  /*1c10*/  IMAD.MOV.U32 R226, RZ, RZ, 0x20 ;  /* 0x00000020ffe27424 */ /* 0x000fe200078e00ff */
[----:B------:R-:W-:Y:S01]  /*1c20*/  IADD3.X R17, RZ, UR7, R251, P5, P1 ;  /* 0x00000007ff117c10 */ /* 0x000fe2000afe24fb */
[----:B------:R-:W-:Y:S01]  /*1c30*/  IMAD.MOV.U32 R228, RZ, RZ, 0x10 ;  /* 0x00000010ffe47424 */ /* 0x000fe200078e00ff */
[----:B------:R-:W-:Y:S01]  /*1c40*/  IADD3 R20, P5, P1, R21, 0x100, R248 ;  /* 0x0000010015147810 */ /* 0x000fe200079be0f8 */
[----:B------:R-:W-:Y:S01]  /*1c50*/  IMAD.SHL.U32 R6, R6, 0x8, RZ ;  /* 0x0000000806067824 */ /* 0x000fe200078e00ff */
[----:B------:R-:W-:Y:S01]  /*1c60*/  P2R R13, PR, RZ, 0x10 ;  /* 0x00000010ff0d7803 */ /* 0x000fe20000000000 */
[----:B------:R-:W-:Y:S01]  /*1c70*/  UMOV UR4, 0x6 ;  /* 0x0000000600047882 */ /* 0x000fe20000000000 */
[----:B------:R-:W-:Y:S01]  /*1c80*/  IADD3.X R21, RZ, UR5, R249, P5, P1 ;  /* 0x00000005ff157c10 */ /* 0x000fe2000afe24f9 */
[----:B------:R2:W-:Y:S01]  /*1c90*/  LDGSTS.E.BYPASS.LTC128B.128 [R234+0x10080], [R24.64], !P6 ;  /* 0x1008000018ea7fae */ /* 0x0005e2000f101d4e */
[----:B------:R-:W-:Y:S01]  /*1ca0*/  ISETP.GT.AND P1, PT, R232, 0xf, PT ;  /* 0x0000000fe800780c */ /* 0x000fe20003f24270 */
[----:B------:R-:W-:Y:S01]  /*1cb0*/  CS2R R58, SRZ ;  /* 0x00000000003a7805 */ /* 0x000fe2000001ff00 */
[----:B------:R-:W-:Y:S01]  /*1cc0*/  ISETP.GE.AND P4, PT, R22, c[0x0][0x1fc], PT ;  /* 0x00007f0016007a0c */ /* 0x000fe20003f86270 */
[----:B------:R3:W-:Y:S01]  /*1cd0*/  LDGSTS.E.BYPASS.LTC128B.128 [R234+0x12080], [R18.64], !P0 ;  /* 0x1208000012ea7fae */ /* 0x0007e2000c101d4e */
[C---:B------:R-:W-:Y:S01]  /*1ce0*/  ISETP.LT.OR P5, PT, R12.reuse, 0x21, !P2 ;  /* 0x000000210c00780c */ /* 0x040fe200057a1670 */
[----:B------:R-:W-:Y:S01]  /*1cf0*/  CS2R R56, SRZ ;  /* 0x0000000000387805 */ /* 0x000fe2000001ff00 */
[----:B------:R-:W-:Y:S01]  /*1d00*/  ISETP.LT.OR P0, PT, R12, 0x1, P4 ;  /* 0x000000010c00780c */ /* 0x000fe20002701670 */
[----:B------:R-:W-:Y:S01]  /*1d10*/  CS2R R54, SRZ ;  /* 0x0000000000367805 */ /* 0x000fe2000001ff00 */
[----:B------:R-:W-:Y:S01]  /*1d20*/  ISETP.GE.AND P6, PT, R9, c[0x0][0x1fc], PT ;  /* 0x00007f0009007a0c */ /* 0x000fe20003fc6270 */
[----:B------:R-:W-:Y:S01]  /*1d30*/  CS2R R52, SRZ ;  /* 0x0000000000347805 */ /* 0x000fe2000001ff00 */
[----:B------:R-:W-:Y:S01]  /*1d40*/  LOP3.LUT R14, R14, 0x8, RZ, 0xc0, !PT ;  /* 0x000000080e0e7812 */ /* 0x000fe200078ec0ff */
[----:B------:R-:W-:Y:S01]  /*1d50*/  CS2R R50, SRZ ;  /* 0x0000000000327805 */ /* 0x000fe2000001ff00 */
[----:B------:R-:W-:Y:S01]  /*1d60*/  CS2R R48, SRZ ;  /* 0x0000000000307805 */ /* 0x000fe2000001ff00 */
[----:B------:R-:W-:Y:S01]  /*1d70*/  @!P1 IMAD.SHL.U32 R15, R232, 0x10, RZ ;  /* 0x00000010e80f9824 */ /* 0x000fe200078e00ff */
[----:B------:R-:W-:Y:S01]  /*1d80*/  CS2R R46, SRZ ;  /* 0x00000000002e7805 */ /* 0x000fe2000001ff00 */
[----:B------:R-:W-:Y:S01]  /*1d90*/  CS2R R44, SRZ ;  /* 0x00000000002c7805 */ /* 0x000fe2000001ff00 */
[----:B------:R-:W-:Y:S01]  /*1da0*/  CS2R R42, SRZ ;  /* 0x00000000002a7805 */ /* 0x000fe2000001ff00 */
[----:B------:R1:W-:Y:S01]  /*1db0*/  LDGSTS.E.BYPASS.LTC128B.128 [R234+0x14080], [R16.64], !P5 ;  /* 0x1408000010ea7fae */ /* 0x0003e2000e901d4e */
[----:B------:R-:W-:Y:S01]  /*1dc0*/  ISETP.GE.AND P5, PT, R8, c[0x0][0x1fc], PT ;  /* 0x00007f0008007a0c */ /* 0x000fe20003fa6270 */
[----:B------:R-:W-:Y:S01]  /*1dd0*/  CS2R R40, SRZ ;  /* 0x0000000000287805 */ /* 0x000fe2000001ff00 */
[----:B------:R-:W-:Y:S01]  /*1de0*/  CS2R R38, SRZ ;  /* 0x0000000000267805 */ /* 0x000fe2000001ff00 */
[----:B------:R2:W-:Y:S01]  /*1df0*/  @!P1 LDGSTS.E.BYPASS.LTC128B.128 [R15+0x21080], [R244.64] ;  /* 0x21080000f40f9fae */ /* 0x0005e2000b901d4e */
[----:B------:R-:W-:Y:S01]  /*1e00*/  CS2R R36, SRZ ;  /* 0x0000000000247805 */ /* 0x000fe2000001ff00 */
[----:B------:R-:W-:Y:S01]  /*1e10*/  CS2R R34, SRZ ;  /* 0x0000000000227805 */ /* 0x000fe2000001ff00 */
[----:B------:R-:W-:Y:S01]  /*1e20*/  CS2R R32, SRZ ;  /* 0x0000000000207805 */ /* 0x000fe2000001ff00 */
[----:B------:R-:W0:Y:S01]  /*1e30*/  LDGDEPBAR ;  /* 0x00000000000079af */ /* 0x000e220000000000 */
[----:B----4-:R-:W-:Y:S01]  /*1e40*/  CS2R R30, SRZ ;  /* 0x00000000001e7805 */ /* 0x010fe2000001ff00 */
[----:B------:R-:W-:-:S02]  /*1e50*/  USHF.L.U64.HI UR9, UR8, UR4, UR9 ;  /* 0x0000000408097299 */ /* 0x000fc40008010209 */
[----:B------:R4:W-:Y:S01]  /*1e60*/  LDGSTS.E.BYPASS.LTC128B.128 [R234+0x1b080], [R248.64], !P0 ;  /* 0x1b080000f8ea7fae */ /* 0x0009e2000c101d4e */
[C---:B------:R-:W-:Y:S01]  /*1e70*/  ISETP.LT.OR P0, PT, R12.reuse, 0x1, P6 ;  /* 0x000000010c00780c */ /* 0x040fe20003701670 */
[----:B------:R-:W-:Y:S01]  /*1e80*/  USHF.L.U32 UR10, UR8, 0x6, URZ ;  /* 0x00000006080a7899 */ /* 0x000fe2000800063f */
[----:B---3--:R-:W-:Y:S01]  /*1e90*/  SHF.R.S32.HI R18, RZ, 0x1f, R2 ;  /* 0x0000001fff127819 */ /* 0x008fe20000011402 */
[----:B------:R-:W-:Y:S01]  /*1ea0*/  UMOV UR4, URZ ;  /* 0x0000003f00047c82 */ /* 0x000fe20008000000 */
[----:B------:R-:W-:-:S09]  /*1eb0*/  ISETP.LT.OR P6, PT, R12, 0x21, P6 ;  /* 0x000000210c00780c */ /* 0x000fd200037c1670 */
[----:B------:R4:W-:Y:S01]  /*1ec0*/  LDGSTS.E.BYPASS.LTC128B.128 [R234+0x1d080], [R248.64+0x80], !P0 ;  /* 0x1d080080f8ea7fae */ /* 0x0009e2000c101d4e */
[-C--:B-1----:R-:W-:Y:S02]  /*1ed0*/  LEA.HI R17, R5, R232.reuse, RZ, 0x2 ;  /* 0x000000e805117211 */ /* 0x082fe400078f10ff */
[----:B------:R-:W-:Y:S01]  /*1ee0*/  ISETP.LT.OR P0, PT, R12, 0x1, P5 ;  /* 0x000000010c00780c */ /* 0x000fe20002f01670 */
[----:B--2---:R-:W-:Y:S01]  /*1ef0*/  IMAD R15, R11, c[0x0][0x238], RZ ;  /* 0x00008e000b0f7a24 */ /* 0x004fe200078e02ff */
[--C-:B------:R-:W-:Y:S02]  /*1f00*/  SHF.R.S32.HI R19, RZ, 0x2, R17.reuse ;  /* 0x00000002ff137819 */ /* 0x100fe40000011411 */
[----:B------:R-:W-:Y:S01]  /*1f10*/  SHF.R.S32.HI R16, RZ, 0x1f, R17 ;  /* 0x0000001fff107819 */ /* 0x000fe20000011411 */
[----:B------:R-:W-:Y:S01]  /*1f20*/  IMAD R15, R0, c[0x0][0x23c], R15 ;  /* 0x00008f00000f7a24 */ /* 0x000fe200078e020f */
[----:B------:R-:W-:Y:S02]  /*1f30*/  SHF.R.S32.HI R11, RZ, 0x5, R2 ;  /* 0x00000005ff0b7819 */ /* 0x000fe40000011402 */
[----:B------:R-:W-:Y:S01]  /*1f40*/  LEA.HI R16, R16, R19, RZ, 0x3 ;  /* 0x0000001310107211 */ /* 0x000fe200078f18ff */
[----:B------:R-:W-:Y:S01]  /*1f50*/  IMAD.IADD R27, R27, 0x1, R15 ;  /* 0x000000011b1b7824 */ /* 0x000fe200078e020f */
[----:B------:R-:W-:Y:S01]  /*1f60*/  LEA.HI R18, R18, R11, RZ, 0x2 ;  /* 0x0000000b12127211 */ /* 0x000fe200078f10ff */
[----:B------:R-:W-:Y:S01]  /*1f70*/  IMAD.SHL.U32 R222, R11, 0x100, RZ ;  /* 0x000001000bde7824 */ /* 0x000fe200078e00ff */
[----:B------:R-:W-:Y:S01]  /*1f80*/  LOP3.LUT R16, R16, 0xfffffff8, RZ, 0xc0, !PT ;  /* 0xfffffff810107812 */ /* 0x000fe200078ec0ff */
[----:B------:R4:W-:Y:S01]  /*1f90*/  LDGSTS.E.BYPASS.LTC128B.128 [R234+0x1f080], [R248.64+0x100], !P0 ;  /* 0x1f080100f8ea7fae */ /* 0x0009e2000c101d4e */
[----:B------:R-:W-:Y:S01]  /*1fa0*/  LOP3.LUT R0, R18, 0xfffffffc, RZ, 0xc0, !PT ;  /* 0xfffffffc12007812 */ /* 0x000fe200078ec0ff */
[----:B------:R-:W-:Y:S01]  /*1fb0*/  IMAD.WIDE.U32 R240, R240, c[0x0][0x240], R26 ;  /* 0x00009000f0f07a25 */ /* 0x000fe200078e001a */
[----:B------:R-:W-:Y:S01]  /*1fc0*/  IADD3 R24, P0, R248, UR11, RZ ;  /* 0x0000000bf8187c10 */ /* 0x000fe2000ff1e0ff */
[----:B------:R-:W-:Y:S01]  /*1fd0*/  CS2R R26, SRZ ;  /* 0x00000000001a7805 */ /* 0x000fe2000001ff00 */
[----:B------:R-:W-:Y:S01]  /*1fe0*/  LEA.HI R18, R5, R232, RZ, 0x4 ;  /* 0x000000e805127211 */ /* 0x000fe200078f20ff */
[----:B------:R-:W-:Y:S01]  /*1ff0*/  IMAD.IADD R16, R19, 0x1, -R16 ;  /* 0x0000000113107824 */ /* 0x000fe200078e0a10 */
[----:B------:R-:W-:Y:S01]  /*2000*/  IADD3.X R25, R249, UR5, RZ, P0, !PT ;  /* 0x00000005f9197c10 */ /* 0x000fe200087fe4ff */
[----:B------:R-:W-:Y:S01]  /*2010*/  IMAD.IADD R5, R11, 0x1, -R0 ;  /* 0x000000010b057824 */ /* 0x000fe200078e0a00 */
[----:B------:R-:W-:Y:S01]  /*2020*/  ISETP.LT.OR P0, PT, R12, 0x21, P4 ;  /* 0x000000210c00780c */ /* 0x000fe20002701670 */
[----:B------:R-:W-:Y:S01]  /*2030*/  IMAD.SHL.U32 R23, R16, 0x10, RZ ;  /* 0x0000001010177824 */ /* 0x000fe200078e00ff */
[----:B------:R-:W-:Y:S01]  /*2040*/  ISETP.LT.OR P5, PT, R12, 0x21, P5 ;  /* 0x000000210c00780c */ /* 0x000fe20002fa1670 */
[C---:B------:R-:W-:Y:S01]  /*2050*/  IMAD.SHL.U32 R237, R5.reuse, 0x10, RZ ;  /* 0x0000001005ed7824 */ /* 0x040fe200078e00ff */
[----:B------:R-:W-:Y:S01]  /*2060*/  LEA.HI R12, R5, R5, RZ, 0x1 ;  /* 0x00000005050c7211 */ /* 0x000fe200078f08ff */
[----:B------:R-:W-:Y:S01]  /*2070*/  USHF.R.S32.HI UR5, URZ, 0x1f, UR6 ;  /* 0x0000001f3f057899 */ /* 0x000fe20008011406 */
[----:B------:R-:W-:Y:S01]  /*2080*/  ISETP.NE.AND P4, PT, R13, RZ, PT ;  /* 0x000000ff0d00720c */ /* 0x000fe20003f85270 */
[----:B------:R-:W-:Y:S01]  /*2090*/  IMAD.SHL.U32 R13, R5, 0x100, RZ ;  /* 0x00000100050d7824 */ /* 0x000fe200078e00ff */
[----:B------:R-:W-:Y:S01]  /*20a0*/  LOP3.LUT R0, R14, 0x70, R23, 0xf8, !PT ;  /* 0x000000700e007812 */ /* 0x000fe200078ef817 */
[----:B------:R-:W-:Y:S01]  /*20b0*/  IMAD.SHL.U32 R12, R12, 0x100, RZ ;  /* 0x000001000c0c7824 */ /* 0x000fe200078e00ff */
[----:B------:R-:W-:Y:S01]  /*20c0*/  LOP3.LUT R17, R17, 0x3ffffffc, RZ, 0xc0, !PT ;  /* 0x3ffffffc11117812 */ /* 0x000fe200078ec0ff */
[----:B------:R-:W-:Y:S01]  /*20d0*/  IMAD.IADD R246, R241, 0x1, R3 ;  /* 0x00000001f1f67824 */ /* 0x000fe200078e0203 */
[----:B------:R-:W-:Y:S01]  /*20e0*/  LOP3.LUT R13, R0, 0x100, R13, 0xf8, !PT ;  /* 0x00000100000d7812 */ /* 0x000fe200078ef80d */
[----:B------:R1:W-:Y:S01]  /*20f0*/  LDGSTS.E.BYPASS.LTC128B.128 [R234+0x1c080], [R24.64], !P0 ;  /* 0x1c08000018ea7fae */ /* 0x0003e2000c101d4e */
[----:B------:R-:W-:Y:S01]  /*2100*/  LOP3.LUT R28, R12, 0x7ffffe00, RZ, 0xc0, !PT ;  /* 0x7ffffe000c1c7812 */ /* 0x000fe200078ec0ff */
[----:B------:R-:W-:Y:S01]  /*2110*/  IMAD.IADD R17, R232, 0x1, -R17 ;  /* 0x00000001e8117824 */ /* 0x000fe200078e0a11 */
[----:B------:R-:W-:Y:S01]  /*2120*/  SHF.R.U32.HI R12, RZ, 0x3, R13 ;  /* 0x00000003ff0c7819 */ /* 0x000fe2000001160d */
[----:B------:R1:W-:Y:S01]  /*2130*/  LDGSTS.E.BYPASS.LTC128B.128 [R234+0x1e080], [R24.64+0x80], !P6 ;  /* 0x1e08008018ea7fae */ /* 0x0003e2000f101d4e */
[----:B------:R-:W-:Y:S01]  /*2140*/  ISETP.GE.AND P0, PT, R22, c[0x0][0x1fc], PT ;  /* 0x00007f0016007a0c */ /* 0x000fe20003f06270 */
[----:B------:R-:W-:Y:S01]  /*2150*/  IMAD R17, R17, 0x2, R28 ;  /* 0x0000000211117824 */ /* 0x000fe200078e021c */
[----:B------:R-:W-:Y:S01]  /*2160*/  LOP3.LUT R12, R13, 0x28, R12, 0x78, !PT ;  /* 0x000000280d0c7812 */ /* 0x000fe200078e780c */
[----:B------:R4:W-:Y:S01]  /*2170*/  LDGSTS.E.BYPASS.LTC128B.128 [R234+0x20080], [R20.64], !P5 ;  /* 0x2008000014ea7fae */ /* 0x0009e2000e901d4e */
[----:B------:R-:W-:Y:S01]  /*2180*/  LOP3.LUT R13, R18, 0xfffffff0, RZ, 0xc0, !PT ;  /* 0xfffffff0120d7812 */ /* 0x000fe200078ec0ff */
[----:B------:R-:W-:Y:S01]  /*2190*/  ULEA.HI UR5, UR5, UR6, URZ, 0x6 ;  /* 0x0000000605057291 */ /* 0x000fe2000f8f303f */
[----:B------:R-:W-:Y:S01]  /*21a0*/  ISETP.GE.AND P5, PT, R9, c[0x0][0x1fc], PT ;  /* 0x00007f0009007a0c */ /* 0x000fe20003fa6270 */
[----:B------:R-:W-:Y:S01]  /*21b0*/  IMAD.IADD R17, R17, 0x1, R12 ;  /* 0x0000000111117824 */ /* 0x000fe200078e020c */
[----:B------:R-:W-:Y:S01]  /*21c0*/  LOP3.LUT P6, RZ, R16, 0x1, RZ, 0xc0, !PT ;  /* 0x0000000110ff7812 */ /* 0x000fe200078cc0ff */
[C---:B------:R-:W-:Y:S01]  /*21d0*/  IMAD.IADD R13, R232.reuse, 0x1, -R13 ;  /* 0x00000001e80d7824 */ /* 0x040fe200078e0a0d */
[----:B------:R-:W-:Y:S01]  /*21e0*/  SEL R12, RZ, 0x1, P0 ;  /* 0x00000001ff0c7807 */ /* 0x000fe20000000000 */
[----:B------:R-:W-:Y:S01]  /*21f0*/  IMAD.SHL.U32 R236, R17, 0x2, RZ ;  /* 0x0000000211ec7824 */ /* 0x000fe200078e00ff */
[----:B------:R-:W-:Y:S01]  /*2200*/  ISETP.GE.AND P0, PT, R232, 0x10, PT ;  /* 0x00000010e800780c */ /* 0x000fe20003f06270 */
[----:B------:R-:W-:Y:S01]  /*2210*/  IMAD.SHL.U32 R9, R13, 0x10, RZ ;  /* 0x000000100d097824 */ /* 0x000fe200078e00ff */
[----:B------:R-:W-:Y:S01]  /*2220*/  SHF.R.S32.HI R19, RZ, 0x4, R18 ;  /* 0x00000004ff137819 */ /* 0x000fe20000011412 */
[----:B------:R-:W-:Y:S01]  /*2230*/  CS2R R28, SRZ ;  /* 0x00000000001c7805 */ /* 0x000fe2000001ff00 */
[C---:B------:R-:W-:Y:S01]  /*2240*/  IADD3 R15, R236.reuse, 0x21480, RZ ;  /* 0x00021480ec0f7810 */ /* 0x040fe20007ffe0ff */
[----:B------:R-:W-:Y:S01]  /*2250*/  USHF.R.S32.HI UR8, URZ, 0x6, UR5 ;  /* 0x000000063f087899 */ /* 0x000fe20008011405 */
[----:B------:R-:W-:Y:S01]  /*2260*/  LOP3.LUT R9, R9, 0xf0, RZ, 0xc0, !PT ;  /* 0x000000f009097812 */ /* 0x000fe200078ec0ff */
[----:B------:R-:W-:Y:S01]  /*2270*/  UMOV UR11, 0x1 ;  /* 0x00000001000b7882 */ /* 0x000fe20000000000 */
[----:B------:R-:W-:Y:S01]  /*2280*/  IADD3 R233, R236, 0x215a0, RZ ;  /* 0x000215a0ece97810 */ /* 0x000fe20007ffe0ff */
[----:B------:R-:W-:Y:S01]  /*2290*/  UMOV UR5, URZ ;  /* 0x0000003f00057c82 */ /* 0x000fe20008000000 */
[----:B------:R-:W-:-:S02]  /*22a0*/  LOP3.LUT R223, R9, R14, RZ, 0xfc, !PT ;  /* 0x0000000e09df7212 */ /* 0x000fc400078efcff */
[----:B------:R-:W-:Y:S01]  /*22b0*/  LOP3.LUT R222, R9, 0x100, R222, 0xf8, !PT ;  /* 0x0000010009de7812 */ /* 0x000fe200078ef8de */
[----:B------:R-:W-:Y:S01]  /*22c0*/  @!P0 IMAD.SHL.U32 R11, R232, 0x10, RZ ;  /* 0x00000010e80b8824 */ /* 0x000fe200078e00ff */
[----:B------:R-:W-:Y:S01]  /*22d0*/  LOP3.LUT R9, R2, 0xffffffe0, RZ, 0xc0, !PT ;  /* 0xffffffe002097812 */ /* 0x000fe200078ec0ff */
[----:B-1----:R-:W-:Y:S01]  /*22e0*/  CS2R R24, SRZ ;  /* 0x0000000000187805 */ /* 0x002fe2000001ff00 */
[----:B------:R-:W-:Y:S02]  /*22f0*/  @P6 IADD3 R233, R15, 0xe0, RZ ;  /* 0x000000e00fe96810 */ /* 0x000fe40007ffe0ff */
[----:B------:R-:W-:Y:S01]  /*2300*/  ISETP.GE.AND P6, PT, R8, c[0x0][0x1fc], PT ;  /* 0x00007f0008007a0c */ /* 0x000fe20003fc6270 */
[----:B------:R-:W-:Y:S01]  /*2310*/  IMAD.IADD R9, R232, 0x1, -R9 ;  /* 0x00000001e8097824 */ /* 0x000fe200078e0a09 */
[----:B------:R-:W-:Y:S01]  /*2320*/  SHF.R.S32.HI R14, RZ, 0x1f, R13 ;  /* 0x0000001fff0e7819 */ /* 0x000fe2000001140d */
[----:B------:R-:W-:Y:S01]  /*2330*/  IMAD.SHL.U32 R8, R4, 0x40, RZ ;  /* 0x0000004004087824 */ /* 0x000fe200078e00ff */
[----:B------:R1:W-:Y:S01]  /*2340*/  @!P0 LDGSTS.E.BYPASS.LTC128B.128 [R11+0x21280], [R242.64] ;  /* 0x21280000f20b8fae */ /* 0x0003e2000b901d4e */
[----:B------:R-:W-:Y:S01]  /*2350*/  LEA.HI R23, R18, R19, RZ, 0x1 ;  /* 0x0000001312177211 */ /* 0x000fe200078f08ff */
[----:B------:R-:W-:Y:S01]  /*2360*/  IMAD.SHL.U32 R18, R13, 0x2, RZ ;  /* 0x000000020d127824 */ /* 0x000fe200078e00ff */
[----:B------:R-:W-:Y:S01]  /*2370*/  SHF.R.S32.HI R16, RZ, 0x1f, R9 ;  /* 0x0000001fff107819 */ /* 0x000fe20000011409 */
[----:B------:R-:W0:Y:S01]  /*2380*/  LDGDEPBAR ;  /* 0x00000000000079af */ /* 0x000e220000000000 */
[----:B------:R-:W-:-:S02]  /*2390*/  LEA.HI R7, R14, R13, RZ, 0x3 ;  /* 0x0000000d0e077211 */ /* 0x000fc400078f18ff */
[----:B------:R-:W-:Y:S01]  /*23a0*/  LEA.HI R16, R16, R9, RZ, 0x2 ;  /* 0x0000000910107211 */ /* 0x000fe200078f10ff */
[----:B------:R-:W0:Y:S01]  /*23b0*/  LDGDEPBAR ;  /* 0x00000000000079af */ /* 0x000e220000000000 */
[----:B------:R-:W-:Y:S02]  /*23c0*/  SEL R2, RZ, 0xffffffff, P5 ;  /* 0xffffffffff027807 */ /* 0x000fe40002800000 */
[----:B------:R-:W-:Y:S02]  /*23d0*/  LOP3.LUT R0, R23, 0xfffffffe, RZ, 0xc0, !PT ;  /* 0xfffffffe17007812 */ /* 0x000fe400078ec0ff */
[C---:B------:R-:W-:Y:S02]  /*23e0*/  LOP3.LUT P0, RZ, R4.reuse, 0x4, RZ, 0xc0, !PT ;  /* 0x0000000404ff7812 */ /* 0x040fe4000780c0ff */
[----:B------:R-:W-:Y:S01]  /*23f0*/  SEL R235, RZ, 0x4, P6 ;  /* 0x00000004ffeb7807 */ /* 0x000fe20003000000 */
[----:B------:R-:W-:Y:S01]  /*2400*/  IMAD.IADD R0, R19, 0x1, -R0 ;  /* 0x0000000113007824 */ /* 0x000fe200078e0a00 */
[----:B------:R-:W-:-:S02]  /*2410*/  LOP3.LUT P5, RZ, R4, 0x2, RZ, 0xc0, !PT ;  /* 0x0000000204ff7812 */ /* 0x000fc400078ac0ff */
[----:B------:R-:W-:Y:S01]  /*2420*/  LOP3.LUT R223, R223, 0x18, R18, 0x78, !PT ;  /* 0x00000018dfdf7812 */ /* 0x000fe200078e7812 */
[----:B------:R-:W-:Y:S01]  /*2430*/  IMAD.SHL.U32 R231, R0, 0x8, RZ ;  /* 0x0000000800e77824 */ /* 0x000fe200078e00ff */
[----:B------:R-:W-:Y:S01]  /*2440*/  SEL R4, R228, 0xfffffff0, !P5 ;  /* 0xfffffff0e4047807 */ /* 0x000fe20006800000 */
[----:B------:R-:W-:Y:S01]  /*2450*/  IMAD.SHL.U32 R15, R0, 0x20, RZ ;  /* 0x00000020000f7824 */ /* 0x000fe200078e00ff */
[----:B------:R-:W-:Y:S01]  /*2460*/  LOP3.LUT P5, RZ, R13, 0x2, RZ, 0xc0, !PT ;  /* 0x000000020dff7812 */ /* 0x000fe200078ac0ff */
[----:B------:R-:W-:Y:S01]  /*2470*/  IMAD.SHL.U32 R223, R223, 0x2, RZ ;  /* 0x00000002dfdf7824 */ /* 0x000fe200078e00ff */
[----:B------:R-:W-:Y:S02]  /*2480*/  LOP3.LUT R231, R231, 0x8, RZ, 0xc0, !PT ;  /* 0x00000008e7e77812 */ /* 0x000fe400078ec0ff */
[----:B-1----:R-:W-:Y:S02]  /*2490*/  LOP3.LUT R11, R8, 0x1c0, RZ, 0xc0, !PT ;  /* 0x000001c0080b7812 */ /* 0x002fe400078ec0ff */
[----:B------:R-:W-:-:S02]  /*24a0*/  LOP3.LUT R8, R7, 0xfffffff8, RZ, 0xc0, !PT ;  /* 0xfffffff807087812 */ /* 0x000fc400078ec0ff */
[----:B------:R-:W-:Y:S02]  /*24b0*/  LOP3.LUT R14, R11, 0x8, R10, 0xf8, !PT ;  /* 0x000000080b0e7812 */ /* 0x000fe400078ef80a */
[----:B------:R-:W-:Y:S01]  /*24c0*/  SHF.R.U32.HI R229, RZ, 0x3, R11 ;  /* 0x00000003ffe57819 */ /* 0x000fe2000001160b */
[----:B------:R-:W-:Y:S01]  /*24d0*/  IMAD.IADD R8, R13, 0x1, -R8 ;  /* 0x000000010d087824 */ /* 0x000fe200078e0a08 */
[----:B------:R-:W-:Y:S02]  /*24e0*/  LOP3.LUT R11, R11, 0x30, R237, 0xf8, !PT ;  /* 0x000000300b0b7812 */ /* 0x000fe400078ef8ed */
[C---:B------:R-:W-:Y:S02]  /*24f0*/  LEA.HI.SX32 R237, R16.reuse, R237, 0x1e ;  /* 0x000000ed10ed7211 */ /* 0x040fe400078ff2ff */
[----:B------:R-:W-:Y:S02]  /*2500*/  LOP3.LUT R16, R16, 0xfffffffc, RZ, 0xc0, !PT ;  /* 0xfffffffc10107812 */ /* 0x000fe400078ec0ff */
[----:B------:R-:W-:Y:S01]  /*2510*/  LOP3.LUT R10, R11, 0x8, R10, 0xf8, !PT ;  /* 0x000000080b0a7812 */ /* 0x000fe200078ef80a */
[----:B------:R-:W-:Y:S01]  /*2520*/  IMAD.SHL.U32 R11, R2, 0x2, RZ ;  /* 0x00000002020b7824 */ /* 0x000fe200078e00ff */
[----:B------:R-:W-:Y:S01]  /*2530*/  SEL R2, R226, 0xffffffe0, !P0 ;  /* 0xffffffe0e2027807 */ /* 0x000fe20004000000 */
[----:B------:R-:W-:Y:S01]  /*2540*/  IMAD.IADD R9, R9, 0x1, -R16 ;  /* 0x0000000109097824 */ /* 0x000fe200078e0a10 */
[----:B------:R-:W-:-:S02]  /*2550*/  LOP3.LUT P6, RZ, R8, 0x4, RZ, 0xc0, !PT ;  /* 0x0000000408ff7812 */ /* 0x000fc400078cc0ff */
[C---:B------:R-:W-:Y:S01]  /*2560*/  LOP3.LUT P0, RZ, R8.reuse, 0x2, RZ, 0xc0, !PT ;  /* 0x0000000208ff7812 */ /* 0x040fe2000780c0ff */
[----:B------:R-:W-:Y:S01]  /*2570*/  IMAD.SHL.U32 R8, R8, 0x40, RZ ;  /* 0x0000004008087824 */ /* 0x000fe200078e00ff */
[-C--:B------:R-:W-:Y:S01]  /*2580*/  LOP3.LUT R14, R14, R229.reuse, RZ, 0x3c, !PT ;  /* 0x000000e50e0e7212 */ /* 0x080fe200078e3cff */
[----:B------:R-:W-:Y:S01]  /*2590*/  IMAD R230, R9, -0x2, R230 ;  /* 0xfffffffe09e67824 */ /* 0x000fe200078e02e6 */
[----:B------:R-:W-:Y:S01]  /*25a0*/  LOP3.LUT R229, R10, R229, RZ, 0x3c, !PT ;  /* 0x000000e50ae57212 */ /* 0x000fe200078e3cff */
[----:B------:R-:W-:Y:S01]  /*25b0*/  IMAD.SHL.U32 R10, R7, 0x40, RZ ;  /* 0x00000040070a7824 */ /* 0x000fe200078e00ff */
[----:B------:R-:W-:Y:S01]  /*25c0*/  SHF.R.U32.HI R9, RZ, 0x3, R222 ;  /* 0x00000003ff097819 */ /* 0x000fe200000116de */
[----:B------:R-:W-:Y:S01]  /*25d0*/  IMAD R227, R227, 0x200, R14 ;  /* 0x00000200e3e37824 */ /* 0x000fe200078e020e */
[----:B------:R-:W-:Y:S01]  /*25e0*/  LOP3.LUT R8, R8, 0x1c0, RZ, 0xc0, !PT ;  /* 0x000001c008087812 */ /* 0x000fe200078ec0ff */
[----:B------:R-:W-:Y:S01]  /*25f0*/  IMAD R229, R0, 0x200, R229 ;  /* 0x0000020000e57824 */ /* 0x000fe200078e02e5 */
[----:B------:R-:W-:Y:S01]  /*2600*/  LOP3.LUT R9, R9, 0x38, RZ, 0xc0, !PT ;  /* 0x0000003809097812 */ /* 0x000fe200078ec0ff */
[----:B------:R-:W-:Y:S01]  /*2610*/  IMAD.SHL.U32 R227, R227, 0x2, RZ ;  /* 0x00000002e3e37824 */ /* 0x000fe200078e00ff */
[----:B------:R-:W-:-:S02]  /*2620*/  LOP3.LUT R10, R10, 0xfffffe00, RZ, 0xc0, !PT ;  /* 0xfffffe000a0a7812 */ /* 0x000fc400078ec0ff */
[----:B------:R-:W-:Y:S01]  /*2630*/  SHF.R.U32.HI R7, RZ, 0x3, R8 ;  /* 0x00000003ff077819 */ /* 0x000fe20000011608 */
[----:B------:R-:W-:Y:S01]  /*2640*/  IMAD R219, R4, 0x2, R227 ;  /* 0x0000000204db7824 */ /* 0x000fe200078e02e3 */
[--C-:B------:R-:W-:Y:S01]  /*2650*/  LOP3.LUT R222, R9, R222, R231.reuse, 0x1e, !PT ;  /* 0x000000de09de7212 */ /* 0x100fe200078e1ee7 */
[----:B------:R-:W-:Y:S01]  /*2660*/  IMAD R0, R5, 0x400, R10 ;  /* 0x0000040005007824 */ /* 0x000fe200078e020a */
[----:B------:R-:W-:Y:S01]  /*2670*/  LOP3.LUT R231, R7, R8, R231, 0x1e, !PT ;  /* 0x0000000807e77212 */ /* 0x000fe200078e1ee7 */
[C---:B------:R-:W-:Y:S01]  /*2680*/  IMAD R218, R2.reuse, 0x2, R227 ;  /* 0x0000000202da7824 */ /* 0x040fe200078e02e3 */
[----:B------:R-:W-:Y:S01]  /*2690*/  LOP3.LUT R13, R15, 0x20, RZ, 0xc0, !PT ;  /* 0x000000200f0d7812 */ /* 0x000fe200078ec0ff */
[----:B------:R-:W-:Y:S01]  /*26a0*/  IMAD R217, R2, 0x2, R219 ;  /* 0x0000000202d97824 */ /* 0x000fe200078e02db */
[----:B------:R-:W-:Y:S01]  /*26b0*/  SEL R228, R228, 0xfffffff0, !P0 ;  /* 0xfffffff0e4e47807 */ /* 0x000fe20004000000 */
[----:B------:R-:W-:Y:S01]  /*26c0*/  IMAD.IADD R231, R0, 0x1, R231 ;  /* 0x0000000100e77824 */ /* 0x000fe200078e02e7 */
[----:B------:R-:W-:Y:S01]  /*26d0*/  LOP3.LUT R6, R13, 0x18, R6, 0xf8, !PT ;  /* 0x000000180d067812 */ /* 0x000fe200078ef806 */
[----:B------:R-:W-:Y:S01]  /*26e0*/  IMAD.MOV.U32 R0, RZ, RZ, 0x120 ;  /* 0x00000120ff007424 */ /* 0x000fe200078e00ff */
[----:B------:R-:W-:Y:S01]  /*26f0*/  SEL R226, R226, 0xffffffe0, !P6 ;  /* 0xffffffe0e2e27807 */ /* 0x000fe20007000000 */
[----:B------:R-:W-:Y:S01]  /*2700*/  IMAD.SHL.U32 R225, R231, 0x2, RZ ;  /* 0x00000002e7e17824 */ /* 0x000fe200078e00ff */
[----:B------:R-:W-:Y:S01]  /*2710*/  LOP3.LUT R221, R7, R6, R8, 0x1e, !PT ;  /* 0x0000000607dd7212 */ /* 0x000fe200078e1e08 */
[----:B------:R-:W-:Y:S01]  /*2720*/  IMAD.SHL.U32 R216, R228, 0x2, RZ ;  /* 0x00000002e4d87824 */ /* 0x000fe200078e00ff */
[----:B------:R-:W-:Y:S01]  /*2730*/  SEL R0, R0, 0xe0, !P5 ;  /* 0x000000e000007807 */ /* 0x000fe20006800000 */
[----:B------:R-:W-:Y:S01]  /*2740*/  IMAD.IADD R220, R231, 0x1, R228 ;  /* 0x00000001e7dc7824 */ /* 0x000fe200078e02e4 */
[C---:B------:R-:W-:Y:S01]  /*2750*/  IADD3 R3, R225.reuse, 0x1b080, RZ ;  /* 0x0001b080e1037810 */ /* 0x040fe20007ffe0ff */
[----:B------:R-:W-:Y:S01]  /*2760*/  IMAD.IADD R216, R225, 0x1, R216 ;  /* 0x00000001e1d87824 */ /* 0x000fe200078e02d8 */
[----:B------:R-:W-:Y:S01]  /*2770*/  LOP3.LUT R12, R11, 0x2, R12, 0xe2, !PT ;  /* 0x000000020b0c7812 */ /* 0x000fe200078ee20c */
[----:B------:R-:W-:Y:S01]  /*2780*/  IMAD R0, R0, 0x2, R223 ;  /* 0x0000000200007824 */ /* 0x000fe200078e02df */
[----:B------:R-:W-:Y:S01]  /*2790*/  LOP3.LUT R221, R221, R10, RZ, 0xfc, !PT ;  /* 0x0000000adddd7212 */ /* 0x000fe200078efcff */
[----:B------:R-:W-:Y:S01]  /*27a0*/  IMAD R224, R226, 0x2, R3 ;  /* 0x00000002e2e07824 */ /* 0x000fe200078e0203 */
[----:B------:R-:W-:Y:S01]  /*27b0*/  LOP3.LUT R235, R12, R235, RZ, 0xfc, !PT ;  /* 0x000000eb0ceb7212 */ /* 0x000fe200078efcff */
[----:B------:R-:W-:Y:S01]  /*27c0*/  IMAD.IADD R226, R231, 0x1, R226 ;  /* 0x00000001e7e27824 */ /* 0x000fe200078e02e2 */
[----:B------:R-:W-:-:S02]  /*27d0*/  LEA R222, R222, 0x23c80, 0x1 ;  /* 0x00023c80dede7811 */ /* 0x000fc400078e08ff */
[----:B----4-:R-:W-:Y:S02]  /*27e0*/  LEA R221, R221, 0x80, 0x1 ;  /* 0x00000080dddd7811 */ /* 0x010fe400078e08ff */
.L_x_816:
        /* <DEDUP_REMOVED lines=258> */
.L_x_814:
        /* <DEDUP_REMOVED lines=471> */
.L_x_815:
        /* <DEDUP_REMOVED lines=296> */
.L_x_813:
[----:B------:R-:W-:Y:S05]  /*6800*/  @P1 EXIT ;  /* 0x000000000000194d */ /* 0x000fea0003800000 */
[----:B------:R-:W-:-:S04]  /*6810*/  ISETP.NE.U32.AND P1, PT, RZ, c[0x0][0x360], PT ;  /* 0x0000d800ff007a0c */ /* 0x000fc80003f25070 */
[----:B------:R-:W-:-:S13]  /*6820*/  ISETP.NE.AND.EX P1, PT, RZ, c[0x0][0x364], PT, P1 ;  /* 0x0000d900ff007a0c */ /* 0x000fda0003f25310 */
[----:B------:R-:W-:-:S04]  /*6830*/  @P1 IMAD.MOV.U32 R0, RZ, RZ, 0x4 ;  /* 0x00000004ff001424 */ /* 0x000fc800078e00ff */
[----:B------:R-:W-:-:S06]  /*6840*/  @P1 IMAD.WIDE R4, R239, R0, c[0x0][0x360] ;  /* 0x0000d800ef041625 */ /* 0x000fcc00078e0200 */
[----:B------:R2:W3:Y:S01]  /*6850*/  @P1 LDG.E R4, [R4.64] ;  /* 0x0000000e04041981 */ /* 0x0004e2000c1e1900 */
[----:B------:R-:W4:Y:S01]  /*6860*/  S2UR UR6, SR_CTAID.X ;  /* 0x00000000000679c3 */ /* 0x000f220000002500 */
[----:B------:R-:W-:Y:S01]  /*6870*/  IMAD.MOV.U32 R0, RZ, RZ, 0x1 ;  /* 0x00000001ff007424 */ /* 0x000fe200078e00ff */
[----:B------:R-:W-:Y:S01]  /*6880*/  ULDC UR5, c[0x0][0x358] ;  /* 0x0000d60000057ab9 */ /* 0x000fe20000000800 */
[----:B------:R-:W1:Y:S01]  /*6890*/  S2R R2, SR_CTAID.Y ;  /* 0x0000000000027919 */ /* 0x000e620000002600 */
[----:B------:R-:W-:Y:S01]  /*68a0*/  ULDC UR4, c[0x0][0x2f4] ;  /* 0x0000bd0000047ab9 */ /* 0x000fe20000000800 */
[----:B-----5:R-:W-:Y:S02]  /*68b0*/  IMAD R3, R239, c[0x0][0x2f4], RZ ;  /* 0x0000bd00ef037a24 */ /* 0x020fe400078e02ff */
[----:B------:R-:W-:Y:S01]  /*68c0*/  BAR.SYNC.DEFER_BLOCKING 0x1, 0x100 ;  /* 0x0044000000007b1d */ /* 0x000fe20000010000 */
[----:B------:R-:W-:-:S05]  /*68d0*/  ISETP.NE.AND P0, PT, R0, c[0x0][0x338], PT ;  /* 0x0000ce0000007a0c */ /* 0x000fca0003f05270 */
[----:B------:R-:W-:Y:S01]  /*68e0*/  BSSY B0, `(.L_x_817) ;  /* 0x0000023000007945 */ /* 0x000fe20003800000 */
[----:B----4-:R-:W-:-:S07]  /*68f0*/  UIMAD UR5, UR6, UR5, URZ ;  /* 0x00000005060572a4 */ /* 0x010fce000f8e023f */
[----:B-1----:R-:W-:Y:S01]  /*6900*/  @P0 IMAD.HI.U32 R0, R2, c[0x0][0x33c], RZ ;  /* 0x0000cf0002000a27 */ /* 0x002fe200078e00ff */
[----:B------:R-:W-:-:S03]  /*6910*/  UIMAD UR5, UR5, UR4, URZ ;  /* 0x00000004050572a4 */ /* 0x000fc6000f8e023f */
[----:B------:R-:W-:Y:S01]  /*6920*/  IMAD.MOV.U32 R8, RZ, RZ, R2 ;  /* 0x000000ffff087224 */ /* 0x000fe200078e0002 */
[----:B------:R-:W-:Y:S01]  /*6930*/  @P0 SHF.R.U32.HI R8, RZ, c[0x0][0x340], R0 ;  /* 0x0000d000ff080a19 */ /* 0x000fe20000011600 */
[----:B------:R-:W-:Y:S01]  /*6940*/  USHF.R.S32.HI UR4, URZ, 0x1f, UR5 ;  /* 0x0000001f3f047899 */ /* 0x000fe20008011405 */
[----:B------:R-:W-:Y:S02]  /*6950*/  SHF.R.S32.HI R0, RZ, 0x1f, R239 ;  /* 0x0000001fff007819 */ /* 0x000fe400000114ef */
[----:B--2---:R-:W-:Y:S02]  /*6960*/  SHF.R.S32.HI R5, RZ, 0x1f, R8 ;  /* 0x0000001fff057819 */ /* 0x004fe40000011408 */
[----:B------:R-:W-:Y:S01]  /*6970*/  SEL R0, R0, RZ, !P1 ;  /* 0x000000ff00007207 */ /* 0x000fe20004800000 */
[----:B---3--:R-:W-:Y:S01]  /*6980*/  @P1 IMAD R7, R239, 0x50, R4 ;  /* 0x00000050ef071824 */ /* 0x008fe200078e0204 */
[----:B------:R-:W-:Y:S02]  /*6990*/  SHF.R.S32.HI R4, RZ, 0x1f, R3 ;  /* 0x0000001fff047819 */ /* 0x000fe40000011403 */
[----:B------:R-:W-:Y:S01]  /*69a0*/  IADD3 R3, P2, P0, R3, UR5, R8 ;  /* 0x0000000503037c10 */ /* 0x000fe2000f85e008 */
[----:B------:R-:W-:Y:S01]  /*69b0*/  @P1 IMAD.HI R7, R7, 0x66666667, RZ ;  /* 0x6666666707071827 */ /* 0x000fe200078e02ff */
[----:B------:R-:W-:-:S02]  /*69c0*/  SEL R239, R239, RZ, !P1 ;  /* 0x000000ffefef7207 */ /* 0x000fc40004800000 */
[----:B------:R-:W-:Y:S02]  /*69d0*/  IADD3.X R4, R4, UR4, R5, P2, P0 ;  /* 0x0000000404047c10 */ /* 0x000fe400097e0405 */
[----:B------:R-:W-:Y:S02]  /*69e0*/  @P1 SHF.R.U32.HI R6, RZ, 0x1f, R7 ;  /* 0x0000001fff061819 */ /* 0x000fe40000011607 */
[----:B------:R-:W-:Y:S02]  /*69f0*/  ISETP.NE.AND P2, PT, R232, RZ, PT ;  /* 0x000000ffe800720c */ /* 0x000fe40003f45270 */
[----:B------:R-:W-:Y:S01]  /*6a00*/  @P1 LEA.HI.SX32 R6, R7, R6, 0x1b ;  /* 0x0000000607061211 */ /* 0x000fe200078fdaff */
[----:B------:R-:W-:Y:S01]  /*6a10*/  IMAD.MOV R7, RZ, RZ, -R8 ;  /* 0x000000ffff077224 */ /* 0x000fe200078e0a08 */
[C---:B------:R-:W-:Y:S01]  /*6a20*/  SHF.L.U64.HI R4, R3.reuse, 0x2, R4 ;  /* 0x0000000203047819 */ /* 0x040fe20000010204 */
[----:B------:R-:W-:Y:S02]  /*6a30*/  IMAD.SHL.U32 R3, R3, 0x4, RZ ;  /* 0x0000000403037824 */ /* 0x000fe400078e00ff */
[----:B------:R-:W-:-:S02]  /*6a40*/  @P1 IMAD R6, R6, 0x3c00, RZ ;  /* 0x00003c0006061824 */ /* 0x000fc400078e02ff */
[----:B------:R-:W-:Y:S01]  /*6a50*/  IMAD R7, R7, c[0x0][0x338], R2 ;  /* 0x0000ce0007077a24 */ /* 0x000fe200078e0202 */
[----:B------:R-:W-:Y:S01]  /*6a60*/  IADD3 R10, P0, R3, c[0x0][0x350], RZ ;  /* 0x0000d400030a7a10 */ /* 0x000fe20007f1e0ff */
[--C-:B------:R-:W-:Y:S01]  /*6a70*/  @P1 IMAD.MOV.U32 R12, RZ, RZ, R6.reuse ;  /* 0x000000ffff0c1224 */ /* 0x100fe200078e0006 */
[----:B------:R-:W-:Y:S01]  /*6a80*/  @P1 SHF.R.S32.HI R13, RZ, 0x1f, R6 ;  /* 0x0000001fff0d1819 */ /* 0x000fe20000011406 */
[----:B------:R-:W-:Y:S01]  /*6a90*/  @!P1 CS2R R12, SRZ ;  /* 0x00000000000c9805 */ /* 0x000fe2000001ff00 */
[----:B------:R-:W-:Y:S01]  /*6aa0*/  IADD3.X R11, R4, c[0x0][0x354], RZ, P0, !PT ;  /* 0x0000d500040b7a10 */ /* 0x000fe200007fe4ff */
[----:B------:R-:W-:Y:S05]  /*6ab0*/  @P2 BRA `(.L_x_818) ;  /* 0x0000005000002947 */ /* 0x000fea0003800000 */
.L_x_819:
[----:B------:R-:W2:Y:S01]  /*6ac0*/  LDG.E.STRONG.GPU R2, [R10.64] ;  /* 0x0000000e0a027981 */ /* 0x000ea2000c1ef900 */
[----:B------:R-:W-:Y:S01]  /*6ad0*/  YIELD ;  /* 0x0000000000007946 */ /* 0x000fe20003800000 */
[----:B--2---:R-:W-:Y:S01]  /*6ae0*/  ISETP.NE.AND P0, PT, R2, R7, PT ;  /* 0x000000070200720c */ /* 0x004fe20003f05270 */
[----:B------:R-:W-:-:S12]  /*6af0*/  CCTL.IVALL ;  /* 0x00000000ff00798f */ /* 0x000fd80002000000 */
[----:B------:R-:W-:Y:S05]  /*6b00*/  @P0 BRA `(.L_x_819) ;  /* 0xffffffb000000947 */ /* 0x000fea000383ffff */
.L_x_818:
[----:B------:R-:W-:Y:S05]  /*6b10*/  BSYNC B0 ;  /* 0x0000000000007941 */ /* 0x000fea0003800000 */
.L_x_817:
[----:B------:R-:W-:Y:S01]  /*6b20*/  MOV R2, 0xffffffff ;  /* 0xffffffff00027802 */ /* 0x000fe20000000f00 */
[----:B------:R-:W-:Y:S05]  /*6b30*/  BRA.CONV ~URZ, `(.L_x_820) ;  /* 0x000000237f007947 */ /* 0x000fea000b800000 */
[----:B------:R-:W-:Y:S02]  /*6b40*/  MOV R6, 0x6b60 ;  /* 0x00006b6000067802 */ /* 0x000fe40000000f00 */
[----:B------:R-:W-:Y:S05]  /*6b50*/  CALL.REL.NOINC `($__internal_7_$__cuda_sm70_warpsync) ;  /* 0x00000c1000007944 */ /* 0x000fea0003c00000 */
.L_x_820:
[----:B------:R-:W-:Y:S01]  /*6b60*/  UIMAD UR5, UR6, 0x3c00, URZ ;  /* 0x00003c00060578a4 */ /* 0x000fe2000f8e023f */
[----:B------:R-:W-:Y:S01]  /*6b70*/  SHF.R.S32.HI R9, RZ, 0x1f, R232 ;  /* 0x0000001fff097819 */ /* 0x000fe200000114e8 */
[----:B------:R-:W-:Y:S01]  /*6b80*/  IMAD R15, R5, c[0x0][0x328], RZ ;  /* 0x0000ca00050f7a24 */ /* 0x000fe200078e02ff */
[----:B------:R-:W-:-:S06]  /*6b90*/  NOP ;  /* 0x0000000000007918 */ /* 0x000fcc0000000000 */
[----:B------:R-:W-:Y:S01]  /*6ba0*/  USHF.R.S32.HI UR4, URZ, 0x1f, UR5 ;  /* 0x0000001f3f047899 */ /* 0x000fe20008011405 */
[----:B------:R-:W-:Y:S01]  /*6bb0*/  IADD3 R232, P1, P0, R12, UR5, R232 ;  /* 0x000000050ce87c10 */ /* 0x000fe2000f83e0e8 */
[----:B------:R-:W-:Y:S02]  /*6bc0*/  IMAD R15, R8, c[0x0][0x32c], R15 ;  /* 0x0000cb00080f7a24 */ /* 0x000fe400078e020f */
[----:B------:R-:W-:Y:S02]  /*6bd0*/  IMAD R6, R0, c[0x0][0x330], RZ ;  /* 0x0000cc0000067a24 */ /* 0x000fe400078e02ff */
[----:B------:R-:W-:Y:S02]  /*6be0*/  IADD3.X R233, R13, UR4, R9, P1, P0 ;  /* 0x000000040de97c10 */ /* 0x000fe40008fe0409 */
[----:B------:R-:W-:-:S03]  /*6bf0*/  IMAD R6, R239, c[0x0][0x334], R6 ;  /* 0x0000cd00ef067a24 */ /* 0x000fc600078e0206 */
[----:B------:R-:W-:-:S05]  /*6c00*/  IMAD.WIDE.U32 R12, R8, c[0x0][0x328], R232 ;  /* 0x0000ca00080c7a25 */ /* 0x000fca00078e00e8 */
        /* <DEDUP_REMOVED lines=67> */
[----:B-1----:R-:W-:Y:S05]  /*7040*/  CALL.REL.NOINC `($__internal_7_$__cuda_sm70_warpsync) ;  /* 0x0000072000007944 */ /* 0x002fea0003c00000 */
.L_x_821:
        /* <DEDUP_REMOVED lines=12> */
.L_x_823:
[----:B------:R-:W-:Y:S05]  /*7110*/  BSYNC B0 ;  /* 0x0000000000007941 */ /* 0x000fea0003800000 */
.L_x_822:
[----:B--2---:R-:W-:Y:S01]  /*7120*/  IADD3 R10, P0, R3, c[0x0][0x348], RZ ;  /* 0x0000d200030a7a10 */ /* 0x004fe20007f1e0ff */
[----:B------:R-:W-:Y:S03]  /*7130*/  BSSY B0, `(.L_x_824) ;  /* 0x0000008000007945 */ /* 0x000fe60003800000 */
[----:B------:R-:W-:Y:S01]  /*7140*/  IADD3.X R11, R4, c[0x0][0x34c], RZ, P0, !PT ;  /* 0x0000d300040b7a10 */ /* 0x000fe200007fe4ff */
[----:B------:R-:W-:Y:S05]  /*7150*/  @P2 BRA `(.L_x_825) ;  /* 0x0000005000002947 */ /* 0x000fea0003800000 */
.L_x_826:
[----:B------:R-:W2:Y:S01]  /*7160*/  LDG.E.STRONG.GPU R4, [R10.64] ;  /* 0x0000000e0a047981 */ /* 0x000ea2000c1ef900 */
[----:B------:R-:W-:Y:S01]  /*7170*/  YIELD ;  /* 0x0000000000007946 */ /* 0x000fe20003800000 */
[----:B--2---:R-:W-:Y:S01]  /*7180*/  ISETP.NE.AND P0, PT, R4, R7, PT ;  /* 0x000000070400720c */ /* 0x004fe20003f05270 */
[----:B------:R-:W-:-:S12]  /*7190*/  CCTL.IVALL ;  /* 0x00000000ff00798f */ /* 0x000fd80002000000 */
[----:B------:R-:W-:Y:S05]  /*71a0*/  @P0 BRA `(.L_x_826) ;  /* 0xffffffb000000947 */ /* 0x000fea000383ffff */
.L_x_825:
[----:B------:R-:W-:Y:S05]  /*71b0*/  BSYNC B0 ;  /* 0x0000000000007941 */ /* 0x000fea0003800000 */
.L_x_824:
[----:B------:R-:W-:Y:S05]  /*71c0*/  BRA.CONV ~URZ, `(.L_x_827) ;  /* 0x000000237f007947 */ /* 0x000fea000b800000 */
[----:B------:R-:W-:Y:S02]  /*71d0*/  MOV R6, 0x71f0 ;  /* 0x000071f000067802 */ /* 0x000fe40000000f00 */
[----:B-1----:R-:W-:Y:S05]  /*71e0*/  CALL.REL.NOINC `($__internal_7_$__cuda_sm70_warpsync) ;  /* 0x0000058000007944 */ /* 0x002fea0003c00000 */
.L_x_827:
        /* <DEDUP_REMOVED lines=75> */
[----:B-12---:R-:W-:Y:S05]  /*76a0*/  CALL.REL.NOINC `($__internal_7_$__cuda_sm70_warpsync) ;  /* 0x000000c000007944 */ /* 0x006fea0003c00000 */
.L_x_828:
        /* <DEDUP_REMOVED lines=12> */
        .weak           $__internal_7_$__cuda_sm70_warpsync
        .type           $__internal_7_$__cuda_sm70_warpsync,@function
        .size           $__internal_7_$__cuda_sm70_warpsync,(.L_x_1409 - $__internal_7_$__cuda_sm70_warpsync)
$__internal_7_$__cuda_sm70_warpsync:
[----:B------:R-:W-:Y:S01]  /*7770*/  MOV R14, R6 ;  /* 0x00000006000e7202 */ /* 0x000fe20000000f00 */
[----:B------:R-:W-:Y:S04]  /*7780*/  WARPSYNC R2 ;  /* 0x0000000200007348 */ /* 0x000fe80003800000 */
[----:B------:R-:W-:-:S04]  /*7790*/  MOV R15, 0x0 ;  /* 0x00000000000f7802 */ /* 0x000fc80000000f00 */
[----:B------:R-:W-:Y:S05]  /*77a0*/  RET.REL.NODEC R14 `(_ZN7cutlass13device_kernelIN5flash19enable_sm80_to_sm89INS1_16FlashAttnBwdSm80INS1_25CollectiveMainloopBwdSm80ILi2ELi1EN4cute5tupleIJNS5_1CILi64EEENS7_ILi80EEENS7_ILi192EEEEEENS_10bfloat16_tEfNS_4arch4Sm80ELb0ELb0ELb1ELb1ELb1ELb0ELb1ELb0ELi2ELi4ELi2ELi2ELb0EEENS1_24CollectiveEpilogueBwdGQAISB_fSE_Li256ELb1ELb1EEENS1_19SingleTileSchedulerILb1ELb0ELb0ELi80EEEEEEEEEvNT_6ParamsE) ;  /* 0xffff88500e007950 */ /* 0x000fea0003c3ffff */
.L_x_829:
        /* <DEDUP_REMOVED lines=13> */
.L_x_1409:


//--------------------- .text._ZN7cutlass13device_kernelIN5flash19enable_sm80_to_sm89INS1_16FlashAttnBwdSm80INS1_25CollectiveMainloopBwdSm80ILi2ELi1EN4cute5tupleIJNS5_1CILi64EEENS7_ILi80EEENS7_ILi192EEEEEENS_10bfloat16_tEfNS_4arch4Sm80ELb0ELb1ELb1ELb0ELb0ELb0ELb1ELb0ELi2ELi4ELi2ELi2ELb0EEENS1_21CollectiveEpilogueBwdISB_SC_SE_Li256ELb0ELb1ELi4EEENS1_19SingleTileSchedulerILb0ELb0ELb0ELi80EEEEEEEEEvNT_6ParamsE --------------------------
	.section	.text._ZN7cutlass13device_kernelIN5flash19enable_sm80_to_sm89INS1_16FlashAttnBwdSm80INS1_25CollectiveMainloopBwdSm80ILi2ELi1EN4cute5tupleIJNS5_1CILi64EEENS7_ILi80EEENS7_ILi192EEEEEENS_10bfloat16_tEfNS_4arch4Sm80ELb0ELb1ELb1ELb0ELb0ELb0ELb1ELb0ELi2ELi4ELi2ELi2ELb0EEENS1_21CollectiveEpilogueBwdISB_SC_SE_Li256ELb0ELb1ELi4EEENS1_19SingleTileSchedulerILb0ELb0ELb0ELi80EEEEEEEEEvNT_6ParamsE,"ax",@progbits
	.sectioninfo	@"SHI_REGISTERS=255"
	.align	128
.text._ZN7cutlass13device_kernelIN5flash19enable_sm80_to_sm89INS1_16FlashAttnBwdSm80INS1_25CollectiveMainloopBwdSm80ILi2ELi1EN4cute5tupleIJNS5_1CILi64EEENS7_ILi80EEENS7_ILi192EEEEEENS_10bfloat16_tEfNS_4arch4Sm80ELb0ELb1ELb1ELb0ELb0ELb0ELb1ELb0ELi2ELi4ELi2ELi2ELb0EEENS1_21CollectiveEpilogueBwdISB_SC_SE_Li256ELb0ELb1ELi4EEENS1_19SingleTileSchedulerILb0ELb0ELb0ELi80EEEEEEEEEvNT_6ParamsE:
        .type           _ZN7cutlass13device_kernelIN5flash19enable_sm80_to_sm89INS1_16FlashAttnBwdSm80INS1_25CollectiveMainloopBwdSm80ILi2ELi1EN4cute5tupleIJNS5_1CILi64EEENS7_ILi80EEENS7_ILi192EEEEEENS_10bfloat16_tEfNS_4arch4Sm80ELb0ELb1ELb1ELb0ELb0ELb0ELb1ELb0ELi2ELi4ELi2ELi2ELb0EEENS1_21CollectiveEpilogueBwdISB_SC_SE_Li256ELb0ELb1ELi4EEENS1_19SingleTileSchedulerILb0ELb0ELb0ELi80EEEEEEEEEvNT_6ParamsE,@function
        .size           _ZN7cutlass13device_kernelIN5flash19enable_sm80_to_sm89INS1_16FlashAttnBwdSm80INS1_25CollectiveMainloopBwdSm80ILi2ELi1EN4cute5tupleIJNS5_1CILi64EEENS7_ILi80EEENS7_ILi192EEEEEENS_10bfloat16_tEfNS_4arch4Sm80ELb0ELb1ELb1ELb0ELb0ELb0ELb1ELb0ELi2ELi4ELi2ELi2ELb0EEENS1_21CollectiveEpilogueBwdISB_SC_SE_Li256ELb0ELb1ELi4EEENS1_19SingleTileSchedulerILb0ELb0ELb0ELi80EEEEEEEEEvNT_6ParamsE,(.L_x_1411 - _ZN7cutlass13device_kernelIN5flash19enable_sm80_to_sm89INS1_16FlashAttnBwdSm80INS1_25CollectiveMainloopBwdSm80ILi2ELi1EN4cute5tupleIJNS5_1CILi64EEENS7_ILi80EEENS7_ILi192EEEEEENS_10bfloat16_tEfNS_4arch4Sm80ELb0ELb1ELb1ELb0ELb0ELb0ELb1ELb0ELi2ELi4ELi2ELi2ELb0EEENS1_21CollectiveEpilogueBwdISB_SC_SE_Li256ELb0ELb1ELi4EEENS1_19SingleTileSchedulerILb0ELb0ELb0ELi80EEEEEEEEEvNT_6ParamsE)
        .other          _ZN7cutlass13device_kernelIN5flash19enable_sm80_to_sm89INS1_16FlashAttnBwdSm80INS1_25CollectiveMainloopBwdSm80ILi2ELi1EN4cute5tupleIJNS5_1CILi64EEENS7_ILi80EEENS7_ILi192EEEEEENS_10bfloat16_tEfNS_4arch4Sm80ELb0ELb1ELb1ELb0ELb0ELb0ELb1ELb0ELi2ELi4ELi2ELi2ELb0EEENS1_21CollectiveEpilogueBwdISB_SC_SE_Li256ELb0ELb1ELi4EEENS1_19SingleTileSchedulerILb0ELb0ELb0ELi80EEEEEEEEEvNT_6ParamsE,@"STO_CUDA_ENTRY STV_DEFAULT"
_ZN7cutlass13device_kernelIN5flash19enable_sm80_to_sm89INS1_16FlashAttnBwdSm80INS1_25CollectiveMainloopBwdSm80ILi2ELi1EN4cute5tupleIJNS5_1CILi64EEENS7_ILi80EEENS7_ILi192EEEEEENS_10bfloat16_tEfNS_4arch4Sm80ELb0ELb1ELb1ELb0ELb0ELb0ELb1ELb0ELi2ELi4ELi2ELi2ELb0EEENS1_21CollectiveEpilogueBwdISB_SC_SE_Li256ELb0ELb1ELi4EEENS1_19SingleTileSchedulerILb0ELb0ELb0ELi80EEEEEEEEEvNT_6ParamsE:
[----:B------:R-:W-:Y:S02]  /*0000*/  MOV R1, c[0x0][0x28] ;  /* 0x00000a0000017a02 */ /* 0x000fe40000000f00 */
[----:B------:R-:W1:Y:S02]  /*0010*/  S2R R252, SR_CTAID.Z ;  /* 0x0000000000fc7919 */ /* 0x000e640000002700 */
[----:B-1----:R-:W-:-:S13]  /*0020*/  ISETP.GE.AND P0, PT, R252, RZ, PT ;  /* 0x000000fffc00720c */ /* 0x002fda0003f06270 */
        /* <DEDUP_REMOVED lines=11> */
[----:B--23--:R-:W-:Y:S02]  /*00e0*/  UIMAD UR5, UR17, 0x50, UR6 ;  /* 0x00000050110578a4 */ /* 0x00cfe4000f8e0206 */
[----:B------:R-:W-:Y:S02]  /*00f0*/  ULDC UR4, c[0x0][0x198] ;  /* 0x0000660000047ab9 */ /* 0x000fe40000000800 */
[----:B------:R-:W-:-:S04]  /*0100*/  UIADD3 UR5, UR5, 0x8f, URZ ;  /* 0x0000008f05057890 */ /* 0x000fc8000fffe03f */
        /* <DEDUP_REMOVED lines=8> */
.L_x_830:
[----:B--23--:R-:W-:Y:S01]  /*0190*/  UIMAD UR6, UR17, 0x50, UR6 ;  /* 0x00000050110678a4 */ /* 0x00cfe2000f8e0206 */
[----:B------:R-:W-:Y:S01]  /*01a0*/  PLOP3.LUT P1, PT, PT, PT, PT, 0x80, 0x0 ;  /* 0x000000000000781c */ /* 0x000fe20003f2f070 */
        /* <DEDUP_REMOVED lines=75> */
[----:B------:R-:W1:Y:S01]  /*0660*/  S2R R12, SR_CTAID.X ;  /* 0x00000000000c7919 */ /* 0x000e620000002500 */
[----:B------:R-:W-:Y:S01]  /*0670*/  SHF.R.S32.HI R85, RZ, 0x1f, R252 ;  /* 0x0000001fff557819 */ /* 0x000fe200000114fc */
[----:B------:R-:W-:Y:S01]  /*0680*/  UIMAD UR17, UR17, -0x50, URZ ;  /* 0xffffffb0111178a4 */ /* 0x000fe2000f8e023f */
[----:B------:R-:W-:Y:S01]  /*0690*/  ISETP.NE.AND P0, PT, R0, 0x1, PT ;  /* 0x000000010000780c */ /* 0x000fe20003f05270 */
[----:B------:R-:W-:Y:S01]  /*06a0*/  IMAD.MOV.U32 R0, RZ, RZ, R84 ;  /* 0x000000ffff007224 */ /* 0x000fe200078e0054 */
[-C--:B------:R-:W-:Y:S01]  /*06b0*/  LEA.HI R19, R16, R230.reuse, RZ, 0x3 ;  /* 0x000000e610137211 */ /* 0x080fe200078f18ff */
[C---:B------:R-:W-:Y:S01]  /*06c0*/  IMAD R7, R85.reuse, c[0x0][0x1e8], RZ ;  /* 0x00007a0055077a24 */ /* 0x040fe200078e02ff */
[----:B------:R-:W-:Y:S01]  /*06d0*/  ISETP.GT.AND P1, PT, R230, 0x7f, PT ;  /* 0x0000007fe600780c */ /* 0x000fe20003f24270 */
[----:B------:R-:W-:Y:S01]  /*06e0*/  IMAD R8, R85, c[0x0][0x1b8], RZ ;  /* 0x00006e0055087a24 */ /* 0x000fe200078e02ff */
[----:B------:R-:W-:Y:S01]  /*06f0*/  LOP3.LUT R2, R19, 0xfffffff8, RZ, 0xc0, !PT ;  /* 0xfffffff813027812 */ /* 0x000fe200078ec0ff */
[----:B------:R-:W-:Y:S01]  /*0700*/  IMAD.MOV.U32 R15, RZ, RZ, c[0x0][0x1d8] ;  /* 0x00007600ff0f7624 */ /* 0x000fe200078e00ff */
[----:B------:R-:W-:Y:S01]  /*0710*/  SHF.R.S32.HI R232, RZ, 0x3, R19 ;  /* 0x00000003ffe87819 */ /* 0x000fe20000011413 */
[----:B------:R-:W-:Y:S01]  /*0720*/  IMAD R8, R252, c[0x0][0x1bc], R8 ;  /* 0x00006f00fc087a24 */ /* 0x000fe200078e0208 */
[----:B------:R-:W-:Y:S01]  /*0730*/  SHF.R.S32.HI R27, RZ, 0x1f, R84 ;  /* 0x0000001fff1b7819 */ /* 0x000fe20000011454 */
[----:B------:R-:W-:Y:S01]  /*0740*/  IMAD.IADD R18, R230, 0x1, -R2 ;  /* 0x00000001e6127824 */ /* 0x000fe200078e0a02 */
[----:B------:R-:W-:Y:S01]  /*0750*/  SHF.R.S32.HI R233, RZ, 0x1f, R232 ;  /* 0x0000001fffe97819 */ /* 0x000fe200000114e8 */
[----:B------:R-:W-:Y:S01]  /*0760*/  @P0 IMAD.HI.U32 R3, R84, c[0x0][0x24c], RZ ;  /* 0x0000930054030a27 */ /* 0x000fe200078e00ff */
[----:B------:R-:W-:Y:S01]  /*0770*/  USHF.R.S32.HI UR6, URZ, 0x1f, UR8 ;  /* 0x0000001f3f067899 */ /* 0x000fe20008011408 */
[----:B------:R-:W-:Y:S01]  /*0780*/  SHF.R.S32.HI R231, RZ, 0x1f, R230 ;  /* 0x0000001fffe77819 */ /* 0x000fe200000114e6 */
[----:B------:R-:W-:Y:S01]  /*0790*/  USHF.L.U32 UR5, UR8, 0x6, URZ ;  /* 0x0000000608057899 */ /* 0x000fe2000800063f */
[----:B------:R-:W-:Y:S01]  /*07a0*/  IMAD.SHL.U32 R10, R18, 0x8, RZ ;  /* 0x00000008120a7824 */ /* 0x000fe200078e00ff */
[----:B------:R-:W-:Y:S01]  /*07b0*/  @P0 SHF.R.U32.HI R0, RZ, c[0x0][0x250], R3 ;  /* 0x00009400ff000a19 */ /* 0x000fe20000011603 */
[----:B------:R-:W-:Y:S01]  /*07c0*/  IMAD.MOV.U32 R26, RZ, RZ, 0x5 ;  /* 0x00000005ff1a7424 */ /* 0x000fe200078e00ff */
[----:B------:R-:W-:Y:S01]  /*07d0*/  USHF.R.S32.HI UR4, URZ, 0x1f, UR5 ;  /* 0x0000001f3f047899 */ /* 0x000fe20008011405 */
[----:B-1----:R-:W-:Y:S01]  /*07e0*/  IMAD.WIDE R12, R12, 0x50, R232 ;  /* 0x000000500c0c7825 */ /* 0x002fe200078e02e8 */
[----:B------:R-:W-:Y:S01]  /*07f0*/  SHF.R.S32.HI R2, RZ, 0x1f, R0 ;  /* 0x0000001fff027819 */ /* 0x000fe20000011400 */
[----:B------:R-:W-:Y:S01]  /*0800*/  ULDC UR9, c[0x0][0x198] ;  /* 0x0000660000097ab9 */ /* 0x000fe20000000800 */
[--C-:B------:R-:W-:Y:S01]  /*0810*/  SHF.R.S32.HI R11, RZ, 0x1f, R10.reuse ;  /* 0x0000001fff0b7819 */ /* 0x100fe2000001140a */
[----:B------:R-:W-:Y:S01]  /*0820*/  IMAD.SHL.U32 R17, R15, 0x20, RZ ;  /* 0x000000200f117824 */ /* 0x000fe200078e00ff */
[----:B------:R-:W-:Y:S01]  /*0830*/  ISETP.GE.AND P2, PT, R10, c[0x0][0x1cc], PT ;  /* 0x000073000a007a0c */ /* 0x000fe20003f46270 */
[----:B------:R-:W-:Y:S01]  /*0840*/  IMAD R3, R2, c[0x0][0x1e0], RZ ;  /* 0x0000780002037a24 */ /* 0x000fe200078e02ff */
[----:B------:R-:W-:Y:S01]  /*0850*/  IADD3 R22, R10, 0x40, RZ ;  /* 0x000000400a167810 */ /* 0x000fe20007ffe0ff */
[----:B------:R-:W-:Y:S01]  /*0860*/  IMAD.WIDE.U32 R4, R0, c[0x0][0x1e0], R10 ;  /* 0x0000780000047a25 */ /* 0x000fe200078e000a */
[----:B------:R-:W-:Y:S01]  /*0870*/  IADD3 R24, R10, 0x80, RZ ;  /* 0x000000800a187810 */ /* 0x000fe20007ffe0ff */
[----:B------:R-:W-:Y:S01]  /*0880*/  UIADD3 UR9, UR17, UR9, URZ ;  /* 0x0000000911097290 */ /* 0x000fe2000fffe03f */
[----:B------:R-:W-:Y:S01]  /*0890*/  ISETP.GE.AND P3, PT, R22, c[0x0][0x1cc], PT ;  /* 0x0000730016007a0c */ /* 0x000fe20003f66270 */
[----:B------:R-:W-:Y:S01]  /*08a0*/  IMAD R3, R0, c[0x0][0x1e4], R3 ;  /* 0x0000790000037a24 */ /* 0x000fe200078e0203 */
[----:B------:R-:W-:Y:S01]  /*08b0*/  ISETP.GE.AND P4, PT, R24, c[0x0][0x1cc], PT ;  /* 0x0000730018007a0c */ /* 0x000fe20003f86270 */
[----:B------:R-:W-:Y:S01]  /*08c0*/  IMAD R2, R2, c[0x0][0x1b0], RZ ;  /* 0x00006c0002027a24 */ /* 0x000fe200078e02ff */
[----:B------:R-:W-:Y:S01]  /*08d0*/  UMOV UR7, 0x1 ;  /* 0x0000000100077882 */ /* 0x000fe20000000000 */
[----:B------:R-:W-:Y:S01]  /*08e0*/  IMAD.IADD R5, R5, 0x1, R3 ;  /* 0x0000000105057824 */ /* 0x000fe200078e0203 */
[----:B------:R-:W-:Y:S01]  /*08f0*/  UISETP.GE.AND UP1, UPT, UR17, 0x1, UPT ;  /* 0x000000011100788c */ /* 0x000fe2000bf26270 */
[C---:B------:R-:W-:Y:S01]  /*0900*/  IMAD R6, R0.reuse, c[0x0][0x1b4], R2 ;  /* 0x00006d0000067a24 */ /* 0x040fe200078e0202 */
[----:B------:R-:W-:Y:S01]  /*0910*/  UISETP.GE.AND UP0, UPT, UR17, 0x2, UPT ;  /* 0x000000021100788c */ /* 0x000fe2000bf06270 */
[----:B------:R-:W-:Y:S01]  /*0920*/  IMAD.WIDE.U32 R2, R0, c[0x0][0x1b0], R10 ;  /* 0x00006c0000027a25 */ /* 0x000fe200078e000a */
[----:B------:R-:W-:Y:S01]  /*0930*/  UP2UR UR16, UPR, URZ, 0x2 ;  /* 0x000000023f107883 */ /* 0x000fe20008000000 */
[----:B------:R-:W-:Y:S01]  /*0940*/  CS2R R170, SRZ ;  /* 0x0000000000aa7805 */ /* 0x000fe2000001ff00 */
[----:B------:R-:W-:Y:S01]  /*0950*/  UISETP.GE.AND UP1, UPT, UR17, 0x11, UPT ;  /* 0x000000111100788c */ /* 0x000fe2000bf26270 */
[C---:B------:R-:W-:Y:S01]  /*0960*/  IMAD R0, R252.reuse, c[0x0][0x1ec], R7 ;  /* 0x00007b00fc007a24 */ /* 0x040fe200078e0207 */
[----:B------:R-:W-:Y:S01]  /*0970*/  UP2UR UR15, UPR, URZ, 0x1 ;  /* 0x000000013f0f7883 */ /* 0x000fe20008000000 */
[----:B------:R-:W-:Y:S01]  /*0980*/  IMAD.WIDE.U32 R4, R252, c[0x0][0x1e8], R4 ;  /* 0x00007a00fc047a25 */ /* 0x000fe200078e0004 */
[----:B------:R-:W-:Y:S01]  /*0990*/  UISETP.GE.AND UP0, UPT, UR17, 0x12, UPT ;  /* 0x000000121100788c */ /* 0x000fe2000bf06270 */
[----:B------:R-:W-:Y:S01]  /*09a0*/  CS2R R168, SRZ ;  /* 0x0000000000a87805 */ /* 0x000fe2000001ff00 */
[----:B------:R-:W-:Y:S01]  /*09b0*/  CS2R R166, SRZ ;  /* 0x0000000000a67805 */ /* 0x000fe2000001ff00 */
[----:B------:R-:W-:Y:S01]  /*09c0*/  IMAD.IADD R3, R3, 0x1, R6 ;  /* 0x0000000103037824 */ /* 0x000fe200078e0206 */
[----:B------:R-:W-:Y:S01]  /*09d0*/  CS2R R164, SRZ ;  /* 0x0000000000a47805 */ /* 0x000fe2000001ff00 */
[----:B------:R-:W-:Y:S01]  /*09e0*/  IMAD.IADD R5, R5, 0x1, R0 ;  /* 0x0000000105057824 */ /* 0x000fe200078e0200 */
[----:B------:R-:W-:Y:S01]  /*09f0*/  CS2R R162, SRZ ;  /* 0x0000000000a27805 */ /* 0x000fe2000001ff00 */
[----:B------:R-:W-:Y:S01]  /*0a00*/  IMAD.SHL.U32 R0, R232, 0x40, RZ ;  /* 0x00000040e8007824 */ /* 0x000fe200078e00ff */
[----:B------:R-:W-:Y:S01]  /*0a10*/  CS2R R160, SRZ ;  /* 0x0000000000a07805 */ /* 0x000fe2000001ff00 */
[----:B------:R-:W-:Y:S01]  /*0a20*/  IMAD R6, R13, c[0x0][0x1d8], RZ ;  /* 0x000076000d067a24 */ /* 0x000fe200078e02ff */
[----:B------:R-:W-:Y:S01]  /*0a30*/  CS2R R158, SRZ ;  /* 0x00000000009e7805 */ /* 0x000fe2000001ff00 */
[----:B------:R-:W-:Y:S01]  /*0a40*/  IMAD.MOV.U32 R25, RZ, RZ, 0x6 ;  /* 0x00000006ff197424 */ /* 0x000fe200078e00ff */
[----:B------:R-:W-:Y:S01]  /*0a50*/  LOP3.LUT R0, R0, 0x1c0, RZ, 0xc0, !PT ;  /* 0x000001c000007812 */ /* 0x000fe200078ec0ff */
[----:B------:R-:W-:Y:S01]  /*0a60*/  IMAD R14, R12, c[0x0][0x1dc], R6 ;  /* 0x000077000c0e7a24 */ /* 0x000fe200078e0206 */
[----:B------:R-:W-:Y:S01]  /*0a70*/  CS2R R156, SRZ ;  /* 0x00000000009c7805 */ /* 0x000fe2000001ff00 */
[----:B------:R-:W-:Y:S01]  /*0a80*/  IMAD.WIDE.U32 R6, R252, c[0x0][0x1b8], R2 ;  /* 0x00006e00fc067a25 */ /* 0x000fe200078e0002 */
[----:B------:R-:W-:Y:S01]  /*0a90*/  LOP3.LUT R9, R0, 0x38, R10, 0xf8, !PT ;  /* 0x0000003800097812 */ /* 0x000fe200078ef80a */
[----:B------:R-:W-:Y:S01]  /*0aa0*/  CS2R R154, SRZ ;  /* 0x00000000009a7805 */ /* 0x000fe2000001ff00 */
[----:B------:R-:W-:Y:S01]  /*0ab0*/  CS2R R152, SRZ ;  /* 0x0000000000987805 */ /* 0x000fe2000001ff00 */
[----:B------:R-:W-:Y:S01]  /*0ac0*/  IMAD.WIDE.U32 R2, R12, c[0x0][0x1d8], R4 ;  /* 0x000076000c027a25 */ /* 0x000fe200078e0004 */
[----:B------:R-:W-:Y:S01]  /*0ad0*/  SHF.R.U32.HI R5, RZ, 0x3, R0 ;  /* 0x00000003ff057819 */ /* 0x000fe20000011600 */
[----:B------:R-:W-:Y:S01]  /*0ae0*/  CS2R R150, SRZ ;  /* 0x0000000000967805 */ /* 0x000fe2000001ff00 */
[----:B------:R-:W-:Y:S01]  /*0af0*/  CS2R R148, SRZ ;  /* 0x0000000000947805 */ /* 0x000fe2000001ff00 */
[----:B------:R-:W-:Y:S01]  /*0b00*/  IMAD.IADD R0, R3, 0x1, R14 ;  /* 0x0000000103007824 */ /* 0x000fe200078e020e */
[C---:B------:R-:W-:Y:S01]  /*0b10*/  LEA R4, P0, R2.reuse, c[0x0][0x1c0], 0x1 ;  /* 0x0000700002047a11 */ /* 0x040fe200078008ff */
[----:B------:R-:W-:Y:S01]  /*0b20*/  IMAD.IADD R7, R7, 0x1, R8 ;  /* 0x0000000107077824 */ /* 0x000fe200078e0208 */
[----:B------:R-:W-:Y:S01]  /*0b30*/  LOP3.LUT R8, R9, R5, RZ, 0x3c, !PT ;  /* 0x0000000509087212 */ /* 0x000fe200078e3cff */
[----:B------:R-:W-:Y:S01]  /*0b40*/  IMAD.MOV.U32 R3, RZ, RZ, c[0x0][0x1dc] ;  /* 0x00007700ff037624 */ /* 0x000fe200078e00ff */
[----:B------:R-:W-:Y:S01]  /*0b50*/  LEA.HI.X R5, R2, c[0x0][0x1c4], R0, 0x1, P0 ;  /* 0x0000710002057a11 */ /* 0x000fe200000f0c00 */
[----:B------:R-:W-:Y:S01]  /*0b60*/  IMAD.U32 R0, RZ, RZ, UR17 ;  /* 0x00000011ff007e24 */ /* 0x000fe2000f8e00ff */
[----:B------:R-:W-:Y:S01]  /*0b70*/  LEA.HI R2, R16, R230, RZ, 0x6 ;  /* 0x000000e610027211 */ /* 0x000fe200078f30ff */
[----:B------:R-:W-:Y:S01]  /*0b80*/  IMAD R9, R13, c[0x0][0x1a8], RZ ;  /* 0x00006a000d097a24 */ /* 0x000fe200078e02ff */
[----:B------:R-:W-:Y:S01]  /*0b90*/  CS2R R146, SRZ ;  /* 0x0000000000927805 */ /* 0x000fe2000001ff00 */
[----:B------:R-:W-:Y:S01]  /*0ba0*/  IMAD.SHL.U32 R226, R230, 0x4, RZ ;  /* 0x00000004e6e27824 */ /* 0x000fe200078e00ff */
[----:B------:R-:W-:Y:S01]  /*0bb0*/  IADD3 R0, R0, c[0x0][0x198], -R232 ;  /* 0x0000660000007a10 */ /* 0x000fe20007ffe8e8 */
[C---:B------:R-:W-:Y:S01]  /*0bc0*/  IMAD R14, R12.reuse, c[0x0][0x1ac], R9 ;  /* 0x00006b000c0e7a24 */ /* 0x040fe200078e0209 */
[----:B------:R-:W-:Y:S01]  /*0bd0*/  SHF.R.S32.HI R23, RZ, 0x6, R2 ;  /* 0x00000006ff177819 */ /* 0x000fe20000011402 */
[----:B------:R-:W-:Y:S01]  /*0be0*/  IMAD.WIDE.U32 R12, R12, c[0x0][0x1a8], R6 ;  /* 0x00006a000c0c7a25 */ /* 0x000fe200078e0006 */
[C---:B------:R-:W-:Y:S01]  /*0bf0*/  ISETP.LT.OR P0, PT, R0.reuse, 0x1, P2 ;  /* 0x000000010000780c */ /* 0x040fe20001701670 */
[----:B------:R-:W-:Y:S01]  /*0c00*/  CS2R R144, SRZ ;  /* 0x0000000000907805 */ /* 0x000fe2000001ff00 */
[----:B------:R-:W-:Y:S01]  /*0c10*/  LEA R2, P5, R15, R4, 0x6 ;  /* 0x000000040f027211 */ /* 0x000fe200078a30ff */
[----:B------:R-:W-:Y:S01]  /*0c20*/  IMAD R8, R23, 0x200, R8 ;  /* 0x0000020017087824 */ /* 0x000fe200078e0208 */
[----:B------:R-:W-:Y:S01]  /*0c30*/  ISETP.LT.OR P6, PT, R0, 0x1, P3 ;  /* 0x000000010000780c */ /* 0x000fe20001fc1670 */
[----:B------:R-:W-:Y:S01]  /*0c40*/  IMAD R6, R233, c[0x0][0x178], RZ ;  /* 0x00005e00e9067a24 */ /* 0x000fe200078e02ff */
[----:B------:R-:W-:Y:S01]  /*0c50*/  LEA.HI.X R3, R15, R5, R3, 0x6, P5 ;  /* 0x000000050f037211 */ /* 0x000fe200028f3403 */
[----:B------:R-:W-:Y:S01]  /*0c60*/  IMAD.SHL.U32 R223, R8, 0x2, RZ ;  /* 0x0000000208df7824 */ /* 0x000fe200078e00ff */
[----:B------:R-:W-:Y:S01]  /*0c70*/  ISETP.LT.OR P5, PT, R0, 0x1, P4 ;  /* 0x000000010000780c */ /* 0x000fe200027a1670 */
[----:B------:R-:W-:Y:S01]  /*0c80*/  IMAD R6, R232, c[0x0][0x17c], R6 ;  /* 0x00005f00e8067a24 */ /* 0x000fe200078e0206 */
[C---:B------:R-:W-:Y:S01]  /*0c90*/  ISETP.LT.OR P2, PT, R0.reuse, 0x21, P2 ;  /* 0x000000210000780c */ /* 0x040fe20001741670 */
[----:B------:R-:W-:Y:S01]  /*0ca0*/  IMAD.IADD R7, R13, 0x1, R14 ;  /* 0x000000010d077824 */ /* 0x000fe200078e020e */
[----:B------:R-:W-:Y:S01]  /*0cb0*/  SHF.L.U64.HI R15, R15, R26, c[0x0][0x1dc] ;  /* 0x000077000f0f7619 */ /* 0x000fe2000001021a */
[----:B------:R-:W-:Y:S01]  /*0cc0*/  @!PT LDS RZ, [RZ] ;  /* 0x00000000fffff984 */ /* 0x000fe20000000800 */
[----:B------:R-:W-:Y:S01]  /*0cd0*/  @!PT LDS RZ, [RZ] ;  /* 0x00000000fffff984 */ /* 0x000fe20000000800 */
[----:B------:R-:W-:Y:S01]  /*0ce0*/  @!PT LDS RZ, [RZ] ;  /* 0x00000000fffff984 */ /* 0x000fe20000000800 */
[----:B------:R1:W-:Y:S01]  /*0cf0*/  LDGSTS.E.BYPASS.LTC128B.128 [R223+0x7880], [R4.64], !P0 ;  /* 0x0788000004df7fae */ /* 0x0003e2000c101d52 */
[C---:B------:R-:W-:Y:S01]  /*0d00*/  @!P1 LEA R8, P0, R17.reuse, R2, 0x1 ;  /* 0x0000000211089211 */ /* 0x040fe200078008ff */
[----:B------:R-:W-:Y:S01]  /*0d10*/  IMAD.MOV.U32 R13, RZ, RZ, c[0x0][0x1a8] ;  /* 0x00006a00ff0d7624 */ /* 0x000fe200078e00ff */
[C---:B------:R-:W-:Y:S01]  /*0d20*/  ISETP.LT.OR P4, PT, R0.reuse, 0x21, P4 ;  /* 0x000000210000780c */ /* 0x040fe20002781670 */
[----:B------:R1:W-:Y:S01]  /*0d30*/  LDGSTS.E.BYPASS.LTC128B.128 [R223+0xa080], [R4.64+0x80], !P6 ;  /* 0x0a08008004df7fae */ /* 0x0003e2000f101d52 */
[----:B------:R-:W-:Y:S01]  /*0d40*/  @!P1 LEA.HI.X R9, R17, R3, R15, 0x1, P0 ;  /* 0x0000000311099211 */ /* 0x000fe200000f0c0f */
[----:B------:R-:W-:Y:S01]  /*0d50*/  IMAD.SHL.U32 R14, R13, 0x20, RZ ;  /* 0x000000200d0e7824 */ /* 0x000fe200078e00ff */
[C---:B------:R-:W-:Y:S01]  /*0d60*/  @!P1 ISETP.GE.AND P0, PT, R0.reuse, 0x41, PT ;  /* 0x000000410000980c */ /* 0x040fe20003f06270 */
[----:B------:R1:W-:Y:S01]  /*0d70*/  LDGSTS.E.BYPASS.LTC128B.128 [R223+0xc880], [R4.64+0x100], !P5 ;  /* 0x0c88010004df7fae */ /* 0x0003e2000e901d52 */
[----:B------:R-:W-:Y:S01]  /*0d80*/  ISETP.LT.OR P6, PT, R0, 0x21, P3 ;  /* 0x000000210000780c */ /* 0x000fe20001fc1670 */
[----:B------:R-:W-:Y:S01]  /*0d90*/  IMAD.MOV.U32 R17, RZ, RZ, c[0x0][0x178] ;  /* 0x00005e00ff117624 */ /* 0x000fe200078e00ff */
[----:B------:R-:W-:Y:S01]  /*0da0*/  @!P1 ISETP.GE.OR P5, PT, R10, c[0x0][0x1cc], !P0 ;  /* 0x000073000a009a0c */ /* 0x000fe200047a6670 */
[----:B------:R2:W-:Y:S01]  /*0db0*/  LDGSTS.E.BYPASS.LTC128B.128 [R223+0x8880], [R2.64], !P2 ;  /* 0x0888000002df7fae */ /* 0x0005e2000d101d52 */
[----:B------:R-:W-:Y:S01]  /*0dc0*/  @!P1 ISETP.LT.OR P3, PT, R0, 0x41, P3 ;  /* 0x000000410000980c */ /* 0x000fe20001f61670 */
[C---:B------:R-:W-:Y:S01]  /*0dd0*/  IMAD.SHL.U32 R28, R17.reuse, 0x20, RZ ;  /* 0x00000020111c7824 */ /* 0x040fe200078e00ff */
[----:B------:R-:W-:Y:S01]  /*0de0*/  @!P1 ISETP.GE.OR P0, PT, R24, c[0x0][0x1cc], !P0 ;  /* 0x0000730018009a0c */ /* 0x000fe20004706670 */
[----:B------:R-:W-:Y:S01]  /*0df0*/  IMAD.WIDE.U32 R20, R252, c[0x0][0x290], RZ ;  /* 0x0000a400fc147a25 */ /* 0x000fe200078e00ff */
[----:B------:R-:W-:Y:S01]  /*0e00*/  SHF.R.S32.HI R227, RZ, 0x1f, R226 ;  /* 0x0000001fffe37819 */ /* 0x000fe200000114e2 */
[----:B------:R-:W-:Y:S01]  /*0e10*/  CS2R R142, SRZ ;  /* 0x00000000008e7805 */ /* 0x000fe2000001ff00 */
[----:B------:R-:W-:Y:S01]  /*0e20*/  SHF.L.U64.HI R251, R17, R26, c[0x0][0x17c] ;  /* 0x00005f0011fb7619 */ /* 0x000fe2000001021a */
[----:B------:R-:W-:Y:S01]  /*0e30*/  IMAD.MOV.U32 R218, RZ, RZ, 0x10 ;  /* 0x00000010ffda7424 */ /* 0x000fe200078e00ff */
[----:B------:R-:W-:Y:S01]  /*0e40*/  CS2R R140, SRZ ;  /* 0x00000000008c7805 */ /* 0x000fe2000001ff00 */
[----:B------:R2:W-:Y:S01]  /*0e50*/  LDGSTS.E.BYPASS.LTC128B.128 [R223+0xb080], [R2.64+0x80], !P6 ;  /* 0x0b08008002df7fae */ /* 0x0005e2000f101d52 */
[----:B------:R-:W-:Y:S01]  /*0e60*/  ISETP.GE.AND P6, PT, R22, c[0x0][0x19c], PT ;  /* 0x0000670016007a0c */ /* 0x000fe20003fc6270 */
[----:B------:R-:W-:Y:S01]  /*0e70*/  IMAD.MOV.U32 R212, RZ, RZ, 0x120 ;  /* 0x00000120ffd47424 */ /* 0x000fe200078e00ff */
[----:B------:R-:W-:Y:S01]  /*0e80*/  CS2R R138, SRZ ;  /* 0x00000000008a7805 */ /* 0x000fe2000001ff00 */
[----:B------:R2:W-:Y:S01]  /*0e90*/  LDGSTS.E.BYPASS.LTC128B.128 [R223+0xd880], [R2.64+0x100], !P4 ;  /* 0x0d88010002df7fae */ /* 0x0005e2000e101d52 */
[----:B------:R-:W-:Y:S01]  /*0ea0*/  IMAD.MOV.U32 R249, RZ, RZ, 0x1 ;  /* 0x00000001fff97424 */ /* 0x000fe200078e00ff */
[----:B------:R-:W-:Y:S01]  /*0eb0*/  CS2R R136, SRZ ;  /* 0x0000000000887805 */ /* 0x000fe2000001ff00 */
[----:B------:R-:W-:Y:S01]  /*0ec0*/  CS2R R134, SRZ ;  /* 0x0000000000867805 */ /* 0x000fe2000001ff00 */
[----:B------:R3:W-:Y:S01]  /*0ed0*/  @!P1 LDGSTS.E.BYPASS.LTC128B.128 [R223+0x9880], [R8.64], !P5 ;  /* 0x0988000008df9fae */ /* 0x0007e2000e901d52 */
[----:B------:R-:W-:Y:S01]  /*0ee0*/  ISETP.GE.AND P5, PT, R24, c[0x0][0x19c], PT ;  /* 0x0000670018007a0c */ /* 0x000fe20003fa6270 */
[----:B------:R-:W-:Y:S01]  /*0ef0*/  CS2R R132, SRZ ;  /* 0x0000000000847805 */ /* 0x000fe2000001ff00 */
[----:B------:R-:W-:Y:S01]  /*0f00*/  CS2R R130, SRZ ;  /* 0x0000000000827805 */ /* 0x000fe2000001ff00 */
[----:B------:R3:W-:Y:S01]  /*0f10*/  @!P1 LDGSTS.E.BYPASS.LTC128B.128 [R223+0xc080], [R8.64+0x80], !P3 ;  /* 0x0c08008008df9fae */ /* 0x0007e2000d901d52 */
[----:B-1----:R-:W-:Y:S01]  /*0f20*/  IMAD.WIDE.U32 R4, R232, c[0x0][0x178], R10 ;  /* 0x00005e00e8047a25 */ /* 0x002fe200078e000a */
[----:B------:R-:W-:Y:S01]  /*0f30*/  ISETP.GE.AND P3, PT, R10, c[0x0][0x16c], PT ;  /* 0x00005b000a007a0c */ /* 0x000fe20003f66270 */
[----:B------:R-:W-:Y:S01]  /*0f40*/  CS2R R128, SRZ ;  /* 0x0000000000807805 */ /* 0x000fe2000001ff00 */
[----:B------:R3:W-:Y:S01]  /*0f50*/  @!P1 LDGSTS.E.BYPASS.LTC128B.128 [R223+0xe880], [R8.64+0x100], !P0 ;  /* 0x0e88010008df9fae */ /* 0x0007e2000c101d52 */
[----:B------:R-:W-:Y:S01]  /*0f60*/  IMAD.IADD R5, R5, 0x1, R6 ;  /* 0x0000000105057824 */ /* 0x000fe200078e0206 */
[----:B------:R-:W-:Y:S01]  /*0f70*/  LEA R6, P2, R12, c[0x0][0x190], 0x1 ;  /* 0x000064000c067a11 */ /* 0x000fe200078408ff */
[----:B------:R-:W-:Y:S01]  /*0f80*/  CS2R R126, SRZ ;  /* 0x00000000007e7805 */ /* 0x000fe2000001ff00 */
[----:B------:R-:W-:Y:S01]  /*0f90*/  CS2R R124, SRZ ;  /* 0x00000000007c7805 */ /* 0x000fe2000001ff00 */
[----:B------:R-:W-:Y:S01]  /*0fa0*/  IMAD.WIDE.U32 R4, R84, c[0x0][0x180], R4 ;  /* 0x0000600054047a25 */ /* 0x000fe200078e0004 */
[----:B------:R-:W-:Y:S01]  /*0fb0*/  LEA.HI.X R7, R12, c[0x0][0x194], R7, 0x1, P2 ;  /* 0x000065000c077a11 */ /* 0x000fe200010f0c07 */
[----:B------:R-:W-:Y:S01]  /*0fc0*/  CS2R R122, SRZ ;  /* 0x00000000007a7805 */ /* 0x000fe2000001ff00 */
[----:B------:R-:W-:Y:S01]  /*0fd0*/  ISETP.GE.AND P2, PT, R10, c[0x0][0x19c], PT ;  /* 0x000067000a007a0c */ /* 0x000fe20003f46270 */
[----:B------:R-:W-:Y:S01]  /*0fe0*/  CS2R R120, SRZ ;  /* 0x0000000000787805 */ /* 0x000fe2000001ff00 */
[----:B------:R-:W-:Y:S01]  /*0ff0*/  SEL R12, RZ, 0x1, P3 ;  /* 0x00000001ff0c7807 */ /* 0x000fe20001800000 */
[----:B------:R-:W-:Y:S01]  /*1000*/  CS2R R118, SRZ ;  /* 0x0000000000767805 */ /* 0x000fe2000001ff00 */
[C---:B------:R-:W-:Y:S01]  /*1010*/  ISETP.LT.OR P4, PT, R0.reuse, 0x1, P2 ;  /* 0x000000010000780c */ /* 0x040fe20001781670 */
[----:B------:R-:W-:Y:S01]  /*1020*/  CS2R R116, SRZ ;  /* 0x0000000000747805 */ /* 0x000fe2000001ff00 */
[C---:B------:R-:W-:Y:S01]  /*1030*/  ISETP.LT.OR P3, PT, R0.reuse, 0x1, P5 ;  /* 0x000000010000780c */ /* 0x040fe20002f61670 */
[----:B--2---:R-:W-:Y:S01]  /*1040*/  IMAD R2, R27, c[0x0][0x180], RZ ;  /* 0x000060001b027a24 */ /* 0x004fe200078e02ff */
[----:B------:R-:W-:Y:S01]  /*1050*/  CS2R R114, SRZ ;  /* 0x0000000000727805 */ /* 0x000fe2000001ff00 */
[----:B------:R-:W-:Y:S01]  /*1060*/  IMAD.MOV.U32 R3, RZ, RZ, c[0x0][0x1ac] ;  /* 0x00006b00ff037624 */ /* 0x000fe200078e00ff */
[----:B------:R-:W-:Y:S01]  /*1070*/  CS2R R112, SRZ ;  /* 0x0000000000707805 */ /* 0x000fe2000001ff00 */
[----:B------:R-:W-:Y:S01]  /*1080*/  CS2R R82, SRZ ;  /* 0x0000000000527805 */ /* 0x000fe2000001ff00 */
[----:B------:R-:W-:Y:S01]  /*1090*/  CS2R R80, SRZ ;  /* 0x0000000000507805 */ /* 0x000fe2000001ff00 */
[----:B------:R-:W-:Y:S01]  /*10a0*/  CS2R R78, SRZ ;  /* 0x00000000004e7805 */ /* 0x000fe2000001ff00 */
[----:B------:R-:W-:Y:S01]  /*10b0*/  CS2R R76, SRZ ;  /* 0x00000000004c7805 */ /* 0x000fe2000001ff00 */
[----:B------:R-:W-:Y:S01]  /*10c0*/  CS2R R74, SRZ ;  /* 0x00000000004a7805 */ /* 0x000fe2000001ff00 */
[----:B------:R-:W-:Y:S01]  /*10d0*/  CS2R R72, SRZ ;  /* 0x0000000000487805 */ /* 0x000fe2000001ff00 */
[----:B------:R1:W-:Y:S01]  /*10e0*/  LDGSTS.E.BYPASS.LTC128B.128 [R223+0x80], [R6.64], !P4 ;  /* 0x0008000006df7fae */ /* 0x0003e2000e101d52 */
[----:B------:R-:W-:Y:S01]  /*10f0*/  ISETP.LT.OR P4, PT, R0, 0x1, P6 ;  /* 0x000000010000780c */ /* 0x000fe20003781670 */
[----:B---3--:R-:W-:Y:S01]  /*1100*/  IMAD R8, R84, c[0x0][0x184], R2 ;  /* 0x0000610054087a24 */ /* 0x008fe200078e0202 */
[----:B------:R-:W-:Y:S01]  /*1110*/  LEA R2, P0, R13, R6, 0x6 ;  /* 0x000000060d027211 */ /* 0x000fe200078030ff */
[----:B------:R-:W-:Y:S01]  /*1120*/  CS2R R70, SRZ ;  /* 0x0000000000467805 */ /* 0x000fe2000001ff00 */
[----:B------:R-:W-:Y:S01]  /*1130*/  CS2R R68, SRZ ;  /* 0x0000000000447805 */ /* 0x000fe2000001ff00 */
[----:B------:R-:W-:Y:S01]  /*1140*/  IMAD.IADD R5, R5, 0x1, R8 ;  /* 0x0000000105057824 */ /* 0x000fe200078e0208 */
[C---:B------:R-:W-:Y:S01]  /*1150*/  LEA.HI.X R3, R13.reuse, R7, R3, 0x6, P0 ;  /* 0x000000070d037211 */ /* 0x040fe200000f3403 */
[----:B------:R-:W-:Y:S01]  /*1160*/  CS2R R66, SRZ ;  /* 0x0000000000427805 */ /* 0x000fe2000001ff00 */
[----:B------:R-:W-:Y:S01]  /*1170*/  ISETP.GE.AND P0, PT, R22, c[0x0][0x16c], PT ;  /* 0x00005b0016007a0c */ /* 0x000fe20003f06270 */
[----:B------:R-:W-:Y:S01]  /*1180*/  IMAD.WIDE.U32 R242, R252, c[0x0][0x188], R4 ;  /* 0x00006200fcf27a25 */ /* 0x000fe200078e0004 */
[----:B------:R-:W-:Y:S01]  /*1190*/  SHF.L.U64.HI R13, R13, R26, c[0x0][0x1ac] ;  /* 0x00006b000d0d7619 */ /* 0x000fe2000001021a */
[----:B------:R-:W-:Y:S01]  /*11a0*/  CS2R R64, SRZ ;  /* 0x0000000000407805 */ /* 0x000fe2000001ff00 */
[----:B------:R-:W-:Y:S01]  /*11b0*/  SEL R9, RZ, 0xffffffff, P0 ;  /* 0xffffffffff097807 */ /* 0x000fe20000000000 */
[----:B------:R1:W-:Y:S01]  /*11c0*/  LDGSTS.E.BYPASS.LTC128B.128 [R223+0x2880], [R6.64+0x80], !P4 ;  /* 0x0288008006df7fae */ /* 0x0003e2000e101d52 */
[----:B------:R-:W-:Y:S01]  /*11d0*/  @!P1 LEA R8, P0, R14, R2, 0x1 ;  /* 0x000000020e089211 */ /* 0x000fe200078008ff */
[----:B------:R-:W-:Y:S01]  /*11e0*/  IMAD.MOV.U32 R238, RZ, RZ, R242 ;  /* 0x000000ffffee7224 */ /* 0x000fe200078e00f2 */
[C---:B------:R-:W-:Y:S01]  /*11f0*/  ISETP.LT.OR P4, PT, R0.reuse, 0x21, P2 ;  /* 0x000000210000780c */ /* 0x040fe20001781670 */
[----:B------:R-:W-:Y:S01]  /*1200*/  IMAD.SHL.U32 R9, R9, 0x2, RZ ;  /* 0x0000000209097824 */ /* 0x000fe200078e00ff */
[----:B------:R1:W-:Y:S01]  /*1210*/  LDGSTS.E.BYPASS.LTC128B.128 [R223+0x5080], [R6.64+0x100], !P3 ;  /* 0x0508010006df7fae */ /* 0x0003e2000d901d52 */
[C---:B------:R-:W-:Y:S01]  /*1220*/  ISETP.LT.OR P3, PT, R0.reuse, 0x21, P6 ;  /* 0x000000210000780c */ /* 0x040fe20003761670 */
[----:B------:R-:W-:Y:S01]  /*1230*/  CS2R R62, SRZ ;  /* 0x00000000003e7805 */ /* 0x000fe2000001ff00 */
[----:B------:R-:W-:Y:S01]  /*1240*/  @!P1 ISETP.LT.OR P2, PT, R0, 0x41, P2 ;  /* 0x000000410000980c */ /* 0x000fe20001741670 */
[----:B------:R-:W-:Y:S01]  /*1250*/  CS2R R60, SRZ ;  /* 0x00000000003c7805 */ /* 0x000fe2000001ff00 */
[----:B------:R-:W-:Y:S01]  /*1260*/  LOP3.LUT R12, R9, 0x2, R12, 0xe2, !PT ;  /* 0x00000002090c7812 */ /* 0x000fe200078ee20c */
[----:B------:R-:W-:Y:S01]  /*1270*/  CS2R R58, SRZ ;  /* 0x00000000003a7805 */ /* 0x000fe2000001ff00 */
[----:B------:R-:W-:Y:S01]  /*1280*/  @!P1 LEA.HI.X R9, R14, R3, R13, 0x1, P0 ;  /* 0x000000030e099211 */ /* 0x000fe200000f0c0d */
[----:B------:R-:W-:Y:S01]  /*1290*/  IMAD.SHL.U32 R13, R17, 0x40, RZ ;  /* 0x00000040110d7824 */ /* 0x000fe200078e00ff */
[----:B------:R-:W-:Y:S01]  /*12a0*/  ISETP.GE.AND P0, PT, R24, c[0x0][0x16c], PT ;  /* 0x00005b0018007a0c */ /* 0x000fe20003f06270 */
[----:B------:R-:W-:Y:S01]  /*12b0*/  IMAD.WIDE.U32 R14, R252, c[0x0][0x278], RZ ;  /* 0x00009e00fc0e7a25 */ /* 0x000fe200078e00ff */
[C---:B------:R-:W-:Y:S01]  /*12c0*/  @!P1 ISETP.LT.OR P6, PT, R0.reuse, 0x41, P6 ;  /* 0x000000410000980c */ /* 0x040fe200037c1670 */
[----:B------:R2:W-:Y:S01]  /*12d0*/  LDGSTS.E.BYPASS.LTC128B.128 [R223+0x1080], [R2.64], !P4 ;  /* 0x0108000002df7fae */ /* 0x0005e2000e101d52 */
[----:B------:R-:W-:Y:S01]  /*12e0*/  SEL R5, RZ, 0x4, P0 ;  /* 0x00000004ff057807 */ /* 0x000fe20000000000 */
[----:B------:R-:W-:Y:S01]  /*12f0*/  CS2R R56, SRZ ;  /* 0x0000000000387805 */ /* 0x000fe2000001ff00 */
[C---:B------:R-:W-:Y:S01]  /*1300*/  ISETP.LT.OR P0, PT, R0.reuse, 0x21, P5 ;  /* 0x000000210000780c */ /* 0x040fe20002f01670 */
[----:B------:R2:W-:Y:S01]  /*1310*/  LDGSTS.E.BYPASS.LTC128B.128 [R223+0x3880], [R2.64+0x80], !P3 ;  /* 0x0388008002df7fae */ /* 0x0005e2000d901d52 */
[----:B------:R-:W-:Y:S01]  /*1320*/  @!P1 ISETP.LT.OR P5, PT, R0, 0x41, P5 ;  /* 0x000000410000980c */ /* 0x000fe20002fa1670 */
[----:B------:R-:W-:Y:S01]  /*1330*/  CS2R R54, SRZ ;  /* 0x0000000000367805 */ /* 0x000fe2000001ff00 */
[----:B------:R-:W-:Y:S01]  /*1340*/  LOP3.LUT R0, R12, R5, RZ, 0xfc, !PT ;  /* 0x000000050c007212 */ /* 0x000fe200078efcff */
[----:B------:R-:W-:Y:S01]  /*1350*/  CS2R R52, SRZ ;  /* 0x0000000000347805 */ /* 0x000fe2000001ff00 */
[----:B------:R-:W-:Y:S01]  /*1360*/  CS2R R50, SRZ ;  /* 0x0000000000327805 */ /* 0x000fe2000001ff00 */
[----:B------:R-:W-:Y:S01]  /*1370*/  CS2R R48, SRZ ;  /* 0x0000000000307805 */ /* 0x000fe2000001ff00 */
[C---:B------:R-:W-:Y:S01]  /*1380*/  LOP3.LUT P4, RZ, R0.reuse, 0x1, RZ, 0xc0, !PT ;  /* 0x0000000100ff7812 */ /* 0x040fe2000788c0ff */
[----:B------:R-:W-:Y:S01]  /*1390*/  CS2R R46, SRZ ;  /* 0x00000000002e7805 */ /* 0x000fe2000001ff00 */
[----:B------:R-:W-:Y:S01]  /*13a0*/  LOP3.LUT P3, RZ, R0, 0x2, RZ, 0xc0, !PT ;  /* 0x0000000200ff7812 */ /* 0x000fe2000786c0ff */
[----:B------:R-:W-:Y:S01]  /*13b0*/  CS2R R44, SRZ ;  /* 0x00000000002c7805 */ /* 0x000fe2000001ff00 */
[----:B-1----:R-:W-:Y:S01]  /*13c0*/  IMAD R6, R85, c[0x0][0x188], RZ ;  /* 0x0000620055067a24 */ /* 0x002fe200078e02ff */
[----:B------:R-:W-:Y:S01]  /*13d0*/  SHF.L.U64.HI R7, R17, R25, c[0x0][0x17c] ;  /* 0x00005f0011077619 */ /* 0x000fe20000010219 */
[----:B------:R2:W-:Y:S01]  /*13e0*/  LDGSTS.E.BYPASS.LTC128B.128 [R223+0x6080], [R2.64+0x100], !P0 ;  /* 0x0608010002df7fae */ /* 0x0005e2000c101d52 */
[----:B------:R-:W-:Y:S01]  /*13f0*/  IMAD R17, R27, c[0x0][0x288], RZ ;  /* 0x0000a2001b117a24 */ /* 0x000fe200078e02ff */
[----:B------:R-:W-:Y:S01]  /*1400*/  CS2R R42, SRZ ;  /* 0x00000000002a7805 */ /* 0x000fe2000001ff00 */
[----:B------:R-:W-:Y:S01]  /*1410*/  IMAD R6, R252, c[0x0][0x18c], R6 ;  /* 0x00006300fc067a24 */ /* 0x000fe200078e0206 */
[----:B------:R1:W-:Y:S01]  /*1420*/  @!P1 LDGSTS.E.BYPASS.LTC128B.128 [R223+0x2080], [R8.64], !P2 ;  /* 0x0208000008df9fae */ /* 0x0003e2000d101d52 */
[----:B------:R-:W-:Y:S01]  /*1430*/  IMAD R4, R7, UR8, RZ ;  /* 0x0000000807047c24 */ /* 0x000fe2000f8e02ff */
[----:B------:R-:W-:Y:S01]  /*1440*/  LOP3.LUT P2, RZ, R0, 0x4, RZ, 0xc0, !PT ;  /* 0x0000000400ff7812 */ /* 0x000fe2000784c0ff */
[----:B------:R-:W-:Y:S01]  /*1450*/  IMAD.IADD R239, R243, 0x1, R6 ;  /* 0x00000001f3ef7824 */ /* 0x000fe200078e0206 */
[----:B------:R1:W-:Y:S01]  /*1460*/  @!P1 LDGSTS.E.BYPASS.LTC128B.128 [R223+0x4880], [R8.64+0x80], !P6 ;  /* 0x0488008008df9fae */ /* 0x0003e2000f101d52 */
[C---:B------:R-:W-:Y:S01]  /*1470*/  IMAD R6, R13.reuse, UR6, R4 ;  /* 0x000000060d067c24 */ /* 0x040fe2000f8e0204 */
[----:B------:R-:W-:Y:S01]  /*1480*/  CS2R R40, SRZ ;  /* 0x0000000000287805 */ /* 0x000fe2000001ff00 */
[----:B------:R-:W-:Y:S01]  /*1490*/  IMAD.WIDE.U32 R4, R13, UR8, R238 ;  /* 0x000000080d047c25 */ /* 0x000fe2000f8e00ee */
[----:B------:R1:W-:Y:S01]  /*14a0*/  @!P1 LDGSTS.E.BYPASS.LTC128B.128 [R223+0x7080], [R8.64+0x100], !P5 ;  /* 0x0708010008df9fae */ /* 0x0003e2000e901d52 */
[----:B------:R-:W-:Y:S01]  /*14b0*/  CS2R R38, SRZ ;  /* 0x0000000000267805 */ /* 0x000fe2000001ff00 */
[----:B------:R-:W-:Y:S01]  /*14c0*/  CS2R R36, SRZ ;  /* 0x0000000000247805 */ /* 0x000fe2000001ff00 */
[----:B------:R-:W-:Y:S01]  /*14d0*/  IMAD.U32 R13, RZ, RZ, UR5 ;  /* 0x00000005ff0d7e24 */ /* 0x000fe2000f8e00ff */
[----:B------:R-:W0:Y:S01]  /*14e0*/  LDGDEPBAR ;  /* 0x00000000000079af */ /* 0x000e220000000000 */
[----:B------:R-:W-:Y:S01]  /*14f0*/  IMAD.IADD R6, R5, 0x1, R6 ;  /* 0x0000000105067824 */ /* 0x000fe200078e0206 */
[----:B------:R-:W-:Y:S01]  /*1500*/  CS2R R34, SRZ ;  /* 0x0000000000227805 */ /* 0x000fe2000001ff00 */
[----:B------:R-:W-:Y:S01]  /*1510*/  IMAD R0, R233, c[0x0][0x208], RZ ;  /* 0x00008200e9007a24 */ /* 0x000fe200078e02ff */
[----:B------:R-:W-:Y:S01]  /*1520*/  CS2R R32, SRZ ;  /* 0x0000000000207805 */ /* 0x000fe2000001ff00 */
[----:B------:R-:W-:Y:S01]  /*1530*/  CS2R R30, SRZ ;  /* 0x00000000001e7805 */ /* 0x000fe2000001ff00 */
[----:B------:R-:W-:Y:S01]  /*1540*/  ULDC UR10, c[0x0][0x2a0] ;  /* 0x0000a800000a7ab9 */ /* 0x000fe20000000800 */
[----:B------:R-:W-:Y:S01]  /*1550*/  IMAD R0, R232, c[0x0][0x20c], R0 ;  /* 0x00008300e8007a24 */ /* 0x000fe200078e0200 */
[----:B------:R-:W-:-:S02]  /*1560*/  UP2UR UR14, UPR, URZ, 0x2 ;  /* 0x000000023f0e7883 */ /* 0x000fc40008000000 */
[----:B------:R-:W-:Y:S01]  /*1570*/  UMOV UR11, 0x1 ;  /* 0x00000001000b7882 */ /* 0x000fe20000000000 */
[C---:B--2---:R-:W-:Y:S01]  /*1580*/  LEA R2, P0, R4.reuse, c[0x0][0x160], 0x1 ;  /* 0x0000580004027a11 */ /* 0x044fe200078008ff */
[----:B------:R-:W-:Y:S02]  /*1590*/  ULOP3.LUT UR10, URZ, UR10, URZ, 0x33, !UPT ;  /* 0x0000000a3f0a7292 */ /* 0x000fe4000f8e333f */
[----:B------:R-:W-:Y:S01]  /*15a0*/  UISETP.GE.AND UP6, UPT, UR17, 0x21, UPT ;  /* 0x000000211100788c */ /* 0x000fe2000bfc6270 */
[----:B------:R-:W-:Y:S01]  /*15b0*/  LEA.HI.X R3, R4, c[0x0][0x164], R6, 0x1, P0 ;  /* 0x0000590004037a11 */ /* 0x000fe200000f0c06 */
[----:B------:R-:W-:Y:S01]  /*15c0*/  IMAD R6, R85, c[0x0][0x278], RZ ;  /* 0x00009e0055067a24 */ /* 0x000fe200078e02ff */
[----:B------:R-:W-:Y:S01]  /*15d0*/  UP2UR UR13, UPR, URZ, 0x1 ;  /* 0x000000013f0d7883 */ /* 0x000fe20008000000 */
[----:B------:R-:W-:Y:S01]  /*15e0*/  IMAD.WIDE.U32 R4, R232, c[0x0][0x208], R10 ;  /* 0x00008200e8047a25 */ /* 0x000fe200078e000a */
[----:B------:R-:W-:Y:S02]  /*15f0*/  UISETP.GE.AND UP5, UPT, UR17, 0x22, UPT ;  /* 0x000000221100788c */ /* 0x000fe4000bfa6270 */
[----:B------:R-:W-:Y:S01]  /*1600*/  UISETP.GE.AND UP4, UPT, UR17, 0x31, UPT ;  /* 0x000000311100788c */ /* 0x000fe2000bf86270 */
[----:B------:R-:W-:Y:S01]  /*1610*/  IMAD R6, R252, c[0x0][0x27c], R6 ;  /* 0x00009f00fc067a24 */ /* 0x000fe200078e0206 */
[----:B-1----:R-:W-:Y:S01]  /*1620*/  IADD3 R8, -R232, c[0x0][0x168], -R13 ;  /* 0x00005a00e8087a10 */ /* 0x002fe20007ffe90d */
[----:B------:R-:W-:Y:S01]  /*1630*/  IMAD R9, R27, c[0x0][0x270], RZ ;  /* 0x00009c001b097a24 */ /* 0x000fe200078e02ff */
[----:B------:R-:W-:Y:S01]  /*1640*/  UISETP.GE.AND UP3, UPT, UR17, 0x32, UPT ;  /* 0x000000321100788c */ /* 0x000fe2000bf66270 */
[----:B------:R-:W-:Y:S01]  /*1650*/  IMAD.IADD R248, R15, 0x1, R6 ;  /* 0x000000010ff87824 */ /* 0x000fe200078e0206 */
[----:B------:R-:W-:Y:S01]  /*1660*/  ISETP.LT.OR P0, PT, R8, 0x1, !P4 ;  /* 0x000000010800780c */ /* 0x000fe20006701670 */
[----:B------:R-:W-:Y:S01]  /*1670*/  IMAD R9, R84, c[0x0][0x274], R9 ;  /* 0x00009d0054097a24 */ /* 0x000fe200078e0209 */
[----:B------:R-:W-:Y:S01]  /*1680*/  ISETP.LT.OR P6, PT, R8, 0x1, !P3 ;  /* 0x000000010800780c */ /* 0x000fe20005fc1670 */
[----:B------:R-:W-:Y:S01]  /*1690*/  IMAD.WIDE.U32 R6, R84, c[0x0][0x270], R226 ;  /* 0x00009c0054067a25 */ /* 0x000fe200078e00e2 */
[----:B------:R-:W-:Y:S01]  /*16a0*/  ISETP.LT.OR P5, PT, R8, 0x1, !P2 ;  /* 0x000000010800780c */ /* 0x000fe200057a1670 */
[----:B------:R-:W-:-:S02]  /*16b0*/  UISETP.GE.AND UP2, UPT, UR17, 0x41, UPT ;  /* 0x000000411100788c */ /* 0x000fc4000bf46270 */
[----:B------:R-:W-:Y:S01]  /*16c0*/  IMAD.IADD R9, R7, 0x1, R9 ;  /* 0x0000000107097824 */ /* 0x000fe200078e0209 */
[----:B------:R-:W-:Y:S01]  /*16d0*/  UISETP.GE.AND UP1, UPT, UR17, 0x42, UPT ;  /* 0x000000421100788c */ /* 0x000fe2000bf26270 */
[----:B------:R-:W-:Y:S02]  /*16e0*/  IMAD.IADD R5, R5, 0x1, R0 ;  /* 0x0000000105057824 */ /* 0x000fe400078e0200 */
[----:B------:R-:W-:Y:S02]  /*16f0*/  IMAD R0, R85, c[0x0][0x290], RZ ;  /* 0x0000a40055007a24 */ /* 0x000fe400078e02ff */
[----:B------:R1:W-:Y:S01]  /*1700*/  LDGSTS.E.BYPASS.LTC128B.128 [R223+0xf080], [R2.64], !P0 ;  /* 0x0f08000002df7fae */ /* 0x0003e2000c101d52 */
[----:B------:R-:W-:Y:S01]  /*1710*/  IADD3 R12, P1, P0, R6, UR5, R14 ;  /* 0x00000005060c7c10 */ /* 0x000fe2000f83e00e */
[----:B------:R-:W-:Y:S01]  /*1720*/  IMAD R11, R27, c[0x0][0x210], RZ ;  /* 0x000084001b0b7a24 */ /* 0x000fe200078e02ff */
[----:B------:R-:W-:Y:S01]  /*1730*/  P2R R14, PR, RZ, 0x10 ;  /* 0x00000010ff0e7803 */ /* 0x000fe20000000000 */
[----:B------:R1:W-:Y:S01]  /*1740*/  LDGSTS.E.BYPASS.LTC128B.128 [R223+0x11080], [R2.64+0x80], !P6 ;  /* 0x1108008002df7fae */ /* 0x0003e2000f101d52 */
[----:B------:R-:W-:Y:S01]  /*1750*/  ISETP.LT.OR P6, PT, R8, 0x21, !P4 ;  /* 0x000000210800780c */ /* 0x000fe200067c1670 */
[----:B------:R-:W-:Y:S01]  /*1760*/  IMAD R0, R252, c[0x0][0x294], R0 ;  /* 0x0000a500fc007a24 */ /* 0x000fe200078e0200 */
[----:B------:R-:W-:Y:S01]  /*1770*/  IADD3.X R9, R9, UR4, R248, P1, P0 ;  /* 0x0000000409097c10 */ /* 0x000fe20008fe04f8 */
[----:B------:R1:W-:Y:S01]  /*1780*/  LDGSTS.E.BYPASS.LTC128B.128 [R223+0x13080], [R2.64+0x100], !P5 ;  /* 0x1308010002df7fae */ /* 0x0003e2000e901d52 */
[----:B------:R-:W-:Y:S01]  /*1790*/  ISETP.LT.OR P1, PT, R8, 0x21, !P3 ;  /* 0x000000210800780c */ /* 0x000fe20005f21670 */
[----:B------:R-:W-:Y:S01]  /*17a0*/  IMAD.WIDE.U32 R6, R84, c[0x0][0x288], R226 ;  /* 0x0000a20054067a25 */ /* 0x000fe200078e00e2 */
[----:B------:R-:W-:-:S03]  /*17b0*/  ISETP.GE.AND P4, PT, R10, c[0x0][0x1fc], PT ;  /* 0x00007f000a007a0c */ /* 0x000fc60003f86270 */
[C---:B------:R-:W-:Y:S02]  /*17c0*/  IMAD R11, R84.reuse, c[0x0][0x214], R11 ;  /* 0x00008500540b7a24 */ /* 0x040fe400078e020b */
[----:B------:R-:W-:-:S04]  /*17d0*/  IMAD.WIDE.U32 R4, R84, c[0x0][0x210], R4 ;  /* 0x0000840054047a25 */ /* 0x000fc800078e0004 */
[----:B------:R-:W-:Y:S02]  /*17e0*/  IMAD.IADD R247, R21, 0x1, R0 ;  /* 0x0000000115f77824 */ /* 0x000fe400078e0200 */
[----:B------:R-:W-:Y:S02]  /*17f0*/  IMAD R0, R84, c[0x0][0x28c], R17 ;  /* 0x0000a30054007a24 */ /* 0x000fe400078e0211 */
[----:B------:R-:W-:Y:S02]  /*1800*/  IMAD.IADD R5, R5, 0x1, R11 ;  /* 0x0000000105057824 */ /* 0x000fe400078e020b */
[----:B------:R-:W-:Y:S02]  /*1810*/  IMAD.MOV.U32 R11, RZ, RZ, c[0x0][0x208] ;  /* 0x00008200ff0b7624 */ /* 0x000fe400078e00ff */
[----:B------:R-:W-:-:S03]  /*1820*/  IMAD.WIDE.U32 R240, R252, c[0x0][0x218], R4 ;  /* 0x00008600fcf07a25 */ /* 0x000fc600078e0004 */
[C---:B------:R-:W-:Y:S01]  /*1830*/  SHF.L.U64.HI R250, R11.reuse, R26, c[0x0][0x20c] ;  /* 0x000083000bfa7619 */ /* 0x040fe2000001021a */
[----:B------:R-:W-:Y:S02]  /*1840*/  IMAD.SHL.U32 R4, R11, 0x40, RZ ;  /* 0x000000400b047824 */ /* 0x000fe400078e00ff */
[----:B------:R-:W-:Y:S01]  /*1850*/  IMAD.MOV.U32 R236, RZ, RZ, R240 ;  /* 0x000000ffffec7224 */ /* 0x000fe200078e00f0 */
[----:B-1----:R-:W-:-:S04]  /*1860*/  LEA R2, P5, R28, R2, 0x1 ;  /* 0x000000021c027211 */ /* 0x002fc800078a08ff */
[----:B------:R-:W-:Y:S01]  /*1870*/  LEA.HI.X R3, R28, R3, R251, 0x1, P5 ;  /* 0x000000031c037211 */ /* 0x000fe200028f0cfb */
[----:B------:R-:W-:Y:S01]  /*1880*/  IMAD.SHL.U32 R28, R11, 0x20, RZ ;  /* 0x000000200b1c7824 */ /* 0x000fe200078e00ff */
[----:B------:R-:W-:Y:S01]  /*1890*/  IADD3 R15, P5, P0, R6, UR5, R20 ;  /* 0x00000005060f7c10 */ /* 0x000fe2000f8be014 */
[----:B------:R-:W-:Y:S01]  /*18a0*/  IMAD R6, R85, c[0x0][0x218], RZ ;  /* 0x0000860055067a24 */ /* 0x000fe200078e02ff */
[----:B------:R-:W-:Y:S01]  /*18b0*/  ULDC UR5, c[0x0][0x168] ;  /* 0x00005a0000057ab9 */ /* 0x000fe20000000800 */
[----:B------:R1:W-:Y:S01]  /*18c0*/  LDGSTS.E.BYPASS.LTC128B.128 [R223+0x10080], [R2.64], !P6 ;  /* 0x1008000002df7fae */ /* 0x0003e2000f101d52 */
[----:B------:R-:W-:Y:S01]  /*18d0*/  ISETP.LT.OR P6, PT, R8, 0x21, !P2 ;  /* 0x000000210800780c */ /* 0x000fe200057c1670 */
[----:B------:R-:W-:Y:S01]  /*18e0*/  IMAD.IADD R8, R7, 0x1, R0 ;  /* 0x0000000107087824 */ /* 0x000fe200078e0200 */
[----:B------:R-:W-:Y:S01]  /*18f0*/  SHF.L.U64.HI R0, R11, R25, c[0x0][0x20c] ;  /* 0x000083000b007619 */ /* 0x000fe20000010219 */
[----:B------:R-:W-:Y:S01]  /*1900*/  IMAD R7, R252, c[0x0][0x21c], R6 ;  /* 0x00008700fc077a24 */ /* 0x000fe200078e0206 */
[----:B------:R1:W-:Y:S01]  /*1910*/  LDGSTS.E.BYPASS.LTC128B.128 [R223+0x12080], [R2.64+0x80], !P1 ;  /* 0x1208008002df7fae */ /* 0x0003e2000c901d52 */
[----:B------:R-:W-:-:S02]  /*1920*/  LEA R6, P1, R12, c[0x0][0x258], 0x2 ;  /* 0x000096000c067a11 */ /* 0x000fc400078210ff */
[----:B------:R-:W-:Y:S01]  /*1930*/  IMAD.IADD R237, R241, 0x1, R7 ;  /* 0x00000001f1ed7824 */ /* 0x000fe200078e0207 */
[----:B------:R-:W-:Y:S01]  /*1940*/  IADD3.X R17, R8, UR4, R247, P5, P0 ;  /* 0x0000000408117c10 */ /* 0x000fe2000afe04f7 */
[----:B------:R-:W-:Y:S01]  /*1950*/  IMAD R0, R0, UR8, RZ ;  /* 0x0000000800007c24 */ /* 0x000fe2000f8e02ff */
[----:B------:R-:W-:Y:S01]  /*1960*/  LEA.HI.X R7, R12, c[0x0][0x25c], R9, 0x2, P1 ;  /* 0x000097000c077a11 */ /* 0x000fe200008f1409 */
[----:B------:R-:W-:Y:S01]  /*1970*/  UMOV UR4, URZ ;  /* 0x0000003f00047c82 */ /* 0x000fe20008000000 */
[----:B------:R-:W-:Y:S01]  /*1980*/  ISETP.GT.AND P1, PT, R230, 0xf, PT ;  /* 0x0000000fe600780c */ /* 0x000fe20003f24270 */
[C---:B------:R-:W-:Y:S01]  /*1990*/  IMAD R0, R4.reuse, UR6, R0 ;  /* 0x0000000604007c24 */ /* 0x040fe2000f8e0200 */
[----:B------:R-:W-:Y:S01]  /*19a0*/  IADD3 R9, -R13, c[0x0][0x168], -R232 ;  /* 0x00005a000d097a10 */ /* 0x000fe20007ffe9e8 */
[----:B------:R-:W-:Y:S01]  /*19b0*/  IMAD.WIDE.U32 R4, R4, UR8, R236 ;  /* 0x0000000804047c25 */ /* 0x000fe2000f8e00ec */
[----:B------:R1:W-:Y:S01]  /*19c0*/  LDGSTS.E.BYPASS.LTC128B.128 [R223+0x14080], [R2.64+0x100], !P6 ;  /* 0x1408010002df7fae */ /* 0x0003e2000f101d52 */
[----:B------:R-:W-:Y:S01]  /*19d0*/  ISETP.GE.AND P6, PT, R22, c[0x0][0x1fc], PT ;  /* 0x00007f0016007a0c */ /* 0x000fe20003fc6270 */
[----:B------:R-:W-:Y:S01]  /*19e0*/  ULDC UR6, c[0x0][0x168] ;  /* 0x00005a0000067ab9 */ /* 0x000fe20000000800 */
[----:B------:R-:W-:Y:S01]  /*19f0*/  ISETP.LT.OR P0, PT, R9, 0x1, P4 ;  /* 0x000000010900780c */ /* 0x000fe20002701670 */
[----:B------:R-:W-:Y:S01]  /*1a00*/  IMAD.IADD R0, R5, 0x1, R0 ;  /* 0x0000000105007824 */ /* 0x000fe200078e0200 */
[CC--:B------:R-:W-:Y:S01]  /*1a10*/  LEA.HI R8, R16.reuse, R230.reuse, RZ, 0x2 ;  /* 0x000000e610087211 */ /* 0x0c0fe200078f10ff */
[----:B------:R-:W-:Y:S01]  /*1a20*/  UIADD3 UR6, UR9, -UR6, UR7 ;  /* 0x8000000609067290 */ /* 0x000fe2000fffe007 */
[----:B------:R-:W-:-:S02]  /*1a30*/  LEA.HI R12, R16, R230, RZ, 0x5 ;  /* 0x000000e6100c7211 */ /* 0x000fc400078f28ff */
[----:B------:R-:W-:Y:S02]  /*1a40*/  @!P1 IMAD.SHL.U32 R5, R230, 0x10, RZ ;  /* 0x00000010e6059824 */ /* 0x000fe400078e00ff */
[----:B------:R-:W-:-:S03]  /*1a50*/  SHF.R.S32.HI R11, RZ, 0x5, R12 ;  /* 0x00000005ff0b7819 */ /* 0x000fc6000001140c */
[----:B------:R2:W-:Y:S04]  /*1a60*/  @!P1 LDGSTS.E.BYPASS.LTC128B.128 [R5+0x21080], [R6.64] ;  /* 0x2108000006059fae */ /* 0x0005e8000b901d52 */
[----:B------:R-:W0:Y:S01]  /*1a70*/  LDGDEPBAR ;  /* 0x00000000000079af */ /* 0x000e220000000000 */
[----:B-1----:R-:W-:-:S04]  /*1a80*/  LEA R2, P5, R4, c[0x0][0x1f0], 0x1 ;  /* 0x00007c0004027a11 */ /* 0x002fc800078a08ff */
[----:B------:R-:W-:Y:S01]  /*1a90*/  LEA.HI.X R3, R4, c[0x0][0x1f4], R0, 0x1, P5 ;  /* 0x00007d0004037a11 */ /* 0x000fe200028f0c00 */
[----:B------:R-:W-:Y:S01]  /*1aa0*/  IMAD R0, R27, c[0x0][0x238], RZ ;  /* 0x00008e001b007a24 */ /* 0x000fe200078e02ff */
[----:B------:R-:W-:Y:S01]  /*1ab0*/  ISETP.GE.AND P5, PT, R10, c[0x0][0x1fc], PT ;  /* 0x00007f000a007a0c */ /* 0x000fe20003fa6270 */
[----:B------:R-:W-:Y:S01]  /*1ac0*/  CS2R R26, SRZ ;  /* 0x00000000001a7805 */ /* 0x000fe2000001ff00 */
[----:B------:R-:W-:Y:S01]  /*1ad0*/  LEA.HI R10, R16, R230, RZ, 0x4 ;  /* 0x000000e6100a7211 */ /* 0x000fe200078f20ff */
[----:B------:R1:W-:Y:S01]  /*1ae0*/  LDGSTS.E.BYPASS.LTC128B.128 [R223+0x1b080], [R2.64], !P0 ;  /* 0x1b08000002df7fae */ /* 0x0003e2000c101d52 */
[----:B------:R-:W-:Y:S01]  /*1af0*/  ISETP.LT.OR P0, PT, R9, 0x1, P6 ;  /* 0x000000010900780c */ /* 0x000fe20003701670 */
[----:B------:R-:W-:Y:S01]  /*1b00*/  IMAD R0, R84, c[0x0][0x23c], R0 ;  /* 0x00008f0054007a24 */ /* 0x000fe200078e0200 */
[----:B------:R-:W-:Y:S02]  /*1b10*/  SEL R25, RZ, 0x1, P5 ;  /* 0x00000001ff197807 */ /* 0x000fe40002800000 */
[----:B------:R-:W-:-:S02]  /*1b20*/  ISETP.GE.AND P5, PT, R24, c[0x0][0x1fc], PT ;  /* 0x00007f0018007a0c */ /* 0x000fc40003fa6270 */
[----:B------:R-:W-:Y:S02]  /*1b30*/  SHF.R.S32.HI R4, RZ, 0x4, R10 ;  /* 0x00000004ff047819 */ /* 0x000fe4000001140a */
[----:B------:R-:W-:Y:S02]  /*1b40*/  ISETP.LT.OR P6, PT, R9, 0x21, P6 ;  /* 0x000000210900780c */ /* 0x000fe400037c1670 */
[----:B--2---:R-:W-:-:S03]  /*1b50*/  LEA.HI R5, R10, R4, RZ, 0x1 ;  /* 0x000000040a057211 */ /* 0x004fc600078f08ff */
[----:B------:R1:W-:Y:S01]  /*1b60*/  LDGSTS.E.BYPASS.LTC128B.128 [R223+0x1d080], [R2.64+0x80], !P0 ;  /* 0x1d08008002df7fae */ /* 0x0003e2000c101d52 */
[C---:B------:R-:W-:Y:S02]  /*1b70*/  ISETP.LT.OR P0, PT, R9.reuse, 0x1, P5 ;  /* 0x000000010900780c */ /* 0x040fe40002f01670 */
[----:B------:R-:W-:-:S11]  /*1b80*/  ISETP.LT.OR P5, PT, R9, 0x21, P5 ;  /* 0x000000210900780c */ /* 0x000fd60002fa1670 */
[----:B------:R1:W-:Y:S01]  /*1b90*/  LDGSTS.E.BYPASS.LTC128B.128 [R223+0x1f080], [R2.64+0x100], !P0 ;  /* 0x1f08010002df7fae */ /* 0x0003e2000c101d52 */
[----:B------:R-:W-:-:S04]  /*1ba0*/  LEA R6, P0, R28, R2, 0x1 ;  /* 0x000000021c067211 */ /* 0x000fc800078008ff */
[----:B------:R-:W-:Y:S02]  /*1bb0*/  LEA.HI.X R7, R28, R3, R250, 0x1, P0 ;  /* 0x000000031c077211 */ /* 0x000fe400000f0cfa */
[----:B------:R-:W-:Y:S01]  /*1bc0*/  ISETP.LT.OR P0, PT, R9, 0x21, P4 ;  /* 0x000000210900780c */ /* 0x000fe20002701670 */
[----:B------:R-:W-:Y:S01]  /*1bd0*/  CS2R R28, SRZ ;  /* 0x00000000001c7805 */ /* 0x000fe2000001ff00 */
[----:B------:R-:W-:-:S11]  /*1be0*/  ISETP.NE.AND P4, PT, R14, RZ, PT ;  /* 0x000000ff0e00720c */ /* 0x000fd60003f85270 */
[----:B------:R2:W-:Y:S01]  /*1bf0*/  LDGSTS.E.BYPASS.LTC128B.128 [R223+0x1c080], [R6.64], !P0 ;  /* 0x1c08000006df7fae */ /* 0x0005e2000c101d52 */
[----:B------:R-:W-:-:S03]  /*1c00*/  ISETP.GE.AND P0, PT, R22, c[0x0][0x1fc], PT ;  /* 0x00007f0016007a0c */ /* 0x000fc60003f06270 */
[----:B------:R2:W-:Y:S01]  /*1c10*/  LDGSTS.E.BYPASS.LTC128B.128 [R223+0x1e080], [R6.64+0x80], !P6 ;  /* 0x1e08008006df7fae */ /* 0x0005e2000f101d52 */
[----:B------:R-:W-:Y:S01]  /*1c20*/  ISETP.GE.AND P6, PT, R230, 0x10, PT ;  /* 0x00000010e600780c */ /* 0x000fe20003fc6270 */
[----:B-1----:R-:W-:Y:S02]  /*1c30*/  IMAD.WIDE.U32 R2, R84, c[0x0][0x238], R230 ;  /* 0x00008e0054027a25 */ /* 0x002fe400078e00e6 */
[----:B------:R2:W-:Y:S02]  /*1c40*/  LDGSTS.E.BYPASS.LTC128B.128 [R223+0x20080], [R6.64+0x100], !P5 ;  /* 0x2008010006df7fae */ /* 0x0005e4000e901d52 */
[----:B------:R-:W-:Y:S01]  /*1c50*/  IMAD.IADD R21, R3, 0x1, R0 ;  /* 0x0000000103157824 */ /* 0x000fe200078e0200 */
[----:B------:R-:W-:Y:S01]  /*1c60*/  SHF.R.S32.HI R0, RZ, 0x1f, R8 ;  /* 0x0000001fff007819 */ /* 0x000fe20000011408 */
[----:B------:R-:W-:Y:S01]  /*1c70*/  IMAD.MOV.U32 R20, RZ, RZ, R2 ;  /* 0x000000ffff147224 */ /* 0x000fe200078e0002 */
[----:B------:R-:W-:Y:S02]  /*1c80*/  SHF.R.S32.HI R2, RZ, 0x2, R8 ;  /* 0x00000002ff027819 */ /* 0x000fe40000011408 */
[----:B------:R-:W-:Y:S01]  /*1c90*/  LEA.HI R3, R16, R230, RZ, 0x7 ;  /* 0x000000e610037211 */ /* 0x000fe200078f38ff */
[----:B------:R-:W-:Y:S01]  /*1ca0*/  IMAD.WIDE.U32 R244, R252, c[0x0][0x240], R20 ;  /* 0x00009000fcf47a25 */ /* 0x000fe200078e0014 */
[----:B------:R-:W-:-:S02]  /*1cb0*/  LEA.HI R0, R0, R2, RZ, 0x3 ;  /* 0x0000000200007211 */ /* 0x000fc400078f18ff */
[----:B------:R-:W-:Y:S02]  /*1cc0*/  SHF.R.S32.HI R16, RZ, 0x7, R3 ;  /* 0x00000007ff107819 */ /* 0x000fe40000011403 */
[----:B------:R-:W-:Y:S02]  /*1cd0*/  LOP3.LUT R0, R0, 0xfffffff8, RZ, 0xc0, !PT ;  /* 0xfffffff800007812 */ /* 0x000fe400078ec0ff */
[----:B------:R-:W-:-:S03]  /*1ce0*/  SHF.R.S32.HI R3, RZ, 0x1f, R12 ;  /* 0x0000001fff037819 */ /* 0x000fc6000001140c */
[----:B------:R-:W-:Y:S01]  /*1cf0*/  IMAD.IADD R13, R2, 0x1, -R0 ;  /* 0x00000001020d7824 */ /* 0x000fe200078e0a00 */
[----:B------:R-:W-:Y:S02]  /*1d00*/  LEA.HI R0, R3, R11, RZ, 0x2 ;  /* 0x0000000b03007211 */ /* 0x000fe400078f10ff */
[----:B------:R-:W-:Y:S01]  /*1d10*/  LOP3.LUT R3, R5, 0xfffffffe, RZ, 0xc0, !PT ;  /* 0xfffffffe05037812 */ /* 0x000fe200078ec0ff */
[----:B------:R-:W-:Y:S01]  /*1d20*/  IMAD.SHL.U32 R5, R16, 0x8, RZ ;  /* 0x0000000810057824 */ /* 0x000fe200078e00ff */
[----:B------:R-:W-:-:S03]  /*1d30*/  LOP3.LUT R2, R0, 0xfffffffc, RZ, 0xc0, !PT ;  /* 0xfffffffc00027812 */ /* 0x000fc600078ec0ff */
[----:B------:R-:W-:Y:S01]  /*1d40*/  IMAD.IADD R0, R4, 0x1, -R3 ;  /* 0x0000000104007824 */ /* 0x000fe200078e0a03 */
[----:B------:R-:W-:Y:S01]  /*1d50*/  LOP3.LUT R9, R5, 0x8, RZ, 0xc0, !PT ;  /* 0x0000000805097812 */ /* 0x000fe200078ec0ff */
[----:B------:R-:W-:Y:S01]  /*1d60*/  IMAD.IADD R14, R11, 0x1, -R2 ;  /* 0x000000010b0e7824 */ /* 0x000fe200078e0a02 */
[----:B------:R-:W-:Y:S01]  /*1d70*/  LOP3.LUT R3, R8, 0x3ffffffc, RZ, 0xc0, !PT ;  /* 0x3ffffffc08037812 */ /* 0x000fe200078ec0ff */
[----:B------:R-:W-:Y:S01]  /*1d80*/  IMAD.SHL.U32 R2, R13, 0x10, RZ ;  /* 0x000000100d027824 */ /* 0x000fe200078e00ff */
[----:B------:R-:W-:Y:S01]  /*1d90*/  LOP3.LUT R8, R10, 0xfffffff0, RZ, 0xc0, !PT ;  /* 0xfffffff00a087812 */ /* 0x000fe200078ec0ff */
[C---:B------:R-:W-:Y:S01]  /*1da0*/  IMAD.SHL.U32 R4, R14.reuse, 0x100, RZ ;  /* 0x000001000e047824 */ /* 0x040fe200078e00ff */
[----:B------:R-:W-:Y:S01]  /*1db0*/  LEA.HI R5, R14, R14, RZ, 0x1 ;  /* 0x0000000e0e057211 */ /* 0x000fe200078f08ff */
[----:B--2---:R-:W-:Y:S01]  /*1dc0*/  IMAD.IADD R7, R230, 0x1, -R3 ;  /* 0x00000001e6077824 */ /* 0x004fe200078e0a03 */
[----:B------:R-:W-:-:S03]  /*1dd0*/  LOP3.LUT R2, R9, 0x70, R2, 0xf8, !PT ;  /* 0x0000007009027812 */ /* 0x000fc600078ef802 */
[----:B------:R-:W-:Y:S01]  /*1de0*/  IMAD.SHL.U32 R5, R5, 0x100, RZ ;  /* 0x0000010005057824 */ /* 0x000fe200078e00ff */
[----:B------:R-:W-:Y:S02]  /*1df0*/  LOP3.LUT R2, R2, 0x100, R4, 0xf8, !PT ;  /* 0x0000010002027812 */ /* 0x000fe400078ef804 */
[----:B------:R-:W-:Y:S02]  /*1e00*/  LEA R4, P5, R15, c[0x0][0x280], 0x2 ;  /* 0x0000a0000f047a11 */ /* 0x000fe400078a10ff */
[----:B------:R-:W-:Y:S02]  /*1e10*/  LOP3.LUT R6, R5, 0x7ffffe00, RZ, 0xc0, !PT ;  /* 0x7ffffe0005067812 */ /* 0x000fe400078ec0ff */
[----:B------:R-:W-:Y:S02]  /*1e20*/  SHF.R.U32.HI R3, RZ, 0x3, R2 ;  /* 0x00000003ff037819 */ /* 0x000fe40000011602 */
[----:B------:R-:W-:Y:S01]  /*1e30*/  LEA.HI.X R5, R15, c[0x0][0x284], R17, 0x2, P5 ;  /* 0x0000a1000f057a11 */ /* 0x000fe200028f1411 */
[----:B------:R-:W-:Y:S01]  /*1e40*/  IMAD R7, R7, 0x2, R6 ;  /* 0x0000000207077824 */ /* 0x000fe200078e0206 */
[----:B------:R-:W-:Y:S01]  /*1e50*/  LOP3.LUT R6, R2, 0x28, R3, 0x78, !PT ;  /* 0x0000002802067812 */ /* 0x000fe200078e7803 */
[C---:B------:R-:W-:Y:S01]  /*1e60*/  IMAD.IADD R2, R230.reuse, 0x1, -R8 ;  /* 0x00000001e6027824 */ /* 0x040fe200078e0a08 */
[----:B------:R-:W-:Y:S01]  /*1e70*/  LOP3.LUT P5, RZ, R13, 0x1, RZ, 0xc0, !PT ;  /* 0x000000010dff7812 */ /* 0x000fe200078ac0ff */
[----:B------:R-:W-:Y:S01]  /*1e80*/  @!P6 IMAD.SHL.U32 R3, R230, 0x10, RZ ;  /* 0x00000010e603e824 */ /* 0x000fe200078e00ff */
[----:B------:R-:W-:Y:S01]  /*1e90*/  SEL R15, RZ, 0xffffffff, P0 ;  /* 0xffffffffff0f7807 */ /* 0x000fe20000000000 */
[----:B------:R-:W-:Y:S01]  /*1ea0*/  IMAD.IADD R7, R7, 0x1, R6 ;  /* 0x0000000107077824 */ /* 0x000fe200078e0206 */
[----:B------:R-:W-:Y:S01]  /*1eb0*/  LOP3.LUT P0, RZ, R18, 0x2, RZ, 0xc0, !PT ;  /* 0x0000000212ff7812 */ /* 0x000fe2000780c0ff */
[C---:B------:R-:W-:Y:S01]  /*1ec0*/  IMAD.SHL.U32 R6, R2.reuse, 0x10, RZ ;  /* 0x0000001002067824 */ /* 0x040fe200078e00ff */
[----:B------:R1:W-:Y:S01]  /*1ed0*/  @!P6 LDGSTS.E.BYPASS.LTC128B.128 [R3+0x21280], [R4.64] ;  /* 0x212800000403efae */ /* 0x0003e2000b901d52 */
[----:B------:R-:W-:Y:S01]  /*1ee0*/  IMAD.SHL.U32 R221, R7, 0x2, RZ ;  /* 0x0000000207dd7824 */ /* 0x000fe200078e00ff */
[----:B------:R-:W-:Y:S01]  /*1ef0*/  SHF.R.S32.HI R7, RZ, 0x1f, R2 ;  /* 0x0000001fff077819 */ /* 0x000fe20000011402 */
[----:B------:R-:W-:Y:S01]  /*1f00*/  IMAD.SHL.U32 R211, R2, 0x2, RZ ;  /* 0x0000000202d37824 */ /* 0x000fe200078e00ff */
[----:B------:R-:W-:Y:S01]  /*1f10*/  SEL R208, R218, 0xfffffff0, !P0 ;  /* 0xfffffff0dad07807 */ /* 0x000fe20004000000 */
[----:B------:R-:W0:Y:S01]  /*1f20*/  LDGDEPBAR ;  /* 0x00000000000079af */ /* 0x000e220000000000 */
[----:B------:R-:W-:Y:S01]  /*1f30*/  LEA.HI R213, R7, R2, RZ, 0x3 ;  /* 0x0000000207d57211 */ /* 0x000fe200078f18ff */
[----:B------:R-:W-:Y:S01]  /*1f40*/  IMAD.SHL.U32 R7, R23, 0x8, RZ ;  /* 0x0000000817077824 */ /* 0x000fe200078e00ff */
[----:B------:R-:W-:Y:S01]  /*1f50*/  IADD3 R222, R221, 0x215a0, RZ ;  /* 0x000215a0ddde7810 */ /* 0x000fe20007ffe0ff */
[----:B------:R-:W0:Y:S01]  /*1f60*/  LDGDEPBAR ;  /* 0x00000000000079af */ /* 0x000e220000000000 */
[----:B------:R-:W-:-:S02]  /*1f70*/  ISETP.GE.AND P6, PT, R24, c[0x0][0x1fc], PT ;  /* 0x00007f0018007a0c */ /* 0x000fc40003fc6270 */
[----:B------:R-:W-:Y:S01]  /*1f80*/  LOP3.LUT P0, RZ, R18, 0x4, RZ, 0xc0, !PT ;  /* 0x0000000412ff7812 */ /* 0x000fe2000780c0ff */
[----:B-1----:R-:W-:Y:S01]  /*1f90*/  IMAD.SHL.U32 R5, R11, 0x100, RZ ;  /* 0x000001000b057824 */ /* 0x002fe200078e00ff */
[----:B------:R-:W-:Y:S02]  /*1fa0*/  LOP3.LUT R4, R12, 0xffffffe0, RZ, 0xc0, !PT ;  /* 0xffffffe00c047812 */ /* 0x000fe400078ec0ff */
[----:B------:R-:W-:Y:S02]  /*1fb0*/  LOP3.LUT R3, R6, 0xf0, RZ, 0xc0, !PT ;  /* 0x000000f006037812 */ /* 0x000fe400078ec0ff */
[----:B------:R-:W-:Y:S02]  /*1fc0*/  IADD3 R6, R221, 0x21480, RZ ;  /* 0x00021480dd067810 */ /* 0x000fe40007ffe0ff */
[C---:B------:R-:W-:Y:S02]  /*1fd0*/  LOP3.LUT R8, R3.reuse, R9, RZ, 0xfc, !PT ;  /* 0x0000000903087212 */ /* 0x040fe400078efcff */
[----:B------:R-:W-:Y:S01]  /*1fe0*/  LOP3.LUT R10, R3, 0x100, R5, 0xf8, !PT ;  /* 0x00000100030a7812 */ /* 0x000fe200078ef805 */
[----:B------:R-:W-:Y:S01]  /*1ff0*/  IMAD.IADD R3, R230, 0x1, -R4 ;  /* 0x00000001e6037824 */ /* 0x000fe200078e0a04 */
[C---:B------:R-:W-:Y:S01]  /*2000*/  LOP3.LUT R5, R213.reuse, 0xfffffff8, RZ, 0xc0, !PT ;  /* 0xfffffff8d5057812 */ /* 0x040fe200078ec0ff */
[----:B------:R-:W-:Y:S01]  /*2010*/  IMAD.SHL.U32 R213, R213, 0x40, RZ ;  /* 0x00000040d5d57824 */ /* 0x000fe200078e00ff */
[----:B------:R-:W-:-:S02]  /*2020*/  @P5 IADD3 R222, R6, 0xe0, RZ ;  /* 0x000000e006de5810 */ /* 0x000fc40007ffe0ff */
[----:B------:R-:W-:Y:S01]  /*2030*/  SHF.R.S32.HI R4, RZ, 0x1f, R3 ;  /* 0x0000001fff047819 */ /* 0x000fe20000011403 */
[C---:B------:R-:W-:Y:S01]  /*2040*/  IMAD.IADD R5, R2.reuse, 0x1, -R5 ;  /* 0x0000000102057824 */ /* 0x040fe200078e0a05 */
[----:B------:R-:W-:Y:S02]  /*2050*/  LOP3.LUT P5, RZ, R2, 0x2, RZ, 0xc0, !PT ;  /* 0x0000000202ff7812 */ /* 0x000fe400078ac0ff */
[----:B------:R-:W-:Y:S01]  /*2060*/  LEA.HI R6, R4, R3, RZ, 0x2 ;  /* 0x0000000304067211 */ /* 0x000fe200078f10ff */
[----:B------:R-:W-:Y:S01]  /*2070*/  IMAD.SHL.U32 R4, R18, 0x40, RZ ;  /* 0x0000004012047824 */ /* 0x000fe200078e00ff */
[----:B------:R-:W-:Y:S02]  /*2080*/  LOP3.LUT R211, R8, 0x18, R211, 0x78, !PT ;  /* 0x0000001808d37812 */ /* 0x000fe400078e78d3 */
[----:B------:R-:W-:Y:S02]  /*2090*/  LOP3.LUT R2, R6, 0x7ffffffc, RZ, 0xc0, !PT ;  /* 0x7ffffffc06027812 */ /* 0x000fe400078ec0ff */
[----:B------:R-:W-:Y:S01]  /*20a0*/  LOP3.LUT R8, R4, 0x1c0, RZ, 0xc0, !PT ;  /* 0x000001c004087812 */ /* 0x000fe200078ec0ff */
[----:B------:R-:W-:Y:S01]  /*20b0*/  IMAD.SHL.U32 R211, R211, 0x2, RZ ;  /* 0x00000002d3d37824 */ /* 0x000fe200078e00ff */
[----:B------:R-:W-:Y:S01]  /*20c0*/  LEA.HI R9, R16, R16, RZ, 0x1 ;  /* 0x0000001010097211 */ /* 0x000fe200078f08ff */
[----:B------:R-:W-:Y:S01]  /*20d0*/  IMAD.IADD R11, R3, 0x1, -R2 ;  /* 0x00000001030b7824 */ /* 0x000fe200078e0a02 */
[----:B------:R-:W-:Y:S01]  /*20e0*/  LOP3.LUT R4, R8, 0x8, R19, 0xf8, !PT ;  /* 0x0000000808047812 */ /* 0x000fe200078ef813 */
[----:B------:R-:W-:Y:S01]  /*20f0*/  IMAD.SHL.U32 R3, R0, 0x20, RZ ;  /* 0x0000002000037824 */ /* 0x000fe200078e00ff */
[----:B------:R-:W-:Y:S01]  /*2100*/  SHF.R.U32.HI R13, RZ, 0x3, R8 ;  /* 0x00000003ff0d7819 */ /* 0x000fe20000011608 */
[----:B------:R-:W-:Y:S01]  /*2110*/  IMAD.SHL.U32 R2, R14, 0x10, RZ ;  /* 0x000000100e027824 */ /* 0x000fe200078e00ff */
[----:B------:R-:W-:-:S02]  /*2120*/  LOP3.LUT R213, R213, 0xfffffe00, RZ, 0xc0, !PT ;  /* 0xfffffe00d5d57812 */ /* 0x000fc400078ec0ff */
[----:B------:R-:W-:Y:S02]  /*2130*/  LOP3.LUT R3, R3, 0x20, RZ, 0xc0, !PT ;  /* 0x0000002003037812 */ /* 0x000fe400078ec0ff */
[----:B------:R-:W-:Y:S02]  /*2140*/  LEA.HI.SX32 R224, R6, R2, 0x1e ;  /* 0x0000000206e07211 */ /* 0x000fe400078ff2ff */
[----:B------:R-:W-:Y:S02]  /*2150*/  LOP3.LUT R2, R8, 0x30, R2, 0xf8, !PT ;  /* 0x0000003008027812 */ /* 0x000fe400078ef802 */
[----:B------:R-:W-:Y:S02]  /*2160*/  LOP3.LUT R6, R9, 0x1ffffffe, RZ, 0xc0, !PT ;  /* 0x1ffffffe09067812 */ /* 0x000fe400078ec0ff */
[----:B------:R-:W-:Y:S02]  /*2170*/  LOP3.LUT R12, R3, 0x18, R7, 0xf8, !PT ;  /* 0x00000018030c7812 */ /* 0x000fe400078ef807 */
[----:B------:R-:W-:Y:S01]  /*2180*/  LOP3.LUT R8, R2, 0x8, R19, 0xf8, !PT ;  /* 0x0000000802087812 */ /* 0x000fe200078ef813 */
[----:B------:R-:W-:Y:S01]  /*2190*/  IMAD.SHL.U32 R2, R0, 0x8, RZ ;  /* 0x0000000800027824 */ /* 0x000fe200078e00ff */
[----:B------:R-:W-:Y:S01]  /*21a0*/  LOP3.LUT R3, R4, R13, RZ, 0x3c, !PT ;  /* 0x0000000d04037212 */ /* 0x000fe200078e3cff */
[----:B------:R-:W-:Y:S01]  /*21b0*/  IMAD.IADD R4, R16, 0x1, -R6 ;  /* 0x0000000110047824 */ /* 0x000fe200078e0a06 */
[----:B------:R-:W-:-:S02]  /*21c0*/  SEL R9, RZ, 0x4, P6 ;  /* 0x00000004ff097807 */ /* 0x000fc40003000000 */
[----:B------:R-:W-:Y:S01]  /*21d0*/  LOP3.LUT R6, R2, 0x8, RZ, 0xc0, !PT ;  /* 0x0000000802067812 */ /* 0x000fe200078ec0ff */
[----:B------:R-:W-:Y:S01]  /*21e0*/  IMAD R11, R4, 0x4, R11 ;  /* 0x00000004040b7824 */ /* 0x000fe200078e020b */
[C---:B------:R-:W-:Y:S01]  /*21f0*/  LOP3.LUT P6, RZ, R5.reuse, 0x4, RZ, 0xc0, !PT ;  /* 0x0000000405ff7812 */ /* 0x040fe200078cc0ff */
[----:B------:R-:W-:Y:S01]  /*2200*/  IMAD.SHL.U32 R4, R5, 0x40, RZ ;  /* 0x0000004005047824 */ /* 0x000fe200078e00ff */
[----:B------:R-:W-:Y:S01]  /*2210*/  SHF.R.U32.HI R214, RZ, 0x3, R10 ;  /* 0x00000003ffd67819 */ /* 0x000fe2000001160a */
[----:B------:R-:W-:Y:S01]  /*2220*/  IMAD.SHL.U32 R2, R15, 0x2, RZ ;  /* 0x000000020f027824 */ /* 0x000fe200078e00ff */
[----:B------:R-:W-:Y:S01]  /*2230*/  SEL R212, R212, 0xe0, !P5 ;  /* 0x000000e0d4d47807 */ /* 0x000fe20006800000 */
[----:B------:R-:W-:Y:S01]  /*2240*/  IMAD.MOV.U32 R15, RZ, RZ, 0x20 ;  /* 0x00000020ff0f7424 */ /* 0x000fe200078e00ff */
[----:B------:R-:W-:Y:S01]  /*2250*/  LOP3.LUT R4, R4, 0x1c0, RZ, 0xc0, !PT ;  /* 0x000001c004047812 */ /* 0x000fe200078ec0ff */
[----:B------:R-:W-:Y:S01]  /*2260*/  IMAD R3, R16, 0x200, R3 ;  /* 0x0000020010037824 */ /* 0x000fe200078e0203 */
[----:B------:R-:W-:Y:S01]  /*2270*/  LOP3.LUT R7, R2, 0x2, R25, 0xe2, !PT ;  /* 0x0000000202077812 */ /* 0x000fe200078ee219 */
[----:B------:R-:W-:Y:S01]  /*2280*/  IMAD R212, R212, 0x2, R211 ;  /* 0x00000002d4d47824 */ /* 0x000fe200078e02d3 */
[----:B------:R-:W-:Y:S01]  /*2290*/  SEL R209, R15, 0xffffffe0, !P0 ;  /* 0xffffffe00fd17807 */ /* 0x000fe20004000000 */
[----:B------:R-:W-:Y:S01]  /*22a0*/  CS2R R24, SRZ ;  /* 0x0000000000187805 */ /* 0x000fe2000001ff00 */
[----:B------:R-:W-:-:S02]  /*22b0*/  LOP3.LUT R2, R8, R13, RZ, 0x3c, !PT ;  /* 0x0000000d08027212 */ /* 0x000fc400078e3cff */
[----:B------:R-:W-:Y:S02]  /*22c0*/  LOP3.LUT P0, RZ, R5, 0x2, RZ, 0xc0, !PT ;  /* 0x0000000205ff7812 */ /* 0x000fe4000780c0ff */
[----:B------:R-:W-:Y:S01]  /*22d0*/  SHF.R.U32.HI R5, RZ, 0x3, R4 ;  /* 0x00000003ff057819 */ /* 0x000fe20000011604 */
[----:B------:R-:W-:Y:S01]  /*22e0*/  IMAD R217, R0, 0x200, R2 ;  /* 0x0000020000d97824 */ /* 0x000fe200078e0202 */
[----:B------:R-:W-:Y:S01]  /*22f0*/  LOP3.LUT R214, R214, 0x38, RZ, 0xc0, !PT ;  /* 0x00000038d6d67812 */ /* 0x000fe200078ec0ff */
[----:B------:R-:W-:Y:S01]  /*2300*/  IMAD R2, R14, 0x400, R213 ;  /* 0x000004000e027824 */ /* 0x000fe200078e02d5 */
[C---:B------:R-:W-:Y:S02]  /*2310*/  LOP3.LUT R0, R5.reuse, R4, R6, 0x1e, !PT ;  /* 0x0000000405007212 */ /* 0x040fe400078e1e06 */
[----:B------:R-:W-:Y:S02]  /*2320*/  LOP3.LUT R4, R5, R12, R4, 0x1e, !PT ;  /* 0x0000000c05047212 */ /* 0x000fe400078e1e04 */
[----:B------:R-:W-:Y:S01]  /*2330*/  SEL R218, R218, 0xfffffff0, !P0 ;  /* 0xfffffff0dada7807 */ /* 0x000fe20004000000 */
[----:B------:R-:W-:Y:S01]  /*2340*/  IMAD.IADD R216, R2, 0x1, R0 ;  /* 0x0000000102d87824 */ /* 0x000fe200078e0200 */
[----:B------:R-:W-:Y:S01]  /*2350*/  SEL R2, R15, 0xffffffe0, !P6 ;  /* 0xffffffe00f027807 */ /* 0x000fe20007000000 */
[----:B------:R-:W-:Y:S01]  /*2360*/  IMAD R0, R85, c[0x0][0x240], RZ ;  /* 0x0000900055007a24 */ /* 0x000fe200078e02ff */
[----:B------:R-:W-:Y:S01]  /*2370*/  LOP3.LUT R214, R214, R10, R6, 0x1e, !PT ;  /* 0x0000000ad6d67212 */ /* 0x000fe200078e1e06 */
[----:B------:R-:W-:Y:S01]  /*2380*/  IMAD.SHL.U32 R215, R216, 0x2, RZ ;  /* 0x00000002d8d77824 */ /* 0x000fe200078e00ff */
[----:B------:R-:W-:Y:S01]  /*2390*/  LOP3.LUT R213, R4, R213, RZ, 0xfc, !PT ;  /* 0x000000d504d57212 */ /* 0x000fe200078efcff */
[----:B------:R-:W-:Y:S01]  /*23a0*/  IMAD R0, R252, c[0x0][0x244], R0 ;  /* 0x00009100fc007a24 */ /* 0x000fe200078e0200 */
[----:B------:R-:W-:Y:S01]  /*23b0*/  LOP3.LUT R225, R7, R9, RZ, 0xfc, !PT ;  /* 0x0000000907e17212 */ /* 0x000fe200078efcff */
[----:B------:R-:W-:Y:S01]  /*23c0*/  IMAD.IADD R219, R216, 0x1, R2 ;  /* 0x00000001d8db7824 */ /* 0x000fe200078e0202 */
[----:B------:R-:W-:Y:S01]  /*23d0*/  IADD3 R215, R215, 0x1b080, RZ ;  /* 0x0001b080d7d77810 */ /* 0x000fe20007ffe0ff */
[----:B------:R-:W-:Y:S01]  /*23e0*/  IMAD.IADD R246, R245, 0x1, R0 ;  /* 0x00000001f5f67824 */ /* 0x000fe200078e0200 */
[----:B------:R-:W-:Y:S01]  /*23f0*/  LEA R214, R214, 0x23c80, 0x1 ;  /* 0x00023c80d6d67811 */ /* 0x000fe200078e08ff */
[----:B------:R-:W-:Y:S01]  /*2400*/  IMAD.SHL.U32 R0, R3, 0x2, RZ ;  /* 0x0000000203007824 */ /* 0x000fe200078e00ff */
[----:B------:R-:W-:Y:S01]  /*2410*/  LEA R213, R213, 0x80, 0x1 ;  /* 0x00000080d5d57811 */ /* 0x000fe200078e08ff */
[----:B------:R-:W-:Y:S01]  /*2420*/  IMAD.SHL.U32 R3, R11, 0x2, RZ ;  /* 0x000000020b037824 */ /* 0x000fe200078e00ff */
[----:B------:R-:W-:Y:S01]  /*2430*/  ISETP.LE.AND P0, PT, R249, c[0x0][0x2a8], PT ;  /* 0x0000aa00f9007a0c */ /* 0x000fe20003f03270 */
[----:B------:R-:W-:-:S02]  /*2440*/  IMAD R208, R208, 0x2, R0 ;  /* 0x00000002d0d07824 */ /* 0x000fc400078e0200 */
[----:B------:R-:W-:Y:S01]  /*2450*/  IMAD R210, R209, 0x2, R0 ;  /* 0x00000002d1d27824 */ /* 0x000fe200078e0200 */
[----:B------:R-:W-:Y:S01]  /*2460*/  IADD3 R228, -R3, UR6, RZ ;  /* 0x0000000603e47c10 */ /* 0x000fe2000fffe1ff */
[----:B------:R-:W-:Y:S01]  /*2470*/  IMAD R209, R209, 0x2, R208 ;  /* 0x00000002d1d17824 */ /* 0x000fe200078e02d0 */
[C---:B------:R-:W-:Y:S01]  /*2480*/  IADD3 R229, -R3.reuse, UR9, RZ ;  /* 0x0000000903e57c10 */ /* 0x040fe2000fffe1ff */
[----:B------:R-:W-:Y:S01]  /*2490*/  IMAD R215, R2, 0x2, R215 ;  /* 0x0000000202d77824 */ /* 0x000fe200078e02d7 */
[----:B------:R-:W-:Y:S01]  /*24a0*/  IADD3 R235, -R3, UR17, RZ ;  /* 0x0000001103eb7c10 */ /* 0x000fe2000fffe1ff */
[----:B------:R-:W-:Y:S01]  /*24b0*/  IMAD.IADD R220, R216, 0x1, R218 ;  /* 0x00000001d8dc7824 */ /* 0x000fe200078e02da */
[----:B------:R-:W-:Y:S02]  /*24c0*/  IADD3 R234, R228, c[0x0][0x2a4], RZ ;  /* 0x0000a900e4ea7a10 */ /* 0x000fe40007ffe0ff */
.L_x_842:
[----:B------:R-:W-:Y:S04]  /*24d0*/  DEPBAR.LE SB0, 0x1 ;  /* 0x000080400000791a */ /* 0x000fe80000000000 */
[----:B------:R-:W-:Y:S01]  /*24e0*/  BAR.SYNC.DEFER_BLOCKING 0x0 ;  /* 0x0000000000007b1d */ /* 0x000fe20000010000 */
[----:B------:R-:W-:Y:S02]  /*24f0*/  MOV R2, UR4 ;  /* 0x0000000400027c02 */ /* 0x000fe40008000f00 */
[----:B------:R-:W-:Y:S02]  /*2500*/  MOV R104, UR4 ;  /* 0x0000000400687c02 */ /* 0x000fe40008000f00 */
[----:B------:R-:W-:Y:S01]  /*2510*/  MOV R18, UR4 ;  /* 0x0000000400127c02 */ /* 0x000fe20008000f00 */
[----:B------:R-:W-:Y:S01]  /*2520*/  IMAD R2, R2, 0x3000, R216 ;  /* 0x0000300002027824 */ /* 0x000fe200078e02d8 */
[----:B------:R-:W-:Y:S01]  /*2530*/  ISETP.LE.AND P5, PT, R249, c[0x0][0x2a8], PT ;  /* 0x0000aa00f9007a0c */ /* 0x000fe20003fa3270 */
[----:B------:R-:W-:Y:S02]  /*2540*/  IMAD R104, R104, 0x3000, R218 ;  /* 0x0000300068687824 */ /* 0x000fe400078e02da */
[----:B------:R-:W-:Y:S01]  /*2550*/  IMAD R18, R18, 0x3000, R219 ;  /* 0x0000300012127824 */ /* 0x000fe200078e02db */
[----:B------:R-:W-:Y:S02]  /*2560*/  SHF.L.U32 R174, R2, 0x1, RZ ;  /* 0x0000000102ae7819 */ /* 0x000fe400000006ff */
[-C--:B------:R-:W-:Y:S02]  /*2570*/  IADD3 R4, R216, R104.reuse, RZ ;  /* 0x00000068d8047210 */ /* 0x080fe40007ffe0ff */
[----:B------:R-:W-:Y:S02]  /*2580*/  SHF.L.U32 R176, R18, 0x1, RZ ;  /* 0x0000000112b07819 */ /* 0x000fe400000006ff */
[----:B------:R-:W-:Y:S02]  /*2590*/  SHF.L.U32 R4, R4, 0x1, RZ ;  /* 0x0000000104047819 */ /* 0x000fe400000006ff */
[----:B------:R-:W-:Y:S04]  /*25a0*/  IADD3 R106, R219, R104, RZ ;  /* 0x00000068db6a7210 */ /* 0x000fe80007ffe0ff */
[----:B------:R-:W-:Y:S01]  /*25b0*/  SHF.L.U32 R177, R106, 0x1, RZ ;  /* 0x000000016ab17819 */ /* 0x000fe200000006ff */
[----:B------:R-:W-:Y:S04]  /*25c0*/  LDSM.16.M88.2 R2, [R0+0x80] ;  /* 0x000080000002783b */ /* 0x000fe80000000100 */
[----:B------:R-:W1:Y:S04]  /*25d0*/  LDSM.16.M88.4 R20, [R174+0xf080] ;  /* 0x00f08000ae14783b */ /* 0x000e680000000200 */
[----:B------:R-:W2:Y:S04]  /*25e0*/  LDSM.16.M88.2 R8, [R0+0x880] ;  /* 0x000880000008783b */ /* 0x000ea80000000100 */
[----:B------:R-:W3:Y:S04]  /*25f0*/  LDSM.16.M88.2 R12, [R0+0x1080] ;  /* 0x00108000000c783b */ /* 0x000ee80000000100 */
[----:B------:R1:W-:Y:S04]  /*2600*/  LDSM.16.M88.4 R88, [R4+0xf080] ;  /* 0x00f080000458783b */ /* 0x0003e80000000200 */
        /* <DEDUP_REMOVED lines=35> */
[C---:B-1----:R-:W-:Y:S07]  /*2840*/  HMMA.16816.F32.BF16 R16, R100.reuse, R2, R16 ;  /* 0x000000026410723c */ /* 0x042fee0000041810 */
[----:B------:R-:W-:Y:S01]  /*2850*/  MOV R2, UR4 ;  /* 0x0000000400027c02 */ /* 0x000fe20008000f00 */
[----:B------:R-:W-:Y:S01]  /*2860*/  HMMA.16816.F32.BF16 R20, R100, R104, R20 ;  /* 0x000000686414723c */ /* 0x000fe20000041814 */
[----:B------:R-:W-:Y:S06]  /*2870*/  LDSM.16.M88.2 R102, [R0+0x4880] ;  /* 0x004880000066783b */ /* 0x000fec0000000100 */
[----:B------:R-:W-:Y:S01]  /*2880*/  IMAD R100, R2, 0x3000, R220 ;  /* 0x0000300002647824 */ /* 0x000fe200078e02dc */
[C---:B-----5:R-:W-:Y:S01]  /*2890*/  HMMA.16816.F32.BF16 R4, R108.reuse, R92, R4 ;  /* 0x0000005c6c04723c */ /* 0x060fe20000041804 */
[----:B------:R-:W1:Y:S04]  /*28a0*/  LDSM.16.M88.2 R2, [R0+0x3080] ;  /* 0x003080000002783b */ /* 0x000e680000000100 */
[----:B------:R-:W4:Y:S01]  /*28b0*/  LDSM.16.M88.2 R92, [R0+0x3880] ;  /* 0x00388000005c783b */ /* 0x000f220000000100 */
[----:B------:R-:W-:Y:S02]  /*28c0*/  SHF.L.U32 R175, R100, 0x1, RZ ;  /* 0x0000000164af7819 */ /* 0x000fe400000006ff */
[C---:B------:R-:W-:Y:S01]  /*28d0*/  HMMA.16816.F32.BF16 R8, R108.reuse, R88, R8 ;  /* 0x000000586c08723c */ /* 0x040fe20000041808 */
[----:B------:R-:W5:Y:S04]  /*28e0*/  LDSM.16.M88.2 R100, [R0+0x4080] ;  /* 0x004080000064783b */ /* 0x000f680000000100 */
[----:B------:R-:W4:Y:S03]  /*28f0*/  LDSM.16.M88.4 R104, [R175+0x11080] ;  /* 0x01108000af68783b */ /* 0x000f260000000200 */
[C---:B--2---:R-:W-:Y:S01]  /*2900*/  HMMA.16816.F32.BF16 R12, R108.reuse, R84, R12 ;  /* 0x000000546c0c723c */ /* 0x044fe2000004180c */
[----:B------:R-:W2:Y:S04]  /*2910*/  LDSM.16.M88.2 R84, [R208+0x3080] ;  /* 0x00308000d054783b */ /* 0x000ea80000000100 */
[----:B------:R-:W-:Y:S03]  /*2920*/  LDSM.16.M88.2 R88, [R208+0x4080] ;  /* 0x00408000d058783b */ /* 0x000fe60000000100 */
        /* <DEDUP_REMOVED lines=11> */
[C---:B-----5:R-:W-:Y:S08]  /*29e0*/  HMMA.16816.F32.BF16 R16, R96.reuse, R100, R16 ;  /* 0x000000646010723c */ /* 0x060ff00000041810 */
[----:B------:R-:W-:Y:S01]  /*29f0*/  HMMA.16816.F32.BF16 R20, R96, R102, R20 ;  /* 0x000000666014723c */ /* 0x000fe20000041814 */
[----:B------:R-:W5:Y:S04]  /*2a00*/  LDSM.16.M88.2 R96, [R210+0x4080] ;  /* 0x00408000d260783b */ /* 0x000f680000000100 */
[----:B------:R-:W1:Y:S03]  /*2a10*/  LDSM.16.M88.2 R98, [R210+0x4880] ;  /* 0x00488000d262783b */ /* 0x000e660000000100 */
[C---:B------:R-:W-:Y:S01]  /*2a20*/  HMMA.16816.F32.BF16 R4, R104.reuse, R172, R4 ;  /* 0x000000ac6804723c */ /* 0x040fe20000041804 */
[----:B------:R-:W-:Y:S04]  /*2a30*/  LDSM.16.M88.2 R172, [R209+0x2880] ;  /* 0x00288000d1ac783b */ /* 0x000fe80000000100 */
[----:B------:R-:W1:Y:S03]  /*2a40*/  LDSM.16.M88.4 R100, [R177+0x11080] ;  /* 0x01108000b164783b */ /* 0x000e660000000200 */
        /* <DEDUP_REMOVED lines=15> */
[C---:B-----5:R-:W-:Y:S01]  /*2b40*/  HMMA.16816.F32.BF16 R16, R108.reuse, R96, R16 ;  /* 0x000000606c10723c */ /* 0x060fe20000041810 */
[----:B------:R-:W5:Y:S07]  /*2b50*/  LDSM.16.M88.2 R96, [R0+0x6880] ;  /* 0x006880000060783b */ /* 0x000f6e0000000100 */
[----:B------:R-:W-:Y:S01]  /*2b60*/  HMMA.16816.F32.BF16 R20, R108, R98, R20 ;  /* 0x000000626c14723c */ /* 0x000fe20000041814 */
[----:B------:R-:W1:Y:S04]  /*2b70*/  LDSM.16.M88.2 R98, [R0+0x7080] ;  /* 0x007080000062783b */ /* 0x000e680000000100 */
[----:B------:R-:W-:Y:S03]  /*2b80*/  LDSM.16.M88.4 R108, [R175+0x13080] ;  /* 0x01308000af6c783b */ /* 0x000fe60000000200 */
[C---:B------:R-:W-:Y:S01]  /*2b90*/  HMMA.16816.F32.BF16 R4, R100.reuse, R172, R4 ;  /* 0x000000ac6404723c */ /* 0x040fe20000041804 */
[----:B------:R-:W1:Y:S07]  /*2ba0*/  LDSM.16.M88.2 R172, [R208+0x5080] ;  /* 0x00508000d0ac783b */ /* 0x000e6e0000000100 */
        /* <DEDUP_REMOVED lines=23> */
[----:B------:R-:W-:Y:S07]  /*2d20*/  LDSM.16.M88.2 R84, [R209+0x6080] ;  /* 0x00608000d154783b */ /* 0x000fee0000000100 */
[C---:B---3--:R-:W-:Y:S08]  /*2d30*/  HMMA.16816.F32.BF16 R12, R108.reuse, R86, R12 ;  /* 0x000000566c0c723c */ /* 0x048ff0000004180c */
[C---:B------:R-:W-:Y:S08]  /*2d40*/  HMMA.16816.F32.BF16 R16, R108.reuse, R88, R16 ;  /* 0x000000586c10723c */ /* 0x040ff00000041810 */
[----:B------:R-:W-:Y:S08]  /*2d50*/  HMMA.16816.F32.BF16 R20, R108, R90, R20 ;  /* 0x0000005a6c14723c */ /* 0x000ff00000041814 */
[C---:B------:R-:W-:Y:S08]  /*2d60*/  HMMA.16816.F32.BF16 R4, R100.reuse, R94, R4 ;  /* 0x0000005e6404723c */ /* 0x040ff00000041804 */
[C---:B-1----:R-:W-:Y:S01]  /*2d70*/  HMMA.16816.F32.BF16 R8, R100.reuse, R2, R8 ;  /* 0x000000026408723c */ /* 0x042fe20000041808 */
[----:B------:R-:W1:Y:S07]  /*2d80*/  LDSM.16.M88.2 R2, [R209+0x5880] ;  /* 0x00588000d102783b */ /* 0x000e6e0000000100 */
[C---:B----4-:R-:W-:Y:S08]  /*2d90*/  HMMA.16816.F32.BF16 R12, R100.reuse, R92, R12 ;  /* 0x0000005c640c723c */ /* 0x050ff0000004180c */
[C---:B-----5:R-:W-:Y:S08]  /*2da0*/  HMMA.16816.F32.BF16 R16, R100.reuse, R96, R16 ;  /* 0x000000606410723c */ /* 0x060ff00000041810 */
[----:B------:R-:W-:Y:S08]  /*2db0*/  HMMA.16816.F32.BF16 R20, R100, R98, R20 ;  /* 0x000000626414723c */ /* 0x000ff00000041814 */
[C---:B------:R-:W-:Y:S08]  /*2dc0*/  HMMA.16816.F32.BF16 R4, R104.reuse, R172, R4 ;  /* 0x000000ac6804723c */ /* 0x040ff00000041804 */
        /* <DEDUP_REMOVED lines=17> */
[----:B------:R5:W2:Y:S01]  /*2ee0*/  MUFU.TANH R191, R6 ;  /* 0x0000000600bf7308 */ /* 0x000aa20000002400 */
[C---:B-1----:R-:W-:Y:S07]  /*2ef0*/  HMMA.16816.F32.BF16 R16, R104.reuse, R2, R16 ;  /* 0x000000026810723c */ /* 0x042fee0000041810 */
[----:B------:R-:W-:Y:S02]  /*2f00*/  MOV R2, UR4 ;  /* 0x0000000400027c02 */ /* 0x000fe40008000f00 */
[----:B------:R5:W1:Y:S01]  /*2f10*/  MUFU.TANH R190, R7 ;  /* 0x0000000700be7308 */ /* 0x000a620000002400 */
[----:B---3--:R-:W3:Y:S02]  /*2f20*/  LDSM.16.M88.2 R4, [R209+0x7080] ;  /* 0x00708000d104783b */ /* 0x008ee40000000100 */
[-C--:B------:R-:W-:Y:S07]  /*2f30*/  LEA R2, R2, R224.reuse, 0x6 ;  /* 0x000000e002027211 */ /* 0x080fee00078e30ff */
[----:B------:R5:W1:Y:S01]  /*2f40*/  MUFU.TANH R200, R8 ;  /* 0x0000000800c87308 */ /* 0x000a620000002400 */
[----:B------:R-:W1:Y:S04]  /*2f50*/  LDS R172, [R2.X4+0x21080] ;  /* 0x0210800002ac7984 */ /* 0x000e680000004800 */
[----:B------:R2:W1:Y:S01]  /*2f60*/  LDS R111, [R2.X4+0x210a0] ;  /* 0x0210a000026f7984 */ /* 0x0004620000004800 */
[----:B------:R-:W-:Y:S02]  /*2f70*/  FMUL.FTZ R16, R16, c[0x0][0x2b4] ;  /* 0x0000ad0010107a20 */ /* 0x000fe40000410000 */
[----:B------:R-:W-:Y:S02]  /*2f80*/  FMUL.FTZ R17, R17, c[0x0][0x2b4] ;  /* 0x0000ad0011117a20 */ /* 0x000fe40000410000 */
[----:B------:R5:W1:Y:S01]  /*2f90*/  MUFU.TANH R198, R9 ;  /* 0x0000000900c67308 */ /* 0x000a620000002400 */
[----:B------:R-:W-:Y:S02]  /*2fa0*/  FMUL.FTZ R18, R18, c[0x0][0x2b4] ;  /* 0x0000ad0012127a20 */ /* 0x000fe40000410000 */
[----:B------:R-:W-:Y:S07]  /*2fb0*/  FMUL.FTZ R19, R19, c[0x0][0x2b4] ;  /* 0x0000ad0013137a20 */ /* 0x000fee0000410000 */
[----:B------:R5:W1:Y:S01]  /*2fc0*/  MUFU.TANH R187, R10 ;  /* 0x0000000a00bb7308 */ /* 0x000a620000002400 */
[----:B--2---:R-:W-:Y:S09]  /*2fd0*/  MOV R2, UR8 ;  /* 0x0000000800027c02 */ /* 0x004ff20008000f00 */
[----:B------:R5:W2:Y:S01]  /*2fe0*/  MUFU.TANH R186, R11 ;  /* 0x0000000b00ba7308 */ /* 0x000aa20000002400 */
[----:B------:R-:W-:Y:S01]  /*2ff0*/  LEA R2, R2, R224, 0x6 ;  /* 0x000000e002027211 */ /* 0x000fe200078e30ff */
[----:B---3--:R-:W-:Y:S03]  /*3000*/  HMMA.16816.F32.BF16 R20, R104, R4, R20 ;  /* 0x000000046814723c */ /* 0x008fe60000041814 */
[----:B------:R-:W-:Y:S05]  /*3010*/  IADD3 R110, R2, R234, RZ ;  /* 0x000000ea026e7210 */ /* 0x000fea0007ffe0ff */
[----:B------:R5:W3:Y:S01]  /*3020*/  MUFU.TANH R196, R12 ;  /* 0x0000000c00c47308 */ /* 0x000ae20000002400 */
[----:B------:R-:W-:Y:S03]  /*3030*/  IADD3 R107, R228, UR10, RZ ;  /* 0x0000000ae46b7c10 */ /* 0x000fe6000fffe0ff */
[----:B------:R-:W-:Y:S02]  /*3040*/  IMNMX R110, R229, R110, PT ;  /* 0x0000006ee56e7217 */ /* 0x000fe40003800200 */
[----:B------:R-:W-:Y:S04]  /*3050*/  IADD3 R109, R2, R107, RZ ;  /* 0x0000006b026d7210 */ /* 0x000fe80007ffe0ff */
[----:B------:R5:W1:Y:S06]  /*3060*/  MUFU.TANH R195, R13 ;  /* 0x0000000d00c37308 */ /* 0x000a6c0000002400 */
[----:B------:R-:W-:Y:S04]  /*3070*/  FMUL.FTZ R20, R20, c[0x0][0x2b4] ;  /* 0x0000ad0014147a20 */ /* 0x000fe80000410000 */
[----:B------:R5:W1:Y:S01]  /*3080*/  MUFU.TANH R189, R14 ;  /* 0x0000000e00bd7308 */ /* 0x000a620000002400 */
[----:B------:R-:W-:Y:S02]  /*3090*/  FMUL.FTZ R21, R21, c[0x0][0x2b4] ;  /* 0x0000ad0015157a20 */ /* 0x000fe40000410000 */
[----:B------:R-:W-:Y:S02]  /*30a0*/  FMUL.FTZ R22, R22, c[0x0][0x2b4] ;  /* 0x0000ad0016167a20 */ /* 0x000fe40000410000 */
[----:B------:R-:W-:Y:S05]  /*30b0*/  FMUL.FTZ R23, R23, c[0x0][0x2b4] ;  /* 0x0000ad0017177a20 */ /* 0x000fea0000410000 */
        /* <DEDUP_REMOVED lines=9> */
[----:B------:R-:W-:-:S05]  /*3150*/  @!P5 BRA `(.L_x_832) ;  /* 0x000001800000d947 */ /* 0x000fca0003800000 */
[----:B--234-:R-:W-:Y:S01]  /*3160*/  IMAD.MOV.U32 R3, RZ, RZ, c[0x0][0x168] ;  /* 0x00005a00ff037624 */ /* 0x01cfe200078e00ff */
[----:B------:R-:W-:Y:S04]  /*3170*/  BSSY B0, `(.L_x_833) ;  /* 0x000000f000007945 */ /* 0x000fe80003800000 */
[----:B------:R-:W-:Y:S04]  /*3180*/  IADD3 R3, R2, c[0x0][0x198], -R3 ;  /* 0x0000660002037a10 */ /* 0x000fe80007ffe803 */
[----:B------:R-:W-:Y:S11]  /*3190*/  ISETP.GT.AND P0, PT, R3, -0x1, PT ;  /* 0xffffffff0300780c */ /* 0x000ff60003f04270 */
[----:B------:R-:W-:Y:S02]  /*31a0*/  @!UPT UIADD3 URZ, URZ, URZ, URZ ;  /* 0x0000003f3f3ff290 */ /* 0x000fe4000fffe03f */
[----:B------:R-:W-:-:S05]  /*31b0*/  @P0 BRA `(.L_x_834) ;  /* 0x0000006000000947 */ /* 0x000fca0003800000 */
[----:B------:R-:W-:Y:S02]  /*31c0*/  ISETP.NE.AND P0, PT, R249, c[0x0][0x2a8], PT ;  /* 0x0000aa00f9007a0c */ /* 0x000fe40003f05270 */
[----:B------:R-:W-:Y:S11]  /*31d0*/  LOP3.LUT R3, RZ, R3, RZ, 0x33, !PT ;  /* 0x00000003ff037212 */ /* 0x000ff600078e33ff */
[----:B------:R-:W-:Y:S05]  /*31e0*/  @P0 IMAD.HI.U32 R4, R3, c[0x0][0x2ac], RZ ;  /* 0x0000ab0003040a27 */ /* 0x000fea00078e00ff */
[----:B------:R-:W-:Y:S04]  /*31f0*/  @P0 SHF.R.U32.HI R3, RZ, c[0x0][0x2b0], R4 ;  /* 0x0000ac00ff030a19 */ /* 0x000fe80000011604 */
[----:B------:R-:W-:Y:S01]  /*3200*/  LOP3.LUT R3, RZ, R3, RZ, 0x33, !PT ;  /* 0x00000003ff037212 */ /* 0x000fe200078e33ff */
[----:B------:R-:W-:-:S05]  /*3210*/  BRA `(.L_x_835) ;  /* 0x0000004000007947 */ /* 0x000fca0003800000 */
.L_x_834:
[----:B------:R-:W-:Y:S11]  /*3220*/  ISETP.NE.AND P0, PT, R249, c[0x0][0x2a8], PT ;  /* 0x0000aa00f9007a0c */ /* 0x000ff60003f05270 */
[----:B------:R-:W-:Y:S02]  /*3230*/  @!UPT UIADD3 URZ, URZ, URZ, URZ ;  /* 0x0000003f3f3ff290 */ /* 0x000fe4000fffe03f */
[----:B------:R-:W-:Y:S05]  /*3240*/  @P0 IMAD.HI.U32 R4, R3, c[0x0][0x2ac], RZ ;  /* 0x0000ab0003040a27 */ /* 0x000fea00078e00ff */
[----:B------:R-:W-:Y:S02]  /*3250*/  @P0 SHF.R.U32.HI R3, RZ, c[0x0][0x2b0], R4 ;  /* 0x0000ac00ff030a19 */ /* 0x000fe40000011604 */
.L_x_835:
[----:B------:R-:W-:Y:S05]  /*3260*/  BSYNC B0 ;  /* 0x0000000000007941 */ /* 0x000fea0003800000 */
.L_x_833:
[C-C-:B------:R-:W-:Y:S01]  /*3270*/  IADD3 R4, R2.reuse, c[0x0][0x2a4], R228.reuse ;  /* 0x0000a90002047a10 */ /* 0x140fe20007ffe0e4 */
[----:B------:R-:W-:Y:S01]  /*3280*/  IMAD R3, R3, c[0x0][0x2a8], R235 ;  /* 0x0000aa0003037a24 */ /* 0x000fe200078e02eb */
[----:B------:R-:W-:Y:S02]  /*3290*/  IADD3 R109, R2, UR10, R228 ;  /* 0x0000000a026d7c10 */ /* 0x000fe4000fffe0e4 */
[----:B------:R-:W-:Y:S02]  /*32a0*/  IMNMX R4, R229, R4, PT ;  /* 0x00000004e5047217 */ /* 0x000fe40003800200 */
[----:B------:R-:W-:Y:S02]  /*32b0*/  IADD3 R110, R3, c[0x0][0x2a8], RZ ;  /* 0x0000aa00036e7a10 */ /* 0x000fe40007ffe0ff */
[----:B------:R-:W-:Y:S02]  /*32c0*/  IMNMX R109, R109, R3, !PT ;  /* 0x000000036d6d7217 */ /* 0x000fe40007800200 */
[----:B------:R-:W-:Y:S02]  /*32d0*/  IMNMX R110, R4, R110, PT ;  /* 0x0000006e046e7217 */ /* 0x000fe40003800200 */
.L_x_832:
[----:B--234-:R-:W-:Y:S05]  /*32e0*/  IADD3 R2, R2, 0x8, RZ ;  /* 0x0000000802027810 */ /* 0x01cfea0007ffe0ff */
[--C-:B------:R-:W-:Y:S02]  /*32f0*/  IMAD.IADD R108, R234, 0x1, R2.reuse ;  /* 0x00000001ea6c7824 */ /* 0x100fe400078e0202 */
[----:B------:R-:W-:Y:S03]  /*3300*/  IMAD.IADD R107, R107, 0x1, R2 ;  /* 0x000000016b6b7824 */ /* 0x000fe600078e0202 */
[----:B------:R-:W-:Y:S01]  /*3310*/  IMNMX R108, R229, R108, PT ;  /* 0x0000006ce56c7217 */ /* 0x000fe20003800200 */
[----:B------:R-:W-:-:S05]  /*3320*/  @!P5 BRA `(.L_x_836) ;  /* 0x000001500000d947 */ /* 0x000fca0003800000 */
[----:B------:R-:W-:Y:S01]  /*3330*/  IMAD.MOV.U32 R3, RZ, RZ, c[0x0][0x168] ;  /* 0x00005a00ff037624 */ /* 0x000fe200078e00ff */
        /* <DEDUP_REMOVED lines=11> */
.L_x_838:
[----:B------:R-:W-:Y:S11]  /*33f0*/  ISETP.NE.AND P0, PT, R249, c[0x0][0x2a8], PT ;  /* 0x0000aa00f9007a0c */ /* 0x000ff60003f05270 */
[----:B------:R-:W-:Y:S02]  /*3400*/  @!UPT UIADD3 URZ, URZ, URZ, URZ ;  /* 0x0000003f3f3ff290 */ /* 0x000fe4000fffe03f */
[----:B------:R-:W-:Y:S05]  /*3410*/  @P0 IMAD.HI.U32 R3, R2, c[0x0][0x2ac], RZ ;  /* 0x0000ab0002030a27 */ /* 0x000fea00078e00ff */
[----:B------:R-:W-:Y:S02]  /*3420*/  @P0 SHF.R.U32.HI R2, RZ, c[0x0][0x2b0], R3 ;  /* 0x0000ac00ff020a19 */ /* 0x000fe40000011603 */
.L_x_839:
[----:B------:R-:W-:Y:S05]  /*3430*/  BSYNC B0 ;  /* 0x0000000000007941 */ /* 0x000fea0003800000 */
.L_x_837:
[----:B------:R-:W-:Y:S05]  /*3440*/  IMAD R2, R2, c[0x0][0x2a8], R235 ;  /* 0x0000aa0002027a24 */ /* 0x000fea00078e02eb */
[----:B------:R-:W-:Y:S02]  /*3450*/  IADD3 R3, R2, c[0x0][0x2a8], RZ ;  /* 0x0000aa0002037a10 */ /* 0x000fe40007ffe0ff */
[----:B------:R-:W-:Y:S02]  /*3460*/  IMNMX R107, R107, R2, !PT ;  /* 0x000000026b6b7217 */ /* 0x000fe40007800200 */
[----:B------:R-:W-:Y:S02]  /*3470*/  IMNMX R108, R108, R3, PT ;  /* 0x000000036c6c7217 */ /* 0x000fe40003800200 */
.L_x_836:
[----:B------:R-:W-:Y:S04]  /*3480*/  DEPBAR.LE SB0, 0x0 ;  /* 0x000080000000791a */ /* 0x000fe80000000000 */
[----:B------:R-:W-:Y:S01]  /*3490*/  BAR.SYNC.DEFER_BLOCKING 0x0 ;  /* 0x0000000000007b1d */ /* 0x000fe20000010000 */
[----:B------:R-:W-:Y:S01]  /*34a0*/  SHF.L.U32 R105, R216, 0x1, RZ ;  /* 0x00000001d8697819 */ /* 0x000fe200000006ff */
[----:B------:R-:W-:Y:S01]  /*34b0*/  IMAD.SHL.U32 R104, R218, 0x2, RZ ;  /* 0x00000002da687824 */ /* 0x000fe200078e00ff */
[----:B------:R-:W-:Y:S03]  /*34c0*/  UIADD3 UR9, UR8, 0x1, URZ ;  /* 0x0000000108097890 */ /* 0x000fe6000fffe03f */
[----:B------:R-:W-:Y:S01]  /*34d0*/  IMAD.IADD R106, R105, 0x1, R104 ;  /* 0x00000001696a7824 */ /* 0x000fe200078e0268 */
[----:B------:R-:W-:Y:S06]  /*34e0*/  UISETP.GE.AND UP0, UPT, UR9, UR12, UPT ;  /* 0x0000000c0900728c */ /* 0x000fec000bf06270 */
[----:B------:R-:W-:Y:S01]  /*34f0*/  PLOP3.LUT P0, PT, PT, PT, UP0, 0x80, 0x0 ;  /* 0x000000000000781c */ /* 0x000fe20003f0f008 */
[----:B------:R2:W3:Y:S04]  /*3500*/  LDSM.16.M88.2 R2, [R0+0x7880] ;  /* 0x007880000002783b */ /* 0x0004e80000000100 */
[----:B-----5:R2:W4:Y:S04]  /*3510*/  LDSM.16.M88.2 R8, [R0+0x8080] ;  /* 0x008080000008783b */ /* 0x0205280000000100 */
[----:B------:R2:W5:Y:S04]  /*3520*/  LDSM.16.M88.2 R12, [R0+0x8880] ;  /* 0x00888000000c783b */ /* 0x0005680000000100 */
[----:B------:R2:W1:Y:S04]  /*3530*/  LDSM.16.M88.2 R16, [R0+0x9080] ;  /* 0x009080000010783b */ /* 0x0004680000000100 */
[----:B------:R2:W1:Y:S04]  /*3540*/  LDSM.16.M88.2 R84, [R0+0x9880] ;  /* 0x009880000054783b */ /* 0x0004680000000100 */
[----:B------:R2:W1:Y:S04]  /*3550*/  LDSM.16.M88.2 R86, [R208+0x7880] ;  /* 0x00788000d056783b */ /* 0x0004680000000100 */
[----:B------:R2:W1:Y:S04]  /*3560*/  LDSM.16.M88.2 R92, [R208+0x8080] ;  /* 0x00808000d05c783b */ /* 0x0004680000000100 */
[----:B------:R2:W1:Y:S04]  /*3570*/  LDSM.16.M88.2 R94, [R208+0x8880] ;  /* 0x00888000d05e783b */ /* 0x0004680000000100 */
[----:B------:R2:W1:Y:S04]  /*3580*/  LDSM.16.M88.2 R96, [R208+0x9080] ;  /* 0x00908000d060783b */ /* 0x0004680000000100 */
[----:B------:R2:W1:Y:S04]  /*3590*/  LDSM.16.M88.2 R98, [R208+0x9880] ;  /* 0x00988000d062783b */ /* 0x0004680000000100 */
[----:B------:R2:W1:Y:S04]  /*35a0*/  LDSM.16.M88.4 R20, [R105+0x1b080] ;  /* 0x01b080006914783b */ /* 0x0004680000000200 */
[----:B------:R2:W1:Y:S01]  /*35b0*/  LDSM.16.M88.4 R88, [R106+0x1b080] ;  /* 0x01b080006a58783b */ /* 0x0004620000000200 */
[----:B------:R-:W-:-:S05]  /*35c0*/  @P0 BRA `(.L_x_840) ;  /* 0x000003a000000947 */ /* 0x000fca0003800000 */
[----:B---34-:R-:W3:Y:S01]  /*35d0*/  @!P1 S2R R6, SR_CTAID.Y ;  /* 0x0000000000069919 */ /* 0x018ee20000002600 */
[----:B------:R-:W-:Y:S01]  /*35e0*/  ULDC.64 UR6, c[0x0][0x178] ;  /* 0x00005e0000067ab9 */ /* 0x000fe20000000a00 */
[----:B------:R-:W-:Y:S01]  /*35f0*/  IMAD R15, R252, c[0x0][0x278], RZ ;  /* 0x00009e00fc0f7a24 */ /* 0x000fe200078e02ff */
[----:B------:R-:W-:Y:S01]  /*3600*/  UIMAD.WIDE.U32 UR20, UR9, UR6, URZ ;  /* 0x00000006091472a5 */ /* 0x000fe2000f8e003f */
[----:B------:R-:W-:Y:S01]  /*3610*/  IMAD.MOV.U32 R14, RZ, RZ, c[0x0][0x178] ;  /* 0x00005e00ff0e7624 */ /* 0x000fe200078e00ff */
[----:B------:R-:W-:Y:S01]  /*3620*/  USHF.R.S32.HI UR17, URZ, 0x1f, UR9 ;  /* 0x0000001f3f117899 */ /* 0x000fe20008011409 */
[----:B------:R-:W-:Y:S02]  /*3630*/  @!P1 IMAD.MOV.U32 R5, RZ, RZ, R227 ;  /* 0x000000ffff059224 */ /* 0x000fe400078e00e3 */
[----:B------:R-:W-:Y:S01]  /*3640*/  IMAD.SHL.U32 R14, R14, 0x20, RZ ;  /* 0x000000200e0e7824 */ /* 0x000fe200078e00ff */
[----:B------:R-:W-:Y:S02]  /*3650*/  UIMAD UR17, UR17, UR6, URZ ;  /* 0x00000006111172a4 */ /* 0x000fe4000f8e023f */
[----:B------:R-:W-:Y:S02]  /*3660*/  USHF.L.U32 UR6, UR20, 0x6, URZ ;  /* 0x0000000614067899 */ /* 0x000fe4000800063f */
[----:B------:R-:W-:Y:S04]  /*3670*/  UIMAD UR17, UR9, UR7, UR17 ;  /* 0x00000007091172a4 */ /* 0x000fe8000f8e0211 */
[----:B------:R-:W-:Y:S04]  /*3680*/  UIADD3 UR17, UR21, UR17, URZ ;  /* 0x0000001115117290 */ /* 0x000fe8000fffe03f */
[----:B------:R-:W-:Y:S01]  /*3690*/  USHF.L.U64.HI UR17, UR20, 0x6, UR17 ;  /* 0x0000000614117899 */ /* 0x000fe20008010211 */
[----:B---3--:R-:W-:Y:S05]  /*36a0*/  @!P1 SHF.R.S32.HI R4, RZ, 0x1f, R6 ;  /* 0x0000001fff049819 */ /* 0x008fea0000011406 */
[----:B------:R-:W-:Y:S02]  /*36b0*/  @!P1 IMAD R7, R4, c[0x0][0x270], RZ ;  /* 0x00009c0004079a24 */ /* 0x000fe400078e02ff */
[----:B------:R-:W-:Y:S02]  /*36c0*/  @!P1 IMAD.MOV.U32 R4, RZ, RZ, R226 ;  /* 0x000000ffff049224 */ /* 0x000fe400078e00e2 */
[C---:B------:R-:W-:Y:S02]  /*36d0*/  @!P1 IMAD R7, R6.reuse, c[0x0][0x274], R7 ;  /* 0x00009d0006079a24 */ /* 0x040fe400078e0207 */
[----:B------:R-:W-:Y:S04]  /*36e0*/  @!P1 IMAD.WIDE.U32 R4, R6, c[0x0][0x270], R4 ;  /* 0x00009c0006049a25 */ /* 0x000fe800078e0004 */
[----:B------:R-:W-:Y:S05]  /*36f0*/  IMAD.U32 R6, RZ, RZ, UR8 ;  /* 0x00000008ff067e24 */ /* 0x000fea000f8e00ff */
[----:B------:R-:W-:Y:S04]  /*3700*/  @!P1 LEA R6, R6, 0x40, 0x6 ;  /* 0x0000004006069811 */ /* 0x000fe800078e30ff */
[----:B------:R-:W-:Y:S01]  /*3710*/  @!P1 IADD3 R15, P5, P0, R6, R4, R15 ;  /* 0x00000004060f9210 */ /* 0x000fe200078be00f */
[----:B------:R-:W-:Y:S01]  /*3720*/  @!P1 IMAD.IADD R4, R5, 0x1, R7 ;  /* 0x0000000105049824 */ /* 0x000fe200078e0207 */
[----:B------:R-:W-:Y:S04]  /*3730*/  @!P1 SHF.R.S32.HI R6, RZ, 0x1f, R6 ;  /* 0x0000001fff069819 */ /* 0x000fe80000011406 */
[----:B------:R-:W-:Y:S02]  /*3740*/  @!P1 IADD3.X R18, R6, R4, R248, P5, P0 ;  /* 0x0000000406129210 */ /* 0x000fe40002fe04f8 */
[----:B------:R-:W-:Y:S04]  /*3750*/  IADD3 R4, P5, R242, UR6, RZ ;  /* 0x00000006f2047c10 */ /* 0x000fe8000ffbe0ff */
[C---:B------:R-:W-:Y:S02]  /*3760*/  LEA R10, P0, R4.reuse, c[0x0][0x160], 0x1 ;  /* 0x00005800040a7a11 */ /* 0x040fe400078008ff */
[C---:B------:R-:W-:Y:S04]  /*3770*/  IADD3.X R5, R239.reuse, UR17, RZ, P5, !PT ;  /* 0x00000011ef057c10 */ /* 0x040fe8000affe4ff */
[----:B------:R-:W-:Y:S02]  /*3780*/  LEA.HI.X R11, R4, c[0x0][0x164], R5, 0x1, P0 ;  /* 0x00005900040b7a11 */ /* 0x000fe400000f0c05 */
[----:B------:R-:W-:Y:S01]  /*3790*/  IADD3 R4, P5, P0, R242, UR6, R14 ;  /* 0x00000006f2047c10 */ /* 0x000fe2000f8be00e */
[----:B------:R-:W-:Y:S03]  /*37a0*/  UIMAD UR6, UR9, -0x40, UR5 ;  /* 0xffffffc0090678a4 */ /* 0x000fe6000f8e0205 */
[----:B------:R-:W-:Y:S02]  /*37b0*/  IADD3.X R7, R239, UR17, R251, P5, P0 ;  /* 0x00000011ef077c10 */ /* 0x000fe4000afe04fb */
[----:B------:R-:W-:Y:S02]  /*37c0*/  LEA R6, P5, R4, c[0x0][0x160], 0x1 ;  /* 0x0000580004067a11 */ /* 0x000fe400078a08ff */
[----:B------:R-:W-:Y:S02]  /*37d0*/  IADD3 R5, -R232, UR6, RZ ;  /* 0x00000006e8057c10 */ /* 0x000fe4000fffe1ff */
[----:B------:R-:W-:Y:S02]  /*37e0*/  @!P1 LEA R14, P0, R15, c[0x0][0x258], 0x2 ;  /* 0x000096000f0e9a11 */ /* 0x000fe400078010ff */
[----:B------:R-:W-:Y:S02]  /*37f0*/  LEA.HI.X R7, R4, c[0x0][0x164], R7, 0x1, P5 ;  /* 0x0000590004077a11 */ /* 0x000fe400028f0c07 */
[----:B------:R-:W-:Y:S02]  /*3800*/  ISETP.LT.OR P5, PT, R5, 0x1, !P4 ;  /* 0x000000010500780c */ /* 0x000fe400067a1670 */
[----:B------:R-:W-:Y:S02]  /*3810*/  IADD3 R4, R223, 0xf080, RZ ;  /* 0x0000f080df047810 */ /* 0x000fe40007ffe0ff */
[----:B------:R-:W-:Y:S01]  /*3820*/  @!P1 LEA.HI.X R15, R15, c[0x0][0x25c], R18, 0x2, P0 ;  /* 0x000097000f0f9a11 */ /* 0x000fe200000f1412 */
[----:B------:R-:W-:Y:S01]  /*3830*/  IMAD.U32 R18, RZ, RZ, UR11 ;  /* 0x0000000bff127e24 */ /* 0x000fe2000f8e00ff */
[C---:B------:R-:W-:Y:S03]  /*3840*/  ISETP.LT.OR P0, PT, R5.reuse, 0x1, !P3 ;  /* 0x000000010500780c */ /* 0x040fe60005f01670 */
[----:B------:R-:W-:Y:S05]  /*3850*/  IMAD R4, R18, 0x6000, R4 ;  /* 0x0000600012047824 */ /* 0x000fea00078e0204 */
[----:B------:R-:W-:Y:S01]  /*3860*/  @!PT LDS RZ, [RZ] ;  /* 0x00000000fffff984 */ /* 0x000fe20000000800 */
[----:B------:R-:W-:Y:S01]  /*3870*/  @!PT LDS RZ, [RZ] ;  /* 0x00000000fffff984 */ /* 0x000fe20000000800 */
[----:B------:R-:W-:Y:S01]  /*3880*/  @!PT LDS RZ, [RZ] ;  /* 0x00000000fffff984 */ /* 0x000fe20000000800 */
[----:B------:R3:W-:Y:S01]  /*3890*/  LDGSTS.E.BYPASS.LTC128B.128 [R4], [R10.64], !P5 ;  /* 0x000000000a047fae */ /* 0x0007e2000e901d52 */
[C---:B------:R-:W-:Y:S04]  /*38a0*/  ISETP.LT.OR P5, PT, R5.reuse, 0x1, !P2 ;  /* 0x000000010500780c */ /* 0x040fe800057a1670 */
[----:B------:R3:W-:Y:S01]  /*38b0*/  LDGSTS.E.BYPASS.LTC128B.128 [R4+0x2000], [R10.64+0x80], !P0 ;  /* 0x020000800a047fae */ /* 0x0007e2000c101d52 */
[C---:B------:R-:W-:Y:S08]  /*38c0*/  ISETP.LT.OR P0, PT, R5.reuse, 0x21, !P4 ;  /* 0x000000210500780c */ /* 0x040ff00006701670 */
[----:B------:R3:W-:Y:S01]  /*38d0*/  LDGSTS.E.BYPASS.LTC128B.128 [R4+0x4000], [R10.64+0x100], !P5 ;  /* 0x040001000a047fae */ /* 0x0007e2000e901d52 */
[C---:B------:R-:W-:Y:S04]  /*38e0*/  ISETP.LT.OR P5, PT, R5.reuse, 0x21, !P3 ;  /* 0x000000210500780c */ /* 0x040fe80005fa1670 */
[----:B------:R3:W-:Y:S01]  /*38f0*/  LDGSTS.E.BYPASS.LTC128B.128 [R4+0x1000], [R6.64], !P0 ;  /* 0x0100000006047fae */ /* 0x0007e2000c101d52 */
[----:B------:R-:W-:Y:S01]  /*3900*/  ISETP.LT.OR P0, PT, R5, 0x21, !P2 ;  /* 0x000000210500780c */ /* 0x000fe20005701670 */
[----:B------:R-:W-:Y:S04]  /*3910*/  IMAD.U32 R5, RZ, RZ, UR11 ;  /* 0x0000000bff057e24 */ /* 0x000fe8000f8e00ff */
[----:B------:R-:W-:Y:S03]  /*3920*/  @!P1 IMAD R5, R5, 0x40, R226 ;  /* 0x0000004005059824 */ /* 0x000fe600078e02e2 */
[----:B------:R3:W-:Y:S01]  /*3930*/  LDGSTS.E.BYPASS.LTC128B.128 [R4+0x3000], [R6.64+0x80], !P5 ;  /* 0x0300008006047fae */ /* 0x0007e2000e901d52 */
[----:B------:R-:W-:Y:S04]  /*3940*/  @!P1 IMAD.SHL.U32 R5, R5, 0x4, RZ ;  /* 0x0000000405059824 */ /* 0x000fe800078e00ff */
[----:B------:R3:W-:Y:S05]  /*3950*/  LDGSTS.E.BYPASS.LTC128B.128 [R4+0x5000], [R6.64+0x100], !P0 ;  /* 0x0500010006047fae */ /* 0x0007ea000c101d52 */
[----:B------:R3:W-:Y:S02]  /*3960*/  @!P1 LDGSTS.E.BYPASS.LTC128B.128 [R5+0x21080], [R14.64] ;  /* 0x210800000e059fae */ /* 0x0007e4000b901d52 */
.L_x_840:
[C---:B-1-34-:R-:W-:Y:S01]  /*3970*/  HMMA.16816.F32.BF16 R4, R20.reuse, R2, RZ ;  /* 0x000000021404723c */ /* 0x05afe200000418ff */
[----:B------:R-:W-:Y:S01]  /*3980*/  LDSM.16.M88.2 R2, [R210+0x7880] ;  /* 0x00788000d202783b */ /* 0x000fe20000000100 */
[----:B------:R-:W-:Y:S01]  /*3990*/  UP2UR UR17, UPR, URZ, 0x8 ;  /* 0x000000083f117883 */ /* 0x000fe20008000000 */
[----:B------:R-:W-:Y:S01]  /*39a0*/  PLOP3.LUT P0, PT, PT, PT, UP0, 0x80, 0x0 ;  /* 0x000000000000781c */ /* 0x000fe20003f0f008 */
[----:B------:R-:W-:Y:S01]  /*39b0*/  IMAD.IADD R104, R104, 0x1, R215 ;  /* 0x0000000168687824 */ /* 0x000fe200078e02d7 */
[----:B------:R-:W-:Y:S01]  /*39c0*/  UISETP.NE.AND UP3, UPT, UR16, URZ, UPT ;  /* 0x0000003f1000728c */ /* 0x000fe2000bf65270 */
[----:B------:R-:W1:Y:S01]  /*39d0*/  LDSM.16.M88.4 R100, [R215] ;  /* 0x00000000d764783b */ /* 0x000e620000000200 */
[----:B------:R-:W-:Y:S01]  /*39e0*/  UP2UR UR7, UPR, URZ, 0x4 ;  /* 0x000000043f077883 */ /* 0x000fe20008000000 */
[C---:B------:R-:W-:Y:S01]  /*39f0*/  HMMA.16816.F32.BF16 R8, R20.reuse, R8, RZ ;  /* 0x000000081408723c */ /* 0x040fe200000418ff */
[----:B------:R-:W-:Y:S02]  /*3a00*/  UISETP.NE.AND UP2, UPT, UR15, URZ, UPT ;  /* 0x0000003f0f00728c */ /* 0x000fe4000bf45270 */
[----:B------:R-:W0:Y:S01]  /*3a10*/  LDGDEPBAR ;  /* 0x00000000000079af */ /* 0x000e220000000000 */
[----:B------:R-:W-:Y:S01]  /*3a20*/  PLOP3.LUT P5, PT, PT, PT, UP3, 0x40, 0x0 ;  /* 0x000000000000781c */ /* 0x000fe20003fae838 */
[----:B------:R-:W-:Y:S02]  /*3a30*/  UISETP.NE.AND UP3, UPT, UR17, URZ, UPT ;  /* 0x0000003f1100728c */ /* 0x000fe4000bf65270 */
[----:B------:R-:W-:Y:S01]  /*3a40*/  UP2UR UR6, UPR, URZ, 0x2 ;  /* 0x000000023f067883 */ /* 0x000fe20008000000 */
[C---:B-----5:R-:W-:Y:S01]  /*3a50*/  HMMA.16816.F32.BF16 R12, R20.reuse, R12, RZ ;  /* 0x0000000c140c723c */ /* 0x060fe200000418ff */
[----:B------:R-:W-:Y:S01]  /*3a60*/  ISETP.GT.AND P5, PT, R107, RZ, P5 ;  /* 0x000000ff6b00720c */ /* 0x000fe20002fa4270 */
[----:B------:R-:W-:Y:S02]  /*3a70*/  UISETP.NE.AND UP1, UPT, UR14, URZ, UPT ;  /* 0x0000003f0e00728c */ /* 0x000fe4000bf25270 */
[----:B------:R-:W-:Y:S01]  /*3a80*/  UISETP.NE.AND UP0, UPT, UR13, URZ, UPT ;  /* 0x0000003f0d00728c */ /* 0x000fe2000bf05270 */
[----:B------:R-:W-:Y:S03]  /*3a90*/  ISETP.LT.OR P5, PT, R108, 0x1, P5 ;  /* 0x000000016c00780c */ /* 0x000fe60002fa1670 */
[C---:B------:R-:W-:Y:S08]  /*3aa0*/  HMMA.16816.F32.BF16 R16, R20.reuse, R16, RZ ;  /* 0x000000101410723c */ /* 0x040ff000000418ff */
[----:B------:R-:W-:Y:S01]  /*3ab0*/  HMMA.16816.F32.BF16 R20, R20, R84, RZ ;  /* 0x000000541414723c */ /* 0x000fe200000418ff */
[----:B------:R-:W3:Y:S07]  /*3ac0*/  LDSM.16.M88.2 R84, [R210+0x8080] ;  /* 0x00808000d254783b */ /* 0x000eee0000000100 */
[C---:B------:R-:W-:Y:S01]  /*3ad0*/  HMMA.16816.F32.BF16 R4, R88.reuse, R86, R4 ;  /* 0x000000565804723c */ /* 0x040fe20000041804 */
[----:B------:R-:W4:Y:S07]  /*3ae0*/  LDSM.16.M88.2 R86, [R210+0x8880] ;  /* 0x00888000d256783b */ /* 0x000f2e0000000100 */
[C---:B------:R-:W-:Y:S01]  /*3af0*/  HMMA.16816.F32.BF16 R8, R88.reuse, R92, R8 ;  /* 0x0000005c5808723c */ /* 0x040fe20000041808 */
[----:B------:R-:W5:Y:S07]  /*3b00*/  LDSM.16.M88.2 R92, [R210+0x9080] ;  /* 0x00908000d25c783b */ /* 0x000f6e0000000100 */
[C---:B------:R-:W-:Y:S08]  /*3b10*/  HMMA.16816.F32.BF16 R12, R88.reuse, R94, R12 ;  /* 0x0000005e580c723c */ /* 0x040ff0000004180c */
[C---:B------:R-:W-:Y:S08]  /*3b20*/  HMMA.16816.F32.BF16 R16, R88.reuse, R96, R16 ;  /* 0x000000605810723c */ /* 0x040ff00000041810 */
[----:B------:R-:W-:Y:S01]  /*3b30*/  HMMA.16816.F32.BF16 R20, R88, R98, R20 ;  /* 0x000000625814723c */ /* 0x000fe20000041814 */
[----:B------:R-:W2:Y:S05]  /*3b40*/  LDSM.16.M88.2 R88, [R210+0x9880] ;  /* 0x00988000d258783b */ /* 0x000eaa0000000100 */
[----:B------:R-:W-:Y:S02]  /*3b50*/  LDSM.16.M88.4 R96, [R104] ;  /* 0x000000006860783b */ /* 0x000fe40000000200 */
[C---:B-1----:R-:W-:Y:S03]  /*3b60*/  HMMA.16816.F32.BF16 R4, R100.reuse, R2, R4 ;  /* 0x000000026404723c */ /* 0x042fe60000041804 */
[----:B------:R-:W1:Y:S05]  /*3b70*/  LDSM.16.M88.2 R2, [R209+0x7880] ;  /* 0x00788000d102783b */ /* 0x000e6a0000000100 */
[C---:B---3--:R-:W-:Y:S01]  /*3b80*/  HMMA.16816.F32.BF16 R8, R100.reuse, R84, R8 ;  /* 0x000000546408723c */ /* 0x048fe20000041808 */
[----:B------:R-:W3:Y:S05]  /*3b90*/  LDSM.16.M88.2 R90, [R209+0x8080] ;  /* 0x00808000d15a783b */ /* 0x000eea0000000100 */
[----:B------:R-:W3:Y:S02]  /*3ba0*/  LDSM.16.M88.2 R84, [R209+0x8880] ;  /* 0x00888000d154783b */ /* 0x000ee40000000100 */
[C---:B----4-:R-:W-:Y:S03]  /*3bb0*/  HMMA.16816.F32.BF16 R12, R100.reuse, R86, R12 ;  /* 0x00000056640c723c */ /* 0x050fe6000004180c */
[----:B------:R-:W4:Y:S05]  /*3bc0*/  LDSM.16.M88.2 R86, [R209+0x9080] ;  /* 0x00908000d156783b */ /* 0x000f2a0000000100 */
[C---:B-----5:R-:W-:Y:S01]  /*3bd0*/  HMMA.16816.F32.BF16 R16, R100.reuse, R92, R16 ;  /* 0x0000005c6410723c */ /* 0x060fe20000041810 */
[----:B------:R-:W5:Y:S07]  /*3be0*/  LDSM.16.M88.2 R92, [R209+0x9880] ;  /* 0x00988000d15c783b */ /* 0x000f6e0000000100 */
[----:B--2---:R-:W-:Y:S01]  /*3bf0*/  HMMA.16816.F32.BF16 R20, R100, R88, R20 ;  /* 0x000000586414723c */ /* 0x004fe20000041814 */
[----:B------:R-:W-:Y:S05]  /*3c00*/  LDSM.16.M88.2 R88, [R0+0xa080] ;  /* 0x00a080000058783b */ /* 0x000fea0000000100 */
[----:B------:R-:W2:Y:S02]  /*3c10*/  LDSM.16.M88.4 R100, [R105+0x1d080] ;  /* 0x01d080006964783b */ /* 0x000ea40000000200 */
[C---:B-1----:R-:W-:Y:S03]  /*3c20*/  HMMA.16816.F32.BF16 R4, R96.reuse, R2, R4 ;  /* 0x000000026004723c */ /* 0x042fe60000041804 */
[----:B------:R-:W1:Y:S05]  /*3c30*/  LDSM.16.M88.2 R2, [R0+0xa880] ;  /* 0x00a880000002783b */ /* 0x000e6a0000000100 */
[C---:B---3--:R-:W-:Y:S01]  /*3c40*/  HMMA.16816.F32.BF16 R8, R96.reuse, R90, R8 ;  /* 0x0000005a6008723c */ /* 0x048fe20000041808 */
[----:B------:R-:W-:Y:S07]  /*3c50*/  LDSM.16.M88.2 R90, [R0+0xc080] ;  /* 0x00c08000005a783b */ /* 0x000fee0000000100 */
[C---:B------:R-:W-:Y:S01]  /*3c60*/  HMMA.16816.F32.BF16 R12, R96.reuse, R84, R12 ;  /* 0x00000054600c723c */ /* 0x040fe2000004180c */
[----:B------:R-:W3:Y:S07]  /*3c70*/  LDSM.16.M88.2 R84, [R0+0xb080] ;  /* 0x00b080000054783b */ /* 0x000eee0000000100 */
[C---:B----4-:R-:W-:Y:S01]  /*3c80*/  HMMA.16816.F32.BF16 R16, R96.reuse, R86, R16 ;  /* 0x000000566010723c */ /* 0x050fe20000041810 */
[----:B------:R-:W4:Y:S07]  /*3c90*/  LDSM.16.M88.2 R86, [R0+0xb880] ;  /* 0x00b880000056783b */ /* 0x000f2e0000000100 */
[----:B-----5:R-:W-:Y:S01]  /*3ca0*/  HMMA.16816.F32.BF16 R20, R96, R92, R20 ;  /* 0x0000005c6014723c */ /* 0x020fe20000041814 */
[----:B------:R-:W-:Y:S05]  /*3cb0*/  LDSM.16.M88.4 R92, [R106+0x1d080] ;  /* 0x01d080006a5c783b */ /* 0x000fea0000000200 */
[----:B------:R-:W-:Y:S02]  /*3cc0*/  LDSM.16.M88.4 R96, [R215+0x2000] ;  /* 0x00200000d760783b */ /* 0x000fe40000000200 */
[C---:B--2---:R-:W-:Y:S03]  /*3cd0*/  HMMA.16816.F32.BF16 R4, R100.reuse, R88, R4 ;  /* 0x000000586404723c */ /* 0x044fe60000041804 */
[----:B------:R-:W2:Y:S05]  /*3ce0*/  LDSM.16.M88.2 R88, [R208+0xa080] ;  /* 0x00a08000d058783b */ /* 0x000eaa0000000100 */
[C---:B-1----:R-:W-:Y:S01]  /*3cf0*/  HMMA.16816.F32.BF16 R8, R100.reuse, R2, R8 ;  /* 0x000000026408723c */ /* 0x042fe20000041808 */
[----:B------:R-:W1:Y:S07]  /*3d00*/  LDSM.16.M88.2 R2, [R208+0xa880] ;  /* 0x00a88000d002783b */ /* 0x000e6e0000000100 */
[C---:B---3--:R-:W-:Y:S01]  /*3d10*/  HMMA.16816.F32.BF16 R12, R100.reuse, R84, R12 ;  /* 0x00000054640c723c */ /* 0x048fe2000004180c */
[----:B------:R-:W3:Y:S07]  /*3d20*/  LDSM.16.M88.2 R84, [R208+0xb080] ;  /* 0x00b08000d054783b */ /* 0x000eee0000000100 */
[C---:B----4-:R-:W-:Y:S01]  /*3d30*/  HMMA.16816.F32.BF16 R16, R100.reuse, R86, R16 ;  /* 0x000000566410723c */ /* 0x050fe20000041810 */
[----:B------:R-:W4:Y:S07]  /*3d40*/  LDSM.16.M88.2 R86, [R208+0xb880] ;  /* 0x00b88000d056783b */ /* 0x000f2e0000000100 */
[----:B------:R-:W-:Y:S01]  /*3d50*/  HMMA.16816.F32.BF16 R20, R100, R90, R20 ;  /* 0x0000005a6414723c */ /* 0x000fe20000041814 */
[----:B------:R-:W5:Y:S06]  /*3d60*/  LDSM.16.M88.2 R90, [R208+0xc080] ;  /* 0x00c08000d05a783b */ /* 0x000f6c0000000100 */
[----:B------:R-:W-:Y:S02]  /*3d70*/  FSEL R100, R191, -INF , !P5 ;  /* 0xff800000bf647808 */ /* 0x000fe40006800000 */
[----:B------:R-:W-:Y:S01]  /*3d80*/  PLOP3.LUT P5, PT, PT, PT, UP2, 0x40, 0x0 ;  /* 0x000000000000781c */ /* 0x000fe20003fae828 */
[C---:B--2---:R-:W-:Y:S01]  /*3d90*/  HMMA.16816.F32.BF16 R4, R92.reuse, R88, R4 ;  /* 0x000000585c04723c */ /* 0x044fe20000041804 */
[----:B------:R-:W2:Y:S01]  /*3da0*/  LDSM.16.M88.2 R88, [R210+0xa080] ;  /* 0x00a08000d258783b */ /* 0x000ea20000000100 */
[----:B------:R-:W-:Y:S03]  /*3db0*/  UISETP.NE.AND UP2, UPT, UR7, URZ, UPT ;  /* 0x0000003f0700728c */ /* 0x000fe6000bf45270 */
[--C-:B------:R-:W-:Y:S01]  /*3dc0*/  FFMA.FTZ R100, R100, c[0x0][0x29c], -R111.reuse ;  /* 0x0000a70064647a23 */ /* 0x100fe2000001086f */
[C---:B------:R-:W-:Y:S02]  /*3dd0*/  ISETP.GT.AND P5, PT, R107.reuse, 0x1, P5 ;  /* 0x000000016b00780c */ /* 0x040fe40002fa4270 */
[C---:B-1----:R-:W-:Y:S01]  /*3de0*/  HMMA.16816.F32.BF16 R8, R92.reuse, R2, R8 ;  /* 0x000000025c08723c */ /* 0x042fe20000041808 */
[----:B------:R-:W1:Y:S01]  /*3df0*/  LDSM.16.M88.2 R2, [R210+0xa880] ;  /* 0x00a88000d202783b */ /* 0x000e620000000100 */
[----:B------:R5:W-:Y:S01]  /*3e00*/  MUFU.EX2 R181, R100 ;  /* 0x0000006400b57308 */ /* 0x000be20000000800 */
[----:B------:R-:W-:Y:S04]  /*3e10*/  ISETP.LT.OR P5, PT, R108, 0x2, P5 ;  /* 0x000000026c00780c */ /* 0x000fe80002fa1670 */
[----:B------:R-:W-:Y:S01]  /*3e20*/  FSEL R101, R190, -INF , !P5 ;  /* 0xff800000be657808 */ /* 0x000fe20006800000 */
[C---:B---3--:R-:W-:Y:S01]  /*3e30*/  HMMA.16816.F32.BF16 R12, R92.reuse, R84, R12 ;  /* 0x000000545c0c723c */ /* 0x048fe2000004180c */
[----:B------:R-:W3:Y:S01]  /*3e40*/  LDSM.16.M88.2 R84, [R210+0xb080] ;  /* 0x00b08000d254783b */ /* 0x000ee20000000100 */
[----:B------:R-:W-:Y:S01]  /*3e50*/  PLOP3.LUT P5, PT, PT, PT, UP1, 0x40, 0x0 ;  /* 0x000000000000781c */ /* 0x000fe20003fae818 */
[----:B------:R-:W-:Y:S02]  /*3e60*/  UISETP.NE.AND UP1, UPT, UR6, URZ, UPT ;  /* 0x0000003f0600728c */ /* 0x000fe4000bf25270 */
[----:B------:R-:W-:Y:S01]  /*3e70*/  UP2UR UR6, UPR, URZ, 0x1 ;  /* 0x000000013f067883 */ /* 0x000fe20008000000 */
[----:B------:R-:W-:Y:S02]  /*3e80*/  ISETP.GT.AND P5, PT, R107, 0x10, P5 ;  /* 0x000000106b00780c */ /* 0x000fe40002fa4270 */
[C---:B----4-:R-:W-:Y:S01]  /*3e90*/  HMMA.16816.F32.BF16 R16, R92.reuse, R86, R16 ;  /* 0x000000565c10723c */ /* 0x050fe20000041810 */
[----:B------:R-:W4:Y:S02]  /*3ea0*/  LDSM.16.M88.2 R86, [R210+0xb880] ;  /* 0x00b88000d256783b */ /* 0x000f240000000100 */
[----:B------:R-:W-:Y:S04]  /*3eb0*/  ISETP.LT.OR P5, PT, R108, 0x11, P5 ;  /* 0x000000116c00780c */ /* 0x000fe80002fa1670 */
[----:B------:R-:W-:Y:S01]  /*3ec0*/  FSEL R176, R187, -INF , !P5 ;  /* 0xff800000bbb07808 */ /* 0x000fe20006800000 */
[----:B-----5:R-:W-:Y:S01]  /*3ed0*/  HMMA.16816.F32.BF16 R20, R92, R90, R20 ;  /* 0x0000005a5c14723c */ /* 0x020fe20000041814 */
[----:B------:R-:W5:Y:S01]  /*3ee0*/  LDSM.16.M88.2 R90, [R210+0xc080] ;  /* 0x00c08000d25a783b */ /* 0x000f620000000100 */
[----:B------:R-:W-:Y:S01]  /*3ef0*/  PLOP3.LUT P5, PT, PT, PT, UP0, 0x40, 0x0 ;  /* 0x000000000000781c */ /* 0x000fe20003fae808 */
[----:B------:R-:W-:Y:S01]  /*3f00*/  UISETP.NE.AND UP0, UPT, UR14, URZ, UPT ;  /* 0x0000003f0e00728c */ /* 0x000fe2000bf05270 */
[--C-:B------:R-:W-:Y:S02]  /*3f10*/  FFMA.FTZ R100, R176, c[0x0][0x29c], -R111.reuse ;  /* 0x0000a700b0647a23 */ /* 0x100fe4000001086f */
[----:B------:R-:W-:Y:S01]  /*3f20*/  LDSM.16.M88.4 R92, [R104+0x2000] ;  /* 0x00200000685c783b */ /* 0x000fe20000000200 */
[C---:B------:R-:W-:Y:S01]  /*3f30*/  ISETP.GT.AND P5, PT, R107.reuse, 0x11, P5 ;  /* 0x000000116b00780c */ /* 0x040fe20002fa4270 */
[----:B------:R4:W-:Y:S01]  /*3f40*/  MUFU.EX2 R179, R100 ;  /* 0x0000006400b37308 */ /* 0x0009e20000000800 */
[C---:B--2---:R-:W-:Y:S01]  /*3f50*/  HMMA.16816.F32.BF16 R4, R96.reuse, R88, R4 ;  /* 0x000000586004723c */ /* 0x044fe20000041804 */
[----:B------:R-:W-:Y:S01]  /*3f60*/  UP2UR UR7, UPR, URZ, 0x1 ;  /* 0x000000013f077883 */ /* 0x000fe20008000000 */
[----:B------:R-:W2:Y:S01]  /*3f70*/  LDSM.16.M88.2 R88, [R209+0xa080] ;  /* 0x00a08000d158783b */ /* 0x000ea20000000100 */
[----:B------:R-:W-:Y:S02]  /*3f80*/  UISETP.NE.AND UP0, UPT, UR16, URZ, UPT ;  /* 0x0000003f1000728c */ /* 0x000fe4000bf05270 */
[----:B------:R-:W-:Y:S02]  /*3f90*/  ISETP.LT.OR P5, PT, R108, 0x12, P5 ;  /* 0x000000126c00780c */ /* 0x000fe40002fa1670 */
[----:B------:R-:W-:Y:S01]  /*3fa0*/  UP2UR UR17, UPR, URZ, 0x1 ;  /* 0x000000013f117883 */ /* 0x000fe20008000000 */
[C---:B-1----:R-:W-:Y:S01]  /*3fb0*/  HMMA.16816.F32.BF16 R8, R96.reuse, R2, R8 ;  /* 0x000000026008723c */ /* 0x042fe20000041808 */
[----:B------:R-:W1:Y:S01]  /*3fc0*/  LDSM.16.M88.2 R2, [R209+0xa880] ;  /* 0x00a88000d102783b */ /* 0x000e620000000100 */
[----:B------:R-:W-:Y:S02]  /*3fd0*/  UISETP.NE.AND UP0, UPT, UR15, URZ, UPT ;  /* 0x0000003f0f00728c */ /* 0x000fe4000bf05270 */
[----:B------:R-:W-:Y:S02]  /*3fe0*/  FSEL R175, R186, -INF , !P5 ;  /* 0xff800000baaf7808 */ /* 0x000fe40006800000 */
[----:B------:R-:W-:Y:S02]  /*3ff0*/  PLOP3.LUT P5, PT, PT, PT, UP6, 0x40, 0x0 ;  /* 0x000000000000781c */ /* 0x000fe40003fae868 */
[C---:B---3--:R-:W-:Y:S01]  /*4000*/  HMMA.16816.F32.BF16 R12, R96.reuse, R84, R12 ;  /* 0x00000054600c723c */ /* 0x048fe2000004180c */
[----:B------:R-:W3:Y:S02]  /*4010*/  LDSM.16.M88.2 R84, [R209+0xb080] ;  /* 0x00b08000d154783b */ /* 0x000ee40000000100 */
[----:B------:R-:W-:Y:S04]  /*4020*/  ISETP.GT.AND P5, PT, R107, 0x20, P5 ;  /* 0x000000206b00780c */ /* 0x000fe80002fa4270 */
[C---:B------:R-:W-:Y:S01]  /*4030*/  ISETP.LT.OR P5, PT, R108.reuse, 0x21, P5 ;  /* 0x000000216c00780c */ /* 0x040fe20002fa1670 */
[C---:B----4-:R-:W-:Y:S01]  /*4040*/  HMMA.16816.F32.BF16 R16, R96.reuse, R86, R16 ;  /* 0x000000566010723c */ /* 0x050fe20000041810 */
[----:B------:R-:W4:Y:S03]  /*4050*/  LDSM.16.M88.2 R86, [R209+0xb880] ;  /* 0x00b88000d156783b */ /* 0x000f260000000100 */
[--C-:B------:R-:W-:Y:S04]  /*4060*/  FFMA.FTZ R100, R175, c[0x0][0x29c], -R111.reuse ;  /* 0x0000a700af647a23 */ /* 0x100fe8000001086f */
[----:B-----5:R-:W-:Y:S01]  /*4070*/  HMMA.16816.F32.BF16 R20, R96, R90, R20 ;  /* 0x0000005a6014723c */ /* 0x020fe20000041814 */
[----:B------:R-:W5:Y:S01]  /*4080*/  LDSM.16.M88.2 R90, [R209+0xc080] ;  /* 0x00c08000d15a783b */ /* 0x000f620000000100 */
[----:B------:R3:W-:Y:S04]  /*4090*/  MUFU.EX2 R177, R100 ;  /* 0x0000006400b17308 */ /* 0x0007e80000000800 */
[----:B------:R3:W-:Y:S02]  /*40a0*/  LDSM.16.M88.4 R96, [R105+0x1f080] ;  /* 0x01f080006960783b */ /* 0x0007e40000000200 */
[C---:B--2---:R-:W-:Y:S03]  /*40b0*/  HMMA.16816.F32.BF16 R4, R92.reuse, R88, R4 ;  /* 0x000000585c04723c */ /* 0x044fe60000041804 */
[----:B------:R-:W2:Y:S05]  /*40c0*/  LDSM.16.M88.2 R88, [R0+0xc880] ;  /* 0x00c880000058783b */ /* 0x000eaa0000000100 */
[C---:B-1----:R-:W-:Y:S01]  /*40d0*/  HMMA.16816.F32.BF16 R8, R92.reuse, R2, R8 ;  /* 0x000000025c08723c */ /* 0x042fe20000041808 */
[----:B------:R-:W1:Y:S07]  /*40e0*/  LDSM.16.M88.2 R2, [R0+0xd080] ;  /* 0x00d080000002783b */ /* 0x000e6e0000000100 */
[C---:B---3--:R-:W-:Y:S01]  /*40f0*/  HMMA.16816.F32.BF16 R12, R92.reuse, R84, R12 ;  /* 0x000000545c0c723c */ /* 0x048fe2000004180c */
[----:B------:R-:W3:Y:S03]  /*4100*/  LDSM.16.M88.2 R84, [R0+0xd880] ;  /* 0x00d880000054783b */ /* 0x000ee60000000100 */
[----:B------:R-:W-:Y:S02]  /*4110*/  FSEL R105, R189, -INF , !P5 ;  /* 0xff800000bd697808 */ /* 0x000fe40006800000 */
[----:B------:R-:W-:Y:S02]  /*4120*/  PLOP3.LUT P5, PT, PT, PT, UP5, 0x40, 0x0 ;  /* 0x000000000000781c */ /* 0x000fe40003fae858 */
[C---:B----4-:R-:W-:Y:S01]  /*4130*/  HMMA.16816.F32.BF16 R16, R92.reuse, R86, R16 ;  /* 0x000000565c10723c */ /* 0x050fe20000041810 */
[----:B------:R-:W4:Y:S02]  /*4140*/  LDSM.16.M88.2 R86, [R0+0xe080] ;  /* 0x00e080000056783b */ /* 0x000f240000000100 */
[----:B------:R-:W-:Y:S01]  /*4150*/  ISETP.GT.AND P5, PT, R107, 0x21, P5 ;  /* 0x000000216b00780c */ /* 0x000fe20002fa4270 */
[--C-:B------:R-:W-:Y:S03]  /*4160*/  FFMA.FTZ R100, R105, c[0x0][0x29c], -R111.reuse ;  /* 0x0000a70069647a23 */ /* 0x100fe6000001086f */
[----:B------:R-:W-:Y:S01]  /*4170*/  ISETP.LT.OR P5, PT, R108, 0x22, P5 ;  /* 0x000000226c00780c */ /* 0x000fe20002fa1670 */
[----:B-----5:R-:W-:Y:S01]  /*4180*/  HMMA.16816.F32.BF16 R20, R92, R90, R20 ;  /* 0x0000005a5c14723c */ /* 0x020fe20000041814 */
[----:B------:R-:W5:Y:S01]  /*4190*/  LDSM.16.M88.2 R90, [R0+0xe880] ;  /* 0x00e88000005a783b */ /* 0x000f620000000100 */
[----:B------:R3:W-:Y:S02]  /*41a0*/  MUFU.EX2 R178, R100 ;  /* 0x0000006400b27308 */ /* 0x0007e40000000800 */
[----:B------:R-:W-:Y:S02]  /*41b0*/  FSEL R103, R188, -INF , !P5 ;  /* 0xff800000bc677808 */ /* 0x000fe40006800000 */
[----:B------:R-:W-:Y:S01]  /*41c0*/  LDSM.16.M88.4 R92, [R106+0x1f080] ;  /* 0x01f080006a5c783b */ /* 0x000fe20000000200 */
[----:B------:R-:W-:Y:S01]  /*41d0*/  PLOP3.LUT P5, PT, PT, PT, UP4, 0x40, 0x0 ;  /* 0x000000000000781c */ /* 0x000fe20003fae848 */
[C---:B--2---:R-:W-:Y:S03]  /*41e0*/  HMMA.16816.F32.BF16 R4, R96.reuse, R88, R4 ;  /* 0x000000586004723c */ /* 0x044fe60000041804 */
[----:B------:R-:W2:Y:S02]  /*41f0*/  LDSM.16.M88.2 R88, [R208+0xc880] ;  /* 0x00c88000d058783b */ /* 0x000ea40000000100 */
[----:B------:R-:W-:Y:S03]  /*4200*/  ISETP.GT.AND P5, PT, R107, 0x30, P5 ;  /* 0x000000306b00780c */ /* 0x000fe60002fa4270 */
[C---:B-1----:R-:W-:Y:S01]  /*4210*/  HMMA.16816.F32.BF16 R8, R96.reuse, R2, R8 ;  /* 0x000000026008723c */ /* 0x042fe20000041808 */
[----:B------:R-:W1:Y:S02]  /*4220*/  LDSM.16.M88.2 R2, [R208+0xd080] ;  /* 0x00d08000d002783b */ /* 0x000e640000000100 */
[C---:B------:R-:W-:Y:S04]  /*4230*/  ISETP.LT.OR P5, PT, R108.reuse, 0x31, P5 ;  /* 0x000000316c00780c */ /* 0x040fe80002fa1670 */
[----:B------:R-:W-:Y:S01]  /*4240*/  FSEL R174, R185, -INF , !P5 ;  /* 0xff800000b9ae7808 */ /* 0x000fe20006800000 */
[C---:B---3--:R-:W-:Y:S01]  /*4250*/  HMMA.16816.F32.BF16 R12, R96.reuse, R84, R12 ;  /* 0x00000054600c723c */ /* 0x048fe2000004180c */
[----:B------:R-:W3:Y:S01]  /*4260*/  LDSM.16.M88.2 R84, [R208+0xd880] ;  /* 0x00d88000d054783b */ /* 0x000ee20000000100 */
[----:B------:R-:W-:Y:S02]  /*4270*/  PLOP3.LUT P5, PT, PT, PT, UP3, 0x40, 0x0 ;  /* 0x000000000000781c */ /* 0x000fe40003fae838 */
[--C-:B------:R-:W-:Y:S02]  /*4280*/  FFMA.FTZ R100, R103, c[0x0][0x29c], -R111.reuse ;  /* 0x0000a70067647a23 */ /* 0x100fe4000001086f */
[C---:B------:R-:W-:Y:S02]  /*4290*/  ISETP.GT.AND P5, PT, R107.reuse, 0x31, P5 ;  /* 0x000000316b00780c */ /* 0x040fe40002fa4270 */
[C---:B----4-:R-:W-:Y:S01]  /*42a0*/  HMMA.16816.F32.BF16 R16, R96.reuse, R86, R16 ;  /* 0x000000566010723c */ /* 0x050fe20000041810 */
[----:B------:R-:W4:Y:S01]  /*42b0*/  LDSM.16.M88.2 R86, [R208+0xe080] ;  /* 0x00e08000d056783b */ /* 0x000f220000000100 */
[----:B------:R1:W-:Y:S01]  /*42c0*/  MUFU.EX2 R175, R100 ;  /* 0x0000006400af7308 */ /* 0x0003e20000000800 */
[----:B------:R-:W-:Y:S04]  /*42d0*/  ISETP.LT.OR P5, PT, R108, 0x32, P5 ;  /* 0x000000326c00780c */ /* 0x000fe80002fa1670 */
[----:B------:R-:W-:Y:S01]  /*42e0*/  FSEL R102, R184, -INF , !P5 ;  /* 0xff800000b8667808 */ /* 0x000fe20006800000 */
[----:B-----5:R-:W-:Y:S01]  /*42f0*/  HMMA.16816.F32.BF16 R20, R96, R90, R20 ;  /* 0x0000005a6014723c */ /* 0x020fe20000041814 */
[----:B------:R-:W5:Y:S01]  /*4300*/  LDSM.16.M88.2 R90, [R208+0xe880] ;  /* 0x00e88000d05a783b */ /* 0x000f620000000100 */
[----:B------:R-:W-:Y:S04]  /*4310*/  PLOP3.LUT P5, PT, PT, PT, UP2, 0x40, 0x0 ;  /* 0x000000000000781c */ /* 0x000fe80003fae828 */
[----:B------:R-:W-:Y:S01]  /*4320*/  ISETP.GT.AND P5, PT, R107, 0x40, P5 ;  /* 0x000000406b00780c */ /* 0x000fe20002fa4270 */
[--C-:B------:R-:W-:Y:S01]  /*4330*/  FFMA.FTZ R96, R101, c[0x0][0x29c], -R111.reuse ;  /* 0x0000a70065607a23 */ /* 0x100fe2000001086f */
[C---:B--2---:R-:W-:Y:S03]  /*4340*/  HMMA.16816.F32.BF16 R4, R92.reuse, R88, R4 ;  /* 0x000000585c04723c */ /* 0x044fe60000041804 */
[----:B------:R2:W2:Y:S01]  /*4350*/  MUFU.EX2 R180, R96 ;  /* 0x0000006000b47308 */ /* 0x0004a20000000800 */
[----:B------:R-:W-:Y:S01]  /*4360*/  LDSM.16.M88.2 R88, [R210+0xc880] ;  /* 0x00c88000d258783b */ /* 0x000fe20000000100 */
[----:B------:R-:W-:Y:S03]  /*4370*/  ISETP.LT.OR P5, PT, R108, 0x41, P5 ;  /* 0x000000416c00780c */ /* 0x000fe60002fa1670 */
[C---:B-1----:R-:W-:Y:S01]  /*4380*/  HMMA.16816.F32.BF16 R8, R92.reuse, R2, R8 ;  /* 0x000000025c08723c */ /* 0x042fe20000041808 */
[----:B------:R-:W-:Y:S03]  /*4390*/  LDSM.16.M88.2 R2, [R210+0xd080] ;  /* 0x00d08000d202783b */ /* 0x000fe60000000100 */
[----:B------:R-:W-:Y:S01]  /*43a0*/  FSEL R173, R183, -INF , !P5 ;  /* 0xff800000b7ad7808 */ /* 0x000fe20006800000 */
[--C-:B------:R-:W-:Y:S01]  /*43b0*/  FFMA.FTZ R100, R102, c[0x0][0x29c], -R111.reuse ;  /* 0x0000a70066647a23 */ /* 0x100fe2000001086f */
[----:B------:R-:W-:Y:S02]  /*43c0*/  PLOP3.LUT P5, PT, PT, PT, UP1, 0x40, 0x0 ;  /* 0x000000000000781c */ /* 0x000fe40003fae818 */
[C---:B---3--:R-:W-:Y:S01]  /*43d0*/  HMMA.16816.F32.BF16 R12, R92.reuse, R84, R12 ;  /* 0x000000545c0c723c */ /* 0x048fe2000004180c */
[----:B------:R-:W-:Y:S02]  /*43e0*/  LDSM.16.M88.2 R84, [R210+0xd880] ;  /* 0x00d88000d254783b */ /* 0x000fe40000000100 */
[----:B------:R-:W-:Y:S04]  /*43f0*/  ISETP.GT.AND P5, PT, R107, 0x41, P5 ;  /* 0x000000416b00780c */ /* 0x000fe80002fa4270 */
[----:B------:R-:W-:Y:S01]  /*4400*/  ISETP.LT.OR P5, PT, R108, 0x42, P5 ;  /* 0x000000426c00780c */ /* 0x000fe20002fa1670 */
[C---:B----4-:R-:W-:Y:S01]  /*4410*/  HMMA.16816.F32.BF16 R16, R92.reuse, R86, R16 ;  /* 0x000000565c10723c */ /* 0x050fe20000041810 */
[----:B--2---:R-:W1:Y:S03]  /*4420*/  LDSM.16.M88.4 R96, [R215+0x4000] ;  /* 0x00400000d760783b */ /* 0x004e660000000200 */
[----:B------:R-:W-:Y:S02]  /*4430*/  FSEL R108, R182, -INF , !P5 ;  /* 0xff800000b66c7808 */ /* 0x000fe40006800000 */
[----:B------:R-:W2:Y:S01]  /*4440*/  LDSM.16.M88.2 R86, [R210+0xe080] ;  /* 0x00e08000d256783b */ /* 0x000ea20000000100 */
[----:B------:R-:W-:Y:S01]  /*4450*/  PLOP3.LUT P5, PT, PT, PT, UP0, 0x40, 0x0 ;  /* 0x000000000000781c */ /* 0x000fe20003fae808 */
[----:B-----5:R-:W-:Y:S01]  /*4460*/  HMMA.16816.F32.BF16 R20, R92, R90, R20 ;  /* 0x0000005a5c14723c */ /* 0x020fe20000041814 */
[----:B------:R-:W-:Y:S02]  /*4470*/  UISETP.NE.AND UP0, UPT, UR17, URZ, UPT ;  /* 0x0000003f1100728c */ /* 0x000fe4000bf05270 */
[----:B------:R-:W3:Y:S01]  /*4480*/  LDSM.16.M88.2 R90, [R210+0xe880] ;  /* 0x00e88000d25a783b */ /* 0x000ee20000000100 */
[----:B------:R-:W-:Y:S03]  /*4490*/  ISETP.GT.AND P5, PT, R109, 0x1, P5 ;  /* 0x000000016d00780c */ /* 0x000fe60002fa4270 */
[--C-:B------:R-:W-:Y:S01]  /*44a0*/  FFMA.FTZ R92, R174, c[0x0][0x29c], -R111.reuse ;  /* 0x0000a700ae5c7a23 */ /* 0x100fe2000001086f */
[C---:B------:R-:W-:Y:S01]  /*44b0*/  ISETP.LT.OR P5, PT, R110.reuse, 0x2, P5 ;  /* 0x000000026e00780c */ /* 0x040fe20002fa1670 */
[----:B------:R4:W-:Y:S03]  /*44c0*/  MUFU.EX2 R174, R100 ;  /* 0x0000006400ae7308 */ /* 0x0009e60000000800 */
[----:B------:R-:W-:Y:S02]  /*44d0*/  FSEL R101, R199, -INF , !P5 ;  /* 0xff800000c7657808 */ /* 0x000fe40006800000 */
[----:B------:R-:W-:Y:S01]  /*44e0*/  PLOP3.LUT P5, PT, PT, PT, UP0, 0x40, 0x0 ;  /* 0x000000000000781c */ /* 0x000fe20003fae808 */
[----:B------:R-:W-:Y:S03]  /*44f0*/  UISETP.NE.AND UP0, UPT, UR7, URZ, UPT ;  /* 0x0000003f0700728c */ /* 0x000fe6000bf05270 */
[----:B------:R-:W-:Y:S01]  /*4500*/  ISETP.GT.AND P5, PT, R109, RZ, P5 ;  /* 0x000000ff6d00720c */ /* 0x000fe20002fa4270 */
[----:B------:R5:W2:Y:S03]  /*4510*/  MUFU.EX2 R176, R92 ;  /* 0x0000005c00b07308 */ /* 0x000aa60000000800 */
[C---:B------:R-:W-:Y:S04]  /*4520*/  ISETP.LT.OR P5, PT, R110.reuse, 0x1, P5 ;  /* 0x000000016e00780c */ /* 0x040fe80002fa1670 */
[----:B------:R-:W-:Y:S02]  /*4530*/  FSEL R107, R201, -INF , !P5 ;  /* 0xff800000c96b7808 */ /* 0x000fe40006800000 */
[----:B------:R-:W-:Y:S01]  /*4540*/  PLOP3.LUT P5, PT, PT, PT, UP0, 0x40, 0x0 ;  /* 0x000000000000781c */ /* 0x000fe20003fae808 */
[----:B------:R-:W-:Y:S03]  /*4550*/  UISETP.NE.AND UP0, UPT, UR6, URZ, UPT ;  /* 0x0000003f0600728c */ /* 0x000fe6000bf05270 */
[----:B------:R-:W-:Y:S01]  /*4560*/  ISETP.GT.AND P5, PT, R109, 0x10, P5 ;  /* 0x000000106d00780c */ /* 0x000fe20002fa4270 */
[C---:B-1----:R-:W-:Y:S01]  /*4570*/  HMMA.16816.F32.BF16 R4, R96.reuse, R88, R4 ;  /* 0x000000586004723c */ /* 0x042fe20000041804 */
[----:B------:R-:W-:Y:S04]  /*4580*/  LDSM.16.M88.2 R88, [R209+0xc880] ;  /* 0x00c88000d158783b */ /* 0x000fe80000000100 */
[----:B------:R-:W-:Y:S01]  /*4590*/  ISETP.LT.OR P5, PT, R110, 0x11, P5 ;  /* 0x000000116e00780c */ /* 0x000fe20002fa1670 */
[--C-:B----4-:R-:W-:Y:S02]  /*45a0*/  FFMA.FTZ R100, R173, c[0x0][0x29c], -R111.reuse ;  /* 0x0000a700ad647a23 */ /* 0x110fe4000001086f */
[C---:B------:R-:W-:Y:S01]  /*45b0*/  HMMA.16816.F32.BF16 R8, R96.reuse, R2, R8 ;  /* 0x000000026008723c */ /* 0x040fe20000041808 */
[----:B------:R-:W-:Y:S01]  /*45c0*/  LDSM.16.M88.2 R2, [R209+0xd080] ;  /* 0x00d08000d102783b */ /* 0x000fe20000000100 */
[----:B------:R1:W-:Y:S02]  /*45d0*/  MUFU.EX2 R173, R100 ;  /* 0x0000006400ad7308 */ /* 0x0003e40000000800 */
[----:B------:R-:W-:Y:S01]  /*45e0*/  FSEL R106, R200, -INF , !P5 ;  /* 0xff800000c86a7808 */ /* 0x000fe20006800000 */
[----:B------:R-:W-:Y:S01]  /*45f0*/  FFMA.FTZ R111, R108, c[0x0][0x29c], -R111 ;  /* 0x0000a7006c6f7a23 */ /* 0x000fe2000001086f */
[----:B-----5:R4:W5:Y:S01]  /*4600*/  LDSM.16.M88.4 R92, [R104+0x4000] ;  /* 0x00400000685c783b */ /* 0x0209620000000200 */
[----:B------:R-:W-:Y:S01]  /*4610*/  PLOP3.LUT P5, PT, PT, PT, UP0, 0x40, 0x0 ;  /* 0x000000000000781c */ /* 0x000fe20003fae808 */
[C---:B------:R-:W-:Y:S03]  /*4620*/  HMMA.16816.F32.BF16 R12, R96.reuse, R84, R12 ;  /* 0x00000054600c723c */ /* 0x040fe6000004180c */
[----:B------:R-:W5:Y:S01]  /*4630*/  LDSM.16.M88.2 R84, [R209+0xd880] ;  /* 0x00d88000d154783b */ /* 0x000f620000000100 */
[----:B------:R-:W-:Y:S01]  /*4640*/  ISETP.GT.AND P5, PT, R109, 0x11, P5 ;  /* 0x000000116d00780c */ /* 0x000fe20002fa4270 */
[----:B------:R-:W4:Y:S03]  /*4650*/  MUFU.EX2 R111, R111 ;  /* 0x0000006f006f7308 */ /* 0x000f260000000800 */
[C---:B--2---:R-:W-:Y:S01]  /*4660*/  HMMA.16816.F32.BF16 R16, R96.reuse, R86, R16 ;  /* 0x000000566010723c */ /* 0x044fe20000041810 */
[----:B------:R-:W2:Y:S02]  /*4670*/  LDSM.16.M88.2 R86, [R209+0xe080] ;  /* 0x00e08000d156783b */ /* 0x000ea40000000100 */
[----:B------:R-:W-:Y:S04]  /*4680*/  ISETP.LT.OR P5, PT, R110, 0x12, P5 ;  /* 0x000000126e00780c */ /* 0x000fe80002fa1670 */
[----:B------:R-:W-:Y:S01]  /*4690*/  FSEL R105, R198, -INF , !P5 ;  /* 0xff800000c6697808 */ /* 0x000fe20006800000 */
[----:B---3--:R-:W-:Y:S01]  /*46a0*/  HMMA.16816.F32.BF16 R20, R96, R90, R20 ;  /* 0x0000005a6014723c */ /* 0x008fe20000041814 */
[----:B------:R-:W-:Y:S01]  /*46b0*/  PLOP3.LUT P5, PT, PT, PT, UP6, 0x40, 0x0 ;  /* 0x000000000000781c */ /* 0x000fe20003fae868 */
[----:B------:R-:W-:Y:S02]  /*46c0*/  LDSM.16.M88.2 R90, [R209+0xe880] ;  /* 0x00e88000d15a783b */ /* 0x000fe40000000100 */
[--C-:B-1----:R-:W-:Y:S01]  /*46d0*/  FFMA.FTZ R100, R101, c[0x0][0x29c], -R172.reuse ;  /* 0x0000a70065647a23 */ /* 0x102fe200000108ac */
[----:B------:R-:W-:Y:S02]  /*46e0*/  ISETP.GT.AND P5, PT, R109, 0x20, P5 ;  /* 0x000000206d00780c */ /* 0x000fe40002fa4270 */
[----:B------:R-:W1:Y:S01]  /*46f0*/  LDS R96, [R224.X4+0x212a0] ;  /* 0x0212a000e0607984 */ /* 0x000e620000004800 */
[----:B------:R-:W-:Y:S01]  /*4700*/  MUFU.EX2 R108, R100 ;  /* 0x00000064006c7308 */ /* 0x000fe20000000800 */
[----:B------:R-:W-:Y:S03]  /*4710*/  ISETP.LT.OR P5, PT, R110, 0x21, P5 ;  /* 0x000000216e00780c */ /* 0x000fe60002fa1670 */
[--C-:B------:R-:W-:Y:S01]  /*4720*/  FFMA.FTZ R97, R107, c[0x0][0x29c], -R172.reuse ;  /* 0x0000a7006b617a23 */ /* 0x100fe200000108ac */
[----:B------:R-:W-:Y:S02]  /*4730*/  FSEL R103, R196, -INF , !P5 ;  /* 0xff800000c4677808 */ /* 0x000fe40006800000 */
[----:B------:R-:W-:Y:S03]  /*4740*/  PLOP3.LUT P5, PT, PT, PT, UP5, 0x40, 0x0 ;  /* 0x000000000000781c */ /* 0x000fe60003fae858 */
[----:B----4-:R-:W3:Y:S01]  /*4750*/  MUFU.EX2 R104, R97 ;  /* 0x0000006100687308 */ /* 0x010ee20000000800 */
[----:B------:R-:W-:Y:S01]  /*4760*/  ISETP.GT.AND P5, PT, R109, 0x21, P5 ;  /* 0x000000216d00780c */ /* 0x000fe20002fa4270 */
[C---:B-----5:R-:W-:Y:S05]  /*4770*/  HMMA.16816.F32.BF16 R4, R92.reuse, R88, R4 ;  /* 0x000000585c04723c */ /* 0x060fea0000041804 */
[----:B------:R-:W-:Y:S02]  /*4780*/  ISETP.LT.OR P5, PT, R110, 0x22, P5 ;  /* 0x000000226e00780c */ /* 0x000fe40002fa1670 */
[--C-:B------:R-:W-:Y:S01]  /*4790*/  FFMA.FTZ R88, R106, c[0x0][0x29c], -R172.reuse ;  /* 0x0000a7006a587a23 */ /* 0x100fe200000108ac */
[C---:B------:R-:W-:Y:S03]  /*47a0*/  HMMA.16816.F32.BF16 R8, R92.reuse, R2, R8 ;  /* 0x000000025c08723c */ /* 0x040fe60000041808 */
[----:B------:R-:W-:Y:S01]  /*47b0*/  MUFU.EX2 R100, R88 ;  /* 0x0000005800647308 */ /* 0x000fe20000000800 */
[----:B------:R-:W-:Y:S02]  /*47c0*/  FSEL R102, R195, -INF , !P5 ;  /* 0xff800000c3667808 */ /* 0x000fe40006800000 */
[----:B------:R-:W-:Y:S01]  /*47d0*/  PLOP3.LUT P5, PT, PT, PT, UP4, 0x40, 0x0 ;  /* 0x000000000000781c */ /* 0x000fe20003fae848 */
[--C-:B------:R-:W-:Y:S01]  /*47e0*/  FFMA.FTZ R2, R105, c[0x0][0x29c], -R172.reuse ;  /* 0x0000a70069027a23 */ /* 0x100fe200000108ac */
[C---:B------:R-:W-:Y:S03]  /*47f0*/  HMMA.16816.F32.BF16 R12, R92.reuse, R84, R12 ;  /* 0x000000545c0c723c */ /* 0x040fe6000004180c */
[----:B------:R-:W-:Y:S01]  /*4800*/  ISETP.GT.AND P5, PT, R109, 0x30, P5 ;  /* 0x000000306d00780c */ /* 0x000fe20002fa4270 */
[----:B------:R-:W-:Y:S01]  /*4810*/  FFMA.FTZ R3, R102, c[0x0][0x29c], -R172 ;  /* 0x0000a70066037a23 */ /* 0x000fe200000108ac */
[----:B------:R4:W5:Y:S01]  /*4820*/  MUFU.EX2 R99, R2 ;  /* 0x0000000200637308 */ /* 0x0009620000000800 */
[----:B------:R-:W-:Y:S02]  /*4830*/  SHF.L.U32 R102, R217, 0x1, RZ ;  /* 0x00000001d9667819 */ /* 0x000fe400000006ff */
[C---:B--2---:R-:W-:Y:S03]  /*4840*/  HMMA.16816.F32.BF16 R16, R92.reuse, R86, R16 ;  /* 0x000000565c10723c */ /* 0x044fe60000041810 */
[----:B------:R-:W-:Y:S01]  /*4850*/  ISETP.LT.OR P5, PT, R110, 0x31, P5 ;  /* 0x000000316e00780c */ /* 0x000fe20002fa1670 */
[--C-:B-1----:R-:W-:Y:S01]  /*4860*/  FADD.FTZ R6, R6, -R96.reuse ;  /* 0x8000006006067221 */ /* 0x102fe20000010000 */
[----:B------:R-:W-:Y:S01]  /*4870*/  F2FP.BF16.PACK_AB R85, R180, R181 ;  /* 0x000000b5b455723e */ /* 0x000fe200000010ff */
[----:B------:R-:W-:Y:S01]  /*4880*/  FADD.FTZ R7, R7, -R96 ;  /* 0x8000006007077221 */ /* 0x000fe20000010000 */
[----:B------:R-:W-:Y:S01]  /*4890*/  FSEL R101, R197, -INF , !P5 ;  /* 0xff800000c5657808 */ /* 0x000fe20006800000 */
[----:B------:R-:W-:Y:S01]  /*48a0*/  HMMA.16816.F32.BF16 R20, R92, R90, R20 ;  /* 0x0000005a5c14723c */ /* 0x000fe20000041814 */
[----:B------:R-:W-:Y:S01]  /*48b0*/  PLOP3.LUT P5, PT, PT, PT, UP3, 0x40, 0x0 ;  /* 0x000000000000781c */ /* 0x000fe20003fae838 */
[----:B------:R1:W-:Y:S02]  /*48c0*/  MUFU.EX2 R95, R3 ;  /* 0x00000003005f7308 */ /* 0x0003e40000000800 */
[----:B------:R-:W-:Y:S01]  /*48d0*/  FFMA.FTZ R86, R101, c[0x0][0x29c], -R172 ;  /* 0x0000a70065567a23 */ /* 0x000fe200000108ac */
[----:B------:R-:W-:Y:S01]  /*48e0*/  ISETP.GT.AND P5, PT, R109, 0x31, P5 ;  /* 0x000000316d00780c */ /* 0x000fe20002fa4270 */
[----:B------:R-:W-:Y:S01]  /*48f0*/  FMUL.FTZ R6, R181, R6 ;  /* 0x00000006b5067220 */ /* 0x000fe20000410000 */
[----:B------:R-:W-:Y:S01]  /*4900*/  F2FP.BF16.PACK_AB R84, R177, R179 ;  /* 0x000000b3b154723e */ /* 0x000fe200000010ff */
[----:B------:R-:W-:Y:S01]  /*4910*/  FADD.FTZ R10, R10, -R96 ;  /* 0x800000600a0a7221 */ /* 0x000fe20000010000 */
[----:B------:R-:W-:Y:S03]  /*4920*/  ISETP.LT.OR P5, PT, R110, 0x32, P5 ;  /* 0x000000326e00780c */ /* 0x000fe60002fa1670 */
[----:B------:R-:W-:Y:S01]  /*4930*/  MUFU.EX2 R97, R86 ;  /* 0x0000005600617308 */ /* 0x000fe20000000800 */
[----:B----4-:R-:W-:Y:S01]  /*4940*/  FFMA.FTZ R2, R103, c[0x0][0x29c], -R172 ;  /* 0x0000a70067027a23 */ /* 0x010fe200000108ac */
[----:B------:R-:W-:Y:S01]  /*4950*/  FSEL R89, R194, -INF , !P5 ;  /* 0xff800000c2597808 */ /* 0x000fe20006800000 */
[----:B------:R-:W-:Y:S01]  /*4960*/  FMUL.FTZ R10, R179, R10 ;  /* 0x0000000ab30a7220 */ /* 0x000fe20000410000 */
[----:B------:R-:W-:Y:S01]  /*4970*/  PLOP3.LUT P5, PT, PT, PT, UP2, 0x40, 0x0 ;  /* 0x000000000000781c */ /* 0x000fe20003fae828 */
[----:B------:R-:W-:Y:S02]  /*4980*/  FADD.FTZ R15, R15, -R96 ;  /* 0x800000600f0f7221 */ /* 0x000fe40000010000 */
[----:B------:R-:W-:Y:S01]  /*4990*/  FFMA.FTZ R87, R89, c[0x0][0x29c], -R172 ;  /* 0x0000a70059577a23 */ /* 0x000fe200000108ac */
[----:B------:R-:W-:Y:S01]  /*49a0*/  ISETP.GT.AND P5, PT, R109, 0x40, P5 ;  /* 0x000000406d00780c */ /* 0x000fe20002fa4270 */
[----:B------:R-:W-:Y:S01]  /*49b0*/  FMUL.FTZ R7, R180, R7 ;  /* 0x00000007b4077220 */ /* 0x000fe20000410000 */
[----:B------:R2:W4:Y:S01]  /*49c0*/  MUFU.EX2 R98, R2 ;  /* 0x0000000200627308 */ /* 0x0005220000000800 */
[--C-:B------:R-:W-:Y:S01]  /*49d0*/  FADD.FTZ R11, R11, -R96.reuse ;  /* 0x800000600b0b7221 */ /* 0x100fe20000010000 */
[----:B------:R-:W-:Y:S01]  /*49e0*/  ISETP.LT.OR P5, PT, R110, 0x41, P5 ;  /* 0x000000416e00780c */ /* 0x000fe20002fa1670 */
[----:B------:R-:W-:Y:S02]  /*49f0*/  FMUL.FTZ R15, R175, R15 ;  /* 0x0000000faf0f7220 */ /* 0x000fe40000410000 */
[----:B-1----:R-:W-:Y:S01]  /*4a00*/  FFMA.FTZ R3, -R191, R191, 1 ;  /* 0x3f800000bf037423 */ /* 0x002fe200000101bf */
[----:B------:R-:W-:Y:S01]  /*4a10*/  FSEL R88, R193, -INF , !P5 ;  /* 0xff800000c1587808 */ /* 0x000fe20006800000 */
[----:B------:R-:W-:Y:S01]  /*4a20*/  FADD.FTZ R18, R18, -R96 ;  /* 0x8000006012127221 */ /* 0x000fe20000010000 */
[----:B------:R-:W-:Y:S01]  /*4a30*/  PLOP3.LUT P5, PT, PT, PT, UP1, 0x40, 0x0 ;  /* 0x000000000000781c */ /* 0x000fe20003fae818 */
[----:B------:R-:W-:Y:S01]  /*4a40*/  FMUL.FTZ R6, R6, R3 ;  /* 0x0000000306067220 */ /* 0x000fe20000410000 */
[----:B------:R1:W1:Y:S01]  /*4a50*/  MUFU.EX2 R94, R87 ;  /* 0x00000057005e7308 */ /* 0x0002620000000800 */
[----:B------:R-:W-:Y:S01]  /*4a60*/  FFMA.FTZ R88, R88, c[0x0][0x29c], -R172 ;  /* 0x0000a70058587a23 */ /* 0x000fe200000108ac */
[----:B------:R-:W-:Y:S01]  /*4a70*/  ISETP.GT.AND P5, PT, R109, 0x41, P5 ;  /* 0x000000416d00780c */ /* 0x000fe20002fa4270 */
[----:B------:R-:W-:Y:S02]  /*4a80*/  FFMA.FTZ R3, -R187, R187, 1 ;  /* 0x3f800000bb037423 */ /* 0x000fe400000101bb */
[--C-:B------:R-:W-:Y:S01]  /*4a90*/  FADD.FTZ R23, R23, -R96.reuse ;  /* 0x8000006017177221 */ /* 0x100fe20000010000 */
[----:B------:R-:W-:Y:S01]  /*4aa0*/  ISETP.LT.OR P5, PT, R110, 0x42, P5 ;  /* 0x000000426e00780c */ /* 0x000fe20002fa1670 */
[----:B------:R-:W-:Y:S01]  /*4ab0*/  FMUL.FTZ R91, R10, R3 ;  /* 0x000000030a5b7220 */ /* 0x000fe20000410000 */
[----:B------:R-:W-:Y:S01]  /*4ac0*/  F2FP.BF16.PACK_AB R10, R174, R176 ;  /* 0x000000b0ae0a723e */ /* 0x000fe200000010ff */
[----:B------:R-:W-:Y:S01]  /*4ad0*/  FFMA.FTZ R3, -R188, R188, 1 ;  /* 0x3f800000bc037423 */ /* 0x000fe200000101bc */
[----:B------:R3:W-:Y:S01]  /*4ae0*/  MUFU.EX2 R93, R88 ;  /* 0x00000058005d7308 */ /* 0x0007e20000000800 */
[----:B------:R-:W-:Y:S01]  /*4af0*/  FMUL.FTZ R90, R177, R11 ;  /* 0x0000000bb15a7220 */ /* 0x000fe20000410000 */
[----:B------:R-:W-:Y:S01]  /*4b00*/  F2FP.BF16.PACK_AB R11, R175, R178 ;  /* 0x000000b2af0b723e */ /* 0x000fe200000010ff */
[----:B------:R-:W-:Y:S01]  /*4b10*/  FMUL.FTZ R92, R176, R18 ;  /* 0x00000012b05c7220 */ /* 0x000fe20000410000 */
[----:B--2---:R-:W-:Y:S01]  /*4b20*/  FSEL R2, R192, -INF , !P5 ;  /* 0xff800000c0027808 */ /* 0x004fe20006800000 */
[----:B------:R-:W-:Y:S02]  /*4b30*/  FMUL.FTZ R18, R111, R23 ;  /* 0x000000176f127220 */ /* 0x000fe40000410000 */
[----:B------:R-:W-:Y:S02]  /*4b40*/  FADD.FTZ R14, R14, -R96 ;  /* 0x800000600e0e7221 */ /* 0x000fe40000010000 */
[----:B------:R-:W-:Y:S02]  /*4b50*/  FFMA.FTZ R172, R2, c[0x0][0x29c], -R172 ;  /* 0x0000a70002ac7a23 */ /* 0x000fe400000108ac */
[----:B------:R-:W-:Y:S02]  /*4b60*/  FFMA.FTZ R2, -R190, R190, 1 ;  /* 0x3f800000be027423 */ /* 0x000fe400000101be */
[----:B------:R-:W-:Y:S02]  /*4b70*/  FMUL.FTZ R14, R178, R14 ;  /* 0x0000000eb20e7220 */ /* 0x000fe40000410000 */
[----:B------:R-:W-:Y:S01]  /*4b80*/  FMUL.FTZ R86, R7, R2 ;  /* 0x0000000207567220 */ /* 0x000fe20000410000 */
[----:B------:R-:W2:Y:S01]  /*4b90*/  MUFU.EX2 R172, R172 ;  /* 0x000000ac00ac7308 */ /* 0x000ea20000000800 */
[----:B------:R-:W-:Y:S01]  /*4ba0*/  FFMA.FTZ R2, -R186, R186, 1 ;  /* 0x3f800000ba027423 */ /* 0x000fe200000101ba */
[----:B------:R-:W-:Y:S01]  /*4bb0*/  F2FP.BF16.PACK_AB R7, R111, R173 ;  /* 0x000000ad6f07723e */ /* 0x000fe200000010ff */
[----:B-1----:R-:W-:Y:S01]  /*4bc0*/  FMUL.FTZ R87, R15, R3 ;  /* 0x000000030f577220 */ /* 0x002fe20000410000 */
[----:B------:R-:W-:Y:S01]  /*4bd0*/  F2FP.BF16.PACK_AB R86, R86, R6 ;  /* 0x000000065656723e */ /* 0x000fe200000010ff */
[----:B------:R-:W-:Y:S02]  /*4be0*/  FFMA.FTZ R3, -R182, R182, 1 ;  /* 0x3f800000b6037423 */ /* 0x000fe400000101b6 */
[----:B------:R-:W-:Y:S02]  /*4bf0*/  FMUL.FTZ R90, R90, R2 ;  /* 0x000000025a5a7220 */ /* 0x000fe40000410000 */
[----:B------:R-:W1:Y:S01]  /*4c00*/  LDS R2, [R224.X4+0x21280] ;  /* 0x02128000e0027984 */ /* 0x000e620000004800 */
[----:B------:R-:W-:Y:S01]  /*4c10*/  FMUL.FTZ R18, R18, R3 ;  /* 0x0000000312127220 */ /* 0x000fe20000410000 */
[----:B---3--:R-:W-:Y:S01]  /*4c20*/  F2FP.BF16.PACK_AB R3, R108, R104 ;  /* 0x000000686c03723e */ /* 0x008fe200000010ff */
[--C-:B------:R-:W-:Y:S02]  /*4c30*/  FADD.FTZ R22, R22, -R96.reuse ;  /* 0x8000006016167221 */ /* 0x100fe40000010000 */
[----:B------:R-:W-:Y:S02]  /*4c40*/  FFMA.FTZ R6, -R189, R189, 1 ;  /* 0x3f800000bd067423 */ /* 0x000fe400000101bd */
[----:B------:R4:W-:Y:S01]  /*4c50*/  STS [R221+0x21480], R3 ;  /* 0x02148003dd007388 */ /* 0x0009e20000000800 */
[----:B------:R-:W-:Y:S02]  /*4c60*/  FMUL.FTZ R89, R173, R22 ;  /* 0x00000016ad597220 */ /* 0x000fe40000410000 */
[----:B------:R-:W-:Y:S02]  /*4c70*/  FMUL.FTZ R88, R14, R6 ;  /* 0x000000060e587220 */ /* 0x000fe40000410000 */
[----:B------:R-:W-:Y:S01]  /*4c80*/  FFMA.FTZ R6, -R183, R183, 1 ;  /* 0x3f800000b7067423 */ /* 0x000fe200000101b7 */
[----:B------:R-:W-:Y:S01]  /*4c90*/  STS [R222], R85 ;  /* 0x00000055de007388 */ /* 0x000fe20000000800 */
[----:B------:R-:W-:Y:S02]  /*4ca0*/  FFMA.FTZ R15, -R185, R185, 1 ;  /* 0x3f800000b90f7423 */ /* 0x000fe400000101b9 */
[----:B------:R-:W-:Y:S02]  /*4cb0*/  FMUL.FTZ R6, R89, R6 ;  /* 0x0000000659067220 */ /* 0x000fe40000410000 */
[----:B------:R-:W-:Y:S01]  /*4cc0*/  FMUL.FTZ R22, R92, R15 ;  /* 0x0000000f5c167220 */ /* 0x000fe20000410000 */
[----:B------:R-:W-:Y:S01]  /*4cd0*/  F2FP.BF16.PACK_AB R15, R90, R91 ;  /* 0x0000005b5a0f723e */ /* 0x000fe200000010ff */
[----:B------:R-:W-:Y:S01]  /*4ce0*/  FADD.FTZ R19, R19, -R96 ;  /* 0x8000006013137221 */ /* 0x000fe20000010000 */
[----:B------:R-:W-:Y:S01]  /*4cf0*/  F2FP.BF16.PACK_AB R18, R18, R6 ;  /* 0x000000061212723e */ /* 0x000fe200000010ff */
[----:B------:R-:W-:Y:S01]  /*4d00*/  FFMA.FTZ R14, -R184, R184, 1 ;  /* 0x3f800000b80e7423 */ /* 0x000fe200000101b8 */
[----:B-----5:R-:W-:Y:S01]  /*4d10*/  F2FP.BF16.PACK_AB R6, R99, R100 ;  /* 0x000000646306723e */ /* 0x020fe200000010ff */
[----:B------:R-:W-:Y:S04]  /*4d20*/  FMUL.FTZ R19, R174, R19 ;  /* 0x00000013ae137220 */ /* 0x000fe80000410000 */
[----:B------:R3:W-:Y:S01]  /*4d30*/  STS [R221+0x21c80], R6 ;  /* 0x021c8006dd007388 */ /* 0x0007e20000000800 */
[----:B------:R-:W-:Y:S01]  /*4d40*/  FMUL.FTZ R19, R19, R14 ;  /* 0x0000000e13137220 */ /* 0x000fe20000410000 */
[----:B------:R-:W-:Y:S02]  /*4d50*/  F2FP.BF16.PACK_AB R14, R87, R88 ;  /* 0x00000058570e723e */ /* 0x000fe400000010ff */
[----:B----4-:R-:W-:Y:S01]  /*4d60*/  F2FP.BF16.PACK_AB R3, R95, R98 ;  /* 0x000000625f03723e */ /* 0x010fe200000010ff */
[----:B------:R-:W-:Y:S01]  /*4d70*/  STS [R222+0x800], R84 ;  /* 0x00080054de007388 */ /* 0x000fe20000000800 */
[----:B------:R-:W-:Y:S04]  /*4d80*/  F2FP.BF16.PACK_AB R19, R19, R22 ;  /* 0x000000161313723e */ /* 0x000fe800000010ff */
[----:B------:R2:W-:Y:S01]  /*4d90*/  STS [R221+0x22480], R3 ;  /* 0x02248003dd007388 */ /* 0x0005e20000000800 */
[--C-:B-1----:R-:W-:Y:S02]  /*4da0*/  FADD.FTZ R5, R5, -R2.reuse ;  /* 0x8000000205057221 */ /* 0x102fe40000010000 */
[--C-:B------:R-:W-:Y:S02]  /*4db0*/  FADD.FTZ R4, R4, -R2.reuse ;  /* 0x8000000204047221 */ /* 0x100fe40000010000 */
[----:B------:R-:W-:Y:S01]  /*4dc0*/  STS [R222+0x1000], R11 ;  /* 0x0010000bde007388 */ /* 0x000fe20000000800 */
[----:B------:R-:W-:Y:S02]  /*4dd0*/  FMUL.FTZ R5, R108, R5 ;  /* 0x000000056c057220 */ /* 0x000fe40000410000 */
[--C-:B------:R-:W-:Y:S02]  /*4de0*/  FADD.FTZ R9, R9, -R2.reuse ;  /* 0x8000000209097221 */ /* 0x100fe40000010000 */
[--C-:B------:R-:W-:Y:S02]  /*4df0*/  FADD.FTZ R8, R8, -R2.reuse ;  /* 0x8000000208087221 */ /* 0x100fe40000010000 */
[----:B------:R-:W-:Y:S02]  /*4e00*/  FMUL.FTZ R9, R99, R9 ;  /* 0x0000000963097220 */ /* 0x000fe40000410000 */
[----:B------:R-:W-:Y:S01]  /*4e10*/  FMUL.FTZ R8, R100, R8 ;  /* 0x0000000864087220 */ /* 0x000fe20000410000 */
[----:B---3--:R-:W-:Y:S01]  /*4e20*/  F2FP.BF16.PACK_AB R6, R94, R97 ;  /* 0x000000615e06723e */ /* 0x008fe200000010ff */
[--C-:B------:R-:W-:Y:S02]  /*4e30*/  FADD.FTZ R13, R13, -R2.reuse ;  /* 0x800000020d0d7221 */ /* 0x100fe40000010000 */
[--C-:B------:R-:W-:Y:S02]  /*4e40*/  FADD.FTZ R12, R12, -R2.reuse ;  /* 0x800000020c0c7221 */ /* 0x100fe40000010000 */
[----:B------:R-:W-:Y:S01]  /*4e50*/  STS [R221+0x22c80], R6 ;  /* 0x022c8006dd007388 */ /* 0x000fe20000000800 */
[----:B------:R-:W-:Y:S02]  /*4e60*/  FMUL.FTZ R13, R95, R13 ;  /* 0x0000000d5f0d7220 */ /* 0x000fe40000410000 */
[--C-:B------:R-:W-:Y:S02]  /*4e70*/  FADD.FTZ R16, R16, -R2.reuse ;  /* 0x8000000210107221 */ /* 0x100fe40000010000 */
[----:B------:R1:W-:Y:S01]  /*4e80*/  STS [R222+0x1800], R10 ;  /* 0x0018000ade007388 */ /* 0x0003e20000000800 */
[----:B--2---:R-:W-:Y:S01]  /*4e90*/  F2FP.BF16.PACK_AB R3, R172, R93 ;  /* 0x0000005dac03723e */ /* 0x004fe200000010ff */
[--C-:B------:R-:W-:Y:S02]  /*4ea0*/  FADD.FTZ R17, R17, -R2.reuse ;  /* 0x8000000211117221 */ /* 0x100fe40000010000 */
[--C-:B------:R-:W-:Y:S02]  /*4eb0*/  FADD.FTZ R20, R20, -R2.reuse ;  /* 0x8000000214147221 */ /* 0x100fe40000010000 */
[----:B------:R2:W-:Y:S01]  /*4ec0*/  STS [R221+0x23480], R3 ;  /* 0x02348003dd007388 */ /* 0x0005e20000000800 */
[----:B------:R-:W-:Y:S02]  /*4ed0*/  FADD.FTZ R21, R21, -R2 ;  /* 0x8000000215157221 */ /* 0x000fe40000010000 */
[----:B------:R-:W-:Y:S02]  /*4ee0*/  FFMA.FTZ R2, -R195, R195, 1 ;  /* 0x3f800000c3027423 */ /* 0x000fe400000101c3 */
[----:B------:R3:W-:Y:S01]  /*4ef0*/  STS [R222+0x2000], R7 ;  /* 0x00200007de007388 */ /* 0x0007e20000000800 */
[----:B------:R-:W-:Y:S02]  /*4f00*/  FMUL.FTZ R16, R97, R16 ;  /* 0x0000001061107220 */ /* 0x000fe40000410000 */
[----:B------:R-:W-:Y:S02]  /*4f10*/  FMUL.FTZ R20, R93, R20 ;  /* 0x000000145d147220 */ /* 0x000fe40000410000 */
[----:B------:R-:W-:Y:S01]  /*4f20*/  BAR.SYNC.DEFER_BLOCKING 0x0 ;  /* 0x0000000000007b1d */ /* 0x000fe20000010000 */
[----:B------:R-:W-:Y:S02]  /*4f30*/  FMUL.FTZ R17, R94, R17 ;  /* 0x000000115e117220 */ /* 0x000fe40000410000 */
[----:B------:R-:W-:Y:S02]  /*4f40*/  FMUL.FTZ R21, R172, R21 ;  /* 0x00000015ac157220 */ /* 0x000fe40000410000 */
[----:B-1----:R-:W-:Y:S02]  /*4f50*/  FMUL.FTZ R10, R98, R12 ;  /* 0x0000000c620a7220 */ /* 0x002fe40000410000 */
[----:B--2---:R-:W-:Y:S04]  /*4f60*/  FFMA.FTZ R3, -R199, R199, 1 ;  /* 0x3f800000c7037423 */ /* 0x004fe800000101c7 */
[----:B------:R-:W-:Y:S02]  /*4f70*/  FMUL.FTZ R6, R5, R3 ;  /* 0x0000000305067220 */ /* 0x000fe40000410000 */
[----:B---3--:R-:W-:Y:S02]  /*4f80*/  FMUL.FTZ R7, R104, R4 ;  /* 0x0000000468077220 */ /* 0x008fe40000410000 */
[----:B------:R-:W-:Y:S02]  /*4f90*/  FFMA.FTZ R4, -R201, R201, 1 ;  /* 0x3f800000c9047423 */ /* 0x000fe400000101c9 */
[----:B------:R-:W-:Y:S02]  /*4fa0*/  FFMA.FTZ R3, -R198, R198, 1 ;  /* 0x3f800000c6037423 */ /* 0x000fe400000101c6 */
[----:B------:R-:W-:Y:S02]  /*4fb0*/  FMUL.FTZ R5, R7, R4 ;  /* 0x0000000407057220 */ /* 0x000fe40000410000 */
[----:B------:R-:W-:Y:S02]  /*4fc0*/  FMUL.FTZ R7, R9, R3 ;  /* 0x0000000309077220 */ /* 0x000fe40000410000 */
[----:B------:R-:W-:Y:S01]  /*4fd0*/  FFMA.FTZ R4, -R200, R200, 1 ;  /* 0x3f800000c8047423 */ /* 0x000fe200000101c8 */
[----:B------:R-:W-:Y:S01]  /*4fe0*/  F2FP.BF16.PACK_AB R3, R6, R5 ;  /* 0x000000050603723e */ /* 0x000fe200000010ff */
[----:B------:R-:W-:Y:S02]  /*4ff0*/  FMUL.FTZ R9, R13, R2 ;  /* 0x000000020d097220 */ /* 0x000fe40000410000 */
[----:B------:R-:W-:Y:S02]  /*5000*/  FMUL.FTZ R8, R8, R4 ;  /* 0x0000000408087220 */ /* 0x000fe40000410000 */
[----:B------:R1:W-:Y:S01]  /*5010*/  STS [R221+0x23c80], R3 ;  /* 0x023c8003dd007388 */ /* 0x0003e20000000800 */
[----:B------:R-:W-:Y:S02]  /*5020*/  FFMA.FTZ R4, -R196, R196, 1 ;  /* 0x3f800000c4047423 */ /* 0x000fe400000101c4 */
[----:B------:R-:W-:Y:S01]  /*5030*/  F2FP.BF16.PACK_AB R2, R7, R8 ;  /* 0x000000080702723e */ /* 0x000fe200000010ff */
[----:B------:R-:W-:Y:S01]  /*5040*/  FFMA.FTZ R6, -R197, R197, 1 ;  /* 0x3f800000c5067423 */ /* 0x000fe200000101c5 */
[----:B------:R-:W-:Y:S01]  /*5050*/  STS [R222+0x2800], R86 ;  /* 0x00280056de007388 */ /* 0x000fe20000000800 */
[----:B------:R-:W-:Y:S02]  /*5060*/  FMUL.FTZ R10, R10, R4 ;  /* 0x000000040a0a7220 */ /* 0x000fe40000410000 */
[----:B------:R-:W-:Y:S02]  /*5070*/  FFMA.FTZ R4, -R193, R193, 1 ;  /* 0x3f800000c1047423 */ /* 0x000fe400000101c1 */
[----:B------:R2:W-:Y:S01]  /*5080*/  STS [R221+0x24480], R2 ;  /* 0x02448002dd007388 */ /* 0x0005e20000000800 */
[----:B------:R-:W-:Y:S02]  /*5090*/  FMUL.FTZ R8, R16, R6 ;  /* 0x0000000610087220 */ /* 0x000fe40000410000 */
[----:B------:R-:W-:Y:S01]  /*50a0*/  FMUL.FTZ R6, R20, R4 ;  /* 0x0000000414067220 */ /* 0x000fe20000410000 */
[----:B------:R-:W-:Y:S01]  /*50b0*/  F2FP.BF16.PACK_AB R4, R9, R10 ;  /* 0x0000000a0904723e */ /* 0x000fe200000010ff */
[----:B------:R-:W-:Y:S01]  /*50c0*/  STS [R222+0x3000], R15 ;  /* 0x0030000fde007388 */ /* 0x000fe20000000800 */
[----:B------:R-:W-:Y:S04]  /*50d0*/  FFMA.FTZ R5, -R194, R194, 1 ;  /* 0x3f800000c2057423 */ /* 0x000fe800000101c2 */
[----:B------:R-:W-:Y:S01]  /*50e0*/  STS [R221+0x24c80], R4 ;  /* 0x024c8004dd007388 */ /* 0x000fe20000000800 */
[----:B------:R-:W-:Y:S02]  /*50f0*/  FMUL.FTZ R7, R17, R5 ;  /* 0x0000000511077220 */ /* 0x000fe40000410000 */
[----:B-1----:R-:W-:Y:S02]  /*5100*/  FFMA.FTZ R3, -R192, R192, 1 ;  /* 0x3f800000c0037423 */ /* 0x002fe400000101c0 */
[----:B------:R-:W-:Y:S02]  /*5110*/  STS [R222+0x3800], R14 ;  /* 0x0038000ede007388 */ /* 0x000fe40000000800 */
[----:B------:R-:W-:Y:S01]  /*5120*/  FMUL.FTZ R5, R21, R3 ;  /* 0x0000000315057220 */ /* 0x000fe20000410000 */
[----:B------:R-:W-:Y:S05]  /*5130*/  F2FP.BF16.PACK_AB R3, R7, R8 ;  /* 0x000000080703723e */ /* 0x000fea00000010ff */
[----:B------:R-:W-:Y:S01]  /*5140*/  STS [R221+0x25480], R3 ;  /* 0x02548003dd007388 */ /* 0x000fe20000000800 */
[----:B--2---:R-:W-:Y:S04]  /*5150*/  F2FP.BF16.PACK_AB R2, R5, R6 ;  /* 0x000000060502723e */ /* 0x004fe800000010ff */
[----:B------:R-:W-:Y:S05]  /*5160*/  STS [R222+0x4000], R19 ;  /* 0x00400013de007388 */ /* 0x000fea0000000800 */
[----:B------:R-:W-:Y:S05]  /*5170*/  STS [R221+0x25c80], R2 ;  /* 0x025c8002dd007388 */ /* 0x000fea0000000800 */
[----:B------:R-:W-:Y:S05]  /*5180*/  STS [R222+0x4800], R18 ;  /* 0x00480012de007388 */ /* 0x000fea0000000800 */
[----:B------:R-:W-:Y:S05]  /*5190*/  LDSM.16.MT88.2 R2, [R211+0x21480] ;  /* 0x02148000d302783b */ /* 0x000fea0000004100 */
[----:B------:R-:W1:Y:S05]  /*51a0*/  LDSM.16.MT88.4 R4, [R102+0x1b080] ;  /* 0x01b080006604783b */ /* 0x000e6a0000004200 */
[----:B------:R-:W2:Y:S05]  /*51b0*/  LDSM.16.MT88.4 R8, [R102+0x1d080] ;  /* 0x01d080006608783b */ /* 0x000eaa0000004200 */
[----:B------:R-:W3:Y:S05]  /*51c0*/  LDSM.16.MT88.4 R12, [R102+0x1f080] ;  /* 0x01f08000660c783b */ /* 0x000eea0000004200 */
[----:B------:R-:W4:Y:S05]  /*51d0*/  LDSM.16.MT88.2 R16, [R211+0x21c80] ;  /* 0x021c8000d310783b */ /* 0x000f2a0000004100 */
[----:B------:R-:W5:Y:S05]  /*51e0*/  LDSM.16.MT88.2 R18, [R211+0x22480] ;  /* 0x02248000d312783b */ /* 0x000f6a0000004100 */
[----:B------:R-:W5:Y:S05]  /*51f0*/  LDSM.16.MT88.2 R20, [R211+0x22c80] ;  /* 0x022c8000d314783b */ /* 0x000f6a0000004100 */
[----:B------:R-:W5:Y:S05]  /*5200*/  LDSM.16.MT88.2 R22, [R211+0x23480] ;  /* 0x02348000d316783b */ /* 0x000f6a0000004100 */
[----:B------:R-:W-:Y:S01]  /*5210*/  LDSM.16.MT88.2 R88, [R212+0x21480] ;  /* 0x02148000d458783b */ /* 0x000fe20000004100 */
[-C--:B-1----:R-:W-:Y:S04]  /*5220*/  HMMA.16816.F32.BF16 R24, R4, R2.reuse, R24 ;  /* 0x000000020418723c */ /* 0x082fe80000041818 */
[----:B------:R-:W1:Y:S05]  /*5230*/  LDSM.16.MT88.4 R84, [R102+0x1b880] ;  /* 0x01b880006654783b */ /* 0x000e6a0000004200 */
[----:B------:R-:W1:Y:S01]  /*5240*/  LDSM.16.MT88.4 R92, [R102+0x1d880] ;  /* 0x01d88000665c783b */ /* 0x000e620000004200 */
[-C--:B--2---:R-:W-:Y:S04]  /*5250*/  HMMA.16816.F32.BF16 R28, R8, R2.reuse, R28 ;  /* 0x00000002081c723c */ /* 0x084fe8000004181c */
[----:B------:R-:W2:Y:S04]  /*5260*/  LDSM.16.MT88.4 R96, [R102+0x1f880] ;  /* 0x01f880006660783b */ /* 0x000ea80000004200 */
[C---:B---3--:R-:W-:Y:S01]  /*5270*/  HMMA.16816.F32.BF16 R32, R12.reuse, R2, R32 ;  /* 0x000000020c20723c */ /* 0x048fe20000041820 */
[----:B------:R-:W3:Y:S05]  /*5280*/  LDSM.16.MT88.2 R90, [R212+0x21c80] ;  /* 0x021c8000d45a783b */ /* 0x000eea0000004100 */
[----:B------:R-:W1:Y:S02]  /*5290*/  LDSM.16.MT88.2 R100, [R212+0x22480] ;  /* 0x02248000d464783b */ /* 0x000e640000004100 */
[-C--:B----4-:R-:W-:Y:S03]  /*52a0*/  HMMA.16816.F32.BF16 R36, R12, R16.reuse, R36 ;  /* 0x000000100c24723c */ /* 0x090fe60000041824 */
[----:B------:R-:W4:Y:S05]  /*52b0*/  LDSM.16.MT88.2 R2, [R212+0x22c80] ;  /* 0x022c8000d402783b */ /* 0x000f2a0000004100 */
[-C--:B------:R-:W-:Y:S01]  /*52c0*/  HMMA.16816.F32.BF16 R40, R8, R16.reuse, R40 ;  /* 0x000000100828723c */ /* 0x080fe20000041828 */
[----:B------:R-:W-:Y:S07]  /*52d0*/  LDSM.16.MT88.2 R104, [R212+0x22080] ;  /* 0x02208000d468783b */ /* 0x000fee0000004100 */
        /* <DEDUP_REMOVED lines=10> */
[----:B------:R-:W5:Y:S05]  /*5380*/  LDSM.16.MT88.2 R4, [R212+0x23480] ;  /* 0x02348000d404783b */ /* 0x000f6a0000004100 */
[----:B------:R-:W-:Y:S02]  /*5390*/  LDSM.16.MT88.2 R6, [R211+0x21880] ;  /* 0x02188000d306783b */ /* 0x000fe40000004100 */
[-C--:B------:R-:W-:Y:S03]  /*53a0*/  HMMA.16816.F32.BF16 R76, R8, R22.reuse, R76 ;  /* 0x00000016084c723c */ /* 0x080fe6000004184c */
[----:B------:R-:W4:Y:S05]  /*53b0*/  LDSM.16.MT88.4 R8, [R102+0x1c080] ;  /* 0x01c080006608783b */ /* 0x000f2a0000004200 */
[----:B------:R-:W-:Y:S01]  /*53c0*/  HMMA.16816.F32.BF16 R80, R12, R22, R80 ;  /* 0x000000160c50723c */ /* 0x000fe20000041850 */
[----:B------:R-:W4:Y:S05]  /*53d0*/  LDSM.16.MT88.4 R12, [R102+0x1e080] ;  /* 0x01e08000660c783b */ /* 0x000f2a0000004200 */
[----:B------:R-:W4:Y:S02]  /*53e0*/  LDSM.16.MT88.2 R22, [R211+0x22880] ;  /* 0x02288000d316783b */ /* 0x000f240000004100 */
[-C--:B-1----:R-:W-:Y:S08]  /*53f0*/  HMMA.16816.F32.BF16 R24, R84, R88.reuse, R24 ;  /* 0x000000585418723c */ /* 0x082ff00000041818 */
[-C--:B------:R-:W-:Y:S08]  /*5400*/  HMMA.16816.F32.BF16 R28, R92, R88.reuse, R28 ;  /* 0x000000585c1c723c */ /* 0x080ff0000004181c */
[C---:B--2---:R-:W-:Y:S01]  /*5410*/  HMMA.16816.F32.BF16 R32, R96.reuse, R88, R32 ;  /* 0x000000586020723c */ /* 0x044fe20000041820 */
[----:B------:R-:W1:Y:S07]  /*5420*/  LDSM.16.MT88.2 R88, [R211+0x23080] ;  /* 0x02308000d358783b */ /* 0x000e6e0000004100 */
[-C--:B---3--:R-:W-:Y:S08]  /*5430*/  HMMA.16816.F32.BF16 R36, R96, R90.reuse, R36 ;  /* 0x0000005a6024723c */ /* 0x088ff00000041824 */
[-C--:B------:R-:W-:Y:S08]  /*5440*/  HMMA.16816.F32.BF16 R40, R92, R90.reuse, R40 ;  /* 0x0000005a5c28723c */ /* 0x080ff00000041828 */
[C---:B------:R-:W-:Y:S01]  /*5450*/  HMMA.16816.F32.BF16 R44, R84.reuse, R90, R44 ;  /* 0x0000005a542c723c */ /* 0x040fe2000004182c */
[----:B------:R-:W-:Y:S07]  /*5460*/  LDSM.16.MT88.2 R90, [R212+0x21880] ;  /* 0x02188000d45a783b */ /* 0x000fee0000004100 */
[-C--:B------:R-:W-:Y:S08]  /*5470*/  HMMA.16816.F32.BF16 R48, R84, R100.reuse, R48 ;  /* 0x000000645430723c */ /* 0x080ff00000041830 */
[-C--:B------:R-:W-:Y:S08]  /*5480*/  HMMA.16816.F32.BF16 R52, R92, R100.reuse, R52 ;  /* 0x000000645c34723c */ /* 0x080ff00000041834 */
[C---:B------:R-:W-:Y:S08]  /*5490*/  HMMA.16816.F32.BF16 R56, R96.reuse, R100, R56 ;  /* 0x000000646038723c */ /* 0x040ff00000041838 */
[-C--:B----4-:R-:W-:Y:S08]  /*54a0*/  HMMA.16816.F32.BF16 R60, R96, R2.reuse, R60 ;  /* 0x00000002603c723c */ /* 0x090ff0000004183c */
[-C--:B------:R-:W-:Y:S08]  /*54b0*/  HMMA.16816.F32.BF16 R64, R92, R2.reuse, R64 ;  /* 0x000000025c40723c */ /* 0x080ff00000041840 */
[C---:B------:R-:W-:Y:S01]  /*54c0*/  HMMA.16816.F32.BF16 R68, R84.reuse, R2, R68 ;  /* 0x000000025444723c */ /* 0x040fe20000041844 */
[----:B------:R-:W2:Y:S07]  /*54d0*/  LDSM.16.MT88.2 R2, [R211+0x23880] ;  /* 0x02388000d302783b */ /* 0x000eae0000004100 */
[-C--:B-----5:R-:W-:Y:S01]  /*54e0*/  HMMA.16816.F32.BF16 R72, R84, R4.reuse, R72 ;  /* 0x000000045448723c */ /* 0x0a0fe20000041848 */
[----:B------:R-:W3:Y:S07]  /*54f0*/  LDSM.16.MT88.4 R84, [R102+0x1c880] ;  /* 0x01c880006654783b */ /* 0x000eee0000004200 */
[-C--:B------:R-:W-:Y:S01]  /*5500*/  HMMA.16816.F32.BF16 R76, R92, R4.reuse, R76 ;  /* 0x000000045c4c723c */ /* 0x080fe2000004184c */
[----:B------:R-:W4:Y:S05]  /*5510*/  LDSM.16.MT88.4 R92, [R102+0x1e880] ;  /* 0x01e88000665c783b */ /* 0x000f2a0000004200 */
[----:B------:R-:W5:Y:S02]  /*5520*/  LDSM.16.MT88.4 R100, [R102+0x20880] ;  /* 0x020880006664783b */ /* 0x000f640000004200 */
[----:B------:R-:W-:Y:S03]  /*5530*/  HMMA.16816.F32.BF16 R80, R96, R4, R80 ;  /* 0x000000046050723c */ /* 0x000fe60000041850 */
[----:B------:R-:W1:Y:S05]  /*5540*/  LDSM.16.MT88.2 R4, [R212+0x22880] ;  /* 0x02288000d404783b */ /* 0x000e6a0000004100 */
[-C--:B------:R-:W-:Y:S08]  /*5550*/  HMMA.16816.F32.BF16 R24, R8, R6.reuse, R24 ;  /* 0x000000060818723c */ /* 0x080ff00000041818 */
[-C--:B------:R-:W-:Y:S08]  /*5560*/  HMMA.16816.F32.BF16 R28, R12, R6.reuse, R28 ;  /* 0x000000060c1c723c */ /* 0x080ff0000004181c */
[C---:B------:R-:W-:Y:S01]  /*5570*/  HMMA.16816.F32.BF16 R32, R16.reuse, R6, R32 ;  /* 0x000000061020723c */ /* 0x040fe20000041820 */
[----:B------:R-:W1:Y:S07]  /*5580*/  LDSM.16.MT88.2 R6, [R212+0x23080] ;  /* 0x02308000d406783b */ /* 0x000e6e0000004100 */
        /* <DEDUP_REMOVED lines=10> */
[----:B------:R-:W1:Y:S05]  /*5630*/  LDSM.16.MT88.2 R8, [R212+0x23880] ;  /* 0x02388000d408783b */ /* 0x000e6a0000004100 */
[----:B------:R-:W-:Y:S02]  /*5640*/  BAR.SYNC.DEFER_BLOCKING 0x0 ;  /* 0x0000000000007b1d */ /* 0x000fe40000010000 */
[-C--:B------:R-:W-:Y:S08]  /*5650*/  HMMA.16816.F32.BF16 R76, R12, R2.reuse, R76 ;  /* 0x000000020c4c723c */ /* 0x080ff0000004184c */
[----:B------:R-:W-:Y:S08]  /*5660*/  HMMA.16816.F32.BF16 R80, R16, R2, R80 ;  /* 0x000000021050723c */ /* 0x000ff00000041850 */
[-C--:B---3--:R-:W-:Y:S01]  /*5670*/  HMMA.16816.F32.BF16 R24, R84, R90.reuse, R24 ;  /* 0x0000005a5418723c */ /* 0x088fe20000041818 */
[----:B------:R2:W3:Y:S07]  /*5680*/  LDSM.16.M88.4 R108, [R214] ;  /* 0x00000000d66c783b */ /* 0x0004ee0000000200 */
[-C--:B----4-:R-:W-:Y:S01]  /*5690*/  HMMA.16816.F32.BF16 R28, R92, R90.reuse, R28 ;  /* 0x0000005a5c1c723c */ /* 0x090fe2000004181c */
[----:B------:R2:W4:Y:S07]  /*56a0*/  LDSM.16.MT88.4 R16, [R213] ;  /* 0x00000000d510783b */ /* 0x00052e0000004200 */
[C---:B-----5:R-:W-:Y:S01]  /*56b0*/  HMMA.16816.F32.BF16 R32, R100.reuse, R90, R32 ;  /* 0x0000005a6420723c */ /* 0x060fe20000041820 */
[----:B------:R2:W5:Y:S05]  /*56c0*/  LDSM.16.MT88.4 R96, [R213+0x2800] ;  /* 0x00280000d560783b */ /* 0x00056a0000004200 */
[----:B------:R2:W1:Y:S02]  /*56d0*/  LDSM.16.MT88.4 R172, [R213+0x5000] ;  /* 0x00500000d5ac783b */ /* 0x0004640000004200 */
[-C--:B------:R-:W-:Y:S03]  /*56e0*/  HMMA.16816.F32.BF16 R36, R100, R104.reuse, R36 ;  /* 0x000000686424723c */ /* 0x080fe60000041824 */
[----:B------:R2:W1:Y:S05]  /*56f0*/  LDSM.16.M88.4 R176, [R214+0x800] ;  /* 0x00080000d6b0783b */ /* 0x00046a0000000200 */
[-C--:B------:R-:W-:Y:S01]  /*5700*/  HMMA.16816.F32.BF16 R40, R92, R104.reuse, R40 ;  /* 0x000000685c28723c */ /* 0x080fe20000041828 */
[----:B------:R2:W1:Y:S05]  /*5710*/  LDSM.16.M88.4 R184, [R214+0xc00] ;  /* 0x000c0000d6b8783b */ /* 0x00046a0000000200 */
[----:B------:R2:W1:Y:S02]  /*5720*/  LDSM.16.MT88.4 R180, [R213+0x800] ;  /* 0x00080000d5b4783b */ /* 0x0004640000004200 */
[C---:B------:R-:W-:Y:S03]  /*5730*/  HMMA.16816.F32.BF16 R44, R84.reuse, R104, R44 ;  /* 0x00000068542c723c */ /* 0x040fe6000004182c */
[----:B------:R2:W1:Y:S05]  /*5740*/  LDSM.16.M88.4 R104, [R214+0x400] ;  /* 0x00040000d668783b */ /* 0x00046a0000000200 */
[-C--:B------:R-:W-:Y:S01]  /*5750*/  HMMA.16816.F32.BF16 R48, R84, R4.reuse, R48 ;  /* 0x000000045430723c */ /* 0x080fe20000041830 */
[----:B------:R2:W1:Y:S05]  /*5760*/  LDSM.16.MT88.4 R188, [R213+0x3000] ;  /* 0x00300000d5bc783b */ /* 0x00046a0000004200 */
[----:B------:R2:W1:Y:S02]  /*5770*/  LDSM.16.MT88.4 R192, [R213+0x5800] ;  /* 0x00580000d5c0783b */ /* 0x0004640000004200 */
        /* <DEDUP_REMOVED lines=8> */
[----:B------:R-:W-:-:S07]  /*5800*/  @P0 BRA `(.L_x_841) ;  /* 0x0000039000000947 */ /* 0x000fce0003800000 */
[----:B--2345:R-:W-:Y:S01]  /*5810*/  LOP3.LUT P6, RZ, R225, 0x1, RZ, 0xc0, !PT ;  /* 0x00000001e1ff7812 */ /* 0x03cfe200078cc0ff */
[----:B------:R-:W1:Y:S01]  /*5820*/  S2R R12, SR_CTAID.Y ;  /* 0x00000000000c7919 */ /* 0x000e620000002600 */
[----:B------:R-:W-:Y:S01]  /*5830*/  P2R R11, PR, RZ, 0x4 ;  /* 0x00000004ff0b7803 */ /* 0x000fe20000000000 */
[----:B------:R-:W-:Y:S01]  /*5840*/  USHF.R.S32.HI UR17, URZ, 0x1f, UR9 ;  /* 0x0000001f3f117899 */ /* 0x000fe20008011409 */
[----:B------:R-:W-:Y:S01]  /*5850*/  IMAD.MOV.U32 R202, RZ, RZ, c[0x0][0x208] ;  /* 0x00008200ffca7624 */ /* 0x000fe200078e00ff */
[----:B------:R-:W-:Y:S01]  /*5860*/  ULDC.64 UR6, c[0x0][0x208] ;  /* 0x0000820000067ab9 */ /* 0x000fe20000000a00 */
[----:B------:R-:W-:Y:S01]  /*5870*/  IMAD R13, R252, c[0x0][0x290], RZ ;  /* 0x0000a400fc0d7a24 */ /* 0x000fe200078e02ff */
[----:B------:R-:W-:Y:S01]  /*5880*/  UIMAD UR17, UR17, UR6, URZ ;  /* 0x00000006111172a4 */ /* 0x000fe2000f8e023f */
[----:B------:R-:W-:Y:S01]  /*5890*/  IMAD.SHL.U32 R202, R202, 0x20, RZ ;  /* 0x00000020caca7824 */ /* 0x000fe200078e00ff */
[----:B------:R-:W-:Y:S01]  /*58a0*/  UIMAD.WIDE.U32 UR20, UR9, UR6, URZ ;  /* 0x00000006091472a5 */ /* 0x000fe2000f8e003f */
[----:B------:R-:W-:Y:S01]  /*58b0*/  IMAD.MOV.U32 R2, RZ, RZ, R226 ;  /* 0x000000ffff027224 */ /* 0x000fe200078e00e2 */
[----:B------:R-:W-:Y:S01]  /*58c0*/  UIMAD UR17, UR9, UR7, UR17 ;  /* 0x00000007091172a4 */ /* 0x000fe2000f8e0211 */
[----:B------:R-:W-:Y:S01]  /*58d0*/  IMAD.MOV.U32 R3, RZ, RZ, R227 ;  /* 0x000000ffff037224 */ /* 0x000fe200078e00e3 */
[----:B------:R-:W-:Y:S02]  /*58e0*/  USHF.L.U32 UR6, UR20, 0x6, URZ ;  /* 0x0000000614067899 */ /* 0x000fe4000800063f */
[----:B------:R-:W-:Y:S02]  /*58f0*/  UIADD3 UR17, UR21, UR17, URZ ;  /* 0x0000001115117290 */ /* 0x000fe4000fffe03f */
[----:B------:R-:W-:Y:S02]  /*5900*/  USHF.L.U32 UR7, UR9, 0x6, URZ ;  /* 0x0000000609077899 */ /* 0x000fe4000800063f */
[----:B------:R-:W-:Y:S01]  /*5910*/  IADD3 R8, P5, P0, R240, UR6, R202 ;  /* 0x00000006f0087c10 */ /* 0x000fe2000f8be0ca */
[----:B------:R-:W-:Y:S01]  /*5920*/  USHF.L.U64.HI UR17, UR20, 0x6, UR17 ;  /* 0x0000000614117899 */ /* 0x000fe20008010211 */
[----:B-1----:R-:W-:Y:S01]  /*5930*/  SHF.R.S32.HI R10, RZ, 0x1f, R12 ;  /* 0x0000001fff0a7819 */ /* 0x002fe2000001140c */
[----:B------:R-:W-:Y:S04]  /*5940*/  IMAD.WIDE.U32 R2, R12, c[0x0][0x288], R2 ;  /* 0x0000a2000c027a25 */ /* 0x000fe800078e0002 */
[----:B------:R-:W-:Y:S02]  /*5950*/  IADD3.X R9, R237, UR17, R250, P5, P0 ;  /* 0x00000011ed097c10 */ /* 0x000fe4000afe04fa */
[----:B------:R-:W-:Y:S01]  /*5960*/  IADD3 R5, P0, R240, UR6, RZ ;  /* 0x00000006f0057c10 */ /* 0x000fe2000ff1e0ff */
[----:B------:R-:W-:Y:S01]  /*5970*/  IMAD R10, R10, c[0x0][0x288], RZ ;  /* 0x0000a2000a0a7a24 */ /* 0x000fe200078e02ff */
[----:B------:R-:W-:Y:S02]  /*5980*/  USHF.R.S32.HI UR6, URZ, 0x1f, UR7 ;  /* 0x0000001f3f067899 */ /* 0x000fe40008011407 */
[----:B------:R-:W-:Y:S01]  /*5990*/  LEA R6, P5, R5, c[0x0][0x1f0], 0x1 ;  /* 0x00007c0005067a11 */ /* 0x000fe200078a08ff */
[----:B------:R-:W-:Y:S01]  /*59a0*/  IMAD R10, R12, c[0x0][0x28c], R10 ;  /* 0x0000a3000c0a7a24 */ /* 0x000fe200078e020a */
[----:B------:R-:W-:Y:S02]  /*59b0*/  IADD3.X R7, R237, UR17, RZ, P0, !PT ;  /* 0x00000011ed077c10 */ /* 0x000fe400087fe4ff */
[C---:B------:R-:W-:Y:S02]  /*59c0*/  LEA R4, P0, R8.reuse, c[0x0][0x1f0], 0x1 ;  /* 0x00007c0008047a11 */ /* 0x040fe400078008ff */
[----:B------:R-:W-:Y:S02]  /*59d0*/  LEA.HI.X R7, R5, c[0x0][0x1f4], R7, 0x1, P5 ;  /* 0x00007d0005077a11 */ /* 0x000fe400028f0c07 */
[----:B------:R-:W-:Y:S02]  /*59e0*/  LEA.HI.X R5, R8, c[0x0][0x1f4], R9, 0x1, P0 ;  /* 0x00007d0008057a11 */ /* 0x000fe400000f0c09 */
[----:B------:R-:W-:Y:S01]  /*59f0*/  IADD3 R9, P5, P0, R2, UR7, R13 ;  /* 0x0000000702097c10 */ /* 0x000fe2000f8be00d */
[----:B------:R-:W-:Y:S02]  /*5a00*/  IMAD.IADD R2, R3, 0x1, R10 ;  /* 0x0000000103027824 */ /* 0x000fe400078e020a */
[----:B------:R-:W-:Y:S03]  /*5a10*/  IMAD.U32 R10, RZ, RZ, UR7 ;  /* 0x00000007ff0a7e24 */ /* 0x000fe6000f8e00ff */
[----:B------:R-:W-:Y:S02]  /*5a20*/  IADD3.X R3, R2, UR6, R247, P5, P0 ;  /* 0x0000000602037c10 */ /* 0x000fe4000afe04f7 */
[C---:B------:R-:W-:Y:S02]  /*5a30*/  LEA R8, P0, R9.reuse, c[0x0][0x280], 0x2 ;  /* 0x0000a00009087a11 */ /* 0x040fe400078010ff */
[----:B------:R-:W-:Y:S02]  /*5a40*/  IADD3 R2, -R232, c[0x0][0x168], -R10 ;  /* 0x00005a00e8027a10 */ /* 0x000fe40007ffe90a */
[----:B------:R-:W-:Y:S02]  /*5a50*/  LEA.HI.X R9, R9, c[0x0][0x284], R3, 0x2, P0 ;  /* 0x0000a10009097a11 */ /* 0x000fe400000f1403 */
[C---:B------:R-:W-:Y:S02]  /*5a60*/  ISETP.LT.OR P0, PT, R2.reuse, 0x1, !P6 ;  /* 0x000000010200780c */ /* 0x040fe40007701670 */
[C---:B------:R-:W-:Y:S02]  /*5a70*/  LOP3.LUT P5, RZ, R225.reuse, 0x2, RZ, 0xc0, !PT ;  /* 0x00000002e1ff7812 */ /* 0x040fe400078ac0ff */
[C---:B------:R-:W-:Y:S09]  /*5a80*/  ISETP.LT.OR P6, PT, R2.reuse, 0x21, !P6 ;  /* 0x000000210200780c */ /* 0x040ff200077c1670 */
        /* <DEDUP_REMOVED lines=10> */
[----:B------:R-:W-:Y:S10]  /*5b30*/  @!P1 IMAD.SHL.U32 R2, R230, 0x10, RZ ;  /* 0x00000010e6029824 */ /* 0x000ff400078e00ff */
[----:B------:R1:W-:Y:S01]  /*5b40*/  LDGSTS.E.BYPASS.LTC128B.128 [R223+0x1f080], [R6.64+0x100], !P2 ;  /* 0x1f08010006df7fae */ /* 0x0003e2000d101d52 */
[----:B------:R-:W-:Y:S04]  /*5b50*/  ISETP.NE.AND P2, PT, R11, RZ, PT ;  /* 0x000000ff0b00720c */ /* 0x000fe80003f45270 */
[----:B------:R1:W-:Y:S05]  /*5b60*/  LDGSTS.E.BYPASS.LTC128B.128 [R223+0x1c080], [R4.64], !P6 ;  /* 0x1c08000004df7fae */ /* 0x0003ea000f101d52 */
[----:B------:R1:W-:Y:S05]  /*5b70*/  LDGSTS.E.BYPASS.LTC128B.128 [R223+0x1e080], [R4.64+0x80], !P5 ;  /* 0x1e08008004df7fae */ /* 0x0003ea000e901d52 */
[----:B------:R1:W-:Y:S05]  /*5b80*/  LDGSTS.E.BYPASS.LTC128B.128 [R223+0x20080], [R4.64+0x100], !P0 ;  /* 0x2008010004df7fae */ /* 0x0003ea000c101d52 */
[----:B------:R1:W-:Y:S02]  /*5b90*/  @!P1 LDGSTS.E.BYPASS.LTC128B.128 [R2+0x21280], [R8.64] ;  /* 0x2128000008029fae */ /* 0x0003e4000b901d52 */
.L_x_841:
[-C--:B-12345:R-:W-:Y:S01]  /*5ba0*/  HMMA.16816.F32.BF16 R4, R108, R16.reuse, RZ ;  /* 0x000000106c04723c */ /* 0x0befe200000418ff */
[----:B------:R-:W-:Y:S01]  /*5bb0*/  LDSM.16.M88.4 R196, [R214+0x1000] ;  /* 0x00100000d6c4783b */ /* 0x000fe20000000200 */
[----:B------:R-:W-:Y:S02]  /*5bc0*/  UIMAD UR8, UR8, 0x3000, URZ ;  /* 0x00003000080878a4 */ /* 0x000fe4000f8e023f */
[----:B------:R-:W-:Y:S01]  /*5bd0*/  IMAD.U32 R2, RZ, RZ, UR4 ;  /* 0x00000004ff027e24 */ /* 0x000fe2000f8e00ff */
[----:B------:R-:W1:Y:S01]  /*5be0*/  LDSM.16.MT88.4 R200, [R213+0x1000] ;  /* 0x00100000d5c8783b */ /* 0x000e620000004200 */
[----:B------:R-:W-:Y:S02]  /*5bf0*/  UIADD3 UR6, UR4, 0x1, URZ ;  /* 0x0000000104067890 */ /* 0x000fe4000fffe03f */
[C---:B------:R-:W-:Y:S01]  /*5c00*/  HMMA.16816.F32.BF16 R8, R104.reuse, R16, RZ ;  /* 0x000000106808723c */ /* 0x040fe200000418ff */
[----:B------:R-:W-:Y:S01]  /*5c10*/  LDSM.16.MT88.4 R204, [R213+0x3800] ;  /* 0x00380000d5cc783b */ /* 0x000fe20000004200 */
[----:B------:R-:W-:Y:S02]  /*5c20*/  UISETP.GE.AND UP0, UPT, UR4, 0x1, UPT ;  /* 0x000000010400788c */ /* 0x000fe4000bf06270 */
[----:B------:R-:W-:Y:S01]  /*5c30*/  IADD3 R3, P5, R244, UR8, RZ ;  /* 0x00000008f4037c10 */ /* 0x000fe2000ffbe0ff */
[----:B------:R-:W0:Y:S01]  /*5c40*/  LDGDEPBAR ;  /* 0x00000000000079af */ /* 0x000e220000000000 */
[----:B------:R-:W-:Y:S01]  /*5c50*/  IMAD R2, R2, 0x3000, R217 ;  /* 0x0000300002027824 */ /* 0x000fe200078e02d9 */
[----:B------:R-:W-:Y:S01]  /*5c60*/  USEL UR4, UR6, URZ, !UP0 ;  /* 0x0000003f06047287 */ /* 0x000fe2000c000000 */
[-C--:B------:R-:W-:Y:S01]  /*5c70*/  HMMA.16816.F32.BF16 R12, R104, R18.reuse, RZ ;  /* 0x00000012680c723c */ /* 0x080fe200000418ff */
[----:B------:R-:W-:Y:S02]  /*5c80*/  UISETP.GE.AND UP0, UPT, UR9, UR12, UPT ;  /* 0x0000000c0900728c */ /* 0x000fe4000bf06270 */
[----:B------:R-:W-:Y:S04]  /*5c90*/  UIADD3 UR6, UR11, 0x1, URZ ;  /* 0x000000010b067890 */ /* 0x000fe8000fffe03f */
[----:B------:R-:W-:Y:S01]  /*5ca0*/  PLOP3.LUT P0, PT, PT, PT, UP0, 0x80, 0x0 ;  /* 0x000000000000781c */ /* 0x000fe20003f0f008 */
[C---:B------:R-:W-:Y:S01]  /*5cb0*/  HMMA.16816.F32.BF16 R16, R108.reuse, R18, RZ ;  /* 0x000000126c10723c */ /* 0x040fe200000418ff */
[----:B------:R-:W-:Y:S04]  /*5cc0*/  UISETP.GE.AND UP0, UPT, UR11, 0x1, UPT ;  /* 0x000000010b00788c */ /* 0x000fe8000bf06270 */
[----:B------:R-:W-:Y:S03]  /*5cd0*/  USEL UR11, UR6, URZ, !UP0 ;  /* 0x0000003f060b7287 */ /* 0x000fe6000c000000 */
        /* <DEDUP_REMOVED lines=16> */
[-C--:B------:R-:W-:Y:S08]  /*5de0*/  HMMA.16816.F32.BF16 R88, R184, R190.reuse, R88 ;  /* 0x000000beb858723c */ /* 0x080ff00000041858 */
[C---:B------:R-:W-:Y:S01]  /*5df0*/  HMMA.16816.F32.BF16 R92, R176.reuse, R190, R92 ;  /* 0x000000beb05c723c */ /* 0x040fe2000004185c */
[----:B------:R-:W-:Y:S07]  /*5e00*/  LDSM.16.M88.4 R188, [R214+0x1c00] ;  /* 0x001c0000d6bc783b */ /* 0x000fee0000000200 */
[-C--:B------:R-:W-:Y:S08]  /*5e10*/  HMMA.16816.F32.BF16 R96, R176, R192.reuse, R96 ;  /* 0x000000c0b060723c */ /* 0x080ff00000041860 */
[C---:B------:R-:W-:Y:S08]  /*5e20*/  HMMA.16816.F32.BF16 R100, R184.reuse, R192, R100 ;  /* 0x000000c0b864723c */ /* 0x040ff00000041864 */
[-C--:B------:R-:W-:Y:S01]  /*5e30*/  HMMA.16816.F32.BF16 R104, R184, R194.reuse, R104 ;  /* 0x000000c2b868723c */ /* 0x080fe20000041868 */
[----:B------:R-:W-:Y:S07]  /*5e40*/  LDSM.16.MT88.4 R184, [R213+0x1800] ;  /* 0x00180000d5b8783b */ /* 0x000fee0000004200 */
[----:B------:R-:W-:Y:S01]  /*5e50*/  HMMA.16816.F32.BF16 R108, R176, R194, R108 ;  /* 0x000000c2b06c723c */ /* 0x000fe2000004186c */
[----:B------:R-:W4:Y:S04]  /*5e60*/  LDSM.16.M88.4 R176, [R214+0x1800] ;  /* 0x00180000d6b0783b */ /* 0x000f280000000200 */
[----:B------:R-:W5:Y:S03]  /*5e70*/  LDSM.16.MT88.4 R192, [R213+0x4000] ;  /* 0x00400000d5c0783b */ /* 0x000f660000004200 */
        /* <DEDUP_REMOVED lines=9> */
[----:B------:R-:W-:Y:S07]  /*5f10*/  LDSM.16.MT88.4 R204, [R213+0x4800] ;  /* 0x00480000d5cc783b */ /* 0x000fee0000004200 */
[-C--:B---3--:R-:W-:Y:S08]  /*5f20*/  HMMA.16816.F32.BF16 R96, R196, R180.reuse, R96 ;  /* 0x000000b4c460723c */ /* 0x088ff00000041860 */
[C---:B------:R-:W-:Y:S08]  /*5f30*/  HMMA.16816.F32.BF16 R100, R172.reuse, R180, R100 ;  /* 0x000000b4ac64723c */ /* 0x040ff00000041864 */
[-C--:B------:R-:W-:Y:S01]  /*5f40*/  HMMA.16816.F32.BF16 R104, R172, R182.reuse, R104 ;  /* 0x000000b6ac68723c */ /* 0x080fe20000041868 */
[----:B------:R-:W1:Y:S07]  /*5f50*/  LDSM.16.MT88.4 R172, [R213+0x6800] ;  /* 0x00680000d5ac783b */ /* 0x000e6e0000004200 */
[----:B------:R-:W-:Y:S01]  /*5f60*/  HMMA.16816.F32.BF16 R108, R196, R182, R108 ;  /* 0x000000b6c46c723c */ /* 0x000fe2000004186c */
[----:B------:R-:W-:Y:S04]  /*5f70*/  LDSM.16.M88.4 R180, [R214+0x2000] ;  /* 0x00200000d6b4783b */ /* 0x000fe80000000200 */
[----:B------:R-:W2:Y:S03]  /*5f80*/  LDSM.16.MT88.4 R196, [R213+0x2000] ;  /* 0x00200000d5c4783b */ /* 0x000ea60000004200 */
[-C--:B----4-:R-:W-:Y:S08]  /*5f90*/  HMMA.16816.F32.BF16 R4, R176, R184.reuse, R4 ;  /* 0x000000b8b004723c */ /* 0x090ff00000041804 */
[C---:B------:R-:W-:Y:S08]  /*5fa0*/  HMMA.16816.F32.BF16 R8, R188.reuse, R184, R8 ;  /* 0x000000b8bc08723c */ /* 0x040ff00000041808 */
[-C--:B------:R-:W-:Y:S08]  /*5fb0*/  HMMA.16816.F32.BF16 R12, R188, R186.reuse, R12 ;  /* 0x000000babc0c723c */ /* 0x080ff0000004180c */
[C---:B------:R-:W-:Y:S01]  /*5fc0*/  HMMA.16816.F32.BF16 R16, R176.reuse, R186, R16 ;  /* 0x000000bab010723c */ /* 0x040fe20000041810 */
[----:B------:R-:W3:Y:S07]  /*5fd0*/  LDSM.16.MT88.4 R184, [R213+0x7000] ;  /* 0x00700000d5b8783b */ /* 0x000eee0000004200 */
[-C--:B-----5:R-:W-:Y:S08]  /*5fe0*/  HMMA.16816.F32.BF16 R20, R176, R192.reuse, R20 ;  /* 0x000000c0b014723c */ /* 0x0a0ff00000041814 */
[C---:B------:R-:W-:Y:S08]  /*5ff0*/  HMMA.16816.F32.BF16 R84, R188.reuse, R192, R84 ;  /* 0x000000c0bc54723c */ /* 0x040ff00000041854 */
[-C--:B------:R-:W-:Y:S08]  /*6000*/  HMMA.16816.F32.BF16 R88, R188, R194.reuse, R88 ;  /* 0x000000c2bc58723c */ /* 0x080ff00000041858 */
[C---:B------:R-:W-:Y:S08]  /*6010*/  HMMA.16816.F32.BF16 R92, R176.reuse, R194, R92 ;  /* 0x000000c2b05c723c */ /* 0x040ff0000004185c */
[-C--:B-1----:R-:W-:Y:S08]  /*6020*/  HMMA.16816.F32.BF16 R96, R176, R172.reuse, R96 ;  /* 0x000000acb060723c */ /* 0x082ff00000041860 */
[C---:B------:R-:W-:Y:S07]  /*6030*/  HMMA.16816.F32.BF16 R100, R188.reuse, R172, R100 ;  /* 0x000000acbc64723c */ /* 0x040fee0000041864 */
[----:B------:R-:W-:Y:S01]  /*6040*/  IMAD.U32 R173, RZ, RZ, UR8 ;  /* 0x00000008ffad7e24 */ /* 0x000fe2000f8e00ff */
[-C--:B------:R-:W-:Y:S01]  /*6050*/  HMMA.16816.F32.BF16 R104, R188, R174.reuse, R104 ;  /* 0x000000aebc68723c */ /* 0x080fe20000041868 */
[----:B------:R-:W-:Y:S03]  /*6060*/  UMOV UR8, UR9 ;  /* 0x0000000900087c82 */ /* 0x000fe60008000000 */
[----:B------:R-:W-:Y:S02]  /*6070*/  LEA.HI.X.SX32 R173, R173, R246, 0x1, P5 ;  /* 0x000000f6adad7211 */ /* 0x000fe400028f0eff */
[C---:B------:R-:W-:Y:S02]  /*6080*/  LEA R172, P5, R3.reuse, c[0x0][0x220], 0x2 ;  /* 0x0000880003ac7a11 */ /* 0x040fe400078a10ff */
[----:B------:R-:W-:Y:S04]  /*6090*/  HMMA.16816.F32.BF16 R108, R176, R174, R108 ;  /* 0x000000aeb06c723c */ /* 0x000fe8000004186c */
[----:B------:R-:W-:Y:S04]  /*60a0*/  LEA.HI.X R173, R3, c[0x0][0x224], R173, 0x2, P5 ;  /* 0x0000890003ad7a11 */ /* 0x000fe800028f14ad */
[-C--:B--2---:R-:W-:Y:S08]  /*60b0*/  HMMA.16816.F32.BF16 R4, R180, R196.reuse, R4 ;  /* 0x000000c4b404723c */ /* 0x084ff00000041804 */
[C---:B------:R-:W-:Y:S08]  /*60c0*/  HMMA.16816.F32.BF16 R8, R200.reuse, R196, R8 ;  /* 0x000000c4c808723c */ /* 0x040ff00000041808 */
[-C--:B------:R-:W-:Y:S07]  /*60d0*/  HMMA.16816.F32.BF16 R12, R200, R198.reuse, R12 ;  /* 0x000000c6c80c723c */ /* 0x080fee000004180c */
[----:B------:R-:W-:Y:S01]  /*60e0*/  RED.E.ADD.F32.FTZ.RN.STRONG.GPU [R172.64], R4 ;  /* 0x00000004ac00798e */ /* 0x000fe2000c10e792 */
        /* <DEDUP_REMOVED lines=24> */
[----:B------:R-:W-:Y:S03]  /*6270*/  HMMA.16816.F32.BF16 R108, R180, R186, R108 ;  /* 0x000000bab46c723c */ /* 0x000fe6000004186c */
        /* <DEDUP_REMOVED lines=19> */
[----:B------:R1:W-:Y:S04]  /*63b0*/  RED.E.ADD.F32.FTZ.RN.STRONG.GPU [R172.64+0x9000], R100 ;  /* 0x00900064ac00798e */ /* 0x0003e8000c10e792 */
[----:B------:R-:W-:Y:S04]  /*63c0*/  LDSM.16.MT88.2 R16, [R211+0x24480] ;  /* 0x02448000d310783b */ /* 0x000fe80000004100 */
[----:B------:R-:W-:Y:S04]  /*63d0*/  LDSM.16.MT88.2 R18, [R211+0x24c80] ;  /* 0x024c8000d312783b */ /* 0x000fe80000004100 */
[----:B------:R-:W-:Y:S04]  /*63e0*/  LDSM.16.MT88.2 R20, [R211+0x25480] ;  /* 0x02548000d314783b */ /* 0x000fe80000004100 */
[----:B------:R-:W-:Y:S04]  /*63f0*/  LDSM.16.MT88.2 R22, [R211+0x25c80] ;  /* 0x025c8000d316783b */ /* 0x000fe80000004100 */
[----:B------:R-:W-:Y:S04]  /*6400*/  LDSM.16.MT88.2 R88, [R212+0x23c80] ;  /* 0x023c8000d458783b */ /* 0x000fe80000004100 */
[----:B------:R-:W-:Y:S01]  /*6410*/  LDSM.16.MT88.2 R90, [R212+0x24480] ;  /* 0x02448000d45a783b */ /* 0x000fe20000004100 */
[----:B-1----:R-:W-:Y:S03]  /*6420*/  IMAD.SHL.U32 R100, R2, 0x2, RZ ;  /* 0x0000000202647824 */ /* 0x002fe600078e00ff */
[----:B------:R-:W-:Y:S04]  /*6430*/  RED.E.ADD.F32.FTZ.RN.STRONG.GPU [R172.64+0x9400], R101 ;  /* 0x00940065ac00798e */ /* 0x000fe8000c10e792 */
[----:B------:R-:W-:Y:S04]  /*6440*/  LDSM.16.MT88.2 R2, [R211+0x23c80] ;  /* 0x023c8000d302783b */ /* 0x000fe80000004100 */
[----:B------:R-:W1:Y:S04]  /*6450*/  LDSM.16.MT88.4 R4, [R100+0xf080] ;  /* 0x00f080006404783b */ /* 0x000e680000004200 */
[----:B------:R-:W2:Y:S04]  /*6460*/  LDSM.16.MT88.4 R8, [R100+0x11080] ;  /* 0x011080006408783b */ /* 0x000ea80000004200 */
[----:B------:R-:W3:Y:S04]  /*6470*/  LDSM.16.MT88.4 R12, [R100+0x13080] ;  /* 0x01308000640c783b */ /* 0x000ee80000004200 */
[----:B------:R-:W4:Y:S04]  /*6480*/  LDSM.16.MT88.4 R84, [R100+0xf880] ;  /* 0x00f880006454783b */ /* 0x000f280000004200 */
[----:B------:R-:W5:Y:S04]  /*6490*/  LDSM.16.MT88.4 R92, [R100+0x11880] ;  /* 0x01188000645c783b */ /* 0x000f680000004200 */
[----:B------:R-:W4:Y:S04]  /*64a0*/  LDSM.16.MT88.4 R96, [R100+0x13880] ;  /* 0x013880006460783b */ /* 0x000f280000004200 */
[----:B------:R-:W-:Y:S04]  /*64b0*/  RED.E.ADD.F32.FTZ.RN.STRONG.GPU [R172.64+0x9800], R102 ;  /* 0x00980066ac00798e */ /* 0x000fe8000c10e792 */
[----:B------:R-:W-:Y:S04]  /*64c0*/  RED.E.ADD.F32.FTZ.RN.STRONG.GPU [R172.64+0x9c00], R103 ;  /* 0x009c0067ac00798e */ /* 0x000fe8000c10e792 */
[----:B------:R-:W-:Y:S04]  /*64d0*/  LDSM.16.MT88.2 R102, [R212+0x25880] ;  /* 0x02588000d466783b */ /* 0x000fe80000004100 */
[----:B------:R-:W-:Y:S01]  /*64e0*/  RED.E.ADD.F32.FTZ.RN.STRONG.GPU [R172.64+0xa000], R108 ;  /* 0x00a0006cac00798e */ /* 0x000fe2000c10e792 */
[-C--:B-1----:R-:W-:Y:S03]  /*64f0*/  HMMA.16816.F32.BF16 R112, R4, R2.reuse, R112 ;  /* 0x000000020470723c */ /* 0x082fe60000041870 */
[----:B------:R-:W-:Y:S04]  /*6500*/  RED.E.ADD.F32.FTZ.RN.STRONG.GPU [R172.64+0xa400], R109 ;  /* 0x00a4006dac00798e */ /* 0x000fe8000c10e792 */
[----:B------:R-:W-:Y:S01]  /*6510*/  RED.E.ADD.F32.FTZ.RN.STRONG.GPU [R172.64+0xa800], R110 ;  /* 0x00a8006eac00798e */ /* 0x000fe2000c10e792 */
[-C--:B--2---:R-:W-:Y:S03]  /*6520*/  HMMA.16816.F32.BF16 R116, R8, R2.reuse, R116 ;  /* 0x000000020874723c */ /* 0x084fe60000041874 */
[----:B------:R-:W-:Y:S04]  /*6530*/  RED.E.ADD.F32.FTZ.RN.STRONG.GPU [R172.64+0xac00], R111 ;  /* 0x00ac006fac00798e */ /* 0x000fe8000c10e792 */
[----:B------:R-:W-:Y:S01]  /*6540*/  RED.E.ADD.F32.FTZ.RN.STRONG.GPU [R172.64+0xb000], R104 ;  /* 0x00b00068ac00798e */ /* 0x000fe2000c10e792 */
[C---:B---3--:R-:W-:Y:S03]  /*6550*/  HMMA.16816.F32.BF16 R120, R12.reuse, R2, R120 ;  /* 0x000000020c78723c */ /* 0x048fe60000041878 */
[----:B------:R-:W1:Y:S04]  /*6560*/  LDSM.16.MT88.2 R2, [R212+0x24c80] ;  /* 0x024c8000d402783b */ /* 0x000e680000004100 */
[----:B------:R-:W-:Y:S01]  /*6570*/  RED.E.ADD.F32.FTZ.RN.STRONG.GPU [R172.64+0xb400], R105 ;  /* 0x00b40069ac00798e */ /* 0x000fe2000c10e792 */
[-C--:B------:R-:W-:Y:S03]  /*6580*/  HMMA.16816.F32.BF16 R124, R12, R16.reuse, R124 ;  /* 0x000000100c7c723c */ /* 0x080fe6000004187c */
[----:B------:R-:W-:Y:S04]  /*6590*/  RED.E.ADD.F32.FTZ.RN.STRONG.GPU [R172.64+0xb800], R106 ;  /* 0x00b8006aac00798e */ /* 0x000fe8000c10e792 */
[----:B------:R-:W-:Y:S01]  /*65a0*/  RED.E.ADD.F32.FTZ.RN.STRONG.GPU [R172.64+0xbc00], R107 ;  /* 0x00bc006bac00798e */ /* 0x000fe2000c10e792 */
[-C--:B------:R-:W-:Y:S08]  /*65b0*/  HMMA.16816.F32.BF16 R128, R8, R16.reuse, R128 ;  /* 0x000000100880723c */ /* 0x080ff00000041880 */
[C---:B------:R-:W-:Y:S01]  /*65c0*/  HMMA.16816.F32.BF16 R132, R4.reuse, R16, R132 ;  /* 0x000000100484723c */ /* 0x040fe20000041884 */
[----:B------:R-:W2:Y:S07]  /*65d0*/  LDSM.16.MT88.2 R16, [R212+0x25480] ;  /* 0x02548000d410783b */ /* 0x000eae0000004100 */
[-C--:B------:R-:W-:Y:S08]  /*65e0*/  HMMA.16816.F32.BF16 R136, R4, R18.reuse, R136 ;  /* 0x000000120488723c */ /* 0x080ff00000041888 */
[-C--:B------:R-:W-:Y:S08]  /*65f0*/  HMMA.16816.F32.BF16 R140, R8, R18.reuse, R140 ;  /* 0x00000012088c723c */ /* 0x080ff0000004188c */
[C---:B------:R-:W-:Y:S01]  /*6600*/  HMMA.16816.F32.BF16 R144, R12.reuse, R18, R144 ;  /* 0x000000120c90723c */ /* 0x040fe20000041890 */
[----:B------:R-:W-:Y:S07]  /*6610*/  LDSM.16.MT88.2 R18, [R211+0x25880] ;  /* 0x02588000d312783b */ /* 0x000fee0000004100 */
[-C--:B------:R-:W-:Y:S08]  /*6620*/  HMMA.16816.F32.BF16 R148, R12, R20.reuse, R148 ;  /* 0x000000140c94723c */ /* 0x080ff00000041894 */
[-C--:B------:R-:W-:Y:S08]  /*6630*/  HMMA.16816.F32.BF16 R152, R8, R20.reuse, R152 ;  /* 0x000000140898723c */ /* 0x080ff00000041898 */
[C---:B------:R-:W-:Y:S08]  /*6640*/  HMMA.16816.F32.BF16 R156, R4.reuse, R20, R156 ;  /* 0x00000014049c723c */ /* 0x040ff0000004189c */
[-C--:B------:R-:W-:Y:S01]  /*6650*/  HMMA.16816.F32.BF16 R160, R4, R22.reuse, R160 ;  /* 0x0000001604a0723c */ /* 0x080fe200000418a0 */
[----:B------:R-:W3:Y:S04]  /*6660*/  LDSM.16.MT88.2 R4, [R212+0x25c80] ;  /* 0x025c8000d404783b */ /* 0x000ee80000004100 */
[----:B------:R-:W-:Y:S03]  /*6670*/  LDSM.16.MT88.2 R6, [R211+0x24880] ;  /* 0x02488000d306783b */ /* 0x000fe60000004100 */
[-C--:B------:R-:W-:Y:S01]  /*6680*/  HMMA.16816.F32.BF16 R164, R8, R22.reuse, R164 ;  /* 0x0000001608a4723c */ /* 0x080fe200000418a4 */
[----:B------:R-:W-:Y:S07]  /*6690*/  LDSM.16.MT88.4 R8, [R100+0x10080] ;  /* 0x010080006408783b */ /* 0x000fee0000004200 */
[----:B------:R-:W-:Y:S01]  /*66a0*/  HMMA.16816.F32.BF16 R168, R12, R22, R168 ;  /* 0x000000160ca8723c */ /* 0x000fe200000418a8 */
[----:B------:R-:W-:Y:S04]  /*66b0*/  LDSM.16.MT88.4 R12, [R100+0x12080] ;  /* 0x01208000640c783b */ /* 0x000fe80000004200 */
[----:B------:R-:W-:Y:S03]  /*66c0*/  LDSM.16.MT88.4 R20, [R100+0x14080] ;  /* 0x014080006414783b */ /* 0x000fe60000004200 */
[-C--:B----4-:R-:W-:Y:S08]  /*66d0*/  HMMA.16816.F32.BF16 R112, R84, R88.reuse, R112 ;  /* 0x000000585470723c */ /* 0x090ff00000041870 */
[-C--:B-----5:R-:W-:Y:S08]  /*66e0*/  HMMA.16816.F32.BF16 R116, R92, R88.reuse, R116 ;  /* 0x000000585c74723c */ /* 0x0a0ff00000041874 */
[C---:B------:R-:W-:Y:S08]  /*66f0*/  HMMA.16816.F32.BF16 R120, R96.reuse, R88, R120 ;  /* 0x000000586078723c */ /* 0x040ff00000041878 */
[-C--:B------:R-:W-:Y:S08]  /*6700*/  HMMA.16816.F32.BF16 R124, R96, R90.reuse, R124 ;  /* 0x0000005a607c723c */ /* 0x080ff0000004187c */
[-C--:B------:R-:W-:Y:S08]  /*6710*/  HMMA.16816.F32.BF16 R128, R92, R90.reuse, R128 ;  /* 0x0000005a5c80723c */ /* 0x080ff00000041880 */
[C---:B------:R-:W-:Y:S01]  /*6720*/  HMMA.16816.F32.BF16 R132, R84.reuse, R90, R132 ;  /* 0x0000005a5484723c */ /* 0x040fe20000041884 */
[----:B------:R-:W-:Y:S07]  /*6730*/  LDSM.16.MT88.4 R88, [R100+0x10880] ;  /* 0x010880006458783b */ /* 0x000fee0000004200 */
[-C--:B-1----:R-:W-:Y:S08]  /*6740*/  HMMA.16816.F32.BF16 R136, R84, R2.reuse, R136 ;  /* 0x000000025488723c */ /* 0x082ff00000041888 */
[-C--:B------:R-:W-:Y:S08]  /*6750*/  HMMA.16816.F32.BF16 R140, R92, R2.reuse, R140 ;  /* 0x000000025c8c723c */ /* 0x080ff0000004188c */
[C---:B------:R-:W-:Y:S01]  /*6760*/  HMMA.16816.F32.BF16 R144, R96.reuse, R2, R144 ;  /* 0x000000026090723c */ /* 0x040fe20000041890 */
[----:B------:R-:W1:Y:S07]  /*6770*/  LDSM.16.MT88.2 R2, [R211+0x24080] ;  /* 0x02408000d302783b */ /* 0x000e6e0000004100 */
[-C--:B--2---:R-:W-:Y:S08]  /*6780*/  HMMA.16816.F32.BF16 R148, R96, R16.reuse, R148 ;  /* 0x000000106094723c */ /* 0x084ff00000041894 */
[-C--:B------:R-:W-:Y:S08]  /*6790*/  HMMA.16816.F32.BF16 R152, R92, R16.reuse, R152 ;  /* 0x000000105c98723c */ /* 0x080ff00000041898 */
[C---:B------:R-:W-:Y:S01]  /*67a0*/  HMMA.16816.F32.BF16 R156, R84.reuse, R16, R156 ;  /* 0x00000010549c723c */ /* 0x040fe2000004189c */
[----:B------:R-:W2:Y:S07]  /*67b0*/  LDSM.16.MT88.2 R16, [R211+0x25080] ;  /* 0x02508000d310783b */ /* 0x000eae0000004100 */
[-C--:B---3--:R-:W-:Y:S01]  /*67c0*/  HMMA.16816.F32.BF16 R160, R84, R4.reuse, R160 ;  /* 0x0000000454a0723c */ /* 0x088fe200000418a0 */
[----:B------:R-:W3:Y:S04]  /*67d0*/  LDSM.16.MT88.2 R84, [R211+0x26080] ;  /* 0x02608000d354783b */ /* 0x000ee80000004100 */
[----:B------:R-:W-:Y:S03]  /*67e0*/  LDSM.16.MT88.2 R86, [R212+0x24880] ;  /* 0x02488000d456783b */ /* 0x000fe60000004100 */
[-C--:B------:R-:W-:Y:S01]  /*67f0*/  HMMA.16816.F32.BF16 R164, R92, R4.reuse, R164 ;  /* 0x000000045ca4723c */ /* 0x080fe200000418a4 */
[----:B------:R-:W-:Y:S07]  /*6800*/  LDSM.16.MT88.4 R92, [R100+0x12880] ;  /* 0x01288000645c783b */ /* 0x000fee0000004200 */
[----:B------:R-:W-:Y:S01]  /*6810*/  HMMA.16816.F32.BF16 R168, R96, R4, R168 ;  /* 0x0000000460a8723c */ /* 0x000fe200000418a8 */
[----:B------:R-:W4:Y:S04]  /*6820*/  LDSM.16.MT88.2 R4, [R212+0x24080] ;  /* 0x02408000d404783b */ /* 0x000f280000004100 */
[----:B------:R-:W5:Y:S03]  /*6830*/  LDSM.16.MT88.4 R96, [R100+0x14880] ;  /* 0x014880006460783b */ /* 0x000f660000004200 */
[-C--:B-1----:R-:W-:Y:S01]  /*6840*/  HMMA.16816.F32.BF16 R112, R8, R2.reuse, R112 ;  /* 0x000000020870723c */ /* 0x082fe20000041870 */
[----:B------:R-:W1:Y:S07]  /*6850*/  LDSM.16.MT88.2 R100, [R212+0x25080] ;  /* 0x02508000d464783b */ /* 0x000e6e0000004100 */
        /* <DEDUP_REMOVED lines=21> */
[-C--:B-1----:R-:W-:Y:S08]  /*69b0*/  HMMA.16816.F32.BF16 R136, R88, R100.reuse, R136 ;  /* 0x000000645888723c */ /* 0x082ff00000041888 */
[-C--:B------:R-:W-:Y:S08]  /*69c0*/  HMMA.16816.F32.BF16 R140, R92, R100.reuse, R140 ;  /* 0x000000645c8c723c */ /* 0x080ff0000004188c */
[C---:B------:R-:W-:Y:S08]  /*69d0*/  HMMA.16816.F32.BF16 R144, R96.reuse, R100, R144 ;  /* 0x000000646090723c */ /* 0x040ff00000041890 */
[-C--:B------:R-:W-:Y:S08]  /*69e0*/  HMMA.16816.F32.BF16 R148, R96, R102.reuse, R148 ;  /* 0x000000666094723c */ /* 0x080ff00000041894 */
[-C--:B------:R-:W-:Y:S08]  /*69f0*/  HMMA.16816.F32.BF16 R152, R92, R102.reuse, R152 ;  /* 0x000000665c98723c */ /* 0x080ff00000041898 */
[C---:B------:R-:W-:Y:S08]  /*6a00*/  HMMA.16816.F32.BF16 R156, R88.reuse, R102, R156 ;  /* 0x00000066589c723c */ /* 0x040ff0000004189c */
[-C--:B------:R-:W-:Y:S08]  /*6a10*/  HMMA.16816.F32.BF16 R160, R88, R2.reuse, R160 ;  /* 0x0000000258a0723c */ /* 0x080ff000000418a0 */
        /* <DEDUP_REMOVED lines=64> */
.L_x_831:
[----:B------:R-:W-:Y:S05]  /*6e20*/  @P1 BRA `(.L_x_843) ;  /* 0x0000370000001947 */ /* 0x000fea0003800000 */
[----:B------:R-:W-:Y:S01]  /*6e30*/  SHF.R.S32.HI R4, RZ, 0x1f, R230 ;  /* 0x0000001fff047819 */ /* 0x000fe200000114e6 */
[----:B------:R-:W-:Y:S01]  /*6e40*/  BAR.SYNC.DEFER_BLOCKING 0x1, 0x100 ;  /* 0x0044000000007b1d */ /* 0x000fe20000010000 */
[----:B------:R-:W-:Y:S02]  /*6e50*/  F2FP.BF16.PACK_AB R92, R27, R26 ;  /* 0x0000001a1b5c723e */ /* 0x000fe400000010ff */
[----:B------:R-:W-:-:S02]  /*6e60*/  LEA.HI R0, R4, R230, RZ, 0x3 ;  /* 0x000000e604007211 */ /* 0x000fc400078f18ff */
[-C--:B------:R-:W-:Y:S01]  /*6e70*/  LEA.HI R2, R4, R230.reuse, RZ, 0x2 ;  /* 0x000000e604027211 */ /* 0x080fe200078f10ff */
[----:B------:R-:W-:Y:S01]  /*6e80*/  BSSY B0, `(.L_x_844) ;  /* 0x0000303000007945 */ /* 0x000fe20003800000 */
[----:B------:R-:W-:Y:S02]  /*6e90*/  LOP3.LUT R3, R0, 0x1ffffff8, RZ, 0xc0, !PT ;  /* 0x1ffffff800037812 */ /* 0x000fe400078ec0ff */
[----:B------:R-:W-:Y:S02]  /*6ea0*/  SHF.R.S32.HI R90, RZ, 0x3, R0 ;  /* 0x00000003ff5a7819 */ /* 0x000fe40000011400 */
[-C--:B------:R-:W-:Y:S01]  /*6eb0*/  LEA.HI R5, R4, R230.reuse, RZ, 0x7 ;  /* 0x000000e604057211 */ /* 0x080fe200078f38ff */
[----:B------:R-:W-:Y:S01]  /*6ec0*/  IMAD.IADD R6, R230, 0x1, -R3 ;  /* 0x00000001e6067824 */ /* 0x000fe200078e0a03 */
[-C--:B------:R-:W-:Y:S01]  /*6ed0*/  LEA.HI R7, R4, R230.reuse, RZ, 0x5 ;  /* 0x000000e604077211 */ /* 0x080fe200078f28ff */
[----:B------:R-:W-:Y:S01]  /*6ee0*/  IMAD.SHL.U32 R3, R230, 0x80, RZ ;  /* 0x00000080e6037824 */ /* 0x000fe200078e00ff */
[----:B------:R-:W-:Y:S01]  /*6ef0*/  LEA.HI R9, R4, R230, RZ, 0x6 ;  /* 0x000000e604097211 */ /* 0x000fe200078f30ff */
[----:B------:R-:W-:Y:S01]  /*6f00*/  IMAD.SHL.U32 R88, R6, 0x8, RZ ;  /* 0x0000000806587824 */ /* 0x000fe200078e00ff */
[----:B------:R-:W-:-:S02]  /*6f10*/  SHF.R.S32.HI R4, RZ, 0x2, R2 ;  /* 0x00000002ff047819 */ /* 0x000fc40000011402 */
[----:B------:R-:W-:Y:S01]  /*6f20*/  SHF.R.S32.HI R0, RZ, 0x1f, R2 ;  /* 0x0000001fff007819 */ /* 0x000fe20000011402 */
[----:B------:R-:W-:Y:S01]  /*6f30*/  IMAD.SHL.U32 R2, R90, 0x40, RZ ;  /* 0x000000405a027824 */ /* 0x000fe200078e00ff */
[----:B------:R-:W-:Y:S01]  /*6f40*/  LOP3.LUT R10, R3, 0x180, RZ, 0xc0, !PT ;  /* 0x00000180030a7812 */ /* 0x000fe200078ec0ff */
[----:B------:R-:W-:Y:S01]  /*6f50*/  IMAD.SHL.U32 R3, R5, 0x4, RZ ;  /* 0x0000000405037824 */ /* 0x000fe200078e00ff */
[----:B------:R-:W-:Y:S02]  /*6f60*/  LEA.HI R0, R0, R4, RZ, 0x3 ;  /* 0x0000000400007211 */ /* 0x000fe400078f18ff */
[----:B------:R-:W-:Y:S02]  /*6f70*/  LOP3.LUT R8, R2, 0x1c0, RZ, 0xc0, !PT ;  /* 0x000001c002087812 */ /* 0x000fe400078ec0ff */
[----:B------:R-:W-:Y:S02]  /*6f80*/  SHF.R.U32.HI R6, RZ, 0x1, R7 ;  /* 0x00000001ff067819 */ /* 0x000fe40000011607 */
[----:B------:R-:W-:-:S02]  /*6f90*/  LOP3.LUT R5, R3, 0xfffffe00, RZ, 0xc0, !PT ;  /* 0xfffffe0003057812 */ /* 0x000fc400078ec0ff */
[----:B------:R-:W-:Y:S02]  /*6fa0*/  LOP3.LUT R2, R0, 0xfffffff8, RZ, 0xc0, !PT ;  /* 0xfffffff800027812 */ /* 0x000fe400078ec0ff */
[----:B------:R-:W-:Y:S02]  /*6fb0*/  LOP3.LUT R3, R8, 0x38, R88, 0xf8, !PT ;  /* 0x0000003808037812 */ /* 0x000fe400078ef858 */
[----:B------:R-:W-:Y:S02]  /*6fc0*/  LOP3.LUT R0, R10, 0x30, R6, 0xf8, !PT ;  /* 0x000000300a007812 */ /* 0x000fe400078ef806 */
[----:B------:R-:W-:Y:S02]  /*6fd0*/  SHF.R.U32.HI R8, RZ, 0x3, R8 ;  /* 0x00000003ff087819 */ /* 0x000fe40000011608 */
[----:B------:R-:W-:Y:S02]  /*6fe0*/  SHF.R.U32.HI R6, RZ, 0x3, R10 ;  /* 0x00000003ff067819 */ /* 0x000fe4000001160a */
[----:B------:R-:W-:Y:S01]  /*6ff0*/  F2FP.BF16.PACK_AB R179, R83, R82 ;  /* 0x0000005253b3723e */ /* 0x000fe200000010ff */
[----:B------:R-:W-:Y:S01]  /*7000*/  IMAD.SHL.U32 R83, R9, 0x8, RZ ;  /* 0x0000000809537824 */ /* 0x000fe200078e00ff */
[----:B------:R-:W-:-:S02]  /*7010*/  LOP3.LUT R10, R0, 0x2800, RZ, 0xfc, !PT ;  /* 0x00002800000a7812 */ /* 0x000fc400078efcff */
[----:B------:R-:W-:Y:S02]  /*7020*/  F2FP.BF16.PACK_AB R98, R43, R42 ;  /* 0x0000002a2b62723e */ /* 0x000fe400000010ff */
[----:B------:R-:W-:Y:S02]  /*7030*/  F2FP.BF16.PACK_AB R101, R49, R48 ;  /* 0x000000303165723e */ /* 0x000fe400000010ff */
[----:B------:R-:W-:Y:S02]  /*7040*/  LOP3.LUT R82, R3, R8, RZ, 0x3c, !PT ;  /* 0x0000000803527212 */ /* 0x000fe400078e3cff */
[----:B------:R-:W-:Y:S02]  /*7050*/  LOP3.LUT R27, R0, 0x2c40, RZ, 0xfc, !PT ;  /* 0x00002c40001b7812 */ /* 0x000fe400078efcff */
[----:B------:R-:W-:Y:S02]  /*7060*/  F2FP.BF16.PACK_AB R107, R57, R56 ;  /* 0x00000038396b723e */ /* 0x000fe400000010ff */
[----:B------:R-:W-:-:S02]  /*7070*/  IADD3 R2, R5, R4, -R2 ;  /* 0x0000000405027210 */ /* 0x000fc40007ffe802 */
[----:B------:R-:W-:Y:S02]  /*7080*/  LOP3.LUT R43, R6, R0, RZ, 0x3c, !PT ;  /* 0x00000000062b7212 */ /* 0x000fe400078e3cff */
[C---:B------:R-:W-:Y:S02]  /*7090*/  LOP3.LUT R3, R0.reuse, 0x3848, RZ, 0xfc, !PT ;  /* 0x0000384800037812 */ /* 0x040fe400078efcff */
[C---:B------:R-:W-:Y:S02]  /*70a0*/  LOP3.LUT R16, R0.reuse, 0x8, RZ, 0xfc, !PT ;  /* 0x0000000800107812 */ /* 0x040fe400078efcff */
[----:B------:R-:W-:Y:S02]  /*70b0*/  LOP3.LUT R48, R0, 0x3040, RZ, 0xfc, !PT ;  /* 0x0000304000307812 */ /* 0x000fe400078efcff */
[----:B------:R-:W-:Y:S02]  /*70c0*/  F2FP.BF16.PACK_AB R93, R33, R32 ;  /* 0x00000020215d723e */ /* 0x000fe400000010ff */
[----:B------:R-:W-:-:S02]  /*70d0*/  F2FP.BF16.PACK_AB R95, R35, R34 ;  /* 0x00000022235f723e */ /* 0x000fc400000010ff */
[----:B------:R-:W-:Y:S02]  /*70e0*/  F2FP.BF16.PACK_AB R99, R41, R40 ;  /* 0x000000282963723e */ /* 0x000fe400000010ff */
[----:B------:R-:W-:Y:S02]  /*70f0*/  F2FP.BF16.PACK_AB R106, R59, R58 ;  /* 0x0000003a3b6a723e */ /* 0x000fe400000010ff */
[C---:B------:R-:W-:Y:S02]  /*7100*/  LOP3.LUT R17, R0.reuse, 0x40, RZ, 0xfc, !PT ;  /* 0x0000004000117812 */ /* 0x040fe400078efcff */
[C---:B------:R-:W-:Y:S02]  /*7110*/  LOP3.LUT R14, R0.reuse, 0x1400, RZ, 0xfc, !PT ;  /* 0x00001400000e7812 */ /* 0x040fe400078efcff */
[C---:B------:R-:W-:Y:S02]  /*7120*/  LOP3.LUT R7, R0.reuse, 0x2848, RZ, 0xfc, !PT ;  /* 0x0000284800077812 */ /* 0x040fe400078efcff */
[----:B------:R-:W-:-:S02]  /*7130*/  LOP3.LUT R6, R0, 0x400, RZ, 0xfc, !PT ;  /* 0x0000040000067812 */ /* 0x000fc400078efcff */
[C---:B------:R-:W-:Y:S02]  /*7140*/  LOP3.LUT R5, R0.reuse, 0x440, RZ, 0xfc, !PT ;  /* 0x0000044000057812 */ /* 0x040fe400078efcff */
[C---:B------:R-:W-:Y:S02]  /*7150*/  LOP3.LUT R18, R0.reuse, 0x448, RZ, 0xfc, !PT ;  /* 0x0000044800127812 */ /* 0x040fe400078efcff */
[C---:B------:R-:W-:Y:S02]  /*7160*/  LOP3.LUT R56, R0.reuse, 0xc08, RZ, 0xfc, !PT ;  /* 0x00000c0800387812 */ /* 0x040fe400078efcff */
[----:B------:R-:W-:Y:S02]  /*7170*/  F2FP.BF16.PACK_AB R102, R39, R38 ;  /* 0x000000262766723e */ /* 0x000fe400000010ff */
[----:B------:R-:W-:Y:S02]  /*7180*/  F2FP.BF16.PACK_AB R105, R55, R54 ;  /* 0x000000363769723e */ /* 0x000fe400000010ff */
[----:B------:R-:W-:-:S02]  /*7190*/  LOP3.LUT R15, R0, 0x48, RZ, 0xfc, !PT ;  /* 0x00000048000f7812 */ /* 0x000fc400078efcff */
[C---:B------:R-:W-:Y:S02]  /*71a0*/  LOP3.LUT R4, R0.reuse, 0x408, RZ, 0xfc, !PT ;  /* 0x0000040800047812 */ /* 0x040fe400078efcff */
[C---:B------:R-:W-:Y:S02]  /*71b0*/  LOP3.LUT R33, R0.reuse, 0x840, RZ, 0xfc, !PT ;  /* 0x0000084000217812 */ /* 0x040fe400078efcff */
[C---:B------:R-:W-:Y:S02]  /*71c0*/  LOP3.LUT R34, R0.reuse, 0x808, RZ, 0xfc, !PT ;  /* 0x0000080800227812 */ /* 0x040fe400078efcff */
[C---:B------:R-:W-:Y:S02]  /*71d0*/  LOP3.LUT R40, R0.reuse, 0x1c40, RZ, 0xfc, !PT ;  /* 0x00001c4000287812 */ /* 0x040fe400078efcff */
[----:B------:R-:W-:Y:S02]  /*71e0*/  LOP3.LUT R58, R0, 0x2000, RZ, 0xfc, !PT ;  /* 0x00002000003a7812 */ /* 0x000fe400078efcff */
[----:B------:R-:W-:-:S02]  /*71f0*/  LOP3.LUT R35, R10, 0x180, RZ, 0xc0, !PT ;  /* 0x000001800a237812 */ /* 0x000fc400078ec0ff */
[----:B------:R-:W-:Y:S02]  /*7200*/  F2FP.BF16.PACK_AB R89, R25, R24 ;  /* 0x000000181959723e */ /* 0x000fe400000010ff */
[----:B------:R-:W-:Y:S02]  /*7210*/  F2FP.BF16.PACK_AB R91, R29, R28 ;  /* 0x0000001c1d5b723e */ /* 0x000fe400000010ff */
[----:B------:R-:W-:Y:S02]  /*7220*/  F2FP.BF16.PACK_AB R94, R31, R30 ;  /* 0x0000001e1f5e723e */ /* 0x000fe400000010ff */
[----:B------:R-:W-:Y:S02]  /*7230*/  F2FP.BF16.PACK_AB R97, R45, R44 ;  /* 0x0000002c2d61723e */ /* 0x000fe400000010ff */
[----:B------:R-:W-:Y:S02]  /*7240*/  F2FP.BF16.PACK_AB R103, R53, R52 ;  /* 0x000000343567723e */ /* 0x000fe400000010ff */
[----:B------:R-:W-:-:S02]  /*7250*/  F2FP.BF16.PACK_AB R177, R77, R76 ;  /* 0x0000004c4db1723e */ /* 0x000fc400000010ff */
        /* <DEDUP_REMOVED lines=8> */
[----:B------:R-:W-:Y:S02]  /*72e0*/  LOP3.LUT R59, R0, 0x2040, RZ, 0xfc, !PT ;  /* 0x00002040003b7812 */ /* 0x000fe400078efcff */
        /* <DEDUP_REMOVED lines=15> */
[----:B------:R-:W-:Y:S02]  /*73e0*/  LOP3.LUT R77, R0, 0x2448, RZ, 0xfc, !PT ;  /* 0x00002448004d7812 */ /* 0x000fe400078efcff */
[----:B------:R-:W-:Y:S02]  /*73f0*/  LOP3.LUT R52, R3, 0x1c0, RZ, 0xc0, !PT ;  /* 0x000001c003347812 */ /* 0x000fe400078ec0ff */
[----:B------:R-:W-:Y:S02]  /*7400*/  LOP3.LUT R49, R16, 0x180, RZ, 0xc0, !PT ;  /* 0x0000018010317812 */ /* 0x000fe400078ec0ff */
[----:B------:R-:W-:Y:S02]  /*7410*/  LOP3.LUT R27, R48, 0x1c0, RZ, 0xc0, !PT ;  /* 0x000001c0301b7812 */ /* 0x000fe400078ec0ff */
[----:B------:R-:W-:Y:S02]  /*7420*/  F2FP.BF16.PACK_AB R109, R69, R68 ;  /* 0x00000044456d723e */ /* 0x000fe400000010ff */
[----:B------:R-:W-:-:S02]  /*7430*/  F2FP.BF16.PACK_AB R108, R71, R70 ;  /* 0x00000046476c723e */ /* 0x000fc400000010ff */
[----:B------:R-:W-:Y:S02]  /*7440*/  F2FP.BF16.PACK_AB R110, R65, R64 ;  /* 0x00000040416e723e */ /* 0x000fe400000010ff */
[----:B------:R-:W-:Y:S02]  /*7450*/  F2FP.BF16.PACK_AB R174, R63, R62 ;  /* 0x0000003e3fae723e */ /* 0x000fe400000010ff */
[----:B------:R-:W-:Y:S02]  /*7460*/  F2FP.BF16.PACK_AB R173, R73, R72 ;  /* 0x0000004849ad723e */ /* 0x000fe400000010ff */
[----:B------:R-:W-:Y:S02]  /*7470*/  F2FP.BF16.PACK_AB R175, R75, R74 ;  /* 0x0000004a4baf723e */ /* 0x000fe400000010ff */
[C---:B------:R-:W-:Y:S02]  /*7480*/  LOP3.LUT R44, R0.reuse, 0x1c08, RZ, 0xfc, !PT ;  /* 0x00001c08002c7812 */ /* 0x040fe400078efcff */
[----:B------:R-:W-:-:S02]  /*7490*/  LOP3.LUT R47, R0, 0x3000, RZ, 0xfc, !PT ;  /* 0x00003000002f7812 */ /* 0x000fc400078efcff */
[C---:B------:R-:W-:Y:S02]  /*74a0*/  LOP3.LUT R50, R0.reuse, 0x3008, RZ, 0xfc, !PT ;  /* 0x0000300800327812 */ /* 0x040fe400078efcff */
[C---:B------:R-:W-:Y:S02]  /*74b0*/  LOP3.LUT R53, R0.reuse, 0x3048, RZ, 0xfc, !PT ;  /* 0x0000304800357812 */ /* 0x040fe400078efcff */
[C---:B------:R-:W-:Y:S02]  /*74c0*/  LOP3.LUT R55, R0.reuse, 0xc40, RZ, 0xfc, !PT ;  /* 0x00000c4000377812 */ /* 0x040fe400078efcff */
[C---:B------:R-:W-:Y:S02]  /*74d0*/  LOP3.LUT R60, R0.reuse, 0x2008, RZ, 0xfc, !PT ;  /* 0x00002008003c7812 */ /* 0x040fe400078efcff */
        /* <DEDUP_REMOVED lines=8> */
[----:B------:R-:W-:Y:S02]  /*7560*/  F2FP.BF16.PACK_AB R100, R37, R36 ;  /* 0x000000242564723e */ /* 0x000fe400000010ff */
[----:B------:R-:W-:Y:S01]  /*7570*/  F2FP.BF16.PACK_AB R178, R81, R80 ;  /* 0x0000005051b2723e */ /* 0x000fe200000010ff */
[----:B------:R-:W-:Y:S01]  /*7580*/  IMAD.IADD R81, R2, 0x1, R43 ;  /* 0x0000000102517824 */ /* 0x000fe200078e022b */
        /* <DEDUP_REMOVED lines=40> */
[----:B------:R-:W-:Y:S02]  /*7810*/  SHF.R.U32.HI R59, RZ, 0x3, R52 ;  /* 0x00000003ff3b7819 */ /* 0x000fe40000011634 */
[----:B------:R-:W-:Y:S02]  /*7820*/  LOP3.LUT R19, R44, 0x180, RZ, 0xc0, !PT ;  /* 0x000001802c137812 */ /* 0x000fe400078ec0ff */
[----:B------:R-:W-:Y:S02]  /*7830*/  LOP3.LUT R23, R47, 0x180, RZ, 0xc0, !PT ;  /* 0x000001802f177812 */ /* 0x000fe400078ec0ff */
[----:B------:R-:W-:Y:S02]  /*7840*/  LOP3.LUT R31, R50, 0x180, RZ, 0xc0, !PT ;  /* 0x00000180321f7812 */ /* 0x000fe400078ec0ff */
[----:B------:R-:W-:Y:S02]  /*7850*/  LOP3.LUT R34, R53, 0x1c0, RZ, 0xc0, !PT ;  /* 0x000001c035227812 */ /* 0x000fe400078ec0ff */
[----:B------:R-:W-:-:S02]  /*7860*/  LOP3.LUT R45, R55, 0x1c0, RZ, 0xc0, !PT ;  /* 0x000001c0372d7812 */ /* 0x000fc400078ec0ff */
[----:B------:R-:W-:Y:S02]  /*7870*/  LOP3.LUT R60, R60, 0x180, RZ, 0xc0, !PT ;  /* 0x000001803c3c7812 */ /* 0x000fe400078ec0ff */
[----:B------:R-:W-:Y:S02]  /*7880*/  LOP3.LUT R78, R78, 0x180, RZ, 0xc0, !PT ;  /* 0x000001804e4e7812 */ /* 0x000fe400078ec0ff */
[----:B------:R-:W-:Y:S02]  /*7890*/  SHF.R.U32.HI R57, RZ, 0x3, R51 ;  /* 0x00000003ff397819 */ /* 0x000fe40000011633 */
[----:B------:R-:W-:Y:S02]  /*78a0*/  SHF.R.U32.HI R52, RZ, 0x3, R42 ;  /* 0x00000003ff347819 */ /* 0x000fe4000001162a */
[----:B------:R-:W-:Y:S02]  /*78b0*/  SHF.R.U32.HI R43, RZ, 0x3, R25 ;  /* 0x00000003ff2b7819 */ /* 0x000fe40000011619 */
        /* <DEDUP_REMOVED lines=14> */
[----:B------:R-:W-:Y:S02]  /*79a0*/  SHF.R.U32.HI R53, RZ, 0x3, R46 ;  /* 0x00000003ff357819 */ /* 0x000fe4000001162e */
[----:B------:R-:W-:Y:S02]  /*79b0*/  SHF.R.U32.HI R42, RZ, 0x3, R22 ;  /* 0x00000003ff2a7819 */ /* 0x000fe40000011616 */
[----:B------:R-:W-:Y:S02]  /*79c0*/  SHF.R.U32.HI R25, RZ, 0x3, R6 ;  /* 0x00000003ff197819 */ /* 0x000fe40000011606 */
[----:B------:R-:W-:Y:S02]  /*79d0*/  SHF.R.U32.HI R24, RZ, 0x3, R5 ;  /* 0x00000003ff187819 */ /* 0x000fe40000011605 */
[----:B------:R-:W-:-:S02]  /*79e0*/  LOP3.LUT R80, R80, 0x180, RZ, 0xc0, !PT ;  /* 0x0000018050507812 */ /* 0x000fc400078ec0ff */
        /* <DEDUP_REMOVED lines=22> */
[----:B------:R-:W-:Y:S02]  /*7b50*/  F2FP.BF16.PACK_AB R172, R67, R66 ;  /* 0x0000004243ac723e */ /* 0x000fe400000010ff */
        /* <DEDUP_REMOVED lines=14> */
[----:B------:R-:W-:Y:S02]  /*7c40*/  LOP3.LUT R68, R57, 0x40, R0, 0x1e, !PT ;  /* 0x0000004039447812 */ /* 0x000fe400078e1e00 */
        /* <DEDUP_REMOVED lines=13> */
[--C-:B------:R-:W-:Y:S02]  /*7d20*/  LOP3.LUT R67, R55, 0x8, R0.reuse, 0x1e, !PT ;  /* 0x0000000837437812 */ /* 0x100fe400078e1e00 */
[----:B------:R-:W-:Y:S02]  /*7d30*/  LOP3.LUT R45, R25, 0x840, R0, 0x1e, !PT ;  /* 0x00000840192d7812 */ /* 0x000fe400078e1e00 */
[----:B------:R-:W-:-:S02]  /*7d40*/  SHF.R.U32.HI R80, RZ, 0x3, R80 ;  /* 0x00000003ff507819 */ /* 0x000fc40000011650 */
[--C-:B------:R-:W-:Y:S01]  /*7d50*/  LOP3.LUT R86, R59, 0x3848, R0.reuse, 0x1e, !PT ;  /* 0x000038483b567812 */ /* 0x100fe200078e1e00 */
[C---:B------:R-:W-:Y:S01]  /*7d60*/  IMAD.IADD R45, R2.reuse, 0x1, R45 ;  /* 0x00000001022d7824 */ /* 0x040fe200078e022d */
[--C-:B------:R-:W-:Y:S02]  /*7d70*/  LOP3.LUT R66, R53, 0x48, R0.reuse, 0x1e, !PT ;  /* 0x0000004835427812 */ /* 0x100fe400078e1e00 */
[----:B------:R-:W-:Y:S01]  /*7d80*/  LOP3.LUT R64, R51, 0x1440, R0, 0x1e, !PT ;  /* 0x0000144033407812 */ /* 0x000fe200078e1e00 */
[----:B------:R-:W-:Y:S01]  /*7d90*/  IMAD.IADD R86, R2, 0x1, R86 ;  /* 0x0000000102567824 */ /* 0x000fe200078e0256 */
[--C-:B------:R-:W-:Y:S02]  /*7da0*/  LOP3.LUT R62, R47, 0x2800, R0.reuse, 0x1e, !PT ;  /* 0x000028002f3e7812 */ /* 0x100fe400078e1e00 */
[--C-:B------:R-:W-:Y:S02]  /*7db0*/  LOP3.LUT R61, R46, 0x2840, R0.reuse, 0x1e, !PT ;  /* 0x000028402e3d7812 */ /* 0x100fe400078e1e00 */
[----:B------:R-:W-:-:S02]  /*7dc0*/  LOP3.LUT R25, R5, 0x2000, R0, 0x1e, !PT ;  /* 0x0000200005197812 */ /* 0x000fc400078e1e00 */
[--C-:B------:R-:W-:Y:S02]  /*7dd0*/  LOP3.LUT R65, R52, 0x1400, R0.reuse, 0x1e, !PT ;  /* 0x0000140034417812 */ /* 0x100fe400078e1e00 */
[--C-:B------:R-:W-:Y:S02]  /*7de0*/  LOP3.LUT R31, R49, 0x1448, R0.reuse, 0x1e, !PT ;  /* 0x00001448311f7812 */ /* 0x100fe400078e1e00 */
[--C-:B------:R-:W-:Y:S02]  /*7df0*/  LOP3.LUT R60, R44, 0x2808, R0.reuse, 0x1e, !PT ;  /* 0x000028082c3c7812 */ /* 0x100fe400078e1e00 */
[--C-:B------:R-:W-:Y:S01]  /*7e00*/  LOP3.LUT R51, R42, 0x400, R0.reuse, 0x1e, !PT ;  /* 0x000004002a337812 */ /* 0x100fe200078e1e00 */
[----:B------:R-:W-:Y:S01]  /*7e10*/  IMAD.IADD R31, R2, 0x1, R31 ;  /* 0x00000001021f7824 */ /* 0x000fe200078e021f */
[--C-:B------:R-:W-:Y:S02]  /*7e20*/  LOP3.LUT R55, R39, 0x408, R0.reuse, 0x1e, !PT ;  /* 0x0000040827377812 */ /* 0x100fe400078e1e00 */
[--C-:B------:R-:W-:Y:S01]  /*7e30*/  LOP3.LUT R57, R38, 0x448, R0.reuse, 0x1e, !PT ;  /* 0x0000044826397812 */ /* 0x100fe200078e1e00 */
[C---:B------:R-:W-:Y:S01]  /*7e40*/  IMAD.IADD R51, R2.reuse, 0x1, R51 ;  /* 0x0000000102337824 */ /* 0x040fe200078e0233 */
[--C-:B------:R-:W-:Y:S01]  /*7e50*/  LOP3.LUT R59, R37, 0x1800, R0.reuse, 0x1e, !PT ;  /* 0x00001800253b7812 */ /* 0x100fe200078e1e00 */
[----:B------:R-:W-:Y:S01]  /*7e60*/  IMAD.IADD R55, R2, 0x1, R55 ;  /* 0x0000000102377824 */ /* 0x000fe200078e0237 */
[--C-:B------:R-:W-:Y:S01]  /*7e70*/  LOP3.LUT R58, R36, 0x1840, R0.reuse, 0x1e, !PT ;  /* 0x00001840243a7812 */ /* 0x100fe200078e1e00 */
[C---:B------:R-:W-:Y:S01]  /*7e80*/  IMAD.IADD R57, R2.reuse, 0x1, R57 ;  /* 0x0000000102397824 */ /* 0x040fe200078e0239 */
[--C-:B------:R-:W-:Y:S01]  /*7e90*/  LOP3.LUT R56, R35, 0x1808, R0.reuse, 0x1e, !PT ;  /* 0x0000180823387812 */ /* 0x100fe200078e1e00 */
[C---:B------:R-:W-:Y:S01]  /*7ea0*/  IMAD.IADD R59, R2.reuse, 0x1, R59 ;  /* 0x00000001023b7824 */ /* 0x040fe200078e023b */
[----:B------:R-:W-:Y:S01]  /*7eb0*/  LOP3.LUT R54, R33, 0x1848, R0, 0x1e, !PT ;  /* 0x0000184821367812 */ /* 0x000fe200078e1e00 */
[C---:B------:R-:W-:Y:S01]  /*7ec0*/  IMAD.IADD R58, R2.reuse, 0x1, R58 ;  /* 0x00000001023a7824 */ /* 0x040fe200078e023a */
[----:B------:R-:W-:Y:S01]  /*7ed0*/  LOP3.LUT R48, R29, 0x2c08, R0, 0x1e, !PT ;  /* 0x00002c081d307812 */ /* 0x000fe200078e1e00 */
[----:B------:R-:W-:Y:S01]  /*7ee0*/  IMAD.IADD R56, R2, 0x1, R56 ;  /* 0x0000000102387824 */ /* 0x000fe200078e0238 */
[----:B------:R-:W-:Y:S01]  /*7ef0*/  LOP3.LUT R47, R28, 0x2c48, R0, 0x1e, !PT ;  /* 0x00002c481c2f7812 */ /* 0x000fe200078e1e00 */
[----:B------:R-:W-:Y:S01]  /*7f00*/  IMAD.IADD R54, R2, 0x1, R54 ;  /* 0x0000000102367824 */ /* 0x000fe200078e0236 */
[----:B------:R-:W-:Y:S01]  /*7f10*/  LOP3.LUT R46, R26, 0x800, R0, 0x1e, !PT ;  /* 0x000008001a2e7812 */ /* 0x000fe200078e1e00 */
[----:B------:R-:W-:Y:S01]  /*7f20*/  IMAD.IADD R48, R2, 0x1, R48 ;  /* 0x0000000102307824 */ /* 0x000fe200078e0230 */
[--C-:B------:R-:W-:Y:S01]  /*7f30*/  LOP3.LUT R19, R4, 0x2040, R0.reuse, 0x1e, !PT ;  /* 0x0000204004137812 */ /* 0x100fe200078e1e00 */
[C---:B------:R-:W-:Y:S01]  /*7f40*/  IMAD.IADD R47, R2.reuse, 0x1, R47 ;  /* 0x00000001022f7824 */ /* 0x040fe200078e022f */
[----:B------:R-:W-:Y:S01]  /*7f50*/  LOP3.LUT R5, R77, 0x2448, R0, 0x1e, !PT ;  /* 0x000024484d057812 */ /* 0x000fe200078e1e00 */
[----:B------:R-:W-:Y:S01]  /*7f60*/  IMAD.IADD R46, R2, 0x1, R46 ;  /* 0x00000001022e7824 */ /* 0x000fe200078e022e */
[--C-:B------:R-:W-:Y:S01]  /*7f70*/  LOP3.LUT R63, R50, 0x1408, R0.reuse, 0x1e, !PT ;  /* 0x00001408323f7812 */ /* 0x100fe200078e1e00 */
[----:B------:R-:W-:Y:S01]  /*7f80*/  IMAD.SHL.U32 R31, R31, 0x2, RZ ;  /* 0x000000021f1f7824 */ /* 0x000fe200078e00ff */
[----:B------:R-:W-:-:S02]  /*7f90*/  LOP3.LUT R49, R43, 0x2848, R0, 0x1e, !PT ;  /* 0x000028482b317812 */ /* 0x000fc400078e1e00 */
[----:B------:R-:W-:Y:S01]  /*7fa0*/  LOP3.LUT R44, R24, 0x808, R0, 0x1e, !PT ;  /* 0x00000808182c7812 */ /* 0x000fe200078e1e00 */
[C---:B------:R-:W-:Y:S01]  /*7fb0*/  IMAD.IADD R24, R2.reuse, 0x1, R68 ;  /* 0x0000000102187824 */ /* 0x040fe200078e0244 */
[--C-:B------:R-:W-:Y:S01]  /*7fc0*/  LOP3.LUT R42, R17, 0x1c00, R0.reuse, 0x1e, !PT ;  /* 0x00001c00112a7812 */ /* 0x100fe200078e1e00 */
[----:B------:R-:W-:Y:S01]  /*7fd0*/  IMAD.IADD R49, R2, 0x1, R49 ;  /* 0x0000000102317824 */ /* 0x000fe200078e0231 */
[--C-:B------:R-:W-:Y:S01]  /*7fe0*/  LOP3.LUT R40, R16, 0x1c40, R0.reuse, 0x1e, !PT ;  /* 0x00001c4010287812 */ /* 0x100fe200078e1e00 */
[----:B------:R-:W-:Y:S01]  /*7ff0*/  IMAD.SHL.U32 R24, R24, 0x2, RZ ;  /* 0x0000000218187824 */ /* 0x000fe200078e00ff */
[----:B------:R-:W-:Y:S01]  /*8000*/  LOP3.LUT R39, R15, 0x1c08, R0, 0x1e, !PT ;  /* 0x00001c080f277812 */ /* 0x000fe200078e1e00 */
[----:B------:R-:W-:Y:S01]  /*8010*/  IMAD.IADD R44, R2, 0x1, R44 ;  /* 0x00000001022c7824 */ /* 0x000fe200078e022c */
[----:B------:R-:W-:Y:S01]  /*8020*/  LOP3.LUT R38, R14, 0x1c48, R0, 0x1e, !PT ;  /* 0x00001c480e267812 */ /* 0x000fe200078e1e00 */
[C---:B------:R-:W-:Y:S01]  /*8030*/  IMAD.IADD R42, R2.reuse, 0x1, R42 ;  /* 0x00000001022a7824 */ /* 0x040fe200078e022a */
[----:B------:R-:W-:Y:S01]  /*8040*/  LOP3.LUT R37, R13, 0x3000, R0, 0x1e, !PT ;  /* 0x000030000d257812 */ /* 0x000fe200078e1e00 */
[----:B------:R-:W-:Y:S01]  /*8050*/  IMAD.IADD R40, R2, 0x1, R40 ;  /* 0x0000000102287824 */ /* 0x000fe200078e0228 */
[--C-:B------:R-:W-:Y:S01]  /*8060*/  LOP3.LUT R36, R12, 0x3040, R0.reuse, 0x1e, !PT ;  /* 0x000030400c247812 */ /* 0x100fe200078e1e00 */
[----:B------:R-:W-:Y:S01]  /*8070*/  IMAD.IADD R39, R2, 0x1, R39 ;  /* 0x0000000102277824 */ /* 0x000fe200078e0227 */
[----:B------:R-:W-:-:S02]  /*8080*/  LOP3.LUT R35, R11, 0x3008, R0, 0x1e, !PT ;  /* 0x000030080b237812 */ /* 0x000fc400078e1e00 */
[--C-:B------:R-:W-:Y:S02]  /*8090*/  LOP3.LUT R34, R10, 0x3048, R0.reuse, 0x1e, !PT ;  /* 0x000030480a227812 */ /* 0x100fe400078e1e00 */
[--C-:B------:R-:W-:Y:S02]  /*80a0*/  LOP3.LUT R33, R9, 0xc00, R0.reuse, 0x1e, !PT ;  /* 0x00000c0009217812 */ /* 0x100fe400078e1e00 */
[--C-:B------:R-:W-:Y:S02]  /*80b0*/  LOP3.LUT R29, R8, 0xc40, R0.reuse, 0x1e, !PT ;  /* 0x00000c40081d7812 */ /* 0x100fe400078e1e00 */
[--C-:B------:R-:W-:Y:S02]  /*80c0*/  LOP3.LUT R28, R7, 0xc08, R0.reuse, 0x1e, !PT ;  /* 0x00000c08071c7812 */ /* 0x100fe400078e1e00 */
[--C-:B------:R-:W-:Y:S02]  /*80d0*/  LOP3.LUT R26, R6, 0xc48, R0.reuse, 0x1e, !PT ;  /* 0x00000c48061a7812 */ /* 0x100fe400078e1e00 */
[----:B------:R-:W-:-:S02]  /*80e0*/  LOP3.LUT R18, R3, 0x2008, R0, 0x1e, !PT ;  /* 0x0000200803127812 */ /* 0x000fc400078e1e00 */
        /* <DEDUP_REMOVED lines=10> */
[C---:B------:R-:W-:Y:S01]  /*8190*/  IMAD.IADD R20, R2.reuse, 0x1, R64 ;  /* 0x0000000102147824 */ /* 0x040fe200078e0240 */
[--C-:B------:R-:W-:Y:S01]  /*81a0*/  LOP3.LUT R16, R21, 0x3400, R0.reuse, 0x1e, !PT ;  /* 0x0000340015107812 */ /* 0x100fe200078e1e00 */
[C---:B------:R-:W-:Y:S01]  /*81b0*/  IMAD.IADD R21, R2.reuse, 0x1, R65 ;  /* 0x0000000102157824 */ /* 0x040fe200078e0241 */
[--C-:B------:R-:W-:Y:S01]  /*81c0*/  LOP3.LUT R15, R23, 0x3440, R0.reuse, 0x1e, !PT ;  /* 0x00003440170f7812 */ /* 0x100fe200078e1e00 */
[C---:B------:R-:W-:Y:S01]  /*81d0*/  IMAD.IADD R23, R2.reuse, 0x1, R67 ;  /* 0x0000000102177824 */ /* 0x040fe200078e0243 */
[--C-:B------:R-:W-:Y:S01]  /*81e0*/  LOP3.LUT R14, R27, 0x3408, R0.reuse, 0x1e, !PT ;  /* 0x000034081b0e7812 */ /* 0x100fe200078e1e00 */
[C---:B------:R-:W-:Y:S01]  /*81f0*/  IMAD.IADD R27, R2.reuse, 0x1, R61 ;  /* 0x00000001021b7824 */ /* 0x040fe200078e023d */
[--C-:B------:R-:W-:Y:S01]  /*8200*/  LOP3.LUT R13, R69, 0x3448, R0.reuse, 0x1e, !PT ;  /* 0x00003448450d7812 */ /* 0x100fe200078e1e00 */
[----:B------:R-:W-:Y:S01]  /*8210*/  IMAD.IADD R32, R2, 0x1, R63 ;  /* 0x0000000102207824 */ /* 0x000fe200078e023f */
[----:B------:R-:W-:Y:S01]  /*8220*/  LOP3.LUT R12, R70, 0x1000, R0, 0x1e, !PT ;  /* 0x00001000460c7812 */ /* 0x000fe200078e1e00 */
[C---:B------:R-:W-:Y:S01]  /*8230*/  IMAD.IADD R62, R2.reuse, 0x1, R38 ;  /* 0x00000001023e7824 */ /* 0x040fe200078e0226 */
[--C-:B------:R-:W-:Y:S01]  /*8240*/  LOP3.LUT R11, R71, 0x1040, R0.reuse, 0x1e, !PT ;  /* 0x00001040470b7812 */ /* 0x100fe200078e1e00 */
[----:B------:R-:W-:Y:S01]  /*8250*/  IMAD.IADD R61, R2, 0x1, R37 ;  /* 0x00000001023d7824 */ /* 0x000fe200078e0225 */
[--C-:B------:R-:W-:Y:S01]  /*8260*/  LOP3.LUT R10, R72, 0x1008, R0.reuse, 0x1e, !PT ;  /* 0x00001008480a7812 */ /* 0x100fe200078e1e00 */
[----:B------:R-:W-:Y:S01]  /*8270*/  IMAD.SHL.U32 R23, R23, 0x2, RZ ;  /* 0x0000000217177824 */ /* 0x000fe200078e00ff */
[--C-:B------:R-:W-:Y:S01]  /*8280*/  LOP3.LUT R9, R73, 0x1048, R0.reuse, 0x1e, !PT ;  /* 0x0000104849097812 */ /* 0x100fe200078e1e00 */
[----:B------:R-:W-:Y:S01]  /*8290*/  IMAD.SHL.U32 R73, R81, 0x2, RZ ;  /* 0x0000000251497824 */ /* 0x000fe200078e00ff */
[--C-:B------:R-:W-:Y:S01]  /*82a0*/  LOP3.LUT R8, R74, 0x2400, R0.reuse, 0x1e, !PT ;  /* 0x000024004a087812 */ /* 0x100fe200078e1e00 */
[C---:B------:R-:W-:Y:S01]  /*82b0*/  IMAD.IADD R53, R2.reuse, 0x1, R53 ;  /* 0x0000000102357824 */ /* 0x040fe200078e0235 */
[----:B------:R-:W-:Y:S01]  /*82c0*/  LOP3.LUT R7, R75, 0x2440, R0, 0x1e, !PT ;  /* 0x000024404b077812 */ /* 0x000fe200078e1e00 */
[----:B------:R-:W-:Y:S01]  /*82d0*/  IMAD.IADD R52, R2, 0x1, R52 ;  /* 0x0000000102347824 */ /* 0x000fe200078e0234 */
[----:B------:R-:W-:Y:S01]  /*82e0*/  LOP3.LUT R6, R76, 0x2408, R0, 0x1e, !PT ;  /* 0x000024084c067812 */ /* 0x000fe200078e1e00 */
[C---:B------:R-:W-:Y:S01]  /*82f0*/  IMAD.IADD R50, R2.reuse, 0x1, R50 ;  /* 0x0000000102327824 */ /* 0x040fe200078e0232 */
[--C-:B------:R-:W-:Y:S01]  /*8300*/  LOP3.LUT R3, R79, 0x3840, R0.reuse, 0x1e, !PT ;  /* 0x000038404f037812 */ /* 0x100fe200078e1e00 */
[----:B------:R-:W-:Y:S01]  /*8310*/  IMAD.IADD R79, R2, 0x1, R5 ;  /* 0x00000001024f7824 */ /* 0x000fe200078e0205 */
[----:B------:R-:W-:Y:S01]  /*8320*/  LOP3.LUT R0, R80, 0x3808, R0, 0x1e, !PT ;  /* 0x0000380850007812 */ /* 0x000fe200078e1e00 */
[C---:B------:R-:W-:Y:S01]  /*8330*/  IMAD.IADD R43, R2.reuse, 0x1, R43 ;  /* 0x00000001022b7824 */ /* 0x040fe200078e022b */
[----:B------:R-:W-:Y:S01]  /*8340*/  PRMT R5, R89, 0x7632, R5 ;  /* 0x0000763259057816 */ /* 0x000fe20000000005 */
[----:B------:R-:W-:Y:S01]  /*8350*/  IMAD.IADD R84, R2, 0x1, R3 ;  /* 0x0000000102547824 */ /* 0x000fe200078e0203 */
[----:B------:R-:W-:Y:S01]  /*8360*/  LOP3.LUT R180, R82, 0x7ffffe00, R83, 0xf8, !PT ;  /* 0x7ffffe0052b47812 */ /* 0x000fe200078ef853 */
[----:B------:R-:W-:Y:S01]  /*8370*/  IMAD.IADD R60, R2, 0x1, R36 ;  /* 0x00000001023c7824 */ /* 0x000fe200078e0224 */
[----:B------:R-:W-:Y:S01]  /*8380*/  PRMT R4, R92, 0x7610, R4 ;  /* 0x000076105c047816 */ /* 0x000fe20000000004 */
[----:B------:R-:W-:Y:S01]  /*8390*/  IMAD.IADD R37, R2, 0x1, R35 ;  /* 0x0000000102257824 */ /* 0x000fe200078e0223 */
[----:B------:R-:W-:Y:S01]  /*83a0*/  PRMT R3, R92, 0x7632, R3 ;  /* 0x000076325c037816 */ /* 0x000fe20000000003 */
[C---:B------:R-:W-:Y:S01]  /*83b0*/  IMAD.IADD R38, R2.reuse, 0x1, R34 ;  /* 0x0000000102267824 */ /* 0x040fe200078e0222 */
[----:B------:R1:W-:Y:S01]  /*83c0*/  STS.U16 [R73+0x7880], R89 ;  /* 0x0078805949007388 */ /* 0x0003e20000000400 */
[----:B------:R-:W-:Y:S01]  /*83d0*/  IMAD.IADD R67, R2, 0x1, R33 ;  /* 0x0000000102437824 */ /* 0x000fe200078e0221 */
[----:B------:R-:W-:Y:S01]  /*83e0*/  ISETP.GT.AND P2, PT, R230, 0x27f, PT ;  /* 0x0000027fe600780c */ /* 0x000fe20003f44270 */
        /* <DEDUP_REMOVED lines=9> */
[----:B------:R-:W4:Y:S01]  /*8480*/  S2R R92, SR_CTAID.Z ;  /* 0x00000000005c7919 */ /* 0x000f220000002700 */
[----:B------:R-:W-:-:S02]  /*8490*/  IMAD.IADD R71, R2, 0x1, R18 ;  /* 0x0000000102477824 */ /* 0x000fc400078e0212 */
[C---:B------:R-:W-:Y:S02]  /*84a0*/  IMAD.IADD R70, R2.reuse, 0x1, R17 ;  /* 0x0000000102467824 */ /* 0x040fe400078e0211 */
[C---:B------:R-:W-:Y:S02]  /*84b0*/  IMAD.IADD R69, R2.reuse, 0x1, R16 ;  /* 0x0000000102457824 */ /* 0x040fe400078e0210 */
[C---:B------:R-:W-:Y:S02]  /*84c0*/  IMAD.IADD R68, R2.reuse, 0x1, R15 ;  /* 0x0000000102447824 */ /* 0x040fe400078e020f */
[C---:B------:R-:W-:Y:S02]  /*84d0*/  IMAD.IADD R78, R2.reuse, 0x1, R14 ;  /* 0x00000001024e7824 */ /* 0x040fe400078e020e */
[C---:B------:R-:W-:Y:S02]  /*84e0*/  IMAD.IADD R77, R2.reuse, 0x1, R13 ;  /* 0x00000001024d7824 */ /* 0x040fe400078e020d */
[C---:B------:R-:W-:Y:S01]  /*84f0*/  IMAD.IADD R76, R2.reuse, 0x1, R12 ;  /* 0x00000001024c7824 */ /* 0x040fe200078e020c */
[----:B-1----:R-:W-:Y:S01]  /*8500*/  SHF.R.S32.HI R89, RZ, 0x1f, R88 ;  /* 0x0000001fff597819 */ /* 0x002fe20000011458 */
[----:B------:R-:W-:-:S02]  /*8510*/  IMAD.IADD R75, R2, 0x1, R11 ;  /* 0x00000001024b7824 */ /* 0x000fc400078e020b */
[----:B------:R-:W-:Y:S01]  /*8520*/  IMAD.IADD R74, R2, 0x1, R10 ;  /* 0x00000001024a7824 */ /* 0x000fe200078e020a */
[----:B--2---:R-:W-:Y:S01]  /*8530*/  PRMT R5, R94, 0x7610, R5 ;  /* 0x000076105e057816 */ /* 0x004fe20000000005 */
[C---:B------:R-:W-:Y:S02]  /*8540*/  IMAD.IADD R83, R2.reuse, 0x1, R9 ;  /* 0x0000000102537824 */ /* 0x040fe400078e0209 */
[----:B------:R-:W-:Y:S01]  /*8550*/  IMAD.IADD R82, R2, 0x1, R8 ;  /* 0x0000000102527824 */ /* 0x000fe200078e0208 */
[----:B---3--:R-:W-:Y:S01]  /*8560*/  PRMT R4, R94, 0x7632, R4 ;  /* 0x000076325e047816 */ /* 0x008fe20000000004 */
[C---:B------:R-:W-:Y:S01]  /*8570*/  IMAD.IADD R81, R2.reuse, 0x1, R7 ;  /* 0x0000000102517824 */ /* 0x040fe200078e0207 */
[----:B----4-:R-:W-:Y:S01]  /*8580*/  SHF.R.S32.HI R94, RZ, 0x1f, R92 ;  /* 0x0000001fff5e7819 */ /* 0x010fe2000001145c */
[C---:B------:R-:W-:Y:S02]  /*8590*/  IMAD.IADD R80, R2.reuse, 0x1, R6 ;  /* 0x0000000102507824 */ /* 0x040fe400078e0206 */
[----:B------:R-:W-:Y:S01]  /*85a0*/  IMAD.IADD R87, R2, 0x1, R0 ;  /* 0x0000000102577824 */ /* 0x000fe200078e0200 */
[C---:B------:R-:W-:Y:S01]  /*85b0*/  PRMT R2, R91.reuse, 0x7610, R2 ;  /* 0x000076105b027816 */ /* 0x040fe20000000002 */
[----:B------:R-:W-:Y:S01]  /*85c0*/  IMAD.SHL.U32 R22, R22, 0x2, RZ ;  /* 0x0000000216167824 */ /* 0x000fe200078e00ff */
[----:B------:R-:W-:Y:S01]  /*85d0*/  PRMT R0, R91, 0x7632, R0 ;  /* 0x000076325b007816 */ /* 0x000fe20000000000 */
[----:B------:R-:W-:Y:S01]  /*85e0*/  IMAD.SHL.U32 R21, R21, 0x2, RZ ;  /* 0x0000000215157824 */ /* 0x000fe200078e00ff */
[----:B------:R-:W-:Y:S01]  /*85f0*/  SHF.R.S32.HI R91, RZ, 0x1f, R90 ;  /* 0x0000001fff5b7819 */ /* 0x000fe2000001145a */
[----:B------:R-:W-:Y:S01]  /*8600*/  IMAD.SHL.U32 R20, R20, 0x2, RZ ;  /* 0x0000000214147824 */ /* 0x000fe200078e00ff */
[----:B------:R1:W-:Y:S01]  /*8610*/  STS.U16 [R22+0x7880], R3 ;  /* 0x0078800316007388 */ /* 0x0003e20000000400 */
[----:B------:R-:W-:-:S02]  /*8620*/  IMAD.SHL.U32 R32, R32, 0x2, RZ ;  /* 0x0000000220207824 */ /* 0x000fc400078e00ff */
[----:B------:R-:W-:Y:S01]  /*8630*/  IMAD.SHL.U32 R30, R30, 0x2, RZ ;  /* 0x000000021e1e7824 */ /* 0x000fe200078e00ff */
[----:B------:R2:W-:Y:S01]  /*8640*/  STS.U16 [R21+0x7880], R2 ;  /* 0x0078800215007388 */ /* 0x0005e20000000400 */
[----:B------:R-:W-:Y:S02]  /*8650*/  IMAD.SHL.U32 R27, R27, 0x2, RZ ;  /* 0x000000021b1b7824 */ /* 0x000fe400078e00ff */
[----:B------:R-:W-:Y:S01]  /*8660*/  IMAD.SHL.U32 R41, R41, 0x2, RZ ;  /* 0x0000000229297824 */ /* 0x000fe200078e00ff */
[----:B------:R3:W-:Y:S01]  /*8670*/  STS.U16 [R20+0x7880], R0 ;  /* 0x0078800014007388 */ /* 0x0007e20000000400 */
[----:B------:R-:W-:Y:S02]  /*8680*/  IMAD.SHL.U32 R6, R49, 0x2, RZ ;  /* 0x0000000231067824 */ /* 0x000fe400078e00ff */
[----:B------:R-:W-:Y:S01]  /*8690*/  IMAD.SHL.U32 R8, R51, 0x2, RZ ;  /* 0x0000000233087824 */ /* 0x000fe200078e00ff */
[----:B------:R4:W-:Y:S01]  /*86a0*/  STS.U16 [R32+0x7880], R5 ;  /* 0x0078800520007388 */ /* 0x0009e20000000400 */
[----:B------:R-:W-:-:S02]  /*86b0*/  IMAD.SHL.U32 R7, R53, 0x2, RZ ;  /* 0x0000000235077824 */ /* 0x000fc400078e00ff */
[----:B------:R-:W-:Y:S01]  /*86c0*/  IMAD.SHL.U32 R9, R55, 0x2, RZ ;  /* 0x0000000237097824 */ /* 0x000fe200078e00ff */
[----:B------:R5:W-:Y:S01]  /*86d0*/  STS.U16 [R31+0x7880], R4 ;  /* 0x007880041f007388 */ /* 0x000be20000000400 */
[----:B------:R-:W-:Y:S02]  /*86e0*/  IMAD.SHL.U32 R14, R57, 0x2, RZ ;  /* 0x00000002390e7824 */ /* 0x000fe400078e00ff */
[----:B------:R-:W-:Y:S02]  /*86f0*/  IMAD.SHL.U32 R11, R59, 0x2, RZ ;  /* 0x000000023b0b7824 */ /* 0x000fe400078e00ff */
[----:B------:R-:W-:Y:S02]  /*8700*/  IMAD.SHL.U32 R10, R58, 0x2, RZ ;  /* 0x000000023a0a7824 */ /* 0x000fe400078e00ff */
[----:B------:R-:W-:Y:S01]  /*8710*/  IMAD.SHL.U32 R13, R56, 0x2, RZ ;  /* 0x00000002380d7824 */ /* 0x000fe200078e00ff */
[----:B-1----:R-:W-:Y:S01]  /*8720*/  PRMT R3, R93, 0x7610, R3 ;  /* 0x000076105d037816 */ /* 0x002fe20000000003 */
[----:B------:R-:W-:-:S02]  /*8730*/  IMAD.SHL.U32 R12, R54, 0x2, RZ ;  /* 0x00000002360c7824 */ /* 0x000fc400078e00ff */
[----:B------:R-:W-:Y:S01]  /*8740*/  IMAD.SHL.U32 R26, R52, 0x2, RZ ;  /* 0x00000002341a7824 */ /* 0x000fe200078e00ff */
[----:B--2---:R-:W-:Y:S01]  /*8750*/  PRMT R2, R93, 0x7632, R2 ;  /* 0x000076325d027816 */ /* 0x004fe20000000002 */
[----:B------:R1:W-:Y:S01]  /*8760*/  STS.U16 [R30+0x7880], R3 ;  /* 0x007880031e007388 */ /* 0x0003e20000000400 */
[----:B------:R-:W-:Y:S01]  /*8770*/  IMAD.SHL.U32 R15, R50, 0x2, RZ ;  /* 0x00000002320f7824 */ /* 0x000fe200078e00ff */
[C---:B---3--:R-:W-:Y:S02]  /*8780*/  PRMT R0, R95.reuse, 0x7610, R0 ;  /* 0x000076105f007816 */ /* 0x048fe40000000000 */
[----:B------:R2:W-:Y:S01]  /*8790*/  STS.U16 [R27+0x7880], R2 ;  /* 0x007880021b007388 */ /* 0x0005e20000000400 */
[----:B------:R-:W-:Y:S01]  /*87a0*/  IMAD.SHL.U32 R17, R48, 0x2, RZ ;  /* 0x0000000230117824 */ /* 0x000fe200078e00ff */
[----:B----4-:R-:W-:Y:S02]  /*87b0*/  PRMT R5, R95, 0x7632, R5 ;  /* 0x000076325f057816 */ /* 0x010fe40000000005 */
[----:B------:R3:W-:Y:S01]  /*87c0*/  STS.U16 [R41+0x7880], R0 ;  /* 0x0078800029007388 */ /* 0x0007e20000000400 */
[----:B------:R-:W-:Y:S01]  /*87d0*/  IMAD.SHL.U32 R16, R47, 0x2, RZ ;  /* 0x000000022f107824 */ /* 0x000fe200078e00ff */
[----:B-----5:R-:W-:-:S02]  /*87e0*/  PRMT R4, R97, 0x7610, R4 ;  /* 0x0000761061047816 */ /* 0x020fc40000000004 */
[----:B------:R4:W-:Y:S01]  /*87f0*/  STS.U16 [R6+0x7880], R5 ;  /* 0x0078800506007388 */ /* 0x0009e20000000400 */
[----:B------:R-:W-:Y:S02]  /*8800*/  IMAD.SHL.U32 R18, R46, 0x2, RZ ;  /* 0x000000022e127824 */ /* 0x000fe400078e00ff */
        /* <DEDUP_REMOVED lines=9> */
[C---:B--2---:R-:W-:Y:S01]  /*88a0*/  PRMT R2, R96.reuse, 0x7610, R2 ;  /* 0x0000761060027816 */ /* 0x044fe20000000002 */
[----:B------:R1:W-:Y:S01]  /*88b0*/  STS.U16 [R7+0x7880], R3 ;  /* 0x0078800307007388 */ /* 0x0003e20000000400 */
[----:B------:R-:W-:Y:S01]  /*88c0*/  IMAD.SHL.U32 R36, R61, 0x2, RZ ;  /* 0x000000023d247824 */ /* 0x000fe200078e00ff */
[----:B---3--:R-:W-:Y:S02]  /*88d0*/  PRMT R0, R96, 0x7632, R0 ;  /* 0x0000763260007816 */ /* 0x008fe40000000000 */
        /* <DEDUP_REMOVED lines=11> */
[----:B------:R-:W-:Y:S01]  /*8990*/  IMAD.SHL.U32 R43, R65, 0x2, RZ ;  /* 0x00000002412b7824 */ /* 0x000fe200078e00ff */
[----:B------:R-:W-:Y:S01]  /*89a0*/  CS2R R66, SRZ ;  /* 0x0000000000427805 */ /* 0x000fe2000001ff00 */
        /* <DEDUP_REMOVED lines=11> */
[----:B------:R-:W-:Y:S01]  /*8a60*/  CS2R R70, SRZ ;  /* 0x0000000000467805 */ /* 0x000fe2000001ff00 */
[----:B----4-:R-:W-:Y:S01]  /*8a70*/  PRMT R5, R100, 0x7632, R5 ;  /* 0x0000763264057816 */ /* 0x010fe20000000005 */
[----:B------:R3:W-:Y:S01]  /*8a80*/  STS.U16 [R26+0x7880], R0 ;  /* 0x007880001a007388 */ /* 0x0007e20000000400 */
[----:B------:R-:W-:Y:S01]  /*8a90*/  IMAD.SHL.U32 R54, R68, 0x2, RZ ;  /* 0x0000000244367824 */ /* 0x000fe200078e00ff */
[----:B-----5:R-:W-:-:S02]  /*8aa0*/  PRMT R4, R102, 0x7610, R4 ;  /* 0x0000761066047816 */ /* 0x020fc40000000004 */
[----:B------:R4:W-:Y:S01]  /*8ab0*/  STS.U16 [R15+0x7880], R5 ;  /* 0x007880050f007388 */ /* 0x0009e20000000400 */
[----:B------:R-:W-:Y:S01]  /*8ac0*/  IMAD.SHL.U32 R50, R78, 0x2, RZ ;  /* 0x000000024e327824 */ /* 0x000fe200078e00ff */
[----:B------:R-:W-:Y:S01]  /*8ad0*/  CS2R R68, SRZ ;  /* 0x0000000000447805 */ /* 0x000fe2000001ff00 */
[----:B------:R-:W-:Y:S01]  /*8ae0*/  IMAD.SHL.U32 R49, R77, 0x2, RZ ;  /* 0x000000024d317824 */ /* 0x000fe200078e00ff */
[----:B------:R5:W-:Y:S01]  /*8af0*/  STS.U16 [R17+0x7880], R4 ;  /* 0x0078800411007388 */ /* 0x000be20000000400 */
[----:B------:R-:W-:Y:S02]  /*8b00*/  IMAD.SHL.U32 R53, R76, 0x2, RZ ;  /* 0x000000024c357824 */ /* 0x000fe400078e00ff */
[----:B------:R-:W-:Y:S01]  /*8b10*/  IMAD.SHL.U32 R52, R75, 0x2, RZ ;  /* 0x000000024b347824 */ /* 0x000fe200078e00ff */
[----:B------:R-:W-:Y:S01]  /*8b20*/  CS2R R76, SRZ ;  /* 0x00000000004c7805 */ /* 0x000fe2000001ff00 */
[----:B------:R-:W-:Y:S02]  /*8b30*/  IMAD.SHL.U32 R63, R74, 0x2, RZ ;  /* 0x000000024a3f7824 */ /* 0x000fe400078e00ff */
[----:B------:R-:W-:Y:S01]  /*8b40*/  IMAD.SHL.U32 R57, R83, 0x2, RZ ;  /* 0x0000000253397824 */ /* 0x000fe200078e00ff */
[----:B------:R-:W-:Y:S01]  /*8b50*/  CS2R R74, SRZ ;  /* 0x00000000004a7805 */ /* 0x000fe2000001ff00 */
[----:B-1----:R-:W-:Y:S01]  /*8b60*/  PRMT R3, R102, 0x7632, R3 ;  /* 0x0000763266037816 */ /* 0x002fe20000000003 */
[----:B------:R-:W-:-:S02]  /*8b70*/  IMAD.SHL.U32 R56, R82, 0x2, RZ ;  /* 0x0000000252387824 */ /* 0x000fc400078e00ff */
[----:B------:R-:W-:Y:S01]  /*8b80*/  IMAD.SHL.U32 R55, R81, 0x2, RZ ;  /* 0x0000000251377824 */ /* 0x000fe200078e00ff */
[C---:B--2---:R-:W-:Y:S01]  /*8b90*/  PRMT R2, R101.reuse, 0x7610, R2 ;  /* 0x0000761065027816 */ /* 0x044fe20000000002 */
[----:B------:R1:W-:Y:S01]  /*8ba0*/  STS.U16 [R16+0x7880], R3 ;  /* 0x0078800310007388 */ /* 0x0003e20000000400 */
[----:B------:R-:W-:Y:S01]  /*8bb0*/  IMAD.SHL.U32 R58, R80, 0x2, RZ ;  /* 0x00000002503a7824 */ /* 0x000fe200078e00ff */
[----:B------:R-:W-:Y:S01]  /*8bc0*/  CS2R R82, SRZ ;  /* 0x0000000000527805 */ /* 0x000fe2000001ff00 */
[----:B---3--:R-:W-:Y:S01]  /*8bd0*/  PRMT R0, R101, 0x7632, R0 ;  /* 0x0000763265007816 */ /* 0x008fe20000000000 */
[----:B------:R2:W-:Y:S01]  /*8be0*/  STS.U16 [R18+0x7880], R2 ;  /* 0x0078800212007388 */ /* 0x0005e20000000400 */
[----:B------:R-:W-:Y:S01]  /*8bf0*/  IMAD.SHL.U32 R64, R79, 0x2, RZ ;  /* 0x000000024f407824 */ /* 0x000fe200078e00ff */
[----:B------:R-:W-:Y:S01]  /*8c00*/  CS2R R80, SRZ ;  /* 0x0000000000507805 */ /* 0x000fe2000001ff00 */
[C---:B----4-:R-:W-:Y:S01]  /*8c10*/  PRMT R5, R104.reuse, 0x7610, R5 ;  /* 0x0000761068057816 */ /* 0x050fe20000000005 */
[----:B------:R3:W-:Y:S01]  /*8c20*/  STS.U16 [R33+0x7880], R0 ;  /* 0x0078800021007388 */ /* 0x0007e20000000400 */
[----:B------:R-:W-:Y:S01]  /*8c30*/  IMAD.SHL.U32 R62, R85, 0x2, RZ ;  /* 0x00000002553e7824 */ /* 0x000fe200078e00ff */
[----:B------:R-:W-:Y:S01]  /*8c40*/  CS2R R78, SRZ ;  /* 0x00000000004e7805 */ /* 0x000fe2000001ff00 */
[----:B-----5:R-:W-:Y:S01]  /*8c50*/  PRMT R4, R104, 0x7632, R4 ;  /* 0x0000763268047816 */ /* 0x020fe20000000004 */
[----:B------:R4:W-:Y:S01]  /*8c60*/  STS.U16 [R25+0x7880], R5 ;  /* 0x0078800519007388 */ /* 0x0009e20000000400 */
[----:B------:R-:W-:-:S02]  /*8c70*/  IMAD.SHL.U32 R61, R84, 0x2, RZ ;  /* 0x00000002543d7824 */ /* 0x000fc400078e00ff */
[----:B------:R-:W-:Y:S01]  /*8c80*/  IMAD.SHL.U32 R60, R87, 0x2, RZ ;  /* 0x00000002573c7824 */ /* 0x000fe200078e00ff */
[----:B------:R5:W-:Y:S01]  /*8c90*/  STS.U16 [R19+0x7880], R4 ;  /* 0x0078800413007388 */ /* 0x000be20000000400 */
[----:B------:R-:W-:Y:S01]  /*8ca0*/  IMAD.SHL.U32 R59, R86, 0x2, RZ ;  /* 0x00000002563b7824 */ /* 0x000fe200078e00ff */
[----:B------:R-:W-:Y:S01]  /*8cb0*/  CS2R R84, SRZ ;  /* 0x0000000000547805 */ /* 0x000fe2000001ff00 */
[----:B------:R-:W-:Y:S01]  /*8cc0*/  CS2R R86, SRZ ;  /* 0x0000000000567805 */ /* 0x000fe2000001ff00 */
[C---:B-1----:R-:W-:Y:S02]  /*8cd0*/  PRMT R3, R103.reuse, 0x7610, R3 ;  /* 0x0000761067037816 */ /* 0x042fe40000000003 */
[----:B--2---:R-:W-:-:S03]  /*8ce0*/  PRMT R2, R103, 0x7632, R2 ;  /* 0x0000763267027816 */ /* 0x004fc60000000002 */
[----:B------:R1:W-:Y:S01]  /*8cf0*/  STS.U16 [R29+0x7880], R3 ;  /* 0x007880031d007388 */ /* 0x0003e20000000400 */
[----:B---3--:R-:W-:-:S03]  /*8d00*/  PRMT R0, R105, 0x7610, R0 ;  /* 0x0000761069007816 */ /* 0x008fc60000000000 */
[----:B------:R2:W-:Y:S01]  /*8d10*/  STS.U16 [R28+0x7880], R2 ;  /* 0x007880021c007388 */ /* 0x0005e20000000400 */
[----:B----4-:R-:W-:-:S03]  /*8d20*/  PRMT R5, R105, 0x7632, R5 ;  /* 0x0000763269057816 */ /* 0x010fc60000000005 */
[----:B------:R3:W-:Y:S01]  /*8d30*/  STS.U16 [R40+0x7880], R0 ;  /* 0x0078800028007388 */ /* 0x0007e20000000400 */
[----:B-----5:R-:W-:-:S03]  /*8d40*/  PRMT R4, R107, 0x7610, R4 ;  /* 0x000076106b047816 */ /* 0x020fc60000000004 */
[----:B------:R4:W-:Y:S04]  /*8d50*/  STS.U16 [R34+0x7880], R5 ;  /* 0x0078800522007388 */ /* 0x0009e80000000400 */
[----:B------:R5:W-:Y:S01]  /*8d60*/  STS.U16 [R36+0x7880], R4 ;  /* 0x0078800424007388 */ /* 0x000be20000000400 */
[----:B-1----:R-:W-:Y:S02]  /*8d70*/  PRMT R3, R107, 0x7632, R3 ;  /* 0x000076326b037816 */ /* 0x002fe40000000003 */
        /* <DEDUP_REMOVED lines=37> */
[----:B------:R-:W-:Y:S04]  /*8fd0*/  STS.U16 [R57+0x7880], R5 ;  /* 0x0078800539007388 */ /* 0x000fe80000000400 */
[----:B------:R4:W-:Y:S01]  /*8fe0*/  STS.U16 [R56+0x7880], R4 ;  /* 0x0078800438007388 */ /* 0x0009e20000000400 */
[----:B-1----:R-:W-:Y:S02]  /*8ff0*/  PRMT R3, R177, 0x7632, R3 ;  /* 0x00007632b1037816 */ /* 0x002fe40000000003 */
[----:B--2---:R-:W-:-:S03]  /*9000*/  PRMT R2, R176, 0x7610, R2 ;  /* 0x00007610b0027816 */ /* 0x004fc60000000002 */
[----:B------:R1:W-:Y:S01]  /*9010*/  STS.U16 [R55+0x7880], R3 ;  /* 0x0078800337007388 */ /* 0x0003e20000000400 */
[----:B---3--:R-:W-:-:S03]  /*9020*/  PRMT R0, R176, 0x7632, R0 ;  /* 0x00007632b0007816 */ /* 0x008fc60000000000 */
[----:B------:R2:W-:Y:S04]  /*9030*/  STS.U16 [R58+0x7880], R2 ;  /* 0x007880023a007388 */ /* 0x0005e80000000400 */
[----:B------:R3:W-:Y:S01]  /*9040*/  STS.U16 [R64+0x7880], R0 ;  /* 0x0078800040007388 */ /* 0x0007e20000000400 */
[C---:B----4-:R-:W-:Y:S02]  /*9050*/  PRMT R4, R179.reuse, 0x7610, R4 ;  /* 0x00007610b3047816 */ /* 0x050fe40000000004 */
[----:B-1----:R-:W-:Y:S02]  /*9060*/  PRMT R3, R179, 0x7632, R3 ;  /* 0x00007632b3037816 */ /* 0x002fe40000000003 */
[C---:B--2---:R-:W-:Y:S02]  /*9070*/  PRMT R2, R178.reuse, 0x7610, R2 ;  /* 0x00007610b2027816 */ /* 0x044fe40000000002 */
[----:B---3--:R-:W-:-:S03]  /*9080*/  PRMT R0, R178, 0x7632, R0 ;  /* 0x00007632b2007816 */ /* 0x008fc60000000000 */
[----:B------:R1:W-:Y:S04]  /*9090*/  STS.U16 [R62+0x7880], R2 ;  /* 0x007880023e007388 */ /* 0x0003e80000000400 */
[----:B------:R2:W-:Y:S04]  /*90a0*/  STS.U16 [R61+0x7880], R0 ;  /* 0x007880003d007388 */ /* 0x0005e80000000400 */
[----:B------:R3:W-:Y:S04]  /*90b0*/  STS.U16 [R60+0x7880], R4 ;  /* 0x007880043c007388 */ /* 0x0007e80000000400 */
[----:B------:R4:W-:Y:S01]  /*90c0*/  STS.U16 [R59+0x7880], R3 ;  /* 0x007880033b007388 */ /* 0x0009e20000000400 */
[----:B-1----:R-:W-:-:S02]  /*90d0*/  F2FP.BF16.PACK_AB R2, R115, R114 ;  /* 0x000000727302723e */ /* 0x002fc400000010ff */
[----:B--2---:R-:W-:-:S04]  /*90e0*/  F2FP.BF16.PACK_AB R0, R113, R112 ;  /* 0x000000707100723e */ /* 0x004fc800000010ff */
[C---:B------:R-:W-:Y:S02]  /*90f0*/  PRMT R5, R0.reuse, 0x7610, R5 ;  /* 0x0000761000057816 */ /* 0x040fe40000000005 */
[----:B---3--:R-:W-:Y:S02]  /*9100*/  PRMT R4, R0, 0x7632, R4 ;  /* 0x0000763200047816 */ /* 0x008fe40000000004 */
[C---:B----4-:R-:W-:Y:S01]  /*9110*/  PRMT R3, R2.reuse, 0x7610, R3 ;  /* 0x0000761002037816 */ /* 0x050fe20000000003 */
[----:B------:R1:W-:Y:S01]  /*9120*/  STS.U16 [R73+0x80], R5 ;  /* 0x0000800549007388 */ /* 0x0003e20000000400 */
[----:B------:R-:W-:Y:S02]  /*9130*/  PRMT R2, R2, 0x7632, R2 ;  /* 0x0000763202027816 */ /* 0x000fe40000000002 */
[----:B------:R-:W-:Y:S01]  /*9140*/  F2FP.BF16.PACK_AB R0, R117, R116 ;  /* 0x000000747500723e */ /* 0x000fe200000010ff */
[----:B------:R2:W-:Y:S04]  /*9150*/  STS.U16 [R24+0x80], R4 ;  /* 0x0000800418007388 */ /* 0x0005e80000000400 */
[----:B------:R-:W-:Y:S04]  /*9160*/  STS.U16 [R23+0x80], R3 ;  /* 0x0000800317007388 */ /* 0x000fe80000000400 */
[----:B------:R3:W-:Y:S04]  /*9170*/  STS.U16 [R22+0x80], R2 ;  /* 0x0000800216007388 */ /* 0x0007e80000000400 */
[----:B------:R4:W-:Y:S01]  /*9180*/  STS.U16 [R21+0x80], R0 ;  /* 0x0000800015007388 */ /* 0x0009e20000000400 */
[----:B-1----:R-:W-:Y:S01]  /*9190*/  CS2R R72, SRZ ;  /* 0x0000000000487805 */ /* 0x002fe2000001ff00 */
[----:B--2---:R-:W-:-:S05]  /*91a0*/  PRMT R4, R0, 0x7632, R4 ;  /* 0x0000763200047816 */ /* 0x004fca0000000004 */
[----:B------:R1:W-:Y:S01]  /*91b0*/  STS.U16 [R20+0x80], R4 ;  /* 0x0000800414007388 */ /* 0x0003e20000000400 */
[----:B---3--:R-:W-:Y:S01]  /*91c0*/  F2FP.BF16.PACK_AB R2, R119, R118 ;  /* 0x000000767702723e */ /* 0x008fe200000010ff */
[----:B------:R-:W-:Y:S01]  /*91d0*/  CS2R R22, SRZ ;  /* 0x0000000000167805 */ /* 0x000fe2000001ff00 */
[----:B----4-:R-:W-:Y:S02]  /*91e0*/  F2FP.BF16.PACK_AB R0, R121, R120 ;  /* 0x000000787900723e */ /* 0x010fe400000010ff */
[C---:B------:R-:W-:Y:S02]  /*91f0*/  PRMT R5, R2.reuse, 0x7610, R5 ;  /* 0x0000761002057816 */ /* 0x040fe40000000005 */
[----:B------:R-:W-:Y:S02]  /*9200*/  PRMT R3, R2, 0x7632, R3 ;  /* 0x0000763202037816 */ /* 0x000fe40000000003 */
[C---:B------:R-:W-:Y:S01]  /*9210*/  PRMT R2, R0.reuse, 0x7632, R2 ;  /* 0x0000763200027816 */ /* 0x040fe20000000002 */
[----:B------:R2:W-:Y:S04]  /*9220*/  STS.U16 [R32+0x80], R5 ;  /* 0x0000800520007388 */ /* 0x0005e80000000400 */
[----:B------:R-:W-:Y:S01]  /*9230*/  STS.U16 [R31+0x80], R3 ;  /* 0x000080031f007388 */ /* 0x000fe20000000400 */
[----:B-1----:R-:W-:Y:S01]  /*9240*/  PRMT R4, R0, 0x7610, R4 ;  /* 0x0000761000047816 */ /* 0x002fe20000000004 */
[----:B------:R-:W-:Y:S01]  /*9250*/  CS2R R20, SRZ ;  /* 0x0000000000147805 */ /* 0x000fe2000001ff00 */
[----:B------:R-:W-:-:S03]  /*9260*/  F2FP.BF16.PACK_AB R0, R123, R122 ;  /* 0x0000007a7b00723e */ /* 0x000fc600000010ff */
[----:B------:R1:W-:Y:S04]  /*9270*/  STS.U16 [R30+0x80], R4 ;  /* 0x000080041e007388 */ /* 0x0003e80000000400 */
[----:B------:R3:W-:Y:S01]  /*9280*/  STS.U16 [R27+0x80], R2 ;  /* 0x000080021b007388 */ /* 0x0007e20000000400 */
[----:B--2---:R-:W-:-:S05]  /*9290*/  PRMT R5, R0, 0x7610, R5 ;  /* 0x0000761000057816 */ /* 0x004fca0000000005 */
[----:B------:R-:W-:Y:S01]  /*92a0*/  STS.U16 [R41+0x80], R5 ;  /* 0x0000800529007388 */ /* 0x000fe20000000400 */
[----:B-1----:R-:W-:Y:S01]  /*92b0*/  PRMT R4, R0, 0x7632, R4 ;  /* 0x0000763200047816 */ /* 0x002fe20000000004 */
[----:B------:R-:W-:Y:S01]  /*92c0*/  CS2R R30, SRZ ;  /* 0x00000000001e7805 */ /* 0x000fe2000001ff00 */
[----:B------:R-:W-:Y:S02]  /*92d0*/  F2FP.BF16.PACK_AB R0, R135, R134 ;  /* 0x000000868700723e */ /* 0x000fe400000010ff */
[----:B---3--:R-:W-:Y:S01]  /*92e0*/  F2FP.BF16.PACK_AB R2, R133, R132 ;  /* 0x000000848502723e */ /* 0x008fe200000010ff */
[----:B------:R1:W-:Y:S03]  /*92f0*/  STS.U16 [R6+0x80], R4 ;  /* 0x0000800406007388 */ /* 0x0003e60000000400 */
[C---:B------:R-:W-:Y:S02]  /*9300*/  PRMT R3, R2.reuse, 0x7610, R3 ;  /* 0x0000761002037816 */ /* 0x040fe40000000003 */
[----:B------:R-:W-:-:S03]  /*9310*/  PRMT R2, R2, 0x7632, R2 ;  /* 0x0000763202027816 */ /* 0x000fc60000000002 */
[----:B------:R-:W-:Y:S04]  /*9320*/  STS.U16 [R8+0x80], R3 ;  /* 0x0000800308007388 */ /* 0x000fe80000000400 */
[----:B------:R2:W-:Y:S04]  /*9330*/  STS.U16 [R7+0x80], R2 ;  /* 0x0000800207007388 */ /* 0x0005e80000000400 */
[----:B------:R3:W-:Y:S01]  /*9340*/  STS.U16 [R9+0x80], R0 ;  /* 0x0000800009007388 */ /* 0x0007e20000000400 */
[----:B-1----:R-:W-:Y:S01]  /*9350*/  PRMT R4, R0, 0x7632, R4 ;  /* 0x0000763200047816 */ /* 0x002fe20000000004 */
[----:B------:R-:W-:-:S04]  /*9360*/  IMAD R6, R94, c[0x0][0x340], RZ ;  /* 0x0000d0005e067a24 */ /* 0x000fc800078e02ff */
[----:B------:R1:W-:Y:S01]  /*9370*/  STS.U16 [R14+0x80], R4 ;  /* 0x000080040e007388 */ /* 0x0003e20000000400 */
[----:B------:R-:W-:Y:S01]  /*9380*/  IMAD R6, R92, c[0x0][0x344], R6 ;  /* 0x0000d1005c067a24 */ /* 0x000fe200078e0206 */
[----:B--2---:R-:W-:Y:S02]  /*9390*/  F2FP.BF16.PACK_AB R2, R129, R128 ;  /* 0x000000808102723e */ /* 0x004fe400000010ff */
[----:B---3--:R-:W-:Y:S02]  /*93a0*/  F2FP.BF16.PACK_AB R0, R131, R130 ;  /* 0x000000828300723e */ /* 0x008fe400000010ff */
[C---:B------:R-:W-:Y:S02]  /*93b0*/  PRMT R5, R2.reuse, 0x7610, R5 ;  /* 0x0000761002057816 */ /* 0x040fe40000000005 */
[----:B------:R-:W-:Y:S02]  /*93c0*/  PRMT R3, R2, 0x7632, R3 ;  /* 0x0000763202037816 */ /* 0x000fe40000000003 */
[C---:B------:R-:W-:Y:S01]  /*93d0*/  PRMT R2, R0.reuse, 0x7632, R2 ;  /* 0x0000763200027816 */ /* 0x040fe20000000002 */
[----:B------:R2:W-:Y:S04]  /*93e0*/  STS.U16 [R11+0x80], R5 ;  /* 0x000080050b007388 */ /* 0x0005e80000000400 */
[----:B------:R-:W-:Y:S01]  /*93f0*/  STS.U16 [R10+0x80], R3 ;  /* 0x000080030a007388 */ /* 0x000fe20000000400 */
[----:B-1----:R-:W-:-:S02]  /*9400*/  PRMT R4, R0, 0x7610, R4 ;  /* 0x0000761000047816 */ /* 0x002fc40000000004 */
[----:B------:R-:W-:-:S03]  /*9410*/  F2FP.BF16.PACK_AB R0, R125, R124 ;  /* 0x0000007c7d00723e */ /* 0x000fc600000010ff */
[----:B------:R1:W-:Y:S04]  /*9420*/  STS.U16 [R13+0x80], R4 ;  /* 0x000080040d007388 */ /* 0x0003e80000000400 */
[----:B------:R3:W-:Y:S01]  /*9430*/  STS.U16 [R12+0x80], R2 ;  /* 0x000080020c007388 */ /* 0x0007e20000000400 */
[----:B--2---:R-:W-:-:S05]  /*9440*/  PRMT R5, R0, 0x7610, R5 ;  /* 0x0000761000057816 */ /* 0x004fca0000000005 */
[----:B------:R2:W-:Y:S01]  /*9450*/  STS.U16 [R26+0x80], R5 ;  /* 0x000080051a007388 */ /* 0x0005e20000000400 */
[----:B-1----:R-:W-:Y:S02]  /*9460*/  PRMT R4, R0, 0x7632, R4 ;  /* 0x0000763200047816 */ /* 0x002fe40000000004 */
[----:B------:R-:W-:Y:S02]  /*9470*/  F2FP.BF16.PACK_AB R0, R137, R136 ;  /* 0x000000888900723e */ /* 0x000fe400000010ff */
[----:B---3--:R-:W-:Y:S01]  /*9480*/  F2FP.BF16.PACK_AB R2, R127, R126 ;  /* 0x0000007e7f02723e */ /* 0x008fe200000010ff */
[----:B------:R1:W-:Y:S01]  /*9490*/  STS.U16 [R15+0x80], R4 ;  /* 0x000080040f007388 */ /* 0x0003e20000000400 */
[----:B------:R-:W-:Y:S02]  /*94a0*/  CS2R R12, SRZ ;  /* 0x00000000000c7805 */ /* 0x000fe4000001ff00 */
[C---:B------:R-:W-:Y:S02]  /*94b0*/  PRMT R3, R2.reuse, 0x7610, R3 ;  /* 0x0000761002037816 */ /* 0x040fe40000000003 */
[----:B------:R-:W-:-:S03]  /*94c0*/  PRMT R2, R2, 0x7632, R2 ;  /* 0x0000763202027816 */ /* 0x000fc60000000002 */
[----:B------:R-:W-:Y:S04]  /*94d0*/  STS.U16 [R17+0x80], R3 ;  /* 0x0000800311007388 */ /* 0x000fe80000000400 */
[----:B------:R3:W-:Y:S01]  /*94e0*/  STS.U16 [R16+0x80], R2 ;  /* 0x0000800210007388 */ /* 0x0007e20000000400 */
[----:B--2---:R-:W-:-:S03]  /*94f0*/  CS2R R26, SRZ ;  /* 0x00000000001a7805 */ /* 0x004fc6000001ff00 */
[----:B------:R2:W-:Y:S01]  /*9500*/  STS.U16 [R18+0x80], R0 ;  /* 0x0000800012007388 */ /* 0x0005e20000000400 */
[----:B-1----:R-:W-:Y:S01]  /*9510*/  PRMT R4, R0, 0x7632, R4 ;  /* 0x0000763200047816 */ /* 0x002fe20000000004 */
[----:B------:R-:W-:-:S04]  /*9520*/  CS2R R14, SRZ ;  /* 0x00000000000e7805 */ /* 0x000fc8000001ff00 */
[----:B------:R1:W-:Y:S01]  /*9530*/  STS.U16 [R33+0x80], R4 ;  /* 0x0000800421007388 */ /* 0x0003e20000000400 */
[----:B---3--:R-:W-:Y:S01]  /*9540*/  F2FP.BF16.PACK_AB R2, R139, R138 ;  /* 0x0000008a8b02723e */ /* 0x008fe200000010ff */
[----:B------:R-:W-:Y:S01]  /*9550*/  CS2R R16, SRZ ;  /* 0x0000000000107805 */ /* 0x000fe2000001ff00 */
[----:B--2---:R-:W-:Y:S02]  /*9560*/  F2FP.BF16.PACK_AB R0, R141, R140 ;  /* 0x0000008c8d00723e */ /* 0x004fe400000010ff */
[C---:B------:R-:W-:Y:S02]  /*9570*/  PRMT R5, R2.reuse, 0x7610, R5 ;  /* 0x0000761002057816 */ /* 0x040fe40000000005 */
[----:B------:R-:W-:Y:S02]  /*9580*/  PRMT R3, R2, 0x7632, R3 ;  /* 0x0000763202037816 */ /* 0x000fe40000000003 */
[C---:B------:R-:W-:Y:S01]  /*9590*/  PRMT R2, R0.reuse, 0x7632, R2 ;  /* 0x0000763200027816 */ /* 0x040fe20000000002 */
[----:B------:R2:W-:Y:S04]  /*95a0*/  STS.U16 [R25+0x80], R5 ;  /* 0x0000800519007388 */ /* 0x0005e80000000400 */
[----:B------:R3:W-:Y:S01]  /*95b0*/  STS.U16 [R19+0x80], R3 ;  /* 0x0000800313007388 */ /* 0x0007e20000000400 */
[----:B-1----:R-:W-:Y:S01]  /*95c0*/  PRMT R4, R0, 0x7610, R4 ;  /* 0x0000761000047816 */ /* 0x002fe20000000004 */
[----:B------:R-:W-:Y:S01]  /*95d0*/  CS2R R32, SRZ ;  /* 0x0000000000207805 */ /* 0x000fe2000001ff00 */
[----:B------:R-:W-:-:S03]  /*95e0*/  F2FP.BF16.PACK_AB R0, R143, R142 ;  /* 0x0000008e8f00723e */ /* 0x000fc600000010ff */
[----:B------:R1:W-:Y:S04]  /*95f0*/  STS.U16 [R29+0x80], R4 ;  /* 0x000080041d007388 */ /* 0x0003e80000000400 */
[----:B------:R4:W-:Y:S01]  /*9600*/  STS.U16 [R28+0x80], R2 ;  /* 0x000080021c007388 */ /* 0x0009e20000000400 */
[----:B--2---:R-:W-:Y:S01]  /*9610*/  PRMT R5, R0, 0x7610, R5 ;  /* 0x0000761000057816 */ /* 0x004fe20000000005 */
[----:B------:R-:W-:Y:S01]  /*9620*/  CS2R R24, SRZ ;  /* 0x0000000000187805 */ /* 0x000fe2000001ff00 */
[----:B---3--:R-:W-:-:S03]  /*9630*/  CS2R R18, SRZ ;  /* 0x0000000000127805 */ /* 0x008fc6000001ff00 */
[----:B------:R2:W-:Y:S01]  /*9640*/  STS.U16 [R40+0x80], R5 ;  /* 0x0000800528007388 */ /* 0x0005e20000000400 */
[----:B-1----:R-:W-:Y:S02]  /*9650*/  PRMT R4, R0, 0x7632, R4 ;  /* 0x0000763200047816 */ /* 0x002fe40000000004 */
[----:B------:R-:W-:Y:S02]  /*9660*/  F2FP.BF16.PACK_AB R0, R147, R146 ;  /* 0x000000929300723e */ /* 0x000fe400000010ff */
[----:B----4-:R-:W-:Y:S01]  /*9670*/  F2FP.BF16.PACK_AB R2, R145, R144 ;  /* 0x000000909102723e */ /* 0x010fe200000010ff */
        /* <DEDUP_REMOVED lines=8> */
[----:B-1----:R-:W-:-:S05]  /*9700*/  PRMT R4, R0, 0x7632, R4 ;  /* 0x0000763200047816 */ /* 0x002fca0000000004 */
[----:B------:R1:W-:Y:S01]  /*9710*/  STS.U16 [R44+0x80], R4 ;  /* 0x000080042c007388 */ /* 0x0003e20000000400 */
[----:B---3--:R-:W-:Y:S01]  /*9720*/  F2FP.BF16.PACK_AB R2, R157, R156 ;  /* 0x0000009c9d02723e */ /* 0x008fe200000010ff */
[----:B------:R-:W-:Y:S01]  /*9730*/  CS2R R34, SRZ ;  /* 0x0000000000227805 */ /* 0x000fe2000001ff00 */
[----:B--2---:R-:W-:Y:S01]  /*9740*/  F2FP.BF16.PACK_AB R0, R159, R158 ;  /* 0x0000009e9f00723e */ /* 0x004fe200000010ff */
[----:B------:R-:W-:Y:S01]  /*9750*/  CS2R R36, SRZ ;  /* 0x0000000000247805 */ /* 0x000fe2000001ff00 */
[C---:B------:R-:W-:Y:S02]  /*9760*/  PRMT R5, R2.reuse, 0x7610, R5 ;  /* 0x0000761002057816 */ /* 0x040fe40000000005 */
[----:B------:R-:W-:Y:S02]  /*9770*/  PRMT R3, R2, 0x7632, R3 ;  /* 0x0000763202037816 */ /* 0x000fe40000000003 */
[C---:B------:R-:W-:Y:S01]  /*9780*/  PRMT R2, R0.reuse, 0x7632, R2 ;  /* 0x0000763200027816 */ /* 0x040fe20000000002 */
[----:B------:R2:W-:Y:S04]  /*9790*/  STS.U16 [R39+0x80], R5 ;  /* 0x0000800527007388 */ /* 0x0005e80000000400 */
[----:B------:R3:W-:Y:S01]  /*97a0*/  STS.U16 [R38+0x80], R3 ;  /* 0x0000800326007388 */ /* 0x0007e20000000400 */
[----:B-1----:R-:W-:-:S02]  /*97b0*/  PRMT R4, R0, 0x7610, R4 ;  /* 0x0000761000047816 */ /* 0x002fc40000000004 */
[----:B------:R-:W-:-:S03]  /*97c0*/  F2FP.BF16.PACK_AB R0, R153, R152 ;  /* 0x000000989900723e */ /* 0x000fc600000010ff */
[----:B------:R1:W-:Y:S04]  /*97d0*/  STS.U16 [R43+0x80], R4 ;  /* 0x000080042b007388 */ /* 0x0003e80000000400 */
[----:B------:R4:W-:Y:S01]  /*97e0*/  STS.U16 [R42+0x80], R2 ;  /* 0x000080022a007388 */ /* 0x0009e20000000400 */
[----:B--2---:R-:W-:Y:S01]  /*97f0*/  PRMT R5, R0, 0x7610, R5 ;  /* 0x0000761000057816 */ /* 0x004fe20000000005 */
[----:B---3--:R-:W-:-:S04]  /*9800*/  CS2R R38, SRZ ;  /* 0x0000000000267805 */ /* 0x008fc8000001ff00 */
        /* <DEDUP_REMOVED lines=8> */
[----:B------:R3:W-:Y:S04]  /*9890*/  STS.U16 [R47+0x80], R3 ;  /* 0x000080032f007388 */ /* 0x0007e80000000400 */
[----:B------:R4:W-:Y:S04]  /*98a0*/  STS.U16 [R46+0x80], R2 ;  /* 0x000080022e007388 */ /* 0x0009e80000000400 */
[----:B------:R5:W-:Y:S04]  /*98b0*/  STS.U16 [R48+0x80], R0 ;  /* 0x0000800030007388 */ /* 0x000be80000000400 */
[----:B--2---:R-:W2:Y:S01]  /*98c0*/  S2R R51, SR_CTAID.Y ;  /* 0x0000000000337919 */ /* 0x004ea20000002600 */
[----:B-1----:R-:W-:Y:S01]  /*98d0*/  CS2R R44, SRZ ;  /* 0x00000000002c7805 */ /* 0x002fe2000001ff00 */
[----:B---3--:R-:W-:-:S02]  /*98e0*/  PRMT R3, R0, 0x7632, R3 ;  /* 0x0000763200037816 */ /* 0x008fc40000000003 */
[----:B----4-:R-:W-:-:S03]  /*98f0*/  F2FP.BF16.PACK_AB R2, R151, R150 ;  /* 0x000000969702723e */ /* 0x010fc600000010ff */
[----:B------:R1:W-:Y:S01]  /*9900*/  STS.U16 [R54+0x80], R3 ;  /* 0x0000800336007388 */ /* 0x0003e20000000400 */
[----:B------:R-:W-:Y:S01]  /*9910*/  CS2R R46, SRZ ;  /* 0x00000000002e7805 */ /* 0x000fe2000001ff00 */
[----:B-----5:R-:W-:Y:S02]  /*9920*/  F2FP.BF16.PACK_AB R0, R161, R160 ;  /* 0x000000a0a100723e */ /* 0x020fe400000010ff */
[C---:B------:R-:W-:Y:S02]  /*9930*/  PRMT R4, R2.reuse, 0x7610, R4 ;  /* 0x0000761002047816 */ /* 0x040fe40000000004 */
[----:B------:R-:W-:Y:S02]  /*9940*/  PRMT R2, R2, 0x7632, R2 ;  /* 0x0000763202027816 */ /* 0x000fe40000000002 */
[----:B--2---:R-:W-:Y:S01]  /*9950*/  SHF.R.S32.HI R93, RZ, 0x1f, R51 ;  /* 0x0000001fff5d7819 */ /* 0x004fe20000011433 */
[----:B------:R2:W-:Y:S01]  /*9960*/  STS.U16 [R50+0x80], R4 ;  /* 0x0000800432007388 */ /* 0x0005e20000000400 */
[----:B------:R-:W-:-:S03]  /*9970*/  IADD3 R48, R88, 0x40, RZ ;  /* 0x0000004058307810 */ /* 0x000fc60007ffe0ff */
[----:B------:R3:W-:Y:S01]  /*9980*/  STS.U16 [R49+0x80], R2 ;  /* 0x0000800231007388 */ /* 0x0007e20000000400 */
[C---:B-1----:R-:W-:Y:S02]  /*9990*/  PRMT R3, R0.reuse, 0x7610, R3 ;  /* 0x0000761000037816 */ /* 0x042fe40000000003 */
[----:B------:R-:W-:-:S03]  /*99a0*/  PRMT R0, R0, 0x7632, R0 ;  /* 0x0000763200007816 */ /* 0x000fc60000000000 */
[----:B------:R1:W-:Y:S04]  /*99b0*/  STS.U16 [R53+0x80], R3 ;  /* 0x0000800335007388 */ /* 0x0003e80000000400 */
[----:B------:R4:W-:Y:S01]  /*99c0*/  STS.U16 [R52+0x80], R0 ;  /* 0x0000800034007388 */ /* 0x0009e20000000400 */
[----:B--2---:R-:W-:Y:S01]  /*99d0*/  IMAD.MOV.U32 R50, RZ, RZ, -0x50 ;  /* 0xffffffb0ff327424 */ /* 0x004fe200078e00ff */
[----:B---3--:R-:W-:Y:S02]  /*99e0*/  F2FP.BF16.PACK_AB R2, R163, R162 ;  /* 0x000000a2a302723e */ /* 0x008fe400000010ff */
[----:B------:R-:W-:Y:S02]  /*99f0*/  IADD3 R49, R88, 0x80, RZ ;  /* 0x0000008058317810 */ /* 0x000fe40007ffe0ff */
[----:B------:R-:W-:-:S02]  /*9a00*/  PRMT R5, R2, 0x7610, R5 ;  /* 0x0000761002057816 */ /* 0x000fc40000000005 */
[----:B------:R-:W-:-:S03]  /*9a10*/  PRMT R4, R2, 0x7632, R4 ;  /* 0x0000763202047816 */ /* 0x000fc60000000004 */
[----:B------:R2:W-:Y:S04]  /*9a20*/  STS.U16 [R63+0x80], R5 ;  /* 0x000080053f007388 */ /* 0x0005e80000000400 */
[----:B------:R-:W-:Y:S01]  /*9a30*/  STS.U16 [R57+0x80], R4 ;  /* 0x0000800439007388 */ /* 0x000fe20000000400 */
[----:B-1----:R-:W-:Y:S02]  /*9a40*/  F2FP.BF16.PACK_AB R3, R167, R166 ;  /* 0x000000a6a703723e */ /* 0x002fe400000010ff */
[----:B----4-:R-:W-:Y:S01]  /*9a50*/  F2FP.BF16.PACK_AB R0, R165, R164 ;  /* 0x000000a4a500723e */ /* 0x010fe200000010ff */
[----:B------:R-:W-:-:S03]  /*9a60*/  CS2R R52, SRZ ;  /* 0x0000000000347805 */ /* 0x000fc6000001ff00 */
[C---:B------:R-:W-:Y:S02]  /*9a70*/  PRMT R2, R0.reuse, 0x7610, R2 ;  /* 0x0000761000027816 */ /* 0x040fe40000000002 */
[----:B------:R-:W-:-:S03]  /*9a80*/  PRMT R0, R0, 0x7632, R0 ;  /* 0x0000763200007816 */ /* 0x000fc60000000000 */
[----:B------:R1:W-:Y:S04]  /*9a90*/  STS.U16 [R56+0x80], R2 ;  /* 0x0000800238007388 */ /* 0x0003e80000000400 */
[----:B------:R3:W-:Y:S01]  /*9aa0*/  STS.U16 [R55+0x80], R0 ;  /* 0x0000800037007388 */ /* 0x0007e20000000400 */
[----:B--2---:R-:W-:-:S03]  /*9ab0*/  PRMT R5, R3, 0x7632, R5 ;  /* 0x0000763203057816 */ /* 0x004fc60000000005 */
[----:B------:R2:W-:Y:S04]  /*9ac0*/  STS.U16 [R58+0x80], R3 ;  /* 0x000080033a007388 */ /* 0x0005e80000000400 */
[----:B------:R4:W-:Y:S01]  /*9ad0*/  STS.U16 [R64+0x80], R5 ;  /* 0x0000800540007388 */ /* 0x0009e20000000400 */
[----:B-1----:R-:W-:Y:S01]  /*9ae0*/  F2FP.BF16.PACK_AB R2, R169, R168 ;  /* 0x000000a8a902723e */ /* 0x002fe200000010ff */
[----:B------:R-:W-:-:S03]  /*9af0*/  CS2R R56, SRZ ;  /* 0x0000000000387805 */ /* 0x000fc6000001ff00 */
[C---:B------:R-:W-:Y:S01]  /*9b00*/  PRMT R4, R2.reuse, 0x7610, R4 ;  /* 0x0000761002047816 */ /* 0x040fe20000000004 */
[----:B---3--:R-:W-:Y:S01]  /*9b10*/  CS2R R54, SRZ ;  /* 0x0000000000367805 */ /* 0x008fe2000001ff00 */
[----:B------:R-:W-:Y:S02]  /*9b20*/  F2FP.BF16.PACK_AB R0, R171, R170 ;  /* 0x000000aaab00723e */ /* 0x000fe400000010ff */
[----:B--2---:R-:W-:Y:S01]  /*9b30*/  PRMT R3, R2, 0x7632, R3 ;  /* 0x0000763202037816 */ /* 0x004fe20000000003 */
[----:B------:R1:W-:Y:S01]  /*9b40*/  STS.U16 [R62+0x80], R4 ;  /* 0x000080043e007388 */ /* 0x0003e20000000400 */
[C---:B------:R-:W-:Y:S02]  /*9b50*/  PRMT R2, R0.reuse, 0x7610, R2 ;  /* 0x0000761000027816 */ /* 0x040fe40000000002 */
[----:B------:R-:W-:Y:S01]  /*9b60*/  PRMT R0, R0, 0x7632, R0 ;  /* 0x0000763200007816 */ /* 0x000fe20000000000 */
[----:B------:R-:W-:Y:S01]  /*9b70*/  STS.U16 [R61+0x80], R3 ;  /* 0x000080033d007388 */ /* 0x000fe20000000400 */
[----:B----4-:R-:W-:-:S03]  /*9b80*/  CS2R R64, SRZ ;  /* 0x0000000000407805 */ /* 0x010fc6000001ff00 */
[----:B------:R2:W-:Y:S04]  /*9b90*/  STS.U16 [R60+0x80], R2 ;  /* 0x000080023c007388 */ /* 0x0005e80000000400 */
[----:B------:R3:W-:Y:S04]  /*9ba0*/  STS.U16 [R59+0x80], R0 ;  /* 0x000080003b007388 */ /* 0x0007e80000000400 */
[----:B-1----:R-:W1:Y:S01]  /*9bb0*/  S2R R4, SR_CTAID.X ;  /* 0x0000000000047919 */ /* 0x002e620000002500 */
[----:B------:R-:W-:Y:S01]  /*9bc0*/  CS2R R62, SRZ ;  /* 0x00000000003e7805 */ /* 0x000fe2000001ff00 */
[----:B--2---:R-:W-:Y:S01]  /*9bd0*/  CS2R R60, SRZ ;  /* 0x00000000003c7805 */ /* 0x004fe2000001ff00 */
[----:B------:R-:W-:Y:S01]  /*9be0*/  IMAD.WIDE.U32 R2, R51, c[0x0][0x338], R88 ;  /* 0x0000ce0033027a25 */ /* 0x000fe200078e0058 */
[----:B---3--:R-:W-:-:S03]  /*9bf0*/  CS2R R58, SRZ ;  /* 0x00000000003a7805 */ /* 0x008fc6000001ff00 */
[----:B------:R-:W-:Y:S01]  /*9c00*/  IMAD.SHL.U32 R0, R180, 0x2, RZ ;  /* 0x00000002b4007824 */ /* 0x000fe200078e00ff */
[----:B------:R-:W-:Y:S01]  /*9c10*/  BAR.SYNC.DEFER_BLOCKING 0x1, 0x100 ;  /* 0x0044000000007b1d */ /* 0x000fe20000010000 */
[----:B-1----:R-:W-:-:S05]  /*9c20*/  IMAD R50, R4, R50, c[0x0][0x2f0] ;  /* 0x0000bc0004327624 */ /* 0x002fca00078e0232 */
[----:B------:R-:W-:-:S04]  /*9c30*/  IMNMX R50, R50, 0x50, PT ;  /* 0x0000005032327817 */ /* 0x000fc80003800200 */
[----:B------:R-:W-:Y:S01]  /*9c40*/  ISETP.GE.AND P6, PT, R90, R50, PT ;  /* 0x000000325a00720c */ /* 0x000fe20003fc6270 */
[----:B------:R-:W1:Y:S04]  /*9c50*/  @!P2 LDS.128 R12, [R0+0x7880] ;  /* 0x00788000000ca984 */ /* 0x000e680000000c00 */
[----:B------:R-:W2:Y:S04]  /*9c60*/  @!P2 LDS.128 R16, [R0+0xa080] ;  /* 0x00a080000010a984 */ /* 0x000ea80000000c00 */
[----:B------:R-:W3:Y:S04]  /*9c70*/  @!P2 LDS.128 R20, [R0+0xc880] ;  /* 0x00c880000014a984 */ /* 0x000ee80000000c00 */
[----:B------:R-:W4:Y:S04]  /*9c80*/  @!P1 LDS.128 R24, [R0+0x8880] ;  /* 0x0088800000189984 */ /* 0x000f280000000c00 */
[----:B------:R-:W5:Y:S04]  /*9c90*/  @!P1 LDS.128 R28, [R0+0xb080] ;  /* 0x00b08000001c9984 */ /* 0x000f680000000c00 */
[----:B------:R-:W1:Y:S04]  /*9ca0*/  @!P1 LDS.128 R32, [R0+0xd880] ;  /* 0x00d8800000209984 */ /* 0x000e680000000c00 */
        /* <DEDUP_REMOVED lines=11> */
[----:B------:R2:W1:Y:S02]  /*9d60*/  @!P0 LDS.128 R84, [R0+0x7080] ;  /* 0x0070800000548984 */ /* 0x0004640000000c00 */
[----:B--2---:R-:W-:-:S04]  /*9d70*/  IMAD R0, R93, c[0x0][0x338], RZ ;  /* 0x0000ce005d007a24 */ /* 0x004fc800078e02ff */
[----:B------:R-:W-:-:S04]  /*9d80*/  IMAD R0, R51, c[0x0][0x33c], R0 ;  /* 0x0000cf0033007a24 */ /* 0x000fc800078e0200 */
[----:B------:R-:W-:-:S04]  /*9d90*/  IMAD.IADD R3, R3, 0x1, R0 ;  /* 0x0000000103037824 */ /* 0x000fc800078e0200 */
[----:B------:R-:W-:-:S04]  /*9da0*/  IMAD.WIDE.U32 R10, R92, c[0x0][0x340], R2 ;  /* 0x0000d0005c0a7a25 */ /* 0x000fc800078e0002 */
[----:B------:R-:W-:-:S04]  /*9db0*/  IMAD.WIDE R2, R4, 0x50, R90 ;  /* 0x0000005004027825 */ /* 0x000fc800078e025a */
[----:B------:R-:W-:Y:S01]  /*9dc0*/  IMAD.IADD R7, R11, 0x1, R6 ;  /* 0x000000010b077824 */ /* 0x000fe200078e0206 */
[----:B------:R-:W-:Y:S05]  /*9dd0*/  @P6 BRA `(.L_x_845) ;  /* 0x000000d000006947 */ /* 0x000fea0003800000 */
[----:B-1-345:R-:W-:Y:S01]  /*9de0*/  IMAD R0, R3, c[0x0][0x330], RZ ;  /* 0x0000cc0003007a24 */ /* 0x03afe200078e02ff */
        /* <DEDUP_REMOVED lines=12> */
.L_x_845:
[----:B-1-345:R-:W-:Y:S05]  /*9eb0*/  BSYNC B0 ;  /* 0x0000000000007941 */ /* 0x03afea0003800000 */
.L_x_844:
[----:B------:R-:W-:Y:S01]  /*9ec0*/  IADD3 R0, R90, 0x20, RZ ;  /* 0x000000205a007810 */ /* 0x000fe20007ffe0ff */
[----:B------:R-:W-:Y:S03]  /*9ed0*/  BSSY B0, `(.L_x_846) ;  /* 0x0000013000007945 */ /* 0x000fe60003800000 */
[----:B------:R-:W-:-:S13]  /*9ee0*/  ISETP.GE.AND P5, PT, R0, R50, PT ;  /* 0x000000320000720c */ /* 0x000fda0003fa6270 */
[----:B------:R-:W-:Y:S05]  /*9ef0*/  @P5 BRA `(.L_x_847) ;  /* 0x0000010000005947 */ /* 0x000fea0003800000 */
[----:B------:R-:W-:Y:S02]  /*9f00*/  IADD3 R0, P0, R2, 0x20, RZ ;  /* 0x0000002002007810 */ /* 0x000fe40007f1e0ff */
[----:B------:R-:W-:Y:S02]  /*9f10*/  MOV R5, R7 ;  /* 0x0000000700057202 */ /* 0x000fe40000000f00 */
        /* <DEDUP_REMOVED lines=11> */
[----:B------:R1:W-:Y:S04]  /*9fd0*/  @!P2 STG.E.128 [R4.64], R24 ;  /* 0x000000180400a986 */ /* 0x0003e8000c101d12 */
[----:B------:R1:W-:Y:S04]  /*9fe0*/  @!P1 STG.E.128 [R4.64+0x80], R28 ;  /* 0x0000801c04009986 */ /* 0x0003e8000c101d12 */
[----:B------:R1:W-:Y:S02]  /*9ff0*/  @!P0 STG.E.128 [R4.64+0x100], R32 ;  /* 0x0001002004008986 */ /* 0x0003e4000c101d12 */
.L_x_847:
[----:B------:R-:W-:Y:S05]  /*a000*/  BSYNC B0 ;  /* 0x0000000000007941 */ /* 0x000fea0003800000 */
.L_x_846:
[----:B------:R-:W-:Y:S01]  /*a010*/  IADD3 R0, R90, 0x40, RZ ;  /* 0x000000405a007810 */ /* 0x000fe20007ffe0ff */
[----:B------:R-:W-:Y:S03]  /*a020*/  BSSY B0, `(.L_x_848) ;  /* 0x0000012000007945 */ /* 0x000fe60003800000 */
[----:B------:R-:W-:-:S13]  /*a030*/  ISETP.GE.AND P4, PT, R0, R50, PT ;  /* 0x000000320000720c */ /* 0x000fda0003f86270 */
[----:B------:R-:W-:Y:S05]  /*a040*/  @P4 BRA `(.L_x_849) ;  /* 0x000000f000004947 */ /* 0x000fea0003800000 */
[----:B------:R-:W-:Y:S01]  /*a050*/  IADD3 R0, P0, R2, 0x40, RZ ;  /* 0x0000004002007810 */ /* 0x000fe20007f1e0ff */
[----:B------:R-:W-:Y:S01]  /*a060*/  IMAD.MOV.U32 R6, RZ, RZ, R10 ;  /* 0x000000ffff067224 */ /* 0x000fe200078e000a */
[----:B------:R-:W-:Y:S02]  /*a070*/  ISETP.GE.AND P2, PT, R88, c[0x0][0x324], PT ;  /* 0x0000c90058007a0c */ /* 0x000fe40003f46270 */
[----:B------:R-:W-:Y:S01]  /*a080*/  ISETP.GE.AND P1, PT, R48, c[0x0][0x324], PT ;  /* 0x0000c90030007a0c */ /* 0x000fe20003f26270 */
[----:B-1----:R-:W-:Y:S01]  /*a090*/  IMAD.X R4, RZ, RZ, R3, P0 ;  /* 0x000000ffff047224 */ /* 0x002fe200000e0603 */
[----:B------:R-:W-:Y:S01]  /*a0a0*/  ISETP.GE.AND P0, PT, R49, c[0x0][0x324], PT ;  /* 0x0000c90031007a0c */ /* 0x000fe20003f06270 */
[----:B------:R-:W-:-:S04]  /*a0b0*/  IMAD.WIDE.U32 R6, R0, c[0x0][0x330], R6 ;  /* 0x0000cc0000067a25 */ /* 0x000fc800078e0006 */
        /* <DEDUP_REMOVED lines=8> */
.L_x_849:
[----:B------:R-:W-:Y:S05]  /*a140*/  BSYNC B0 ;  /* 0x0000000000007941 */ /* 0x000fea0003800000 */
.L_x_848:
        /* <DEDUP_REMOVED lines=23> */
.L_x_851:
[----:B------:R-:W-:Y:S05]  /*a2c0*/  BSYNC B0 ;  /* 0x0000000000007941 */ /* 0x000fea0003800000 */
.L_x_850:
        /* <DEDUP_REMOVED lines=18> */
.L_x_853:
[----:B------:R-:W-:Y:S05]  /*a3f0*/  BSYNC B0 ;  /* 0x0000000000007941 */ /* 0x000fea0003800000 */
.L_x_852:
[----:B------:R-:W-:Y:S05]  /*a400*/  @P4 EXIT ;  /* 0x000000000000494d */ /* 0x000fea0003800000 */
[----:B------:R-:W-:Y:S02]  /*a410*/  IADD3 R0, P0, R2, 0x40, RZ ;  /* 0x0000004002007810 */ /* 0x000fe40007f1e0ff */
[----:B------:R-:W-:-:S03]  /*a420*/  ISETP.GE.AND P1, PT, R88, c[0x0][0x2f4], PT ;  /* 0x0000bd0058007a0c */ /* 0x000fc60003f26270 */
[----:B------:R-:W-:Y:S01]  /*a430*/  IMAD.X R2, RZ, RZ, R3, P0 ;  /* 0x000000ffff027224 */ /* 0x000fe200000e0603 */
[----:B------:R-:W-:Y:S02]  /*a440*/  MOV R3, R7 ;  /* 0x0000000700037202 */ /* 0x000fe40000000f00 */
[----:B------:R-:W-:Y:S01]  /*a450*/  ISETP.GE.AND P0, PT, R48, c[0x0][0x2f4], PT ;  /* 0x0000bd0030007a0c */ /* 0x000fe20003f06270 */
[----:B------:R-:W-:Y:S02]  /*a460*/  IMAD R6, R2, c[0x0][0x300], RZ ;  /* 0x0000c00002067a24 */ /* 0x000fe400078e02ff */
[----:B------:R-:W-:-:S04]  /*a470*/  IMAD.MOV.U32 R2, RZ, RZ, R10 ;  /* 0x000000ffff027224 */ /* 0x000fc800078e000a */
[----:B-1----:R-:W-:-:S04]  /*a480*/  IMAD.WIDE.U32 R4, R0, c[0x0][0x300], R2 ;  /* 0x0000c00000047a25 */ /* 0x002fc800078e0002 */
[----:B------:R-:W-:Y:S01]  /*a490*/  IMAD R0, R0, c[0x0][0x304], R6 ;  /* 0x0000c10000007a24 */ /* 0x000fe200078e0206 */
[----:B------:R-:W-:-:S03]  /*a4a0*/  LEA R2, P2, R4, c[0x0][0x2e8], 0x1 ;  /* 0x0000ba0004027a11 */ /* 0x000fc600078408ff */
        /* <DEDUP_REMOVED lines=8> */
.L_x_843:
[----:B------:R-:W1:Y:S01]  /*a530*/  S2R R19, SR_CTAID.Y ;  /* 0x0000000000137919 */ /* 0x000e620000002600 */
[----:B------:R-:W-:Y:S01]  /*a540*/  SHF.R.S32.HI R0, RZ, 0x1f, R230 ;  /* 0x0000001fff007819 */ /* 0x000fe200000114e6 */
[----:B------:R-:W-:Y:S01]  /*a550*/  BSSY B0, `(.L_x_854) ;  /* 0x0000028000007945 */ /* 0x000fe20003800000 */
[----:B------:R-:W-:Y:S01]  /*a560*/  MOV R18, 0xffffffb0 ;  /* 0xffffffb000127802 */ /* 0x000fe20000000f00 */
[----:B------:R-:W2:Y:S01]  /*a570*/  S2R R4, SR_CTAID.X ;  /* 0x0000000000047919 */ /* 0x000ea20000002500 */
[----:B------:R-:W-:-:S03]  /*a580*/  LEA.HI R8, R0, R230, RZ, 0x3 ;  /* 0x000000e600087211 */ /* 0x000fc600078f18ff */
[----:B------:R-:W3:Y:S01]  /*a590*/  S2R R20, SR_CTAID.Z ;  /* 0x0000000000147919 */ /* 0x000ee20000002700 */
[----:B------:R-:W-:Y:S02]  /*a5a0*/  LOP3.LUT R0, R8, 0x1ffffff8, RZ, 0xc0, !PT ;  /* 0x1ffffff808007812 */ /* 0x000fe400078ec0ff */
[----:B------:R-:W-:-:S03]  /*a5b0*/  SHF.R.S32.HI R8, RZ, 0x3, R8 ;  /* 0x00000003ff087819 */ /* 0x000fc60000011408 */
[----:B------:R-:W-:Y:S01]  /*a5c0*/  IMAD.IADD R0, R230, 0x1, -R0 ;  /* 0x00000001e6007824 */ /* 0x000fe200078e0a00 */
[----:B------:R-:W-:-:S03]  /*a5d0*/  SHF.R.S32.HI R9, RZ, 0x1f, R8 ;  /* 0x0000001fff097819 */ /* 0x000fc60000011408 */
[----:B------:R-:W-:-:S05]  /*a5e0*/  IMAD.SHL.U32 R10, R0, 0x8, RZ ;  /* 0x00000008000a7824 */ /* 0x000fca00078e00ff */
[----:B------:R-:W-:Y:S02]  /*a5f0*/  SHF.R.S32.HI R11, RZ, 0x1f, R10 ;  /* 0x0000001fff0b7819 */ /* 0x000fe4000001140a */
[----:B-1----:R-:W-:Y:S02]  /*a600*/  SHF.R.S32.HI R21, RZ, 0x1f, R19 ;  /* 0x0000001fff157819 */ /* 0x002fe40000011413 */
[----:B------:R-:W-:Y:S01]  /*a610*/  IADD3 R16, R10, 0x40, RZ ;  /* 0x000000400a107810 */ /* 0x000fe20007ffe0ff */
[----:B--2---:R-:W-:Y:S01]  /*a620*/  IMAD R18, R4, R18, c[0x0][0x2f0] ;  /* 0x0000bc0004127624 */ /* 0x004fe200078e0212 */
[----:B------:R-:W-:Y:S01]  /*a630*/  IADD3 R17, R10, 0x80, RZ ;  /* 0x000000800a117810 */ /* 0x000fe20007ffe0ff */
[----:B------:R-:W-:Y:S01]  /*a640*/  IMAD R0, R21, c[0x0][0x308], RZ ;  /* 0x0000c20015007a24 */ /* 0x000fe200078e02ff */
[----:B---3--:R-:W-:Y:S01]  /*a650*/  SHF.R.S32.HI R22, RZ, 0x1f, R20 ;  /* 0x0000001fff167819 */ /* 0x008fe20000011414 */
[----:B------:R-:W-:Y:S01]  /*a660*/  IMAD.WIDE.U32 R2, R19, c[0x0][0x308], R10 ;  /* 0x0000c20013027a25 */ /* 0x000fe200078e000a */
[----:B------:R-:W-:-:S03]  /*a670*/  ISETP.GE.AND P6, PT, R8, R18, PT ;  /* 0x000000120800720c */ /* 0x000fc60003fc6270 */
[----:B------:R-:W-:Y:S02]  /*a680*/  IMAD R0, R19, c[0x0][0x30c], R0 ;  /* 0x0000c30013007a24 */ /* 0x000fe400078e0200 */
[----:B------:R-:W-:Y:S02]  /*a690*/  IMAD R6, R22, c[0x0][0x310], RZ ;  /* 0x0000c40016067a24 */ /* 0x000fe400078e02ff */
[----:B------:R-:W-:Y:S02]  /*a6a0*/  IMAD.IADD R3, R3, 0x1, R0 ;  /* 0x0000000103037824 */ /* 0x000fe400078e0200 */
[C---:B------:R-:W-:Y:S02]  /*a6b0*/  IMAD R6, R20.reuse, c[0x0][0x314], R6 ;  /* 0x0000c50014067a24 */ /* 0x040fe400078e0206 */
[----:B------:R-:W-:-:S04]  /*a6c0*/  IMAD.WIDE.U32 R14, R20, c[0x0][0x310], R2 ;  /* 0x0000c400140e7a25 */ /* 0x000fc800078e0002 */
[----:B------:R-:W-:Y:S01]  /*a6d0*/  IMAD.WIDE R2, R4, 0x50, R8 ;  /* 0x0000005004027825 */ /* 0x000fe200078e0208 */
        /* <DEDUP_REMOVED lines=15> */
.L_x_855:
[----:B------:R-:W-:Y:S05]  /*a7d0*/  BSYNC B0 ;  /* 0x0000000000007941 */ /* 0x000fea0003800000 */
.L_x_854:
        /* <DEDUP_REMOVED lines=8> */
[----:B-1----:R-:W-:Y:S01]  /*a860*/  IMAD.X R4, RZ, RZ, R3, P0 ;  /* 0x000000ffff047224 */ /* 0x002fe200000e0603 */
        /* <DEDUP_REMOVED lines=11> */
.L_x_857:
[----:B------:R-:W-:Y:S05]  /*a920*/  BSYNC B0 ;  /* 0x0000000000007941 */ /* 0x000fea0003800000 */
.L_x_856:
        /* <DEDUP_REMOVED lines=19> */
.L_x_859:
[----:B------:R-:W-:Y:S05]  /*aa60*/  BSYNC B0 ;  /* 0x0000000000007941 */ /* 0x000fea0003800000 */
.L_x_858:
        /* <DEDUP_REMOVED lines=23> */
.L_x_861:
[----:B------:R-:W-:Y:S05]  /*abe0*/  BSYNC B0 ;  /* 0x0000000000007941 */ /* 0x000fea0003800000 */
.L_x_860:
[----:B------:R-:W-:Y:S01]  /*abf0*/  BSSY B0, `(.L_x_862) ;  /* 0x0000012000007945 */ /* 0x000fe20003800000 */
[----:B------:R-:W-:Y:S05]  /*ac00*/  @P5 BRA `(.L_x_863) ;  /* 0x0000010000005947 */ /* 0x000fea0003800000 */
[----:B------:R-:W-:Y:S01]  /*ac10*/  IADD3 R0, P0, R2, 0x20, RZ ;  /* 0x0000002002007810 */ /* 0x000fe20007f1e0ff */
[----:B------:R-:W-:Y:S01]  /*ac20*/  IMAD.MOV.U32 R8, RZ, RZ, R12 ;  /* 0x000000ffff087224 */ /* 0x000fe200078e000c */
[----:B------:R-:W-:-:S02]  /*ac30*/  MOV R9, R7 ;  /* 0x0000000700097202 */ /* 0x000fc40000000f00 */
        /* <DEDUP_REMOVED lines=13> */
.L_x_863:
[----:B------:R-:W-:Y:S05]  /*ad10*/  BSYNC B0 ;  /* 0x0000000000007941 */ /* 0x000fea0003800000 */
.L_x_862:
        /* <DEDUP_REMOVED lines=19> */
.L_x_864:
        /* <DEDUP_REMOVED lines=11> */
.L_x_1411:


//--------------------- .text._ZN7cutlass13device_kernelIN5flash19enable_sm80_to_sm89INS1_16FlashAttnBwdSm80INS1_25CollectiveMainloopBwdSm80ILi2ELi1EN4cute5tupleIJNS5_1CILi64EEENS7_ILi80EEENS7_ILi192EEEEEENS_10bfloat16_tEfNS_4arch4Sm80ELb0ELb1ELb1ELb0ELb1ELb0ELb1ELb0ELi2ELi4ELi2ELi2ELb0EEENS1_21CollectiveEpilogueBwdISB_SC_SE_Li256ELb0ELb1ELi4EEENS1_19SingleTileSchedulerILb0ELb0ELb0ELi80EEEEEEEEEvNT_6ParamsE --------------------------
	.section	.text._ZN7cutlass13device_kernelIN5flash19enable_sm80_to_sm89INS1_16FlashAttnBwdSm80INS1_25CollectiveMainloopBwdSm80ILi2ELi1EN4cute5tupleIJNS5_1CILi64EEENS7_ILi80EEENS7_ILi192EEEEEENS_10bfloat16_tEfNS_4arch4Sm80ELb0ELb1ELb1ELb0ELb1ELb0ELb1ELb0ELi2ELi4ELi2ELi2ELb0EEENS1_21CollectiveEpilogueBwdISB_SC_SE_Li256ELb0ELb1ELi4EEENS1_19SingleTileSchedulerILb0ELb0ELb0ELi80EEEEEEEEEvNT_6ParamsE,"ax",@progbits
	.sectioninfo	@"SHI_REGISTERS=255"
	.align	128
.text._ZN7cutlass13device_kernelIN5flash19enable_sm80_to_sm89INS1_16FlashAttnBwdSm80INS1_25CollectiveMainloopBwdSm80ILi2ELi1EN4cute5tupleIJNS5_1CILi64EEENS7_ILi80EEENS7_ILi192EEEEEENS_10bfloat16_tEfNS_4arch4Sm80ELb0ELb1ELb1ELb0ELb1ELb0ELb1ELb0ELi2ELi4ELi2ELi2ELb0EEENS1_21CollectiveEpilogueBwdISB_SC_SE_Li256ELb0ELb1ELi4EEENS1_19SingleTileSchedulerILb0ELb0ELb0ELi80EEEEEEEEEvNT_6ParamsE:
        .type           _ZN7cutlass13device_kernelIN5flash19enable_sm80_to_sm89INS1_16FlashAttnBwdSm80INS1_25CollectiveMainloopBwdSm80ILi2ELi1EN4cute5tupleIJNS5_1CILi64EEENS7_ILi80EEENS7_ILi192EEEEEENS_10bfloat16_tEfNS_4arch4Sm80ELb0ELb1ELb1ELb0ELb1ELb0ELb1ELb0ELi2ELi4ELi2ELi2ELb0EEENS1_21CollectiveEpilogueBwdISB_SC_SE_Li256ELb0ELb1ELi4EEENS1_19SingleTileSchedulerILb0ELb0ELb0ELi80EEEEEEEEEvNT_6ParamsE,@function
        .size           _ZN7cutlass13device_kernelIN5flash19enable_sm80_to_sm89INS1_16FlashAttnBwdSm80INS1_25CollectiveMainloopBwdSm80ILi2ELi1EN4cute5tupleIJNS5_1CILi64EEENS7_ILi80EEENS7_ILi192EEEEEENS_10bfloat16_tEfNS_4arch4Sm80ELb0ELb1ELb1ELb0ELb1ELb0ELb1ELb0ELi2ELi4ELi2ELi2ELb0EEENS1_21CollectiveEpilogueBwdISB_SC_SE_Li256ELb0ELb1ELi4EEENS1_19SingleTileSchedulerILb0ELb0ELb0ELi80EEEEEEEEEvNT_6ParamsE,(.L_x_1412 - _ZN7cutlass13device_kernelIN5flash19enable_sm80_to_sm89INS1_16FlashAttnBwdSm80INS1_25CollectiveMainloopBwdSm80ILi2ELi1EN4cute5tupleIJNS5_1CILi64EEENS7_ILi80EEENS7_ILi192EEEEEENS_10bfloat16_tEfNS_4arch4Sm80ELb0ELb1ELb1ELb0ELb1ELb0ELb1ELb0ELi2ELi4ELi2ELi2ELb0EEENS1_21CollectiveEpilogueBwdISB_SC_SE_Li256ELb0ELb1ELi4EEENS1_19SingleTileSchedulerILb0ELb0ELb0ELi80EEEEEEEEEvNT_6ParamsE)
        .other          _ZN7cutlass13device_kernelIN5flash19enable_sm80_to_sm89INS1_16FlashAttnBwdSm80INS1_25CollectiveMainloopBwdSm80ILi2ELi1EN4cute5tupleIJNS5_1CILi64EEENS7_ILi80EEENS7_ILi192EEEEEENS_10bfloat16_tEfNS_4arch4Sm80ELb0ELb1ELb1ELb0ELb1ELb0ELb1ELb0ELi2ELi4ELi2ELi2ELb0EEENS1_21CollectiveEpilogueBwdISB_SC_SE_Li256ELb0ELb1ELi4EEENS1_19SingleTileSchedulerILb0ELb0ELb0ELi80EEEEEEEEEvNT_6ParamsE,@"STO_CUDA_ENTRY STV_DEFAULT"
_ZN7cutlass13device_kernelIN5flash19enable_sm80_to_sm89INS1_16FlashAttnBwdSm80INS1_25CollectiveMainloopBwdSm80ILi2ELi1EN4cute5tupleIJNS5_1CILi64EEENS7_ILi80EEENS7_ILi192EEEEEENS_10bfloat16_tEfNS_4arch4Sm80ELb0ELb1ELb1ELb0ELb1ELb0ELb1ELb0ELi2ELi4ELi2ELi2ELb0EEENS1_21CollectiveEpilogueBwdISB_SC_SE_Li256ELb0ELb1ELi4EEENS1_19SingleTileSchedulerILb0ELb0ELb0ELi80EEEEEEEEEvNT_6ParamsE:
        /* <DEDUP_REMOVED lines=25> */
.L_x_865:
        /* <DEDUP_REMOVED lines=564> */
.L_x_877:
        /* <DEDUP_REMOVED lines=213> */
.L_x_869:
[----:B------:R-:W-:Y:S11]  /*3220*/  ISETP.NE.AND P0, PT, R249, c[0x0][0x2a8], PT ;  /* 0x0000aa00f9007a0c */ /* 0x000ff60003f05270 */
[----:B------:R-:W-:Y:S02]  /*3230*/  @!UPT UIADD3 URZ, URZ, URZ, URZ ;  /* 0x0000003f3f3ff290 */ /* 0x000fe4000fffe03f */
[----:B------:R-:W-:Y:S05]  /*3240*/  @P0 IMAD.HI.U32 R4, R3, c[0x0][0x2ac], RZ ;  /* 0x0000ab0003040a27 */ /* 0x000fea00078e00ff */
[----:B------:R-:W-:Y:S02]  /*3250*/  @P0 SHF.R.U32.HI R3, RZ, c[0x0][0x2b0], R4 ;  /* 0x0000ac00ff030a19 */ /* 0x000fe40000011604 */
.L_x_870:
[----:B------:R-:W-:Y:S05]  /*3260*/  BSYNC B0 ;  /* 0x0000000000007941 */ /* 0x000fea0003800000 */
.L_x_868:
[C-C-:B------:R-:W-:Y:S01]  /*3270*/  IADD3 R4, R2.reuse, c[0x0][0x2a4], R228.reuse ;  /* 0x0000a90002047a10 */ /* 0x140fe20007ffe0e4 */
[----:B------:R-:W-:Y:S01]  /*3280*/  IMAD R3, R3, c[0x0][0x2a8], R235 ;  /* 0x0000aa0003037a24 */ /* 0x000fe200078e02eb */
[----:B------:R-:W-:Y:S02]  /*3290*/  IADD3 R109, R2, UR10, R228 ;  /* 0x0000000a026d7c10 */ /* 0x000fe4000fffe0e4 */
[----:B------:R-:W-:Y:S02]  /*32a0*/  IMNMX R4, R229, R4, PT ;  /* 0x00000004e5047217 */ /* 0x000fe40003800200 */
[----:B------:R-:W-:Y:S02]  /*32b0*/  IADD3 R110, R3, c[0x0][0x2a8], RZ ;  /* 0x0000aa00036e7a10 */ /* 0x000fe40007ffe0ff */
[----:B------:R-:W-:Y:S02]  /*32c0*/  IMNMX R109, R109, R3, !PT ;  /* 0x000000036d6d7217 */ /* 0x000fe40007800200 */
[----:B------:R-:W-:Y:S02]  /*32d0*/  IMNMX R110, R4, R110, PT ;  /* 0x0000006e046e7217 */ /* 0x000fe40003800200 */
.L_x_867:
        /* <DEDUP_REMOVED lines=17> */
.L_x_873:
[----:B------:R-:W-:Y:S11]  /*33f0*/  ISETP.NE.AND P0, PT, R249, c[0x0][0x2a8], PT ;  /* 0x0000aa00f9007a0c */ /* 0x000ff60003f05270 */
[----:B------:R-:W-:Y:S02]  /*3400*/  @!UPT UIADD3 URZ, URZ, URZ, URZ ;  /* 0x0000003f3f3ff290 */ /* 0x000fe4000fffe03f */
[----:B------:R-:W-:Y:S05]  /*3410*/  @P0 IMAD.HI.U32 R3, R2, c[0x0][0x2ac], RZ ;  /* 0x0000ab0002030a27 */ /* 0x000fea00078e00ff */
[----:B------:R-:W-:Y:S02]  /*3420*/  @P0 SHF.R.U32.HI R2, RZ, c[0x0][0x2b0], R3 ;  /* 0x0000ac00ff020a19 */ /* 0x000fe40000011603 */
.L_x_874:
[----:B------:R-:W-:Y:S05]  /*3430*/  BSYNC B0 ;  /* 0x0000000000007941 */ /* 0x000fea0003800000 */
.L_x_872:
[----:B------:R-:W-:Y:S05]  /*3440*/  IMAD R2, R2, c[0x0][0x2a8], R235 ;  /* 0x0000aa0002027a24 */ /* 0x000fea00078e02eb */
[----:B------:R-:W-:Y:S02]  /*3450*/  IADD3 R3, R2, c[0x0][0x2a8], RZ ;  /* 0x0000aa0002037a10 */ /* 0x000fe40007ffe0ff */
[----:B------:R-:W-:Y:S02]  /*3460*/  IMNMX R107, R107, R2, !PT ;  /* 0x000000026b6b7217 */ /* 0x000fe40007800200 */
[----:B------:R-:W-:Y:S02]  /*3470*/  IMNMX R108, R108, R3, PT ;  /* 0x000000036c6c7217 */ /* 0x000fe40003800200 */
.L_x_871:
        /* <DEDUP_REMOVED lines=79> */
.L_x_875:
        /* <DEDUP_REMOVED lines=547> */
.L_x_876:
        /* <DEDUP_REMOVED lines=296> */
.L_x_866:
        /* <DEDUP_REMOVED lines=777> */
.L_x_880:
[----:B-1-345:R-:W-:Y:S05]  /*9eb0*/  BSYNC B0 ;  /* 0x0000000000007941 */ /* 0x03afea0003800000 */
.L_x_879:
        /* <DEDUP_REMOVED lines=20> */
.L_x_882:
[----:B------:R-:W-:Y:S05]  /*a000*/  BSYNC B0 ;  /* 0x0000000000007941 */ /* 0x000fea0003800000 */
.L_x_881:
        /* <DEDUP_REMOVED lines=19> */
.L_x_884:
[----:B------:R-:W-:Y:S05]  /*a140*/  BSYNC B0 ;  /* 0x0000000000007941 */ /* 0x000fea0003800000 */
.L_x_883:
        /* <DEDUP_REMOVED lines=23> */
.L_x_886:
[----:B------:R-:W-:Y:S05]  /*a2c0*/  BSYNC B0 ;  /* 0x0000000000007941 */ /* 0x000fea0003800000 */
.L_x_885:
        /* <DEDUP_REMOVED lines=18> */
.L_x_888:
[----:B------:R-:W-:Y:S05]  /*a3f0*/  BSYNC B0 ;  /* 0x0000000000007941 */ /* 0x000fea0003800000 */
.L_x_887:
        /* <DEDUP_REMOVED lines=19> */
.L_x_878:
        /* <DEDUP_REMOVED lines=42> */
.L_x_890:
[----:B------:R-:W-:Y:S05]  /*a7d0*/  BSYNC B0 ;  /* 0x0000000000007941 */ /* 0x000fea0003800000 */
.L_x_889:
        /* <DEDUP_REMOVED lines=20> */
.L_x_892:
[----:B------:R-:W-:Y:S05]  /*a920*/  BSYNC B0 ;  /* 0x0000000000007941 */ /* 0x000fea0003800000 */
.L_x_891:
        /* <DEDUP_REMOVED lines=19> */
.L_x_894:
[----:B------:R-:W-:Y:S05]  /*aa60*/  BSYNC B0 ;  /* 0x0000000000007941 */ /* 0x000fea0003800000 */
.L_x_893:
        /* <DEDUP_REMOVED lines=23> */
.L_x_896:
[----:B------:R-:W-:Y:S05]  /*abe0*/  BSYNC B0 ;  /* 0x0000000000007941 */ /* 0x000fea0003800000 */
.L_x_895:
        /* <DEDUP_REMOVED lines=18> */
.L_x_898:
[----:B------:R-:W-:Y:S05]  /*ad10*/  BSYNC B0 ;  /* 0x0000000000007941 */ /* 0x000fea0003800000 */
.L_x_897:
        /* <DEDUP_REMOVED lines=19> */
.L_x_899:
        /* <DEDUP_REMOVED lines=11> */
.L_x_1412:


//--------------------- .text._ZN7cutlass13device_kernelIN5flash19enable_sm80_to_sm89INS1_16FlashAttnBwdSm80INS1_25CollectiveMainloopBwdSm80ILi2ELi1EN4cute5tupleIJNS5_1CILi64EEENS7_ILi80EEENS7_ILi192EEEEEENS_10bfloat16_tEfNS_4arch4Sm80ELb0ELb1ELb1ELb0ELb0ELb0ELb1ELb0ELi2ELi4ELi2ELi2ELb0EEENS1_24CollectiveEpilogueBwdGQAISB_fSE_Li256ELb0ELb0EEENS1_19SingleTileSchedulerILb0ELb0ELb0ELi80EEEEEEEEEvNT_6ParamsE --------------------------
	.section	.text._ZN7cutlass13device_kernelIN5flash19enable_sm80_to_sm89INS1_16FlashAttnBwdSm80INS1_25CollectiveMainloopBwdSm80ILi2ELi1EN4cute5tupleIJNS5_1CILi64EEENS7_ILi80EEENS7_ILi192EEEEEENS_10bfloat16_tEfNS_4arch4Sm80ELb0ELb1ELb1ELb0ELb0ELb0ELb1ELb0ELi2ELi4ELi2ELi2ELb0EEENS1_24CollectiveEpilogueBwdGQAISB_fSE_Li256ELb0ELb0EEENS1_19SingleTileSchedulerILb0ELb0ELb0ELi80EEEEEEEEEvNT_6ParamsE,"ax",@progbits
	.sectioninfo	@"SHI_REGISTERS=255"
	.align	128
.text._ZN7cutlass13device_kernelIN5flash19enable_sm80_to_sm89INS1_16FlashAttnBwdSm80INS1_25CollectiveMainloopBwdSm80ILi2ELi1EN4cute5tupleIJNS5_1CILi64EEENS7_ILi80EEENS7_ILi192EEEEEENS_10bfloat16_tEfNS_4arch4Sm80ELb0ELb1ELb1ELb0ELb0ELb0ELb1ELb0ELi2ELi4ELi2ELi2ELb0EEENS1_24CollectiveEpilogueBwdGQAISB_fSE_Li256ELb0ELb0EEENS1_19SingleTileSchedulerILb0ELb0ELb0ELi80EEEEEEEEEvNT_6ParamsE:
        .type           _ZN7cutlass13device_kernelIN5flash19enable_sm80_to_sm89INS1_16FlashAttnBwdSm80INS1_25CollectiveMainloopBwdSm80ILi2ELi1EN4cute5tupleIJNS5_1CILi64EEENS7_ILi80EEENS7_ILi192EEEEEENS_10bfloat16_tEfNS_4arch4Sm80ELb0ELb1ELb1ELb0ELb0ELb0ELb1ELb0ELi2ELi4ELi2ELi2ELb0EEENS1_24CollectiveEpilogueBwdGQAISB_fSE_Li256ELb0ELb0EEENS1_19SingleTileSchedulerILb0ELb0ELb0ELi80EEEEEEEEEvNT_6ParamsE,@function
        .size           _ZN7cutlass13device_kernelIN5flash19enable_sm80_to_sm89INS1_16FlashAttnBwdSm80INS1_25CollectiveMainloopBwdSm80ILi2ELi1EN4cute5tupleIJNS5_1CILi64EEENS7_ILi80EEENS7_ILi192EEEEEENS_10bfloat16_tEfNS_4arch4Sm80ELb0ELb1ELb1ELb0ELb0ELb0ELb1ELb0ELi2ELi4ELi2ELi2ELb0EEENS1_24CollectiveEpilogueBwdGQAISB_fSE_Li256ELb0ELb0EEENS1_19SingleTileSchedulerILb0ELb0ELb0ELi80EEEEEEEEEvNT_6ParamsE,(.L_x_1413 - _ZN7cutlass13device_kernelIN5flash19enable_sm80_to_sm89INS1_16FlashAttnBwdSm80INS1_25CollectiveMainloopBwdSm80ILi2ELi1EN4cute5tupleIJNS5_1CILi64EEENS7_ILi80EEENS7_ILi192EEEEEENS_10bfloat16_tEfNS_4arch4Sm80ELb0ELb1ELb1ELb0ELb0ELb0ELb1ELb0ELi2ELi4ELi2ELi2ELb0EEENS1_24CollectiveEpilogueBwdGQAISB_fSE_Li256ELb0ELb0EEENS1_19SingleTileSchedulerILb0ELb0ELb0ELi80EEEEEEEEEvNT_6ParamsE)
        .other          _ZN7cutlass13device_kernelIN5flash19enable_sm80_to_sm89INS1_16FlashAttnBwdSm80INS1_25CollectiveMainloopBwdSm80ILi2ELi1EN4cute5tupleIJNS5_1CILi64EEENS7_ILi80EEENS7_ILi192EEEEEENS_10bfloat16_tEfNS_4arch4Sm80ELb0ELb1ELb1ELb0ELb0ELb0ELb1ELb0ELi2ELi4ELi2ELi2ELb0EEENS1_24CollectiveEpilogueBwdGQAISB_fSE_Li256ELb0ELb0EEENS1_19SingleTileSchedulerILb0ELb0ELb0ELi80EEEEEEEEEvNT_6ParamsE,@"STO_CUDA_ENTRY STV_DEFAULT"
_ZN7cutlass13device_kernelIN5flash19enable_sm80_to_sm89INS1_16FlashAttnBwdSm80INS1_25CollectiveMainloopBwdSm80ILi2ELi1EN4cute5tupleIJNS5_1CILi64EEENS7_ILi80EEENS7_ILi192EEEEEENS_10bfloat16_tEfNS_4arch4Sm80ELb0ELb1ELb1ELb0ELb0ELb0ELb1ELb0ELi2ELi4ELi2ELi2ELb0EEENS1_24CollectiveEpilogueBwdGQAISB_fSE_Li256ELb0ELb0EEENS1_19SingleTileSchedulerILb0ELb0ELb0ELi80EEEEEEEEEvNT_6ParamsE:
        /* <DEDUP_REMOVED lines=25> */
.L_x_900:
        /* <DEDUP_REMOVED lines=77> */
[--C-:B------:R-:W-:Y:S01]  /*0660*/  IMAD.MOV.U32 R6, RZ, RZ, R84.reuse ;  /* 0x000000ffff067224 */ /* 0x100fe200078e0054 */
[----:B------:R-:W1:Y:S01]  /*0670*/  S2R R248, SR_CTAID.Z ;  /* 0x0000000000f87919 */ /* 0x000e620000002700 */
[----:B------:R-:W-:Y:S01]  /*0680*/  USHF.R.S32.HI UR18, URZ, 0x1f, UR19 ;  /* 0x0000001f3f127899 */ /* 0x000fe20008011413 */
[----:B------:R-:W-:Y:S01]  /*0690*/  ISETP.NE.AND P0, PT, R0, 0x1, PT ;  /* 0x000000010000780c */ /* 0x000fe20003f05270 */
[----:B------:R-:W-:Y:S01]  /*06a0*/  IMAD.SHL.U32 R236, R230, 0x4, RZ ;  /* 0x00000004e6ec7824 */ /* 0x000fe200078e00ff */
[-C--:B------:R-:W-:Y:S01]  /*06b0*/  LEA.HI R19, R16, R230.reuse, RZ, 0x3 ;  /* 0x000000e610137211 */ /* 0x080fe200078f18ff */
[----:B------:R-:W2:Y:S01]  /*06c0*/  S2R R20, SR_CTAID.X ;  /* 0x0000000000147919 */ /* 0x000ea20000002500 */
[----:B------:R-:W-:Y:S01]  /*06d0*/  ULDC.64 UR4, c[0x0][0x278] ;  /* 0x00009e0000047ab9 */ /* 0x000fe20000000a00 */
[----:B------:R-:W-:Y:S01]  /*06e0*/  SHF.R.S32.HI R28, RZ, 0x1f, R84 ;  /* 0x0000001fff1c7819 */ /* 0x000fe20000011454 */
[----:B------:R-:W-:Y:S01]  /*06f0*/  UIMAD UR8, UR18, UR4, URZ ;  /* 0x00000004120872a4 */ /* 0x000fe2000f8e023f */
[--C-:B------:R-:W-:Y:S01]  /*0700*/  SHF.R.S32.HI R237, RZ, 0x1f, R236.reuse ;  /* 0x0000001fffed7819 */ /* 0x100fe200000114ec */
[----:B------:R-:W-:Y:S01]  /*0710*/  USHF.L.U32 UR20, UR14, 0x6, URZ ;  /* 0x000000060e147899 */ /* 0x000fe2000800063f */
[----:B------:R-:W-:Y:S01]  /*0720*/  SHF.R.S32.HI R234, RZ, 0x3, R19 ;  /* 0x00000003ffea7819 */ /* 0x000fe20000011413 */
[----:B------:R-:W-:Y:S01]  /*0730*/  IMAD R8, R28, c[0x0][0x270], RZ ;  /* 0x00009c001c087a24 */ /* 0x000fe200078e02ff */
[----:B------:R-:W-:Y:S01]  /*0740*/  UIMAD.WIDE.U32 UR12, UR19, UR4, URZ ;  /* 0x00000004130c72a5 */ /* 0x000fe2000f8e003f */
[C---:B------:R-:W-:Y:S01]  /*0750*/  IMAD.WIDE.U32 R4, R84.reuse, c[0x0][0x270], R236 ;  /* 0x00009c0054047a25 */ /* 0x040fe200078e00ec */
[----:B------:R-:W-:Y:S01]  /*0760*/  UIMAD UR8, UR19, UR5, UR8 ;  /* 0x00000005130872a4 */ /* 0x000fe2000f8e0208 */
[----:B------:R-:W-:Y:S01]  /*0770*/  SHF.R.S32.HI R235, RZ, 0x1f, R234 ;  /* 0x0000001fffeb7819 */ /* 0x000fe200000114ea */
[----:B------:R-:W-:Y:S01]  /*0780*/  ULDC.64 UR6, c[0x0][0x290] ;  /* 0x0000a40000067ab9 */ /* 0x000fe20000000a00 */
[C---:B------:R-:W-:Y:S01]  /*0790*/  @P0 IMAD.HI.U32 R0, R84.reuse, c[0x0][0x24c], RZ ;  /* 0x0000930054000a27 */ /* 0x040fe200078e00ff */
[----:B------:R-:W-:Y:S01]  /*07a0*/  ULDC.64 UR4, c[0x0][0x1e8] ;  /* 0x00007a0000047ab9 */ /* 0x000fe20000000a00 */
[----:B------:R-:W-:Y:S01]  /*07b0*/  SHF.R.S32.HI R231, RZ, 0x1f, R230 ;  /* 0x0000001fffe77819 */ /* 0x000fe200000114e6 */
[----:B------:R-:W-:Y:S01]  /*07c0*/  UIMAD UR4, UR18, UR4, URZ ;  /* 0x00000004120472a4 */ /* 0x000fe2000f8e023f */
[----:B------:R-:W-:Y:S01]  /*07d0*/  IMAD R8, R84, c[0x0][0x274], R8 ;  /* 0x00009d0054087a24 */ /* 0x000fe200078e0208 */
[----:B------:R-:W-:Y:S01]  /*07e0*/  @P0 SHF.R.U32.HI R6, RZ, c[0x0][0x250], R0 ;  /* 0x00009400ff060a19 */ /* 0x000fe20000011600 */
[----:B------:R-:W-:Y:S01]  /*07f0*/  IMAD.U32 R13, RZ, RZ, UR20 ;  /* 0x00000014ff0d7e24 */ /* 0x000fe2000f8e00ff */
[----:B------:R-:W-:Y:S01]  /*0800*/  LOP3.LUT R0, R19, 0xfffffff8, RZ, 0xc0, !PT ;  /* 0xfffffff813007812 */ /* 0x000fe200078ec0ff */
[----:B------:R-:W-:Y:S01]  /*0810*/  IMAD R12, R28, c[0x0][0x288], RZ ;  /* 0x0000a2001c0c7a24 */ /* 0x000fe200078e02ff */
[----:B------:R-:W-:Y:S01]  /*0820*/  SHF.R.S32.HI R7, RZ, 0x1f, R6 ;  /* 0x0000001fff077819 */ /* 0x000fe20000011406 */
[----:B------:R-:W-:Y:S01]  /*0830*/  UIMAD.WIDE.U32 UR10, UR19, UR6, URZ ;  /* 0x00000006130a72a5 */ /* 0x000fe2000f8e003f */
[----:B------:R-:W-:Y:S01]  /*0840*/  IMAD.IADD R15, R5, 0x1, R8 ;  /* 0x00000001050f7824 */ /* 0x000fe200078e0208 */
[----:B------:R-:W-:Y:S01]  /*0850*/  UIMAD UR6, UR18, UR6, URZ ;  /* 0x00000006120672a4 */ /* 0x000fe2000f8e023f */
[----:B------:R-:W-:Y:S01]  /*0860*/  IMAD.IADD R17, R230, 0x1, -R0 ;  /* 0x00000001e6117824 */ /* 0x000fe200078e0a00 */
[----:B------:R-:W-:Y:S01]  /*0870*/  UIMAD UR21, UR19, UR5, UR4 ;  /* 0x00000005131572a4 */ /* 0x000fe2000f8e0204 */
[----:B------:R-:W-:Y:S01]  /*0880*/  IMAD R0, R7, c[0x0][0x1e0], RZ ;  /* 0x0000780007007a24 */ /* 0x000fe200078e02ff */
[----:B------:R-:W-:Y:S01]  /*0890*/  IADD3 R18, P3, P2, R13, UR12, R4 ;  /* 0x0000000c0d127c10 */ /* 0x000fe2000fa7e004 */
[----:B------:R-:W-:Y:S01]  /*08a0*/  IMAD.SHL.U32 R10, R17, 0x8, RZ ;  /* 0x00000008110a7824 */ /* 0x000fe200078e00ff */
[----:B------:R-:W-:Y:S01]  /*08b0*/  ULDC.64 UR4, c[0x0][0x1b8] ;  /* 0x00006e0000047ab9 */ /* 0x000fe20000000a00 */
[----:B------:R-:W-:Y:S01]  /*08c0*/  IMAD R0, R6, c[0x0][0x1e4], R0 ;  /* 0x0000790006007a24 */ /* 0x000fe200078e0200 */
[----:B------:R-:W-:Y:S01]  /*08d0*/  UIMAD UR7, UR19, UR7, UR6 ;  /* 0x00000007130772a4 */ /* 0x000fe2000f8e0206 */
[----:B------:R-:W-:Y:S01]  /*08e0*/  IMAD R7, R7, c[0x0][0x1b0], RZ ;  /* 0x00006c0007077a24 */ /* 0x000fe200078e02ff */
[----:B------:R-:W-:Y:S01]  /*08f0*/  SHF.R.S32.HI R11, RZ, 0x1f, R10 ;  /* 0x0000001fff0b7819 */ /* 0x000fe2000001140a */
[----:B------:R-:W-:Y:S01]  /*0900*/  IMAD.WIDE.U32 R8, R84, c[0x0][0x288], R236 ;  /* 0x0000a20054087a25 */ /* 0x000fe200078e00ec */
[----:B------:R-:W-:Y:S01]  /*0910*/  UIMAD UR6, UR18, UR4, URZ ;  /* 0x00000004120672a4 */ /* 0x000fe2000f8e023f */
[----:B------:R-:W-:Y:S01]  /*0920*/  ISETP.GE.AND P6, PT, R10, c[0x0][0x1cc], PT ;  /* 0x000073000a007a0c */ /* 0x000fe20003fc6270 */
[----:B------:R-:W-:Y:S01]  /*0930*/  USHF.R.S32.HI UR4, URZ, 0x1f, UR20 ;  /* 0x0000001f3f047899 */ /* 0x000fe20008011414 */
[----:B------:R-:W-:Y:S01]  /*0940*/  IMAD.WIDE.U32 R2, R6, c[0x0][0x1e0], R10 ;  /* 0x0000780006027a25 */ /* 0x000fe200078e000a */
[----:B------:R-:W-:Y:S01]  /*0950*/  IADD3 R22, P1, P0, R13, UR10, R8 ;  /* 0x0000000a0d167c10 */ /* 0x000fe2000f83e008 */
[----:B------:R-:W-:Y:S01]  /*0960*/  UIMAD UR6, UR19, UR5, UR6 ;  /* 0x00000005130672a4 */ /* 0x000fe2000f8e0206 */
[----:B------:R-:W-:Y:S01]  /*0970*/  IADD3 R23, R10, 0x80, RZ ;  /* 0x000000800a177810 */ /* 0x000fe20007ffe0ff */
[----:B------:R-:W-:Y:S01]  /*0980*/  IMAD.IADD R3, R3, 0x1, R0 ;  /* 0x0000000103037824 */ /* 0x000fe200078e0200 */
[----:B------:R-:W-:Y:S01]  /*0990*/  UIADD3 UR5, UR13, UR8, URZ ;  /* 0x000000080d057290 */ /* 0x000fe2000fffe03f */
[----:B------:R-:W-:Y:S01]  /*09a0*/  IMAD R12, R84, c[0x0][0x28c], R12 ;  /* 0x0000a300540c7a24 */ /* 0x000fe200078e020c */
[----:B------:R-:W-:Y:S01]  /*09b0*/  UIADD3 UR8, UR11, UR7, URZ ;  /* 0x000000070b087290 */ /* 0x000fe2000fffe03f */
[C---:B------:R-:W-:Y:S01]  /*09c0*/  IMAD R0, R6.reuse, c[0x0][0x1b4], R7 ;  /* 0x00006d0006007a24 */ /* 0x040fe200078e0207 */
[----:B------:R-:W-:Y:S01]  /*09d0*/  UIMAD UR15, UR15, -0x50, URZ ;  /* 0xffffffb00f0f78a4 */ /* 0x000fe2000f8e023f */
[----:B------:R-:W-:Y:S01]  /*09e0*/  IMAD.WIDE.U32 R4, R6, c[0x0][0x1b0], R10 ;  /* 0x00006c0006047a25 */ /* 0x000fe200078e000a */
[----:B------:R-:W-:Y:S01]  /*09f0*/  ULDC UR26, c[0x0][0x198] ;  /* 0x00006600001a7ab9 */ /* 0x000fe20000000800 */
[----:B------:R-:W-:Y:S01]  /*0a00*/  CS2R R170, SRZ ;  /* 0x0000000000aa7805 */ /* 0x000fe2000001ff00 */
[----:B------:R-:W-:Y:S01]  /*0a10*/  UIADD3 UR26, UR15, UR26, URZ ;  /* 0x0000001a0f1a7290 */ /* 0x000fe2000fffe03f */
[----:B-1----:R-:W-:Y:S01]  /*0a20*/  IMAD.WIDE.U32 R6, R248, c[0x0][0x1e8], R2 ;  /* 0x00007a00f8067a25 */ /* 0x002fe200078e0002 */
[----:B------:R-:W-:Y:S01]  /*0a30*/  UISETP.GE.AND UP1, UPT, UR15, 0x1, UPT ;  /* 0x000000010f00788c */ /* 0x000fe2000bf26270 */
[----:B------:R-:W-:Y:S01]  /*0a40*/  CS2R R168, SRZ ;  /* 0x0000000000a87805 */ /* 0x000fe2000001ff00 */
[----:B------:R-:W-:Y:S01]  /*0a50*/  UISETP.GE.AND UP0, UPT, UR15, 0x2, UPT ;  /* 0x000000020f00788c */ /* 0x000fe2000bf06270 */
[----:B------:R-:W-:Y:S01]  /*0a60*/  IMAD.IADD R14, R9, 0x1, R12 ;  /* 0x00000001090e7824 */ /* 0x000fe200078e020c */
[----:B------:R-:W-:Y:S01]  /*0a70*/  UP2UR UR24, UPR, URZ, 0x2 ;  /* 0x000000023f187883 */ /* 0x000fe20008000000 */
[----:B--2---:R-:W-:Y:S01]  /*0a80*/  IMAD.WIDE R12, R20, 0x50, R234 ;  /* 0x00000050140c7825 */ /* 0x004fe200078e02ea */
[----:B------:R-:W-:Y:S01]  /*0a90*/  IADD3 R20, R10, 0x40, RZ ;  /* 0x000000400a147810 */ /* 0x000fe20007ffe0ff */
[----:B------:R-:W-:Y:S01]  /*0aa0*/  UISETP.GE.AND UP1, UPT, UR15, 0x11, UPT ;  /* 0x000000110f00788c */ /* 0x000fe2000bf26270 */
[----:B------:R-:W-:Y:S01]  /*0ab0*/  CS2R R166, SRZ ;  /* 0x0000000000a67805 */ /* 0x000fe2000001ff00 */
[----:B------:R-:W-:Y:S01]  /*0ac0*/  IMAD.IADD R3, R5, 0x1, R0 ;  /* 0x0000000105037824 */ /* 0x000fe200078e0200 */
[----:B------:R-:W-:Y:S01]  /*0ad0*/  IADD3 R5, R7, UR21, RZ ;  /* 0x0000001507057c10 */ /* 0x000fe2000fffe0ff */
[----:B------:R-:W-:Y:S01]  /*0ae0*/  IMAD.SHL.U32 R0, R234, 0x40, RZ ;  /* 0x00000040ea007824 */ /* 0x000fe200078e00ff */
[----:B------:R-:W-:Y:S01]  /*0af0*/  ISETP.GE.AND P5, PT, R20, c[0x0][0x1cc], PT ;  /* 0x0000730014007a0c */ /* 0x000fe20003fa6270 */
[----:B------:R-:W-:Y:S01]  /*0b00*/  IMAD.MOV.U32 R2, RZ, RZ, R4 ;  /* 0x000000ffff027224 */ /* 0x000fe200078e0004 */
[----:B------:R-:W-:Y:S01]  /*0b10*/  UP2UR UR23, UPR, URZ, 0x1 ;  /* 0x000000013f177883 */ /* 0x000fe20008000000 */
[----:B------:R-:W-:Y:S01]  /*0b20*/  IMAD.MOV.U32 R4, RZ, RZ, R6 ;  /* 0x000000ffff047224 */ /* 0x000fe200078e0006 */
[----:B------:R-:W-:Y:S01]  /*0b30*/  LOP3.LUT R0, R0, 0x1c0, RZ, 0xc0, !PT ;  /* 0x000001c000007812 */ /* 0x000fe200078ec0ff */
[----:B------:R-:W-:Y:S01]  /*0b40*/  IMAD R7, R13, c[0x0][0x1d8], RZ ;  /* 0x000076000d077a24 */ /* 0x000fe200078e02ff */
[----:B------:R-:W-:Y:S01]  /*0b50*/  UISETP.GE.AND UP0, UPT, UR15, 0x12, UPT ;  /* 0x000000120f00788c */ /* 0x000fe2000bf06270 */
[----:B------:R-:W-:Y:S01]  /*0b60*/  IMAD.U32 R6, RZ, RZ, UR4 ;  /* 0x00000004ff067e24 */ /* 0x000fe2000f8e00ff */
[----:B------:R-:W-:Y:S01]  /*0b70*/  USHF.R.S32.HI UR4, URZ, 0x1f, UR14 ;  /* 0x0000001f3f047899 */ /* 0x000fe2000801140e */
[C---:B------:R-:W-:Y:S01]  /*0b80*/  IMAD R7, R12.reuse, c[0x0][0x1dc], R7 ;  /* 0x000077000c077a24 */ /* 0x040fe200078e0207 */
[----:B------:R-:W-:Y:S01]  /*0b90*/  CS2R R164, SRZ ;  /* 0x0000000000a47805 */ /* 0x000fe2000001ff00 */
[----:B------:R-:W-:Y:S01]  /*0ba0*/  IMAD.WIDE.U32 R4, R12, c[0x0][0x1d8], R4 ;  /* 0x000076000c047a25 */ /* 0x000fe200078e0004 */
[C---:B------:R-:W-:Y:S01]  /*0bb0*/  IADD3.X R15, R6.reuse, UR5, R15, P3, P2 ;  /* 0x00000005060f7c10 */ /* 0x040fe20009fe440f */
[----:B------:R-:W-:Y:S01]  /*0bc0*/  CS2R R162, SRZ ;  /* 0x0000000000a27805 */ /* 0x000fe2000001ff00 */
[----:B------:R-:W-:Y:S01]  /*0bd0*/  IADD3.X R24, R6, UR8, R14, P1, P0 ;  /* 0x0000000806187c10 */ /* 0x000fe20008fe040e */
[----:B------:R-:W-:Y:S01]  /*0be0*/  IMAD.WIDE.U32 R8, R248, c[0x0][0x1b8], R2 ;  /* 0x00006e00f8087a25 */ /* 0x000fe200078e0002 */
[----:B------:R-:W-:Y:S01]  /*0bf0*/  LOP3.LUT R6, R0, 0x38, R10, 0xf8, !PT ;  /* 0x0000003800067812 */ /* 0x000fe200078ef80a */
[----:B------:R-:W-:Y:S01]  /*0c00*/  CS2R R160, SRZ ;  /* 0x0000000000a07805 */ /* 0x000fe2000001ff00 */
[----:B------:R-:W-:Y:S01]  /*0c10*/  SHF.R.U32.HI R3, RZ, 0x3, R0 ;  /* 0x00000003ff037819 */ /* 0x000fe20000011600 */
[----:B------:R-:W-:Y:S01]  /*0c20*/  IMAD.IADD R0, R5, 0x1, R7 ;  /* 0x0000000105007824 */ /* 0x000fe200078e0207 */
[----:B------:R-:W-:Y:S01]  /*0c30*/  LEA R2, P0, R4, c[0x0][0x1c0], 0x1 ;  /* 0x0000700004027a11 */ /* 0x000fe200078008ff */
[----:B------:R-:W-:Y:S01]  /*0c40*/  IMAD.MOV.U32 R7, RZ, RZ, c[0x0][0x1d8] ;  /* 0x00007600ff077624 */ /* 0x000fe200078e00ff */
[----:B------:R-:W-:Y:S01]  /*0c50*/  LOP3.LUT R6, R6, R3, RZ, 0x3c, !PT ;  /* 0x0000000306067212 */ /* 0x000fe200078e3cff */
[----:B------:R-:W-:Y:S01]  /*0c60*/  IMAD.MOV.U32 R5, RZ, RZ, c[0x0][0x1dc] ;  /* 0x00007700ff057624 */ /* 0x000fe200078e00ff */
[----:B------:R-:W-:Y:S01]  /*0c70*/  LEA.HI.X R3, R4, c[0x0][0x1c4], R0, 0x1, P0 ;  /* 0x0000710004037a11 */ /* 0x000fe200000f0c00 */
[----:B------:R-:W-:Y:S01]  /*0c80*/  IMAD.U32 R0, RZ, RZ, UR15 ;  /* 0x0000000fff007e24 */ /* 0x000fe2000f8e00ff */
[----:B------:R-:W-:Y:S01]  /*0c90*/  LEA.HI R4, R16, R230, RZ, 0x6 ;  /* 0x000000e610047211 */ /* 0x000fe200078f30ff */
[----:B------:R-:W-:Y:S01]  /*0ca0*/  IMAD.MOV.U32 R26, RZ, RZ, 0x5 ;  /* 0x00000005ff1a7424 */ /* 0x000fe200078e00ff */
[----:B------:R-:W-:Y:S01]  /*0cb0*/  ISETP.GE.AND P0, PT, R23, c[0x0][0x1cc], PT ;  /* 0x0000730017007a0c */ /* 0x000fe20003f06270 */
[C---:B------:R-:W-:Y:S01]  /*0cc0*/  IMAD.SHL.U32 R14, R7.reuse, 0x20, RZ ;  /* 0x00000020070e7824 */ /* 0x040fe200078e00ff */
[----:B------:R-:W-:Y:S01]  /*0cd0*/  IADD3 R0, R0, c[0x0][0x198], -R234 ;  /* 0x0000660000007a10 */ /* 0x000fe20007ffe8ea */
[----:B------:R-:W-:Y:S01]  /*0ce0*/  IMAD.MOV.U32 R25, RZ, RZ, c[0x0][0x178] ;  /* 0x00005e00ff197624 */ /* 0x000fe200078e00ff */
[----:B------:R-:W-:Y:S01]  /*0cf0*/  SHF.R.S32.HI R21, RZ, 0x6, R4 ;  /* 0x00000006ff157819 */ /* 0x000fe20000011404 */
[----:B------:R-:W-:Y:S01]  /*0d00*/  IMAD.MOV.U32 R27, RZ, RZ, 0x6 ;  /* 0x00000006ff1b7424 */ /* 0x000fe200078e00ff */
[C---:B------:R-:W-:Y:S01]  /*0d10*/  ISETP.LT.OR P2, PT, R0.reuse, 0x1, P6 ;  /* 0x000000010000780c */ /* 0x040fe20003741670 */
[----:B------:R-:W-:Y:S01]  /*0d20*/  IMAD.MOV.U32 R222, RZ, RZ, 0x10 ;  /* 0x00000010ffde7424 */ /* 0x000fe200078e00ff */
[----:B------:R-:W-:Y:S01]  /*0d30*/  LEA R4, P4, R7, R2, 0x6 ;  /* 0x0000000207047211 */ /* 0x000fe200078830ff */
[----:B------:R-:W-:Y:S01]  /*0d40*/  IMAD R6, R21, 0x200, R6 ;  /* 0x0000020015067824 */ /* 0x000fe200078e0206 */
[----:B------:R-:W-:Y:S01]  /*0d50*/  ISETP.LT.OR P3, PT, R0, 0x1, P5 ;  /* 0x000000010000780c */ /* 0x000fe20002f61670 */
[----:B------:R-:W-:Y:S01]  /*0d60*/  IMAD.MOV.U32 R212, RZ, RZ, 0x120 ;  /* 0x00000120ffd47424 */ /* 0x000fe200078e00ff */
[----:B------:R-:W-:Y:S01]  /*0d70*/  LEA.HI.X R5, R7, R3, R5, 0x6, P4 ;  /* 0x0000000307057211 */ /* 0x000fe200020f3405 */
[----:B------:R-:W-:Y:S01]  /*0d80*/  IMAD.SHL.U32 R226, R6, 0x2, RZ ;  /* 0x0000000206e27824 */ /* 0x000fe200078e00ff */
[----:B------:R-:W-:Y:S01]  /*0d90*/  ISETP.LT.OR P4, PT, R0, 0x1, P0 ;  /* 0x000000010000780c */ /* 0x000fe20000781670 */
[----:B------:R-:W-:Y:S01]  /*0da0*/  IMAD R6, R13, c[0x0][0x1a8], RZ ;  /* 0x00006a000d067a24 */ /* 0x000fe200078e02ff */
[----:B------:R-:W-:Y:S01]  /*0db0*/  ISETP.GT.AND P1, PT, R230, 0x7f, PT ;  /* 0x0000007fe600780c */ /* 0x000fe20003f24270 */
[----:B------:R-:W-:Y:S01]  /*0dc0*/  IMAD.MOV.U32 R251, RZ, RZ, 0x1 ;  /* 0x00000001fffb7424 */ /* 0x000fe200078e00ff */
[C---:B------:R-:W-:Y:S01]  /*0dd0*/  ISETP.LT.OR P6, PT, R0.reuse, 0x21, P6 ;  /* 0x000000210000780c */ /* 0x040fe200037c1670 */
[----:B------:R-:W-:Y:S01]  /*0de0*/  @!PT LDS RZ, [RZ] ;  /* 0x00000000fffff984 */ /* 0x000fe20000000800 */
[----:B------:R-:W-:Y:S01]  /*0df0*/  @!PT LDS RZ, [RZ] ;  /* 0x00000000fffff984 */ /* 0x000fe20000000800 */
[----:B------:R-:W-:Y:S01]  /*0e00*/  @!PT LDS RZ, [RZ] ;  /* 0x00000000fffff984 */ /* 0x000fe20000000800 */
[----:B------:R1:W-:Y:S01]  /*0e10*/  LDGSTS.E.BYPASS.LTC128B.128 [R226+0x7880], [R2.64], !P2 ;  /* 0x0788000002e27fae */ /* 0x0003e2000d101d50 */
[----:B------:R-:W-:Y:S01]  /*0e20*/  ISETP.LT.OR P2, PT, R0, 0x21, P5 ;  /* 0x000000210000780c */ /* 0x000fe20002f41670 */
[----:B------:R-:W-:Y:S01]  /*0e30*/  IMAD R13, R12, c[0x0][0x1ac], R6 ;  /* 0x00006b000c0d7a24 */ /* 0x000fe200078e0206 */
[C---:B------:R-:W-:Y:S01]  /*0e40*/  ISETP.LT.OR P0, PT, R0.reuse, 0x21, P0 ;  /* 0x000000210000780c */ /* 0x040fe20000701670 */
[----:B------:R1:W-:Y:S01]  /*0e50*/  LDGSTS.E.BYPASS.LTC128B.128 [R226+0xa080], [R2.64+0x80], !P3 ;  /* 0x0a08008002e27fae */ /* 0x0003e2000d901d50 */
[----:B------:R-:W-:Y:S01]  /*0e60*/  IADD3 R9, R9, UR6, RZ ;  /* 0x0000000609097c10 */ /* 0x000fe2000fffe0ff */
[----:B------:R-:W-:Y:S01]  /*0e70*/  ULDC.64 UR6, c[0x0][0x188] ;  /* 0x0000620000067ab9 */ /* 0x000fe20000000a00 */
[----:B------:R-:W-:Y:S01]  /*0e80*/  SHF.L.U64.HI R7, R7, R26, c[0x0][0x1dc] ;  /* 0x0000770007077619 */ /* 0x000fe2000001021a */
[----:B------:R1:W-:Y:S01]  /*0e90*/  LDGSTS.E.BYPASS.LTC128B.128 [R226+0xc880], [R2.64+0x100], !P4 ;  /* 0x0c88010002e27fae */ /* 0x0003e2000e101d50 */
[----:B------:R-:W-:Y:S01]  /*0ea0*/  UIMAD UR6, UR18, UR6, URZ ;  /* 0x00000006120672a4 */ /* 0x000fe2000f8e023f */
[----:B------:R-:W-:Y:S01]  /*0eb0*/  @!P1 ISETP.GE.AND P4, PT, R0, 0x41, PT ;  /* 0x000000410000980c */ /* 0x000fe20003f86270 */
[----:B------:R-:W-:Y:S01]  /*0ec0*/  IMAD.WIDE.U32 R8, R12, c[0x0][0x1a8], R8 ;  /* 0x00006a000c087a25 */ /* 0x000fe200078e0008 */
[----:B------:R2:W-:Y:S01]  /*0ed0*/  LDGSTS.E.BYPASS.LTC128B.128 [R226+0x8880], [R4.64], !P6 ;  /* 0x0888000004e27fae */ /* 0x0005e2000f101d50 */
[----:B------:R-:W-:Y:S01]  /*0ee0*/  @!P1 ISETP.LT.OR P5, PT, R0, 0x41, P5 ;  /* 0x000000410000980c */ /* 0x000fe20002fa1670 */
[----:B------:R-:W-:Y:S01]  /*0ef0*/  UIMAD UR7, UR19, UR7, UR6 ;  /* 0x00000007130772a4 */ /* 0x000fe2000f8e0206 */
[C---:B------:R-:W-:Y:S01]  /*0f00*/  @!P1 ISETP.GE.OR P6, PT, R10.reuse, c[0x0][0x1cc], !P4 ;  /* 0x000073000a009a0c */ /* 0x040fe200067c6670 */
[----:B------:R2:W-:Y:S01]  /*0f10*/  LDGSTS.E.BYPASS.LTC128B.128 [R226+0xb080], [R4.64+0x80], !P2 ;  /* 0x0b08008004e27fae */ /* 0x0005e2000d101d50 */
[----:B------:R-:W-:Y:S01]  /*0f20*/  ISETP.GE.AND P2, PT, R10, c[0x0][0x19c], PT ;  /* 0x000067000a007a0c */ /* 0x000fe20003f46270 */
[----:B------:R-:W-:Y:S01]  /*0f30*/  CS2R R158, SRZ ;  /* 0x00000000009e7805 */ /* 0x000fe2000001ff00 */
[----:B------:R-:W-:Y:S01]  /*0f40*/  @!P1 LEA R6, P3, R14, R4, 0x1 ;  /* 0x000000040e069211 */ /* 0x000fe200078608ff */
[----:B------:R2:W-:Y:S01]  /*0f50*/  LDGSTS.E.BYPASS.LTC128B.128 [R226+0xd880], [R4.64+0x100], !P0 ;  /* 0x0d88010004e27fae */ /* 0x0005e2000c101d50 */
[----:B------:R-:W-:Y:S01]  /*0f60*/  @!P1 ISETP.GE.OR P4, PT, R23, c[0x0][0x1cc], !P4 ;  /* 0x0000730017009a0c */ /* 0x000fe20006786670 */
[----:B------:R-:W-:Y:S01]  /*0f70*/  CS2R R156, SRZ ;  /* 0x00000000009c7805 */ /* 0x000fe2000001ff00 */
[----:B------:R-:W-:Y:S01]  /*0f80*/  ISETP.LT.OR P0, PT, R0, 0x1, P2 ;  /* 0x000000010000780c */ /* 0x000fe20001701670 */
[----:B------:R-:W-:Y:S01]  /*0f90*/  CS2R R154, SRZ ;  /* 0x00000000009a7805 */ /* 0x000fe2000001ff00 */
[----:B------:R-:W-:Y:S01]  /*0fa0*/  @!P1 LEA.HI.X R7, R14, R5, R7, 0x1, P3 ;  /* 0x000000050e079211 */ /* 0x000fe200018f0c07 */
[----:B------:R-:W-:Y:S01]  /*0fb0*/  CS2R R152, SRZ ;  /* 0x0000000000987805 */ /* 0x000fe2000001ff00 */
[----:B------:R-:W-:Y:S01]  /*0fc0*/  SHF.L.U64.HI R29, R25, R26, c[0x0][0x17c] ;  /* 0x00005f00191d7619 */ /* 0x000fe2000001021a */
[----:B------:R-:W-:Y:S01]  /*0fd0*/  CS2R R150, SRZ ;  /* 0x0000000000967805 */ /* 0x000fe2000001ff00 */
[----:B------:R-:W-:Y:S01]  /*0fe0*/  CS2R R148, SRZ ;  /* 0x0000000000947805 */ /* 0x000fe2000001ff00 */
[----:B------:R3:W-:Y:S01]  /*0ff0*/  @!P1 LDGSTS.E.BYPASS.LTC128B.128 [R226+0x9880], [R6.64], !P6 ;  /* 0x0988000006e29fae */ /* 0x0007e2000f101d50 */
[----:B------:R-:W-:Y:S01]  /*1000*/  ISETP.GE.AND P6, PT, R20, c[0x0][0x19c], PT ;  /* 0x0000670014007a0c */ /* 0x000fe20003fc6270 */
[----:B------:R-:W-:Y:S01]  /*1010*/  CS2R R146, SRZ ;  /* 0x0000000000927805 */ /* 0x000fe2000001ff00 */
[----:B------:R-:W-:Y:S01]  /*1020*/  CS2R R144, SRZ ;  /* 0x0000000000907805 */ /* 0x000fe2000001ff00 */
[----:B------:R3:W-:Y:S01]  /*1030*/  @!P1 LDGSTS.E.BYPASS.LTC128B.128 [R226+0xc080], [R6.64+0x80], !P5 ;  /* 0x0c08008006e29fae */ /* 0x0007e2000e901d50 */
[----:B-1----:R-:W-:Y:S01]  /*1040*/  IMAD.IADD R3, R9, 0x1, R13 ;  /* 0x0000000109037824 */ /* 0x002fe200078e020d */
[----:B------:R-:W-:Y:S01]  /*1050*/  LEA R2, P3, R8, c[0x0][0x190], 0x1 ;  /* 0x0000640008027a11 */ /* 0x000fe200078608ff */
[----:B------:R-:W-:Y:S01]  /*1060*/  IMAD R9, R28, c[0x0][0x180], RZ ;  /* 0x000060001c097a24 */ /* 0x000fe200078e02ff */
[----:B------:R-:W-:Y:S01]  /*1070*/  ISETP.GE.AND P5, PT, R23, c[0x0][0x19c], PT ;  /* 0x0000670017007a0c */ /* 0x000fe20003fa6270 */
[----:B------:R3:W-:Y:S01]  /*1080*/  @!P1 LDGSTS.E.BYPASS.LTC128B.128 [R226+0xe880], [R6.64+0x100], !P4 ;  /* 0x0e88010006e29fae */ /* 0x0007e2000e101d50 */
[----:B------:R-:W-:Y:S01]  /*1090*/  LEA.HI.X R3, R8, c[0x0][0x194], R3, 0x1, P3 ;  /* 0x0000650008037a11 */ /* 0x000fe200018f0c03 */
[----:B------:R-:W-:Y:S01]  /*10a0*/  CS2R R142, SRZ ;  /* 0x00000000008e7805 */ /* 0x000fe2000001ff00 */
[C---:B------:R-:W-:Y:S01]  /*10b0*/  ISETP.LT.OR P4, PT, R0.reuse, 0x1, P6 ;  /* 0x000000010000780c */ /* 0x040fe20003781670 */
[----:B------:R-:W-:Y:S01]  /*10c0*/  CS2R R140, SRZ ;  /* 0x00000000008c7805 */ /* 0x000fe2000001ff00 */
[----:B------:R-:W-:Y:S01]  /*10d0*/  ISETP.LT.OR P3, PT, R0, 0x1, P5 ;  /* 0x000000010000780c */ /* 0x000fe20002f61670 */
[----:B------:R1:W-:Y:S01]  /*10e0*/  LDGSTS.E.BYPASS.LTC128B.128 [R226+0x80], [R2.64], !P0 ;  /* 0x0008000002e27fae */ /* 0x0003e2000c101d50 */
[----:B------:R-:W-:Y:S01]  /*10f0*/  CS2R R138, SRZ ;  /* 0x00000000008a7805 */ /* 0x000fe2000001ff00 */
[----:B--2---:R-:W-:Y:S01]  /*1100*/  IMAD.MOV.U32 R4, RZ, RZ, c[0x0][0x1a8] ;  /* 0x00006a00ff047624 */ /* 0x004fe200078e00ff */
[----:B------:R-:W-:Y:S01]  /*1110*/  CS2R R136, SRZ ;  /* 0x0000000000887805 */ /* 0x000fe2000001ff00 */
[----:B------:R-:W-:Y:S01]  /*1120*/  CS2R R134, SRZ ;  /* 0x0000000000867805 */ /* 0x000fe2000001ff00 */
[----:B------:R-:W-:Y:S01]  /*1130*/  CS2R R132, SRZ ;  /* 0x0000000000847805 */ /* 0x000fe2000001ff00 */
[----:B------:R-:W-:Y:S01]  /*1140*/  IMAD.SHL.U32 R5, R4, 0x20, RZ ;  /* 0x0000002004057824 */ /* 0x000fe200078e00ff */
[----:B------:R-:W-:Y:S01]  /*1150*/  CS2R R130, SRZ ;  /* 0x0000000000827805 */ /* 0x000fe2000001ff00 */
[----:B------:R-:W-:Y:S01]  /*1160*/  CS2R R128, SRZ ;  /* 0x0000000000807805 */ /* 0x000fe2000001ff00 */
[----:B------:R-:W-:Y:S01]  /*1170*/  CS2R R126, SRZ ;  /* 0x00000000007e7805 */ /* 0x000fe2000001ff00 */
[----:B------:R1:W-:Y:S01]  /*1180*/  LDGSTS.E.BYPASS.LTC128B.128 [R226+0x2880], [R2.64+0x80], !P4 ;  /* 0x0288008002e27fae */ /* 0x0003e2000e101d50 */
[C---:B------:R-:W-:Y:S01]  /*1190*/  ISETP.LT.OR P4, PT, R0.reuse, 0x21, P2 ;  /* 0x000000210000780c */ /* 0x040fe20001781670 */
[----:B------:R-:W-:Y:S01]  /*11a0*/  CS2R R124, SRZ ;  /* 0x00000000007c7805 */ /* 0x000fe2000001ff00 */
[----:B------:R-:W-:Y:S01]  /*11b0*/  @!P1 ISETP.LT.OR P2, PT, R0, 0x41, P2 ;  /* 0x000000410000980c */ /* 0x000fe20001741670 */
[----:B------:R1:W-:Y:S01]  /*11c0*/  LDGSTS.E.BYPASS.LTC128B.128 [R226+0x5080], [R2.64+0x100], !P3 ;  /* 0x0508010002e27fae */ /* 0x0003e2000d901d50 */
[----:B------:R-:W-:Y:S01]  /*11d0*/  ISETP.GE.AND P3, PT, R20, c[0x0][0x16c], PT ;  /* 0x00005b0014007a0c */ /* 0x000fe20003f66270 */
[----:B------:R-:W-:Y:S01]  /*11e0*/  CS2R R122, SRZ ;  /* 0x00000000007a7805 */ /* 0x000fe2000001ff00 */
[----:B------:R-:W-:Y:S01]  /*11f0*/  CS2R R120, SRZ ;  /* 0x0000000000787805 */ /* 0x000fe2000001ff00 */
[----:B------:R-:W-:Y:S01]  /*1200*/  CS2R R118, SRZ ;  /* 0x0000000000767805 */ /* 0x000fe2000001ff00 */
[----:B------:R-:W-:Y:S01]  /*1210*/  SEL R8, RZ, 0xffffffff, P3 ;  /* 0xffffffffff087807 */ /* 0x000fe20001800000 */
[----:B------:R-:W-:Y:S01]  /*1220*/  CS2R R116, SRZ ;  /* 0x0000000000747805 */ /* 0x000fe2000001ff00 */
[----:B---3--:R-:W-:Y:S01]  /*1230*/  IMAD.MOV.U32 R7, RZ, RZ, c[0x0][0x1ac] ;  /* 0x00006b00ff077624 */ /* 0x008fe200078e00ff */
[----:B------:R-:W-:Y:S01]  /*1240*/  LEA R6, P0, R4, R2, 0x6 ;  /* 0x0000000204067211 */ /* 0x000fe200078030ff */
[----:B------:R-:W-:Y:S01]  /*1250*/  CS2R R114, SRZ ;  /* 0x0000000000727805 */ /* 0x000fe2000001ff00 */
[----:B------:R-:W-:Y:S01]  /*1260*/  ISETP.LT.OR P3, PT, R0, 0x21, P6 ;  /* 0x000000210000780c */ /* 0x000fe20003761670 */
[----:B------:R-:W-:Y:S01]  /*1270*/  IMAD.SHL.U32 R8, R8, 0x2, RZ ;  /* 0x0000000208087824 */ /* 0x000fe200078e00ff */
[C---:B------:R-:W-:Y:S01]  /*1280*/  LEA.HI.X R7, R4.reuse, R3, R7, 0x6, P0 ;  /* 0x0000000304077211 */ /* 0x040fe200000f3407 */
[----:B------:R-:W-:Y:S01]  /*1290*/  CS2R R112, SRZ ;  /* 0x0000000000707805 */ /* 0x000fe2000001ff00 */
[----:B------:R-:W-:Y:S01]  /*12a0*/  SHF.L.U64.HI R4, R4, R26, c[0x0][0x1ac] ;  /* 0x00006b0004047619 */ /* 0x000fe2000001021a */
[----:B------:R-:W-:Y:S01]  /*12b0*/  CS2R R82, SRZ ;  /* 0x0000000000527805 */ /* 0x000fe2000001ff00 */
[C---:B------:R-:W-:Y:S01]  /*12c0*/  @!P1 LEA R12, P0, R5.reuse, R6, 0x1 ;  /* 0x00000006050c9211 */ /* 0x040fe200078008ff */
[----:B------:R2:W-:Y:S01]  /*12d0*/  LDGSTS.E.BYPASS.LTC128B.128 [R226+0x1080], [R6.64], !P4 ;  /* 0x0108000006e27fae */ /* 0x0005e2000e101d50 */
[----:B------:R-:W-:Y:S01]  /*12e0*/  @!P1 ISETP.LT.OR P6, PT, R0, 0x41, P6 ;  /* 0x000000410000980c */ /* 0x000fe200037c1670 */
[----:B------:R-:W-:Y:S01]  /*12f0*/  CS2R R80, SRZ ;  /* 0x0000000000507805 */ /* 0x000fe2000001ff00 */
[----:B------:R-:W-:Y:S01]  /*1300*/  @!P1 LEA.HI.X R13, R5, R7, R4, 0x1, P0 ;  /* 0x00000007050d9211 */ /* 0x000fe200000f0c04 */
[----:B------:R-:W-:Y:S01]  /*1310*/  IMAD R4, R235, c[0x0][0x178], RZ ;  /* 0x00005e00eb047a24 */ /* 0x000fe200078e02ff */
[----:B------:R-:W-:Y:S01]  /*1320*/  ISETP.GE.AND P0, PT, R10, c[0x0][0x16c], PT ;  /* 0x00005b000a007a0c */ /* 0x000fe20003f06270 */
[----:B------:R2:W-:Y:S01]  /*1330*/  LDGSTS.E.BYPASS.LTC128B.128 [R226+0x3880], [R6.64+0x80], !P3 ;  /* 0x0388008006e27fae */ /* 0x0005e2000d901d50 */
[----:B------:R-:W-:Y:S01]  /*1340*/  CS2R R78, SRZ ;  /* 0x00000000004e7805 */ /* 0x000fe2000001ff00 */
[C---:B------:R-:W-:Y:S01]  /*1350*/  IMAD R4, R234.reuse, c[0x0][0x17c], R4 ;  /* 0x00005f00ea047a24 */ /* 0x040fe200078e0204 */
[----:B------:R-:W-:Y:S01]  /*1360*/  SEL R5, RZ, 0x1, P0 ;  /* 0x00000001ff057807 */ /* 0x000fe20000000000 */
[----:B-1----:R-:W-:Y:S01]  /*1370*/  IMAD.WIDE.U32 R2, R234, c[0x0][0x178], R10 ;  /* 0x00005e00ea027a25 */ /* 0x002fe200078e000a */
[----:B------:R-:W-:Y:S01]  /*1380*/  ISETP.GE.AND P0, PT, R23, c[0x0][0x16c], PT ;  /* 0x00005b0017007a0c */ /* 0x000fe20003f06270 */
[----:B------:R-:W-:Y:S01]  /*1390*/  CS2R R76, SRZ ;  /* 0x00000000004c7805 */ /* 0x000fe2000001ff00 */
[----:B------:R-:W-:Y:S01]  /*13a0*/  LOP3.LUT R8, R8, 0x2, R5, 0xe2, !PT ;  /* 0x0000000208087812 */ /* 0x000fe200078ee205 */
[----:B------:R-:W-:Y:S01]  /*13b0*/  IMAD.IADD R3, R3, 0x1, R4 ;  /* 0x0000000103037824 */ /* 0x000fe200078e0204 */
[----:B------:R-:W-:Y:S01]  /*13c0*/  SEL R14, RZ, 0x4, P0 ;  /* 0x00000004ff0e7807 */ /* 0x000fe20000000000 */
[----:B------:R-:W-:Y:S01]  /*13d0*/  IMAD R4, R84, c[0x0][0x184], R9 ;  /* 0x0000610054047a24 */ /* 0x000fe200078e0209 */
[----:B------:R-:W-:Y:S01]  /*13e0*/  ISETP.LT.OR P0, PT, R0, 0x21, P5 ;  /* 0x000000210000780c */ /* 0x000fe20002f01670 */
[----:B------:R-:W-:Y:S01]  /*13f0*/  IMAD.WIDE.U32 R2, R84, c[0x0][0x180], R2 ;  /* 0x0000600054027a25 */ /* 0x000fe200078e0002 */
[----:B------:R-:W-:Y:S01]  /*1400*/  @!P1 ISETP.LT.OR P5, PT, R0, 0x41, P5 ;  /* 0x000000410000980c */ /* 0x000fe20002fa1670 */
[----:B------:R-:W-:Y:S01]  /*1410*/  CS2R R74, SRZ ;  /* 0x00000000004a7805 */ /* 0x000fe2000001ff00 */
[-C--:B------:R-:W-:Y:S01]  /*1420*/  SHF.L.U64.HI R9, R25, R27.reuse, c[0x0][0x17c] ;  /* 0x00005f0019097619 */ /* 0x080fe2000001021b */
        /* <DEDUP_REMOVED lines=11> */
[----:B------:R2:W-:Y:S01]  /*14e0*/  LDGSTS.E.BYPASS.LTC128B.128 [R226+0x6080], [R6.64+0x100], !P0 ;  /* 0x0608010006e27fae */ /* 0x0005e2000c101d50 */
[----:B------:R-:W-:Y:S01]  /*14f0*/  ULDC.64 UR6, c[0x0][0x218] ;  /* 0x0000860000067ab9 */ /* 0x000fe20000000a00 */
[----:B------:R-:W-:Y:S01]  /*1500*/  CS2R R62, SRZ ;  /* 0x00000000003e7805 */ /* 0x000fe2000001ff00 */
[----:B------:R-:W-:Y:S01]  /*1510*/  IMAD.IADD R3, R5, 0x1, R0 ;  /* 0x0000000105037824 */ /* 0x000fe200078e0200 */
[----:B------:R-:W-:Y:S01]  /*1520*/  LOP3.LUT R0, R8, R14, RZ, 0xfc, !PT ;  /* 0x0000000e08007212 */ /* 0x000fe200078efcff */
[----:B------:R-:W-:Y:S01]  /*1530*/  IMAD.SHL.U32 R11, R25, 0x40, RZ ;  /* 0x00000040190b7824 */ /* 0x000fe200078e00ff */
[----:B------:R1:W-:Y:S01]  /*1540*/  @!P1 LDGSTS.E.BYPASS.LTC128B.128 [R226+0x2080], [R12.64], !P2 ;  /* 0x020800000ce29fae */ /* 0x0003e2000d101d50 */
[----:B------:R-:W-:Y:S01]  /*1550*/  IMAD R5, R9, UR14, RZ ;  /* 0x0000000e09057c24 */ /* 0x000fe2000f8e02ff */
[C---:B------:R-:W-:Y:S01]  /*1560*/  LOP3.LUT P4, RZ, R0.reuse, 0x1, RZ, 0xc0, !PT ;  /* 0x0000000100ff7812 */ /* 0x040fe2000788c0ff */
[----:B------:R-:W-:Y:S01]  /*1570*/  IMAD.MOV.U32 R2, RZ, RZ, R4 ;  /* 0x000000ffff027224 */ /* 0x000fe200078e0004 */
[C---:B------:R-:W-:Y:S01]  /*1580*/  LOP3.LUT P3, RZ, R0.reuse, 0x2, RZ, 0xc0, !PT ;  /* 0x0000000200ff7812 */ /* 0x040fe2000786c0ff */
[----:B------:R-:W-:Y:S01]  /*1590*/  IMAD.MOV.U32 R240, RZ, RZ, R244 ;  /* 0x000000fffff07224 */ /* 0x000fe200078e00f4 */
[----:B------:R-:W-:Y:S01]  /*15a0*/  LOP3.LUT P2, RZ, R0, 0x4, RZ, 0xc0, !PT ;  /* 0x0000000400ff7812 */ /* 0x000fe2000784c0ff */
[----:B------:R-:W-:Y:S01]  /*15b0*/  IMAD R4, R28, c[0x0][0x210], RZ ;  /* 0x000084001c047a24 */ /* 0x000fe200078e02ff */
[----:B------:R1:W-:Y:S01]  /*15c0*/  @!P1 LDGSTS.E.BYPASS.LTC128B.128 [R226+0x4880], [R12.64+0x80], !P6 ;  /* 0x048800800ce29fae */ /* 0x0003e2000f101d50 */
[C---:B------:R-:W-:Y:S01]  /*15d0*/  IMAD R14, R11.reuse, UR4, R5 ;  /* 0x000000040b0e7c24 */ /* 0x040fe2000f8e0205 */
[----:B------:R-:W-:Y:S01]  /*15e0*/  UIMAD UR6, UR18, UR6, URZ ;  /* 0x00000006120672a4 */ /* 0x000fe2000f8e023f */
[----:B------:R-:W-:Y:S01]  /*15f0*/  IMAD.WIDE.U32 R8, R11, UR14, R240 ;  /* 0x0000000e0b087c25 */ /* 0x000fe2000f8e00f0 */
[----:B------:R1:W-:Y:S01]  /*1600*/  @!P1 LDGSTS.E.BYPASS.LTC128B.128 [R226+0x7080], [R12.64+0x100], !P5 ;  /* 0x070801000ce29fae */ /* 0x0003e2000e901d50 */
[----:B------:R-:W-:Y:S01]  /*1610*/  CS2R R60, SRZ ;  /* 0x00000000003c7805 */ /* 0x000fe2000001ff00 */
[----:B------:R-:W-:Y:S01]  /*1620*/  UIMAD UR6, UR19, UR7, UR6 ;  /* 0x00000007130672a4 */ /* 0x000fe2000f8e0206 */
[C---:B------:R-:W-:Y:S01]  /*1630*/  IMAD R11, R84.reuse, c[0x0][0x214], R4 ;  /* 0x00008500540b7a24 */ /* 0x040fe200078e0204 */
[----:B------:R-:W0:Y:S01]  /*1640*/  LDGDEPBAR ;  /* 0x00000000000079af */ /* 0x000e220000000000 */
[----:B------:R-:W-:Y:S01]  /*1650*/  IMAD.WIDE.U32 R4, R84, c[0x0][0x210], R2 ;  /* 0x0000840054047a25 */ /* 0x000fe200078e0002 */
[----:B------:R-:W-:Y:S01]  /*1660*/  LEA R2, P0, R8, c[0x0][0x160], 0x1 ;  /* 0x0000580008027a11 */ /* 0x000fe200078008ff */
        /* <DEDUP_REMOVED lines=8> */
[----:B------:R-:W-:Y:S01]  /*16f0*/  IMAD.MOV.U32 R14, RZ, RZ, c[0x0][0x208] ;  /* 0x00008200ff0e7624 */ /* 0x000fe200078e00ff */
[----:B------:R-:W-:Y:S01]  /*1700*/  IADD3 R0, -R234, c[0x0][0x168], -R11 ;  /* 0x00005a00ea007a10 */ /* 0x000fe20007ffe90b */
[----:B------:R-:W-:Y:S01]  /*1710*/  IMAD.WIDE.U32 R242, R248, c[0x0][0x218], R4 ;  /* 0x00008600f8f27a25 */ /* 0x000fe200078e0004 */
[----:B------:R-:W-:Y:S01]  /*1720*/  LEA.HI.X R3, R8, c[0x0][0x164], R3, 0x1, P0 ;  /* 0x0000590008037a11 */ /* 0x000fe200000f0c03 */
[----:B------:R-:W-:Y:S01]  /*1730*/  CS2R R48, SRZ ;  /* 0x0000000000307805 */ /* 0x000fe2000001ff00 */
[C---:B------:R-:W-:Y:S01]  /*1740*/  ISETP.LT.OR P6, PT, R0.reuse, 0x1, !P4 ;  /* 0x000000010000780c */ /* 0x040fe200067c1670 */
[----:B------:R-:W-:Y:S01]  /*1750*/  IMAD.SHL.U32 R8, R25, 0x20, RZ ;  /* 0x0000002019087824 */ /* 0x000fe200078e00ff */
[----:B------:R-:W-:Y:S01]  /*1760*/  ISETP.LT.OR P1, PT, R0, 0x1, !P3 ;  /* 0x000000010000780c */ /* 0x000fe20005f21670 */
[----:B--2---:R-:W-:Y:S01]  /*1770*/  IMAD.SHL.U32 R7, R14, 0x40, RZ ;  /* 0x000000400e077824 */ /* 0x004fe200078e00ff */
[C---:B------:R-:W-:Y:S01]  /*1780*/  ISETP.LT.OR P5, PT, R0.reuse, 0x1, !P2 ;  /* 0x000000010000780c */ /* 0x040fe200057a1670 */
[----:B------:R-:W-:Y:S01]  /*1790*/  IMAD.MOV.U32 R238, RZ, RZ, R242 ;  /* 0x000000ffffee7224 */ /* 0x000fe200078e00f2 */
[----:B------:R-:W-:Y:S01]  /*17a0*/  ISETP.LT.OR P0, PT, R0, 0x21, !P4 ;  /* 0x000000210000780c */ /* 0x000fe20006701670 */
[C---:B-1----:R-:W-:Y:S01]  /*17b0*/  IMAD.SHL.U32 R13, R14.reuse, 0x20, RZ ;  /* 0x000000200e0d7824 */ /* 0x042fe200078e00ff */
[----:B------:R-:W-:Y:S01]  /*17c0*/  SHF.L.U64.HI R6, R14, R27, c[0x0][0x20c] ;  /* 0x000083000e067619 */ /* 0x000fe2000001021b */
[----:B------:R-:W-:Y:S01]  /*17d0*/  CS2R R46, SRZ ;  /* 0x00000000002e7805 */ /* 0x000fe2000001ff00 */
[----:B------:R-:W-:Y:S01]  /*17e0*/  IADD3 R239, R243, UR6, RZ ;  /* 0x00000006f3ef7c10 */ /* 0x000fe2000fffe0ff */
[----:B------:R-:W-:Y:S01]  /*17f0*/  ULDC.64 UR6, c[0x0][0x240] ;  /* 0x0000900000067ab9 */ /* 0x000fe20000000a00 */
[----:B------:R-:W-:Y:S01]  /*1800*/  P2R R12, PR, RZ, 0x10 ;  /* 0x00000010ff0c7803 */ /* 0x000fe20000000000 */
[----:B------:R1:W-:Y:S01]  /*1810*/  LDGSTS.E.BYPASS.LTC128B.128 [R226+0xf080], [R2.64], !P6 ;  /* 0x0f08000002e27fae */ /* 0x0003e2000f101d50 */
[----:B------:R-:W-:Y:S01]  /*1820*/  ISETP.LT.OR P6, PT, R0, 0x21, !P3 ;  /* 0x000000210000780c */ /* 0x000fe20005fc1670 */
[----:B------:R-:W-:Y:S01]  /*1830*/  IMAD R6, R6, UR14, RZ ;  /* 0x0000000e06067c24 */ /* 0x000fe2000f8e02ff */
[----:B------:R-:W-:Y:S01]  /*1840*/  IADD3 R11, -R11, c[0x0][0x168], -R234 ;  /* 0x00005a000b0b7a10 */ /* 0x000fe20007ffe9ea */
[----:B------:R1:W-:Y:S01]  /*1850*/  LDGSTS.E.BYPASS.LTC128B.128 [R226+0x11080], [R2.64+0x80], !P1 ;  /* 0x1108008002e27fae */ /* 0x0003e2000c901d50 */
[----:B------:R-:W-:Y:S01]  /*1860*/  LEA R4, P1, R8, R2, 0x1 ;  /* 0x0000000208047211 */ /* 0x000fe200078208ff */
[----:B------:R-:W-:Y:S01]  /*1870*/  UIMAD UR6, UR18, UR6, URZ ;  /* 0x00000006120672a4 */ /* 0x000fe2000f8e023f */
[----:B------:R-:W-:Y:S01]  /*1880*/  ISETP.GE.AND P4, PT, R10, c[0x0][0x1fc], PT ;  /* 0x00007f000a007a0c */ /* 0x000fe20003f86270 */
[----:B------:R1:W-:Y:S01]  /*1890*/  LDGSTS.E.BYPASS.LTC128B.128 [R226+0x13080], [R2.64+0x100], !P5 ;  /* 0x1308010002e27fae */ /* 0x0003e2000e901d50 */
[----:B------:R-:W-:Y:S01]  /*18a0*/  LEA.HI.X R5, R8, R3, R29, 0x1, P1 ;  /* 0x0000000308057211 */ /* 0x000fe200008f0c1d */
[----:B------:R-:W-:Y:S01]  /*18b0*/  UIMAD UR25, UR19, UR7, UR6 ;  /* 0x00000007131972a4 */ /* 0x000fe2000f8e0206 */
[----:B------:R-:W-:Y:S01]  /*18c0*/  ISETP.LT.OR P5, PT, R0, 0x21, !P2 ;  /* 0x000000210000780c */ /* 0x000fe200057a1670 */
[C---:B------:R-:W-:Y:S01]  /*18d0*/  IMAD R0, R7.reuse, UR4, R6 ;  /* 0x0000000407007c24 */ /* 0x040fe2000f8e0206 */
[----:B------:R-:W-:Y:S01]  /*18e0*/  ISETP.GT.AND P1, PT, R230, 0xf, PT ;  /* 0x0000000fe600780c */ /* 0x000fe20003f24270 */
[----:B------:R2:W-:Y:S01]  /*18f0*/  LDGSTS.E.BYPASS.LTC128B.128 [R226+0x10080], [R4.64], !P0 ;  /* 0x1008000004e27fae */ /* 0x0005e2000c101d50 */
[----:B------:R-:W-:Y:S01]  /*1900*/  LEA R8, P0, R18, c[0x0][0x258], 0x2 ;  /* 0x0000960012087a11 */ /* 0x000fe200078010ff */
[----:B------:R-:W-:Y:S01]  /*1910*/  IMAD.WIDE.U32 R6, R7, UR14, R238 ;  /* 0x0000000e07067c25 */ /* 0x000fe2000f8e00ee */
[----:B------:R-:W-:Y:S01]  /*1920*/  SHF.L.U64.HI R252, R14, R26, c[0x0][0x20c] ;  /* 0x000083000efc7619 */ /* 0x000fe2000001021a */
[----:B------:R2:W-:Y:S01]  /*1930*/  LDGSTS.E.BYPASS.LTC128B.128 [R226+0x12080], [R4.64+0x80], !P6 ;  /* 0x1208008004e27fae */ /* 0x0005e2000f101d50 */
[----:B------:R-:W-:Y:S01]  /*1940*/  LEA.HI.X R9, R18, c[0x0][0x25c], R15, 0x2, P0 ;  /* 0x0000970012097a11 */ /* 0x000fe200000f140f */
[----:B------:R-:W-:Y:S01]  /*1950*/  IMAD.IADD R0, R7, 0x1, R0 ;  /* 0x0000000107007824 */ /* 0x000fe200078e0200 */
[----:B------:R-:W-:Y:S01]  /*1960*/  ISETP.LT.OR P0, PT, R11, 0x1, P4 ;  /* 0x000000010b00780c */ /* 0x000fe20002701670 */
[----:B------:R-:W-:Y:S01]  /*1970*/  UMOV UR7, 0x1 ;  /* 0x0000000100077882 */ /* 0x000fe20000000000 */
[----:B------:R-:W-:Y:S01]  /*1980*/  ISETP.GE.AND P6, PT, R20, c[0x0][0x1fc], PT ;  /* 0x00007f0014007a0c */ /* 0x000fe20003fc6270 */
[----:B------:R2:W-:Y:S01]  /*1990*/  LDGSTS.E.BYPASS.LTC128B.128 [R226+0x14080], [R4.64+0x100], !P5 ;  /* 0x1408010004e27fae */ /* 0x0005e2000e901d50 */
[----:B------:R-:W-:Y:S01]  /*19a0*/  ULDC UR6, c[0x0][0x168] ;  /* 0x00005a0000067ab9 */ /* 0x000fe20000000800 */
[----:B------:R-:W-:Y:S01]  /*19b0*/  CS2R R44, SRZ ;  /* 0x00000000002c7805 */ /* 0x000fe2000001ff00 */
[----:B------:R-:W-:Y:S01]  /*19c0*/  UIADD3 UR6, UR26, -UR6, UR7 ;  /* 0x800000061a067290 */ /* 0x000fe2000fffe007 */
[----:B------:R-:W-:Y:S01]  /*19d0*/  CS2R R42, SRZ ;  /* 0x00000000002a7805 */ /* 0x000fe2000001ff00 */
[----:B------:R-:W-:Y:S01]  /*19e0*/  CS2R R40, SRZ ;  /* 0x0000000000287805 */ /* 0x000fe2000001ff00 */
[----:B------:R-:W-:Y:S01]  /*19f0*/  CS2R R38, SRZ ;  /* 0x0000000000267805 */ /* 0x000fe2000001ff00 */
[----:B------:R-:W-:Y:S01]  /*1a00*/  CS2R R36, SRZ ;  /* 0x0000000000247805 */ /* 0x000fe2000001ff00 */
[----:B------:R-:W-:Y:S01]  /*1a10*/  CS2R R34, SRZ ;  /* 0x0000000000227805 */ /* 0x000fe2000001ff00 */
[----:B------:R-:W-:Y:S01]  /*1a20*/  CS2R R32, SRZ ;  /* 0x0000000000207805 */ /* 0x000fe2000001ff00 */
[----:B------:R-:W-:Y:S01]  /*1a30*/  CS2R R30, SRZ ;  /* 0x00000000001e7805 */ /* 0x000fe2000001ff00 */
[----:B-1----:R-:W-:Y:S01]  /*1a40*/  LEA R2, P5, R6, c[0x0][0x1f0], 0x1 ;  /* 0x00007c0006027a11 */ /* 0x002fe200078a08ff */
[----:B------:R-:W-:Y:S01]  /*1a50*/  CS2R R26, SRZ ;  /* 0x00000000001a7805 */ /* 0x000fe2000001ff00 */
[----:B------:R-:W-:Y:S01]  /*1a60*/  IADD3 R247, R226, 0xf080, RZ ;  /* 0x0000f080e2f77810 */ /* 0x000fe20007ffe0ff */
[----:B------:R-:W-:Y:S01]  /*1a70*/  ULDC UR19, c[0x0][0x2a0] ;  /* 0x0000a80000137ab9 */ /* 0x000fe20000000800 */
[----:B------:R-:W-:Y:S01]  /*1a80*/  LEA.HI.X R3, R6, c[0x0][0x1f4], R0, 0x1, P5 ;  /* 0x00007d0006037a11 */ /* 0x000fe200028f0c00 */
[----:B------:R-:W-:Y:S01]  /*1a90*/  IMAD R0, R28, c[0x0][0x238], RZ ;  /* 0x00008e001c007a24 */ /* 0x000fe200078e02ff */
[----:B------:R-:W-:Y:S01]  /*1aa0*/  ISETP.GE.AND P5, PT, R23, c[0x0][0x1fc], PT ;  /* 0x00007f0017007a0c */ /* 0x000fe20003fa6270 */
[----:B------:R-:W-:Y:S01]  /*1ab0*/  CS2R R28, SRZ ;  /* 0x00000000001c7805 */ /* 0x000fe2000001ff00 */
[----:B------:R-:W-:Y:S01]  /*1ac0*/  UP2UR UR22, UPR, URZ, 0x2 ;  /* 0x000000023f167883 */ /* 0x000fe20008000000 */
[----:B------:R-:W-:Y:S01]  /*1ad0*/  IMAD R0, R84, c[0x0][0x23c], R0 ;  /* 0x00008f0054007a24 */ /* 0x000fe200078e0200 */
[----:B------:R-:W-:-:S02]  /*1ae0*/  UMOV UR4, URZ ;  /* 0x0000003f00047c82 */ /* 0x000fc40008000000 */
[----:B------:R-:W-:Y:S02]  /*1af0*/  UMOV UR20, 0x1 ;  /* 0x0000000100147882 */ /* 0x000fe40000000000 */
[----:B------:R-:W-:Y:S01]  /*1b00*/  ULDC UR18, c[0x0][0x168] ;  /* 0x00005a0000127ab9 */ /* 0x000fe20000000800 */
[----:B--2---:R-:W-:Y:S01]  /*1b10*/  @!P1 IMAD.SHL.U32 R4, R230, 0x10, RZ ;  /* 0x00000010e6049824 */ /* 0x004fe200078e00ff */
[----:B------:R-:W-:Y:S02]  /*1b20*/  ULOP3.LUT UR19, URZ, UR19, URZ, 0x33, !UPT ;  /* 0x000000133f137292 */ /* 0x000fe4000f8e333f */
[----:B------:R-:W-:Y:S02]  /*1b30*/  UISETP.GE.AND UP6, UPT, UR15, 0x21, UPT ;  /* 0x000000210f00788c */ /* 0x000fe4000bfc6270 */
[----:B------:R1:W-:Y:S01]  /*1b40*/  @!P1 LDGSTS.E.BYPASS.LTC128B.128 [R4+0x21080], [R8.64] ;  /* 0x2108000008049fae */ /* 0x0003e2000b901d50 */
[----:B------:R-:W-:Y:S02]  /*1b50*/  UP2UR UR21, UPR, URZ, 0x1 ;  /* 0x000000013f157883 */ /* 0x000fe40008000000 */
[----:B------:R-:W-:Y:S01]  /*1b60*/  UISETP.GE.AND UP5, UPT, UR15, 0x22, UPT ;  /* 0x000000220f00788c */ /* 0x000fe2000bfa6270 */
[----:B------:R-:W0:Y:S01]  /*1b70*/  LDGDEPBAR ;  /* 0x00000000000079af */ /* 0x000e220000000000 */
[----:B------:R-:W-:-:S02]  /*1b80*/  UISETP.GE.AND UP4, UPT, UR15, 0x31, UPT ;  /* 0x000000310f00788c */ /* 0x000fc4000bf86270 */
[----:B------:R-:W-:Y:S01]  /*1b90*/  UISETP.GE.AND UP3, UPT, UR15, 0x32, UPT ;  /* 0x000000320f00788c */ /* 0x000fe2000bf66270 */
[----:B------:R2:W-:Y:S01]  /*1ba0*/  LDGSTS.E.BYPASS.LTC128B.128 [R226+0x1b080], [R2.64], !P0 ;  /* 0x1b08000002e27fae */ /* 0x0005e2000c101d50 */
[C---:B------:R-:W-:Y:S01]  /*1bb0*/  ISETP.LT.OR P0, PT, R11.reuse, 0x1, P6 ;  /* 0x000000010b00780c */ /* 0x040fe20003701670 */
[----:B------:R-:W-:Y:S01]  /*1bc0*/  UISETP.GE.AND UP2, UPT, UR15, 0x41, UPT ;  /* 0x000000410f00788c */ /* 0x000fe2000bf46270 */
[----:B------:R-:W-:Y:S01]  /*1bd0*/  ISETP.LT.OR P6, PT, R11, 0x21, P6 ;  /* 0x000000210b00780c */ /* 0x000fe200037c1670 */
[----:B------:R-:W-:-:S10]  /*1be0*/  UISETP.GE.AND UP1, UPT, UR15, 0x42, UPT ;  /* 0x000000420f00788c */ /* 0x000fd4000bf26270 */
[----:B------:R2:W-:Y:S01]  /*1bf0*/  LDGSTS.E.BYPASS.LTC128B.128 [R226+0x1d080], [R2.64+0x80], !P0 ;  /* 0x1d08008002e27fae */ /* 0x0005e2000c101d50 */
[----:B-1----:R-:W-:-:S04]  /*1c00*/  LEA R4, P0, R13, R2, 0x1 ;  /* 0x000000020d047211 */ /* 0x002fc800078008ff */
[----:B------:R-:W-:Y:S02]  /*1c10*/  LEA.HI.X R5, R13, R3, R252, 0x1, P0 ;  /* 0x000000030d057211 */ /* 0x000fe400000f0cfc */
[C---:B------:R-:W-:Y:S02]  /*1c20*/  ISETP.LT.OR P0, PT, R11.reuse, 0x1, P5 ;  /* 0x000000010b00780c */ /* 0x040fe40002f01670 */
[----:B------:R-:W-:Y:S02]  /*1c30*/  ISETP.LT.OR P5, PT, R11, 0x21, P5 ;  /* 0x000000210b00780c */ /* 0x000fe40002fa1670 */
[----:B------:R-:W-:-:S04]  /*1c40*/  LEA.HI R13, R16, R230, RZ, 0x4 ;  /* 0x000000e6100d7211 */ /* 0x000fc800078f20ff */
[----:B------:R-:W-:-:S04]  /*1c50*/  SHF.R.S32.HI R6, RZ, 0x4, R13 ;  /* 0x00000004ff067819 */ /* 0x000fc8000001140d */
[----:B------:R-:W-:Y:S01]  /*1c60*/  LEA.HI R9, R13, R6, RZ, 0x1 ;  /* 0x000000060d097211 */ /* 0x000fe200078f08ff */
[----:B------:R2:W-:Y:S01]  /*1c70*/  LDGSTS.E.BYPASS.LTC128B.128 [R226+0x1f080], [R2.64+0x100], !P0 ;  /* 0x1f08010002e27fae */ /* 0x0005e2000c101d50 */
[----:B------:R-:W-:Y:S02]  /*1c80*/  ISETP.LT.OR P0, PT, R11, 0x21, P4 ;  /* 0x000000210b00780c */ /* 0x000fe40002701670 */
[----:B------:R-:W-:Y:S02]  /*1c90*/  ISETP.NE.AND P4, PT, R12, RZ, PT ;  /* 0x000000ff0c00720c */ /* 0x000fe40003f85270 */
[CC--:B------:R-:W-:Y:S02]  /*1ca0*/  LEA.HI R12, R16.reuse, R230.reuse, RZ, 0x2 ;  /* 0x000000e6100c7211 */ /* 0x0c0fe400078f10ff */
[----:B------:R-:W-:Y:S02]  /*1cb0*/  LEA.HI R11, R16, R230, RZ, 0x5 ;  /* 0x000000e6100b7211 */ /* 0x000fe400078f28ff */
[----:B------:R-:W-:-:S02]  /*1cc0*/  SHF.R.S32.HI R7, RZ, 0x1f, R12 ;  /* 0x0000001fff077819 */ /* 0x000fc4000001140c */
[--C-:B------:R-:W-:Y:S02]  /*1cd0*/  SHF.R.S32.HI R8, RZ, 0x1f, R11.reuse ;  /* 0x0000001fff087819 */ /* 0x100fe4000001140b */
[----:B------:R-:W-:Y:S01]  /*1ce0*/  SHF.R.S32.HI R15, RZ, 0x5, R11 ;  /* 0x00000005ff0f7819 */ /* 0x000fe2000001140b */
[----:B------:R1:W-:Y:S01]  /*1cf0*/  LDGSTS.E.BYPASS.LTC128B.128 [R226+0x1c080], [R4.64], !P0 ;  /* 0x1c08000004e27fae */ /* 0x0003e2000c101d50 */
[----:B------:R-:W-:Y:S02]  /*1d00*/  ISETP.GE.AND P0, PT, R10, c[0x0][0x1fc], PT ;  /* 0x00007f000a007a0c */ /* 0x000fe40003f06270 */
[----:B------:R-:W-:Y:S01]  /*1d10*/  LEA.HI R10, R16, R230, RZ, 0x7 ;  /* 0x000000e6100a7211 */ /* 0x000fe200078f38ff */
[----:B------:R1:W-:Y:S01]  /*1d20*/  LDGSTS.E.BYPASS.LTC128B.128 [R226+0x1e080], [R4.64+0x80], !P6 ;  /* 0x1e08008004e27fae */ /* 0x0003e2000f101d50 */
[----:B------:R-:W-:Y:S02]  /*1d30*/  LOP3.LUT R9, R9, 0xfffffffe, RZ, 0xc0, !PT ;  /* 0xfffffffe09097812 */ /* 0x000fe400078ec0ff */
[----:B------:R-:W-:Y:S01]  /*1d40*/  SHF.R.S32.HI R18, RZ, 0x7, R10 ;  /* 0x00000007ff127819 */ /* 0x000fe2000001140a */
[----:B------:R1:W-:Y:S01]  /*1d50*/  LDGSTS.E.BYPASS.LTC128B.128 [R226+0x20080], [R4.64+0x100], !P5 ;  /* 0x2008010004e27fae */ /* 0x0003e2000e901d50 */
[----:B------:R-:W-:-:S02]  /*1d60*/  ISETP.GE.AND P5, PT, R230, 0x10, PT ;  /* 0x00000010e600780c */ /* 0x000fc40003fa6270 */
[----:B------:R-:W-:Y:S01]  /*1d70*/  ISETP.GE.AND P6, PT, R20, c[0x0][0x1fc], PT ;  /* 0x00007f0014007a0c */ /* 0x000fe20003fc6270 */
[----:B--2---:R-:W-:Y:S01]  /*1d80*/  IMAD.WIDE.U32 R2, R84, c[0x0][0x238], R230 ;  /* 0x00008e0054027a25 */ /* 0x004fe200078e00e6 */
[----:B------:R-:W-:-:S03]  /*1d90*/  SEL R20, RZ, 0x1, P0 ;  /* 0x00000001ff147807 */ /* 0x000fc60000000000 */
[----:B------:R-:W-:Y:S01]  /*1da0*/  IMAD.IADD R3, R3, 0x1, R0 ;  /* 0x0000000103037824 */ /* 0x000fe200078e0200 */
[----:B------:R-:W-:-:S03]  /*1db0*/  SHF.R.S32.HI R0, RZ, 0x2, R12 ;  /* 0x00000002ff007819 */ /* 0x000fc6000001140c */
[----:B------:R-:W-:Y:S01]  /*1dc0*/  IMAD.WIDE.U32 R248, R248, c[0x0][0x240], R2 ;  /* 0x00009000f8f87a25 */ /* 0x000fe200078e0002 */
[----:B------:R-:W-:-:S03]  /*1dd0*/  LEA.HI R7, R7, R0, RZ, 0x3 ;  /* 0x0000000007077211 */ /* 0x000fc600078f18ff */
[----:B------:R-:W-:Y:S01]  /*1de0*/  IMAD.SHL.U32 R3, R18, 0x8, RZ ;  /* 0x0000000812037824 */ /* 0x000fe200078e00ff */
[----:B------:R-:W-:Y:S02]  /*1df0*/  LOP3.LUT R7, R7, 0xfffffff8, RZ, 0xc0, !PT ;  /* 0xfffffff807077812 */ /* 0x000fe400078ec0ff */
[----:B------:R-:W-:Y:S02]  /*1e00*/  IADD3 R250, R249, UR25, RZ ;  /* 0x00000019f9fa7c10 */ /* 0x000fe4000fffe0ff */
[----:B------:R-:W-:Y:S01]  /*1e10*/  LOP3.LUT R10, R3, 0x8, RZ, 0xc0, !PT ;  /* 0x00000008030a7812 */ /* 0x000fe200078ec0ff */
[----:B------:R-:W-:Y:S01]  /*1e20*/  IMAD.IADD R14, R0, 0x1, -R7 ;  /* 0x00000001000e7824 */ /* 0x000fe200078e0a07 */
[----:B------:R-:W-:Y:S01]  /*1e30*/  LEA.HI R7, R8, R15, RZ, 0x2 ;  /* 0x0000000f08077211 */ /* 0x000fe200078f10ff */
[----:B------:R-:W-:Y:S01]  /*1e40*/  IMAD.IADD R0, R6, 0x1, -R9 ;  /* 0x0000000106007824 */ /* 0x000fe200078e0a09 */
[----:B------:R-:W-:Y:S02]  /*1e50*/  LOP3.LUT R6, R11, 0xffffffe0, RZ, 0xc0, !PT ;  /* 0xffffffe00b067812 */ /* 0x000fe400078ec0ff */
[----:B------:R-:W-:-:S02]  /*1e60*/  LOP3.LUT R2, R7, 0xfffffffc, RZ, 0xc0, !PT ;  /* 0xfffffffc07027812 */ /* 0x000fc400078ec0ff */
[----:B-1----:R-:W-:Y:S02]  /*1e70*/  LOP3.LUT R5, R12, 0x3ffffffc, RZ, 0xc0, !PT ;  /* 0x3ffffffc0c057812 */ /* 0x002fe400078ec0ff */
[----:B------:R-:W-:Y:S01]  /*1e80*/  LEA R8, P0, R22, c[0x0][0x280], 0x2 ;  /* 0x0000a00016087a11 */ /* 0x000fe200078010ff */
[----:B------:R-:W-:Y:S01]  /*1e90*/  IMAD.IADD R16, R15, 0x1, -R2 ;  /* 0x000000010f107824 */ /* 0x000fe200078e0a02 */
[----:B------:R-:W-:Y:S01]  /*1ea0*/  LEA.HI R12, R18, R18, RZ, 0x1 ;  /* 0x00000012120c7211 */ /* 0x000fe200078f08ff */
[----:B------:R-:W-:Y:S01]  /*1eb0*/  IMAD.SHL.U32 R2, R14, 0x10, RZ ;  /* 0x000000100e027824 */ /* 0x000fe200078e00ff */
[----:B------:R-:W-:Y:S01]  /*1ec0*/  LEA.HI.X R9, R22, c[0x0][0x284], R24, 0x2, P0 ;  /* 0x0000a10016097a11 */ /* 0x000fe200000f1418 */
[C---:B------:R-:W-:Y:S01]  /*1ed0*/  IMAD.SHL.U32 R3, R16.reuse, 0x100, RZ ;  /* 0x0000010010037824 */ /* 0x040fe200078e00ff */
[----:B------:R-:W-:Y:S01]  /*1ee0*/  LEA.HI R4, R16, R16, RZ, 0x1 ;  /* 0x0000001010047211 */ /* 0x000fe200078f08ff */
[----:B------:R-:W-:Y:S01]  /*1ef0*/  IMAD.IADD R5, R230, 0x1, -R5 ;  /* 0x00000001e6057824 */ /* 0x000fe200078e0a05 */
[----:B------:R-:W-:Y:S01]  /*1f00*/  LOP3.LUT R2, R10, 0x70, R2, 0xf8, !PT ;  /* 0x000000700a027812 */ /* 0x000fe200078ef802 */
[----:B------:R-:W-:Y:S01]  /*1f10*/  CS2R R24, SRZ ;  /* 0x0000000000187805 */ /* 0x000fe2000001ff00 */
[----:B------:R-:W-:Y:S01]  /*1f20*/  LOP3.LUT P0, RZ, R14, 0x1, RZ, 0xc0, !PT ;  /* 0x000000010eff7812 */ /* 0x000fe2000780c0ff */
[----:B------:R-:W-:Y:S01]  /*1f30*/  IMAD.SHL.U32 R4, R4, 0x100, RZ ;  /* 0x0000010004047824 */ /* 0x000fe200078e00ff */
[----:B------:R-:W-:-:S04]  /*1f40*/  LOP3.LUT R2, R2, 0x100, R3, 0xf8, !PT ;  /* 0x0000010002027812 */ /* 0x000fc800078ef803 */
[----:B------:R-:W-:Y:S02]  /*1f50*/  LOP3.LUT R4, R4, 0x7ffffe00, RZ, 0xc0, !PT ;  /* 0x7ffffe0004047812 */ /* 0x000fe400078ec0ff */
[----:B------:R-:W-:-:S03]  /*1f60*/  SHF.R.U32.HI R3, RZ, 0x3, R2 ;  /* 0x00000003ff037819 */ /* 0x000fc60000011602 */
[----:B------:R-:W-:Y:S01]  /*1f70*/  IMAD R7, R5, 0x2, R4 ;  /* 0x0000000205077824 */ /* 0x000fe200078e0204 */
[----:B------:R-:W-:Y:S01]  /*1f80*/  LOP3.LUT R2, R2, 0x28, R3, 0x78, !PT ;  /* 0x0000002802027812 */ /* 0x000fe200078e7803 */
[C---:B------:R-:W-:Y:S01]  /*1f90*/  IMAD.IADD R3, R230.reuse, 0x1, -R6 ;  /* 0x00000001e6037824 */ /* 0x040fe200078e0a06 */
[----:B------:R-:W-:Y:S01]  /*1fa0*/  LOP3.LUT R4, R13, 0xfffffff0, RZ, 0xc0, !PT ;  /* 0xfffffff00d047812 */ /* 0x000fe200078ec0ff */
[C---:B------:R-:W-:Y:S01]  /*1fb0*/  @!P5 IMAD.SHL.U32 R5, R230.reuse, 0x10, RZ ;  /* 0x00000010e605d824 */ /* 0x040fe200078e00ff */
[----:B------:R-:W-:Y:S01]  /*1fc0*/  SEL R13, RZ, 0xffffffff, P6 ;  /* 0xffffffffff0d7807 */ /* 0x000fe20003000000 */
[----:B------:R-:W-:Y:S01]  /*1fd0*/  IMAD.IADD R6, R7, 0x1, R2 ;  /* 0x0000000107067824 */ /* 0x000fe200078e0202 */
[----:B------:R-:W-:Y:S01]  /*1fe0*/  LOP3.LUT P6, RZ, R17, 0x2, RZ, 0xc0, !PT ;  /* 0x0000000211ff7812 */ /* 0x000fe200078cc0ff */
[----:B------:R-:W-:Y:S01]  /*1ff0*/  IMAD.IADD R2, R230, 0x1, -R4 ;  /* 0x00000001e6027824 */ /* 0x000fe200078e0a04 */
[----:B------:R-:W-:Y:S01]  /*2000*/  SHF.R.S32.HI R4, RZ, 0x1f, R3 ;  /* 0x0000001fff047819 */ /* 0x000fe20000011403 */
[----:B------:R1:W-:Y:S01]  /*2010*/  @!P5 LDGSTS.E.BYPASS.LTC128B.128 [R5+0x21280], [R8.64] ;  /* 0x212800000805dfae */ /* 0x0003e2000b901d50 */
[----:B------:R-:W-:Y:S01]  /*2020*/  IMAD.SHL.U32 R224, R6, 0x2, RZ ;  /* 0x0000000206e07824 */ /* 0x000fe200078e00ff */
[----:B------:R-:W-:Y:S01]  /*2030*/  SEL R208, R222, 0xfffffff0, !P6 ;  /* 0xfffffff0ded07807 */ /* 0x000fe20007000000 */
[----:B------:R-:W-:Y:S01]  /*2040*/  IMAD.SHL.U32 R7, R15, 0x100, RZ ;  /* 0x000001000f077824 */ /* 0x000fe200078e00ff */
[C---:B------:R-:W-:Y:S01]  /*2050*/  LOP3.LUT P6, RZ, R2.reuse, 0x2, RZ, 0xc0, !PT ;  /* 0x0000000202ff7812 */ /* 0x040fe200078cc0ff */
[----:B------:R-:W-:Y:S01]  /*2060*/  IMAD.SHL.U32 R211, R2, 0x2, RZ ;  /* 0x0000000202d37824 */ /* 0x000fe200078e00ff */
[----:B------:R-:W-:Y:S01]  /*2070*/  IADD3 R225, R224, 0x215a0, RZ ;  /* 0x000215a0e0e17810 */ /* 0x000fe20007ffe0ff */
[----:B------:R-:W0:Y:S01]  /*2080*/  LDGDEPBAR ;  /* 0x00000000000079af */ /* 0x000e220000000000 */
[----:B------:R-:W-:-:S02]  /*2090*/  ISETP.GE.AND P5, PT, R23, c[0x0][0x1fc], PT ;  /* 0x00007f0017007a0c */ /* 0x000fc40003fa6270 */
[----:B------:R-:W-:Y:S01]  /*20a0*/  SEL R212, R212, 0xe0, !P6 ;  /* 0x000000e0d4d47807 */ /* 0x000fe20007000000 */
[----:B------:R-:W0:Y:S01]  /*20b0*/  LDGDEPBAR ;  /* 0x00000000000079af */ /* 0x000e220000000000 */
[----:B-1----:R-:W-:Y:S01]  /*20c0*/  LEA.HI R8, R4, R3, RZ, 0x2 ;  /* 0x0000000304087211 */ /* 0x002fe200078f10ff */
[----:B------:R-:W-:-:S03]  /*20d0*/  IMAD.SHL.U32 R5, R2, 0x10, RZ ;  /* 0x0000001002057824 */ /* 0x000fc600078e00ff */
[----:B------:R-:W-:Y:S02]  /*20e0*/  LOP3.LUT R6, R8, 0x7ffffffc, RZ, 0xc0, !PT ;  /* 0x7ffffffc08067812 */ /* 0x000fe400078ec0ff */
[----:B------:R-:W-:Y:S02]  /*20f0*/  LOP3.LUT R4, R5, 0xf0, RZ, 0xc0, !PT ;  /* 0x000000f005047812 */ /* 0x000fe400078ec0ff */
[----:B------:R-:W-:Y:S01]  /*2100*/  IADD3 R5, R224, 0x21480, RZ ;  /* 0x00021480e0057810 */ /* 0x000fe20007ffe0ff */
[----:B------:R-:W-:Y:S01]  /*2110*/  IMAD.IADD R11, R3, 0x1, -R6 ;  /* 0x00000001030b7824 */ /* 0x000fe200078e0a06 */
[----:B------:R-:W-:Y:S02]  /*2120*/  SHF.R.S32.HI R3, RZ, 0x1f, R2 ;  /* 0x0000001fff037819 */ /* 0x000fe40000011402 */
[C---:B------:R-:W-:Y:S02]  /*2130*/  LOP3.LUT R10, R4.reuse, R10, RZ, 0xfc, !PT ;  /* 0x0000000a040a7212 */ /* 0x040fe400078efcff */
[----:B------:R-:W-:Y:S01]  /*2140*/  LEA.HI R213, R3, R2, RZ, 0x3 ;  /* 0x0000000203d57211 */ /* 0x000fe200078f18ff */
[----:B------:R-:W-:Y:S01]  /*2150*/  IMAD.SHL.U32 R3, R17, 0x40, RZ ;  /* 0x0000004011037824 */ /* 0x000fe200078e00ff */
[----:B------:R-:W-:Y:S01]  /*2160*/  LOP3.LUT R9, R4, 0x100, R7, 0xf8, !PT ;  /* 0x0000010004097812 */ /* 0x000fe200078ef807 */
[----:B------:R-:W-:Y:S01]  /*2170*/  IMAD.SHL.U32 R7, R21, 0x8, RZ ;  /* 0x0000000815077824 */ /* 0x000fe200078e00ff */
[C---:B------:R-:W-:Y:S01]  /*2180*/  LOP3.LUT R4, R213.reuse, 0xfffffff8, RZ, 0xc0, !PT ;  /* 0xfffffff8d5047812 */ /* 0x040fe200078ec0ff */
[----:B------:R-:W-:Y:S01]  /*2190*/  IMAD.SHL.U32 R213, R213, 0x40, RZ ;  /* 0x00000040d5d57824 */ /* 0x000fe200078e00ff */
[----:B------:R-:W-:Y:S01]  /*21a0*/  LOP3.LUT R6, R3, 0x1c0, RZ, 0xc0, !PT ;  /* 0x000001c003067812 */ /* 0x000fe200078ec0ff */
[----:B------:R-:W-:Y:S01]  /*21b0*/  IMAD.SHL.U32 R3, R16, 0x10, RZ ;  /* 0x0000001010037824 */ /* 0x000fe200078e00ff */
[----:B------:R-:W-:Y:S01]  /*21c0*/  @P0 IADD3 R225, R5, 0xe0, RZ ;  /* 0x000000e005e10810 */ /* 0x000fe20007ffe0ff */
[----:B------:R-:W-:Y:S01]  /*21d0*/  IMAD.IADD R4, R2, 0x1, -R4 ;  /* 0x0000000102047824 */ /* 0x000fe200078e0a04 */
[----:B------:R-:W-:Y:S01]  /*21e0*/  LOP3.LUT R5, R6, 0x8, R19, 0xf8, !PT ;  /* 0x0000000806057812 */ /* 0x000fe200078ef813 */
[----:B------:R-:W-:Y:S01]  /*21f0*/  IMAD.SHL.U32 R2, R0, 0x20, RZ ;  /* 0x0000002000027824 */ /* 0x000fe200078e00ff */
[----:B------:R-:W-:-:S02]  /*2200*/  LEA.HI.SX32 R227, R8, R3, 0x1e ;  /* 0x0000000308e37211 */ /* 0x000fc400078ff2ff */
[----:B------:R-:W-:Y:S02]  /*2210*/  LOP3.LUT R3, R6, 0x30, R3, 0xf8, !PT ;  /* 0x0000003006037812 */ /* 0x000fe400078ef803 */
[----:B------:R-:W-:Y:S02]  /*2220*/  SHF.R.U32.HI R14, RZ, 0x3, R6 ;  /* 0x00000003ff0e7819 */ /* 0x000fe40000011606 */
[----:B------:R-:W-:Y:S02]  /*2230*/  LOP3.LUT R2, R2, 0x20, RZ, 0xc0, !PT ;  /* 0x0000002002027812 */ /* 0x000fe400078ec0ff */
[----:B------:R-:W-:Y:S01]  /*2240*/  LOP3.LUT R6, R12, 0x1ffffffe, RZ, 0xc0, !PT ;  /* 0x1ffffffe0c067812 */ /* 0x000fe200078ec0ff */
[----:B------:R-:W-:Y:S01]  /*2250*/  IMAD.MOV.U32 R12, RZ, RZ, 0x20 ;  /* 0x00000020ff0c7424 */ /* 0x000fe200078e00ff */
[----:B------:R-:W-:Y:S02]  /*2260*/  LOP3.LUT R211, R10, 0x18, R211, 0x78, !PT ;  /* 0x000000180ad37812 */ /* 0x000fe400078e78d3 */
[----:B------:R-:W-:Y:S01]  /*2270*/  LOP3.LUT R10, R2, 0x18, R7, 0xf8, !PT ;  /* 0x00000018020a7812 */ /* 0x000fe200078ef807 */
[----:B------:R-:W-:Y:S01]  /*2280*/  IMAD.IADD R6, R18, 0x1, -R6 ;  /* 0x0000000112067824 */ /* 0x000fe200078e0a06 */
[----:B------:R-:W-:Y:S01]  /*2290*/  LOP3.LUT P0, RZ, R17, 0x4, RZ, 0xc0, !PT ;  /* 0x0000000411ff7812 */ /* 0x000fe2000780c0ff */
[----:B------:R-:W-:Y:S01]  /*22a0*/  IMAD.SHL.U32 R2, R0, 0x8, RZ ;  /* 0x0000000800027824 */ /* 0x000fe200078e00ff */
[----:B------:R-:W-:Y:S01]  /*22b0*/  LOP3.LUT R5, R5, R14, RZ, 0x3c, !PT ;  /* 0x0000000e05057212 */ /* 0x000fe200078e3cff */
[----:B------:R-:W-:Y:S01]  /*22c0*/  IMAD R11, R6, 0x4, R11 ;  /* 0x00000004060b7824 */ /* 0x000fe200078e020b */
[----:B------:R-:W-:Y:S01]  /*22d0*/  SEL R209, R12, 0xffffffe0, !P0 ;  /* 0xffffffe00cd17807 */ /* 0x000fe20004000000 */
[----:B------:R-:W-:Y:S01]  /*22e0*/  IMAD.SHL.U32 R211, R211, 0x2, RZ ;  /* 0x00000002d3d37824 */ /* 0x000fe200078e00ff */
[----:B------:R-:W-:Y:S01]  /*22f0*/  LOP3.LUT R6, R2, 0x8, RZ, 0xc0, !PT ;  /* 0x0000000802067812 */ /* 0x000fe200078ec0ff */
[----:B------:R-:W-:Y:S01]  /*2300*/  IMAD.SHL.U32 R2, R13, 0x2, RZ ;  /* 0x000000020d027824 */ /* 0x000fe200078e00ff */
[----:B------:R-:W-:Y:S01]  /*2310*/  SEL R8, RZ, 0x4, P5 ;  /* 0x00000004ff087807 */ /* 0x000fe20002800000 */
[----:B------:R-:W-:Y:S01]  /*2320*/  IMAD R212, R212, 0x2, R211 ;  /* 0x00000002d4d47824 */ /* 0x000fe200078e02d3 */
[----:B------:R-:W-:-:S02]  /*2330*/  LOP3.LUT P5, RZ, R4, 0x4, RZ, 0xc0, !PT ;  /* 0x0000000404ff7812 */ /* 0x000fc400078ac0ff */
[C---:B------:R-:W-:Y:S01]  /*2340*/  LOP3.LUT P0, RZ, R4.reuse, 0x2, RZ, 0xc0, !PT ;  /* 0x0000000204ff7812 */ /* 0x040fe2000780c0ff */
[----:B------:R-:W-:Y:S01]  /*2350*/  IMAD.SHL.U32 R4, R4, 0x40, RZ ;  /* 0x0000004004047824 */ /* 0x000fe200078e00ff */
[----:B------:R-:W-:Y:S01]  /*2360*/  LOP3.LUT R7, R3, 0x8, R19, 0xf8, !PT ;  /* 0x0000000803077812 */ /* 0x000fe200078ef813 */
[----:B------:R-:W-:Y:S01]  /*2370*/  IMAD R3, R18, 0x200, R5 ;  /* 0x0000020012037824 */ /* 0x000fe200078e0205 */
[----:B------:R-:W-:Y:S02]  /*2380*/  LOP3.LUT R5, R2, 0x2, R20, 0xe2, !PT ;  /* 0x0000000202057812 */ /* 0x000fe400078ee214 */
[----:B------:R-:W-:Y:S02]  /*2390*/  LOP3.LUT R4, R4, 0x1c0, RZ, 0xc0, !PT ;  /* 0x000001c004047812 */ /* 0x000fe400078ec0ff */
[----:B------:R-:W-:Y:S02]  /*23a0*/  LOP3.LUT R2, R7, R14, RZ, 0x3c, !PT ;  /* 0x0000000e07027212 */ /* 0x000fe400078e3cff */
[----:B------:R-:W-:-:S02]  /*23b0*/  LOP3.LUT R228, R5, R8, RZ, 0xfc, !PT ;  /* 0x0000000805e47212 */ /* 0x000fc400078efcff */
[----:B------:R-:W-:Y:S01]  /*23c0*/  LOP3.LUT R213, R213, 0xfffffe00, RZ, 0xc0, !PT ;  /* 0xfffffe00d5d57812 */ /* 0x000fe200078ec0ff */
[----:B------:R-:W-:Y:S01]  /*23d0*/  IMAD R218, R0, 0x200, R2 ;  /* 0x0000020000da7824 */ /* 0x000fe200078e0202 */
[----:B------:R-:W-:Y:S02]  /*23e0*/  SHF.R.U32.HI R5, RZ, 0x3, R4 ;  /* 0x00000003ff057819 */ /* 0x000fe40000011604 */
[----:B------:R-:W-:Y:S01]  /*23f0*/  SHF.R.U32.HI R214, RZ, 0x3, R9 ;  /* 0x00000003ffd67819 */ /* 0x000fe20000011609 */
[----:B------:R-:W-:Y:S01]  /*2400*/  IMAD R2, R16, 0x400, R213 ;  /* 0x0000040010027824 */ /* 0x000fe200078e02d5 */
[C---:B------:R-:W-:Y:S02]  /*2410*/  LOP3.LUT R0, R5.reuse, R4, R6, 0x1e, !PT ;  /* 0x0000000405007212 */ /* 0x040fe400078e1e06 */
[----:B------:R-:W-:Y:S02]  /*2420*/  SEL R222, R222, 0xfffffff0, !P0 ;  /* 0xfffffff0dede7807 */ /* 0x000fe40004000000 */
[----:B------:R-:W-:Y:S01]  /*2430*/  LOP3.LUT R214, R214, 0x38, RZ, 0xc0, !PT ;  /* 0x00000038d6d67812 */ /* 0x000fe200078ec0ff */
[----:B------:R-:W-:Y:S01]  /*2440*/  IMAD.IADD R219, R2, 0x1, R0 ;  /* 0x0000000102db7824 */ /* 0x000fe200078e0200 */
[----:B------:R-:W-:Y:S01]  /*2450*/  LOP3.LUT R4, R5, R10, R4, 0x1e, !PT ;  /* 0x0000000a05047212 */ /* 0x000fe200078e1e04 */
[----:B------:R-:W-:Y:S01]  /*2460*/  IMAD.SHL.U32 R0, R3, 0x2, RZ ;  /* 0x0000000203007824 */ /* 0x000fe200078e00ff */
[----:B------:R-:W-:Y:S01]  /*2470*/  SEL R2, R12, 0xffffffe0, !P5 ;  /* 0xffffffe00c027807 */ /* 0x000fe20006800000 */
[----:B------:R-:W-:Y:S01]  /*2480*/  IMAD.SHL.U32 R216, R219, 0x2, RZ ;  /* 0x00000002dbd87824 */ /* 0x000fe200078e00ff */
[----:B------:R-:W-:Y:S01]  /*2490*/  LOP3.LUT R214, R214, R9, R6, 0x1e, !PT ;  /* 0x00000009d6d67212 */ /* 0x000fe200078e1e06 */
[----:B------:R-:W-:Y:S01]  /*24a0*/  IMAD.SHL.U32 R3, R11, 0x2, RZ ;  /* 0x000000020b037824 */ /* 0x000fe200078e00ff */
[----:B------:R-:W-:Y:S01]  /*24b0*/  LOP3.LUT R213, R4, R213, RZ, 0xfc, !PT ;  /* 0x000000d504d57212 */ /* 0x000fe200078efcff */
[--C-:B------:R-:W-:Y:S01]  /*24c0*/  IMAD R208, R208, 0x2, R0.reuse ;  /* 0x00000002d0d07824 */ /* 0x100fe200078e0200 */
[----:B------:R-:W-:Y:S01]  /*24d0*/  IADD3 R215, R216, 0x1b080, RZ ;  /* 0x0001b080d8d77810 */ /* 0x000fe20007ffe0ff */
[----:B------:R-:W-:Y:S01]  /*24e0*/  IMAD.SHL.U32 R221, R222, 0x2, RZ ;  /* 0x00000002dedd7824 */ /* 0x000fe200078e00ff */
[----:B------:R-:W-:Y:S01]  /*24f0*/  IADD3 R229, -R3, UR6, RZ ;  /* 0x0000000603e57c10 */ /* 0x000fe2000fffe1ff */
[C---:B------:R-:W-:Y:S01]  /*2500*/  IMAD R210, R209.reuse, 0x2, R0 ;  /* 0x00000002d1d27824 */ /* 0x040fe200078e0200 */
[----:B------:R-:W-:Y:S01]  /*2510*/  LEA R214, R214, 0x23c80, 0x1 ;  /* 0x00023c80d6d67811 */ /* 0x000fe200078e08ff */
[----:B------:R-:W-:Y:S01]  /*2520*/  IMAD R209, R209, 0x2, R208 ;  /* 0x00000002d1d17824 */ /* 0x000fe200078e02d0 */
[C---:B------:R-:W-:Y:S01]  /*2530*/  IADD3 R232, -R3.reuse, UR26, RZ ;  /* 0x0000001a03e87c10 */ /* 0x040fe2000fffe1ff */
[----:B------:R-:W-:Y:S01]  /*2540*/  IMAD R215, R2, 0x2, R215 ;  /* 0x0000000202d77824 */ /* 0x000fe200078e02d7 */
[----:B------:R-:W-:Y:S01]  /*2550*/  IADD3 R246, -R3, UR15, RZ ;  /* 0x0000000f03f67c10 */ /* 0x000fe2000fffe1ff */
[----:B------:R-:W-:Y:S01]  /*2560*/  IMAD.IADD R220, R219, 0x1, R2 ;  /* 0x00000001dbdc7824 */ /* 0x000fe200078e0202 */
[----:B------:R-:W-:Y:S01]  /*2570*/  LEA R213, R213, 0x80, 0x1 ;  /* 0x00000080d5d57811 */ /* 0x000fe200078e08ff */
[----:B------:R-:W-:Y:S01]  /*2580*/  IMAD.IADD R217, R216, 0x1, R221 ;  /* 0x00000001d8d97824 */ /* 0x000fe200078e02dd */
[----:B------:R-:W-:Y:S01]  /*2590*/  ISETP.LE.AND P0, PT, R251, c[0x0][0x2a8], PT ;  /* 0x0000aa00fb007a0c */ /* 0x000fe20003f03270 */
[----:B------:R-:W-:Y:S01]  /*25a0*/  IMAD.IADD R223, R219, 0x1, R222 ;  /* 0x00000001dbdf7824 */ /* 0x000fe200078e02de */
[----:B------:R-:W-:-:S02]  /*25b0*/  IADD3 R233, R229, c[0x0][0x2a4], RZ ;  /* 0x0000a900e5e97a10 */ /* 0x000fc40007ffe0ff */
.L_x_912:
        /* <DEDUP_REMOVED lines=213> */
.L_x_904:
[----:B------:R-:W-:Y:S11]  /*3310*/  ISETP.NE.AND P0, PT, R251, c[0x0][0x2a8], PT ;  /* 0x0000aa00fb007a0c */ /* 0x000ff60003f05270 */
[----:B------:R-:W-:Y:S02]  /*3320*/  @!UPT UIADD3 URZ, URZ, URZ, URZ ;  /* 0x0000003f3f3ff290 */ /* 0x000fe4000fffe03f */
[----:B------:R-:W-:Y:S05]  /*3330*/  @P0 IMAD.HI.U32 R4, R3, c[0x0][0x2ac], RZ ;  /* 0x0000ab0003040a27 */ /* 0x000fea00078e00ff */
[----:B------:R-:W-:Y:S02]  /*3340*/  @P0 SHF.R.U32.HI R3, RZ, c[0x0][0x2b0], R4 ;  /* 0x0000ac00ff030a19 */ /* 0x000fe40000011604 */
.L_x_905:
[----:B------:R-:W-:Y:S05]  /*3350*/  BSYNC B0 ;  /* 0x0000000000007941 */ /* 0x000fea0003800000 */
.L_x_903:
[C-C-:B------:R-:W-:Y:S01]  /*3360*/  IADD3 R4, R2.reuse, c[0x0][0x2a4], R229.reuse ;  /* 0x0000a90002047a10 */ /* 0x140fe20007ffe0e5 */
[----:B------:R-:W-:Y:S01]  /*3370*/  IMAD R3, R3, c[0x0][0x2a8], R246 ;  /* 0x0000aa0003037a24 */ /* 0x000fe200078e02f6 */
[----:B------:R-:W-:Y:S02]  /*3380*/  IADD3 R107, R2, UR19, R229 ;  /* 0x00000013026b7c10 */ /* 0x000fe4000fffe0e5 */
[----:B------:R-:W-:Y:S02]  /*3390*/  IMNMX R4, R232, R4, PT ;  /* 0x00000004e8047217 */ /* 0x000fe40003800200 */
[----:B------:R-:W-:Y:S02]  /*33a0*/  IADD3 R108, R3, c[0x0][0x2a8], RZ ;  /* 0x0000aa00036c7a10 */ /* 0x000fe40007ffe0ff */
[----:B------:R-:W-:Y:S02]  /*33b0*/  IMNMX R107, R107, R3, !PT ;  /* 0x000000036b6b7217 */ /* 0x000fe40007800200 */
[----:B------:R-:W-:Y:S02]  /*33c0*/  IMNMX R108, R4, R108, PT ;  /* 0x0000006c046c7217 */ /* 0x000fe40003800200 */
.L_x_902:
        /* <DEDUP_REMOVED lines=17> */
.L_x_908:
[----:B------:R-:W-:Y:S11]  /*34e0*/  ISETP.NE.AND P0, PT, R251, c[0x0][0x2a8], PT ;  /* 0x0000aa00fb007a0c */ /* 0x000ff60003f05270 */
[----:B------:R-:W-:Y:S02]  /*34f0*/  @!UPT UIADD3 URZ, URZ, URZ, URZ ;  /* 0x0000003f3f3ff290 */ /* 0x000fe4000fffe03f */
[----:B------:R-:W-:Y:S05]  /*3500*/  @P0 IMAD.HI.U32 R3, R2, c[0x0][0x2ac], RZ ;  /* 0x0000ab0002030a27 */ /* 0x000fea00078e00ff */
[----:B------:R-:W-:Y:S02]  /*3510*/  @P0 SHF.R.U32.HI R2, RZ, c[0x0][0x2b0], R3 ;  /* 0x0000ac00ff020a19 */ /* 0x000fe40000011603 */
.L_x_909:
[----:B------:R-:W-:Y:S05]  /*3520*/  BSYNC B0 ;  /* 0x0000000000007941 */ /* 0x000fea0003800000 */
.L_x_907:
[----:B------:R-:W-:Y:S05]  /*3530*/  IMAD R2, R2, c[0x0][0x2a8], R246 ;  /* 0x0000aa0002027a24 */ /* 0x000fea00078e02f6 */
[----:B------:R-:W-:Y:S02]  /*3540*/  IADD3 R3, R2, c[0x0][0x2a8], RZ ;  /* 0x0000aa0002037a10 */ /* 0x000fe40007ffe0ff */
[----:B------:R-:W-:Y:S02]  /*3550*/  IMNMX R105, R105, R2, !PT ;  /* 0x0000000269697217 */ /* 0x000fe40007800200 */
[----:B------:R-:W-:Y:S02]  /*3560*/  IMNMX R106, R106, R3, PT ;  /* 0x000000036a6a7217 */ /* 0x000fe40003800200 */
.L_x_906:
[----:B------:R-:W-:Y:S04]  /*3570*/  DEPBAR.LE SB0, 0x0 ;  /* 0x000080000000791a */ /* 0x000fe80000000000 */
[----:B------:R-:W-:Y:S01]  /*3580*/  BAR.SYNC.DEFER_BLOCKING 0x0 ;  /* 0x0000000000007b1d */ /* 0x000fe20000010000 */
[----:B------:R-:W-:Y:S04]  /*3590*/  UIADD3 UR15, UR14, 0x1, URZ ;  /* 0x000000010e0f7890 */ /* 0x000fe8000fffe03f */
        /* <DEDUP_REMOVED lines=17> */
[----:B------:R-:W-:Y:S01]  /*36b0*/  IMAD.U32 R10, RZ, RZ, UR14 ;  /* 0x0000000eff0a7e24 */ /* 0x000fe2000f8e00ff */
[----:B------:R-:W-:Y:S01]  /*36c0*/  UIMAD.WIDE.U32 UR26, UR15, UR6, URZ ;  /* 0x000000060f1a72a5 */ /* 0x000fe2000f8e003f */
[----:B------:R-:W-:Y:S01]  /*36d0*/  IMAD.MOV.U32 R14, RZ, RZ, 0x5 ;  /* 0x00000005ff0e7424 */ /* 0x000fe200078e00ff */
[----:B------:R-:W-:Y:S01]  /*36e0*/  USHF.R.S32.HI UR25, URZ, 0x1f, UR15 ;  /* 0x0000001f3f197899 */ /* 0x000fe2000801140f */
[----:B------:R-:W-:Y:S02]  /*36f0*/  IMAD.MOV.U32 R11, RZ, RZ, c[0x0][0x178] ;  /* 0x00005e00ff0b7624 */ /* 0x000fe400078e00ff */
[----:B------:R-:W-:Y:S01]  /*3700*/  @!P1 IMAD.MOV.U32 R5, RZ, RZ, R237 ;  /* 0x000000ffff059224 */ /* 0x000fe200078e00ed */
[----:B------:R-:W-:Y:S01]  /*3710*/  UIMAD UR25, UR25, UR6, URZ ;  /* 0x00000006191972a4 */ /* 0x000fe2000f8e023f */
[----:B------:R-:W-:Y:S01]  /*3720*/  IMAD.MOV.U32 R18, RZ, RZ, c[0x0][0x178] ;  /* 0x00005e00ff127624 */ /* 0x000fe200078e00ff */
[----:B------:R-:W-:Y:S01]  /*3730*/  SHF.L.U64.HI R11, R11, R14, c[0x0][0x17c] ;  /* 0x00005f000b0b7619 */ /* 0x000fe2000001020e */
[----:B------:R-:W-:Y:S02]  /*3740*/  USHF.L.U32 UR6, UR26, 0x6, URZ ;  /* 0x000000061a067899 */ /* 0x000fe4000800063f */
[----:B------:R-:W-:Y:S01]  /*3750*/  IMAD.SHL.U32 R18, R18, 0x20, RZ ;  /* 0x0000002012127824 */ /* 0x000fe200078e00ff */
[----:B------:R-:W-:Y:S04]  /*3760*/  UIMAD UR25, UR15, UR7, UR25 ;  /* 0x000000070f1972a4 */ /* 0x000fe8000f8e0219 */
[----:B------:R-:W-:Y:S04]  /*3770*/  UIADD3 UR25, UR27, UR25, URZ ;  /* 0x000000191b197290 */ /* 0x000fe8000fffe03f */
[----:B------:R-:W-:Y:S01]  /*3780*/  USHF.L.U64.HI UR25, UR26, 0x6, UR25 ;  /* 0x000000061a197899 */ /* 0x000fe20008010219 */
[----:B---3--:R-:W-:Y:S05]  /*3790*/  @!P1 SHF.R.S32.HI R4, RZ, 0x1f, R6 ;  /* 0x0000001fff049819 */ /* 0x008fea0000011406 */
[----:B------:R-:W-:Y:S02]  /*37a0*/  @!P1 IMAD R7, R4, c[0x0][0x270], RZ ;  /* 0x00009c0004079a24 */ /* 0x000fe400078e02ff */
[----:B------:R-:W-:Y:S02]  /*37b0*/  @!P1 IMAD.MOV.U32 R4, RZ, RZ, R236 ;  /* 0x000000ffff049224 */ /* 0x000fe400078e00ec */
[C---:B------:R-:W-:Y:S02]  /*37c0*/  @!P1 IMAD R7, R6.reuse, c[0x0][0x274], R7 ;  /* 0x00009d0006079a24 */ /* 0x040fe400078e0207 */
[----:B------:R-:W-:Y:S01]  /*37d0*/  @!P1 IMAD.WIDE.U32 R4, R6, c[0x0][0x270], R4 ;  /* 0x00009c0006049a25 */ /* 0x000fe200078e0004 */
[----:B------:R-:W-:Y:S04]  /*37e0*/  @!P1 LEA R6, R10, 0x40, 0x6 ;  /* 0x000000400a069811 */ /* 0x000fe800078e30ff */
[----:B------:R-:W-:Y:S01]  /*37f0*/  @!P1 IADD3 R15, P5, P0, R6, UR12, R4 ;  /* 0x0000000c060f9c10 */ /* 0x000fe2000f8be004 */
[----:B------:R-:W-:Y:S01]  /*3800*/  @!P1 IMAD.IADD R4, R5, 0x1, R7 ;  /* 0x0000000105049824 */ /* 0x000fe200078e0207 */
[----:B------:R-:W-:Y:S04]  /*3810*/  @!P1 SHF.R.S32.HI R6, RZ, 0x1f, R6 ;  /* 0x0000001fff069819 */ /* 0x000fe80000011406 */
[----:B------:R-:W-:Y:S02]  /*3820*/  @!P1 IADD3.X R19, R6, UR5, R4, P5, P0 ;  /* 0x0000000506139c10 */ /* 0x000fe4000afe0404 */
[C---:B------:R-:W-:Y:S04]  /*3830*/  IADD3 R7, P5, P0, R244.reuse, UR6, R18 ;  /* 0x00000006f4077c10 */ /* 0x040fe8000f8be012 */
[C---:B------:R-:W-:Y:S02]  /*3840*/  IADD3.X R18, R241.reuse, UR25, R11, P5, P0 ;  /* 0x00000019f1127c10 */ /* 0x040fe4000afe040b */
[----:B------:R-:W-:Y:S01]  /*3850*/  IADD3 R4, P5, R244, UR6, RZ ;  /* 0x00000006f4047c10 */ /* 0x000fe2000ffbe0ff */
[----:B------:R-:W-:Y:S03]  /*3860*/  UIMAD UR6, UR15, -0x40, UR18 ;  /* 0xffffffc00f0678a4 */ /* 0x000fe6000f8e0212 */
[----:B------:R-:W-:Y:S02]  /*3870*/  IADD3.X R11, R241, UR25, RZ, P5, !PT ;  /* 0x00000019f10b7c10 */ /* 0x000fe4000affe4ff */
[C---:B------:R-:W-:Y:S02]  /*3880*/  LEA R6, P5, R7.reuse, c[0x0][0x160], 0x1 ;  /* 0x0000580007067a11 */ /* 0x040fe400078a08ff */
[----:B------:R-:W-:Y:S02]  /*3890*/  IADD3 R5, -R234, UR6, RZ ;  /* 0x00000006ea057c10 */ /* 0x000fe4000fffe1ff */
[C---:B------:R-:W-:Y:S02]  /*38a0*/  LEA R10, P0, R4.reuse, c[0x0][0x160], 0x1 ;  /* 0x00005800040a7a11 */ /* 0x040fe400078008ff */
[----:B------:R-:W-:Y:S02]  /*38b0*/  LEA.HI.X R7, R7, c[0x0][0x164], R18, 0x1, P5 ;  /* 0x0000590007077a11 */ /* 0x000fe400028f0c12 */
[----:B------:R-:W-:Y:S02]  /*38c0*/  ISETP.LT.OR P5, PT, R5, 0x1, !P4 ;  /* 0x000000010500780c */ /* 0x000fe400067a1670 */
[----:B------:R-:W-:Y:S01]  /*38d0*/  LEA.HI.X R11, R4, c[0x0][0x164], R11, 0x1, P0 ;  /* 0x00005900040b7a11 */ /* 0x000fe200000f0c0b */
[----:B------:R-:W-:Y:S01]  /*38e0*/  IMAD.U32 R4, RZ, RZ, UR20 ;  /* 0x00000014ff047e24 */ /* 0x000fe2000f8e00ff */
[C---:B------:R-:W-:Y:S03]  /*38f0*/  @!P1 LEA R14, P0, R15.reuse, c[0x0][0x258], 0x2 ;  /* 0x000096000f0e9a11 */ /* 0x040fe600078010ff */
[----:B------:R-:W-:Y:S01]  /*3900*/  IMAD R4, R4, 0x6000, R247 ;  /* 0x0000600004047824 */ /* 0x000fe200078e02f7 */
[----:B------:R-:W-:Y:S02]  /*3910*/  @!P1 LEA.HI.X R15, R15, c[0x0][0x25c], R19, 0x2, P0 ;  /* 0x000097000f0f9a11 */ /* 0x000fe400000f1413 */
[C---:B------:R-:W-:Y:S03]  /*3920*/  ISETP.LT.OR P0, PT, R5.reuse, 0x1, !P3 ;  /* 0x000000010500780c */ /* 0x040fe60005f01670 */
[----:B------:R-:W-:Y:S01]  /*3930*/  @!PT LDS RZ, [RZ] ;  /* 0x00000000fffff984 */ /* 0x000fe20000000800 */
[----:B------:R-:W-:Y:S01]  /*3940*/  @!PT LDS RZ, [RZ] ;  /* 0x00000000fffff984 */ /* 0x000fe20000000800 */
[----:B------:R-:W-:Y:S01]  /*3950*/  @!PT LDS RZ, [RZ] ;  /* 0x00000000fffff984 */ /* 0x000fe20000000800 */
[----:B------:R3:W-:Y:S01]  /*3960*/  LDGSTS.E.BYPASS.LTC128B.128 [R4], [R10.64], !P5 ;  /* 0x000000000a047fae */ /* 0x0007e2000e901d50 */
[C---:B------:R-:W-:Y:S09]  /*3970*/  ISETP.LT.OR P5, PT, R5.reuse, 0x1, !P2 ;  /* 0x000000010500780c */ /* 0x040ff200057a1670 */
[----:B------:R3:W-:Y:S01]  /*3980*/  LDGSTS.E.BYPASS.LTC128B.128 [R4+0x2000], [R10.64+0x80], !P0 ;  /* 0x020000800a047fae */ /* 0x0007e2000c101d50 */
[C---:B------:R-:W-:Y:S04]  /*3990*/  ISETP.LT.OR P0, PT, R5.reuse, 0x21, !P4 ;  /* 0x000000210500780c */ /* 0x040fe80006701670 */
[----:B------:R3:W-:Y:S01]  /*39a0*/  LDGSTS.E.BYPASS.LTC128B.128 [R4+0x4000], [R10.64+0x100], !P5 ;  /* 0x040001000a047fae */ /* 0x0007e2000e901d50 */
[C---:B------:R-:W-:Y:S08]  /*39b0*/  ISETP.LT.OR P5, PT, R5.reuse, 0x21, !P3 ;  /* 0x000000210500780c */ /* 0x040ff00005fa1670 */
[----:B------:R4:W-:Y:S01]  /*39c0*/  LDGSTS.E.BYPASS.LTC128B.128 [R4+0x1000], [R6.64], !P0 ;  /* 0x0100000006047fae */ /* 0x0009e2000c101d50 */
[----:B------:R-:W-:Y:S04]  /*39d0*/  ISETP.LT.OR P0, PT, R5, 0x21, !P2 ;  /* 0x000000210500780c */ /* 0x000fe80005701670 */
[----:B------:R4:W-:Y:S09]  /*39e0*/  LDGSTS.E.BYPASS.LTC128B.128 [R4+0x3000], [R6.64+0x80], !P5 ;  /* 0x0300008006047fae */ /* 0x0009f2000e901d50 */
[----:B------:R4:W-:Y:S01]  /*39f0*/  LDGSTS.E.BYPASS.LTC128B.128 [R4+0x5000], [R6.64+0x100], !P0 ;  /* 0x0500010006047fae */ /* 0x0009e2000c101d50 */
[----:B---3--:R-:W-:Y:S04]  /*3a00*/  IMAD.U32 R10, RZ, RZ, UR20 ;  /* 0x00000014ff0a7e24 */ /* 0x008fe8000f8e00ff */
[----:B------:R-:W-:Y:S04]  /*3a10*/  @!P1 IMAD R5, R10, 0x10, R230 ;  /* 0x000000100a059824 */ /* 0x000fe800078e02e6 */
[----:B------:R-:W-:Y:S04]  /*3a20*/  @!P1 IMAD.SHL.U32 R5, R5, 0x4, RZ ;  /* 0x0000000405059824 */ /* 0x000fe800078e00ff */
[----:B------:R-:W-:Y:S05]  /*3a30*/  @!P1 IMAD.SHL.U32 R5, R5, 0x4, RZ ;  /* 0x0000000405059824 */ /* 0x000fea00078e00ff */
[----:B------:R4:W-:Y:S02]  /*3a40*/  @!P1 LDGSTS.E.BYPASS.LTC128B.128 [R5+0x21080], [R14.64] ;  /* 0x210800000e059fae */ /* 0x0009e4000b901d50 */
.L_x_910:
        /* <DEDUP_REMOVED lines=84> */
[C---:B------:R-:W-:Y:S04]  /*3f90*/  ISETP.LT.OR P5, PT, R106.reuse, 0x11, P5 ;  /* 0x000000116a00780c */ /* 0x040fe80002fa1670 */
        /* <DEDUP_REMOVED lines=26> */
[----:B------:R-:W-:Y:S01]  /*4140*/  FSEL R176, R189, -INF , !P5 ;  /* 0xff800000bdb07808 */ /* 0x000fe20006800000 */
[--C-:B------:R-:W-:Y:S01]  /*4150*/  FFMA.FTZ R100, R175, c[0x0][0x29c], -R109.reuse ;  /* 0x0000a700af647a23 */ /* 0x100fe2000001086d */
[----:B------:R-:W-:Y:S02]  /*4160*/  PLOP3.LUT P5, PT, PT, PT, UP5, 0x40, 0x0 ;  /* 0x000000000000781c */ /* 0x000fe40003fae858 */
[----:B-----5:R-:W-:Y:S01]  /*4170*/  HMMA.16816.F32.BF16 R20, R96, R90, R20 ;  /* 0x0000005a6014723c */ /* 0x020fe20000041814 */
[----:B------:R-:W5:Y:S01]  /*4180*/  LDSM.16.M88.2 R90, [R209+0xc080] ;  /* 0x00c08000d15a783b */ /* 0x000f620000000100 */
[----:B------:R3:W-:Y:S01]  /*4190*/  MUFU.EX2 R177, R100 ;  /* 0x0000006400b17308 */ /* 0x0007e20000000800 */
[C---:B------:R-:W-:Y:S03]  /*41a0*/  ISETP.GT.AND P5, PT, R105.reuse, 0x21, P5 ;  /* 0x000000216900780c */ /* 0x040fe60002fa4270 */
[----:B------:R-:W-:Y:S01]  /*41b0*/  LDSM.16.M88.4 R96, [R216+0x1f080] ;  /* 0x01f08000d860783b */ /* 0x000fe20000000200 */
[----:B------:R-:W-:Y:S01]  /*41c0*/  ISETP.LT.OR P5, PT, R106, 0x22, P5 ;  /* 0x000000226a00780c */ /* 0x000fe20002fa1670 */
[C---:B--2---:R-:W-:Y:S03]  /*41d0*/  HMMA.16816.F32.BF16 R4, R92.reuse, R88, R4 ;  /* 0x000000585c04723c */ /* 0x044fe60000041804 */
[----:B------:R-:W2:Y:S02]  /*41e0*/  LDSM.16.M88.2 R88, [R0+0xc880] ;  /* 0x00c880000058783b */ /* 0x000ea40000000100 */
[----:B------:R-:W-:Y:S02]  /*41f0*/  FSEL R103, R188, -INF , !P5 ;  /* 0xff800000bc677808 */ /* 0x000fe40006800000 */
[----:B------:R-:W-:Y:S01]  /*4200*/  PLOP3.LUT P5, PT, PT, PT, UP4, 0x40, 0x0 ;  /* 0x000000000000781c */ /* 0x000fe20003fae848 */
[C---:B-1----:R-:W-:Y:S01]  /*4210*/  HMMA.16816.F32.BF16 R8, R92.reuse, R2, R8 ;  /* 0x000000025c08723c */ /* 0x042fe20000041808 */
[----:B------:R-:W1:Y:S02]  /*4220*/  LDSM.16.M88.2 R2, [R0+0xd080] ;  /* 0x00d080000002783b */ /* 0x000e640000000100 */
[----:B------:R-:W-:Y:S04]  /*4230*/  ISETP.GT.AND P5, PT, R105, 0x30, P5 ;  /* 0x000000306900780c */ /* 0x000fe80002fa4270 */
[----:B------:R-:W-:Y:S01]  /*4240*/  ISETP.LT.OR P5, PT, R106, 0x31, P5 ;  /* 0x000000316a00780c */ /* 0x000fe20002fa1670 */
[C---:B---3--:R-:W-:Y:S01]  /*4250*/  HMMA.16816.F32.BF16 R12, R92.reuse, R84, R12 ;  /* 0x000000545c0c723c */ /* 0x048fe2000004180c */
[----:B------:R-:W3:Y:S03]  /*4260*/  LDSM.16.M88.2 R84, [R0+0xd880] ;  /* 0x00d880000054783b */ /* 0x000ee60000000100 */
[----:B------:R-:W-:Y:S01]  /*4270*/  FSEL R174, R185, -INF , !P5 ;  /* 0xff800000b9ae7808 */ /* 0x000fe20006800000 */
[--C-:B------:R-:W-:Y:S01]  /*4280*/  FFMA.FTZ R100, R176, c[0x0][0x29c], -R109.reuse ;  /* 0x0000a700b0647a23 */ /* 0x100fe2000001086d */
[----:B------:R-:W-:Y:S02]  /*4290*/  PLOP3.LUT P5, PT, PT, PT, UP3, 0x40, 0x0 ;  /* 0x000000000000781c */ /* 0x000fe40003fae838 */
[C---:B----4-:R-:W-:Y:S01]  /*42a0*/  HMMA.16816.F32.BF16 R16, R92.reuse, R86, R16 ;  /* 0x000000565c10723c */ /* 0x050fe20000041810 */
[----:B------:R-:W4:Y:S01]  /*42b0*/  LDSM.16.M88.2 R86, [R0+0xe080] ;  /* 0x00e080000056783b */ /* 0x000f220000000100 */
[----:B------:R1:W-:Y:S01]  /*42c0*/  MUFU.EX2 R178, R100 ;  /* 0x0000006400b27308 */ /* 0x0003e20000000800 */
[C---:B------:R-:W-:Y:S04]  /*42d0*/  ISETP.GT.AND P5, PT, R105.reuse, 0x31, P5 ;  /* 0x000000316900780c */ /* 0x040fe80002fa4270 */
[----:B------:R-:W-:Y:S01]  /*42e0*/  ISETP.LT.OR P5, PT, R106, 0x32, P5 ;  /* 0x000000326a00780c */ /* 0x000fe20002fa1670 */
[----:B-----5:R-:W-:Y:S01]  /*42f0*/  HMMA.16816.F32.BF16 R20, R92, R90, R20 ;  /* 0x0000005a5c14723c */ /* 0x020fe20000041814 */
[----:B------:R-:W5:Y:S03]  /*4300*/  LDSM.16.M88.2 R90, [R0+0xe880] ;  /* 0x00e88000005a783b */ /* 0x000f660000000100 */
        /* <DEDUP_REMOVED lines=8> */
[C---:B------:R-:W-:Y:S01]  /*4390*/  ISETP.LT.OR P5, PT, R106.reuse, 0x41, P5 ;  /* 0x000000416a00780c */ /* 0x040fe20002fa1670 */
[--C-:B------:R-:W-:Y:S03]  /*43a0*/  FFMA.FTZ R100, R103, c[0x0][0x29c], -R109.reuse ;  /* 0x0000a70067647a23 */ /* 0x100fe6000001086d */
[----:B------:R-:W-:Y:S01]  /*43b0*/  FSEL R173, R183, -INF , !P5 ;  /* 0xff800000b7ad7808 */ /* 0x000fe20006800000 */
[C---:B---3--:R-:W-:Y:S01]  /*43c0*/  HMMA.16816.F32.BF16 R12, R96.reuse, R84, R12 ;  /* 0x00000054600c723c */ /* 0x048fe2000004180c */
[----:B------:R-:W3:Y:S01]  /*43d0*/  LDSM.16.M88.2 R84, [R208+0xd880] ;  /* 0x00d88000d054783b */ /* 0x000ee20000000100 */
[----:B------:R2:W-:Y:S01]  /*43e0*/  MUFU.EX2 R175, R100 ;  /* 0x0000006400af7308 */ /* 0x0005e20000000800 */
[----:B------:R-:W-:Y:S04]  /*43f0*/  PLOP3.LUT P5, PT, PT, PT, UP1, 0x40, 0x0 ;  /* 0x000000000000781c */ /* 0x000fe80003fae818 */
[----:B------:R-:W-:Y:S01]  /*4400*/  ISETP.GT.AND P5, PT, R105, 0x41, P5 ;  /* 0x000000416900780c */ /* 0x000fe20002fa4270 */
[C---:B----4-:R-:W-:Y:S01]  /*4410*/  HMMA.16816.F32.BF16 R16, R96.reuse, R86, R16 ;  /* 0x000000566010723c */ /* 0x050fe20000041810 */
[----:B------:R-:W4:Y:S02]  /*4420*/  LDSM.16.M88.2 R86, [R208+0xe080] ;  /* 0x00e08000d056783b */ /* 0x000f240000000100 */
[----:B------:R-:W-:Y:S04]  /*4430*/  ISETP.LT.OR P5, PT, R106, 0x42, P5 ;  /* 0x000000426a00780c */ /* 0x000fe80002fa1670 */
[----:B------:R-:W-:Y:S01]  /*4440*/  FSEL R172, R182, -INF , !P5 ;  /* 0xff800000b6ac7808 */ /* 0x000fe20006800000 */
[----:B-----5:R-:W-:Y:S01]  /*4450*/  HMMA.16816.F32.BF16 R20, R96, R90, R20 ;  /* 0x0000005a6014723c */ /* 0x020fe20000041814 */
[----:B------:R-:W5:Y:S01]  /*4460*/  LDSM.16.M88.2 R90, [R208+0xe880] ;  /* 0x00e88000d05a783b */ /* 0x000f620000000100 */
[----:B------:R-:W-:Y:S01]  /*4470*/  PLOP3.LUT P5, PT, PT, PT, UP0, 0x40, 0x0 ;  /* 0x000000000000781c */ /* 0x000fe20003fae808 */
[----:B------:R-:W-:Y:S03]  /*4480*/  UISETP.NE.AND UP0, UPT, UR25, URZ, UPT ;  /* 0x0000003f1900728c */ /* 0x000fe6000bf05270 */
[----:B------:R-:W-:Y:S01]  /*4490*/  ISETP.GT.AND P5, PT, R107, 0x1, P5 ;  /* 0x000000016b00780c */ /* 0x000fe20002fa4270 */
[--C-:B------:R-:W-:Y:S01]  /*44a0*/  FFMA.FTZ R96, R101, c[0x0][0x29c], -R109.reuse ;  /* 0x0000a70065607a23 */ /* 0x100fe2000001086d */
[C---:B--2---:R-:W-:Y:S03]  /*44b0*/  HMMA.16816.F32.BF16 R4, R92.reuse, R88, R4 ;  /* 0x000000585c04723c */ /* 0x044fe60000041804 */
[----:B------:R2:W2:Y:S01]  /*44c0*/  MUFU.EX2 R180, R96 ;  /* 0x0000006000b47308 */ /* 0x0004a20000000800 */
[----:B------:R-:W-:Y:S01]  /*44d0*/  LDSM.16.M88.2 R88, [R210+0xc880] ;  /* 0x00c88000d258783b */ /* 0x000fe20000000100 */
[----:B------:R-:W-:Y:S01]  /*44e0*/  ISETP.LT.OR P5, PT, R108, 0x2, P5 ;  /* 0x000000026c00780c */ /* 0x000fe20002fa1670 */
[--C-:B------:R-:W-:Y:S02]  /*44f0*/  FFMA.FTZ R100, R102, c[0x0][0x29c], -R109.reuse ;  /* 0x0000a70066647a23 */ /* 0x100fe4000001086d */
[C---:B-1----:R-:W-:Y:S01]  /*4500*/  HMMA.16816.F32.BF16 R8, R92.reuse, R2, R8 ;  /* 0x000000025c08723c */ /* 0x042fe20000041808 */
[----:B------:R-:W-:Y:S03]  /*4510*/  LDSM.16.M88.2 R2, [R210+0xd080] ;  /* 0x00d08000d202783b */ /* 0x000fe60000000100 */
[----:B------:R-:W-:Y:S02]  /*4520*/  FSEL R101, R199, -INF , !P5 ;  /* 0xff800000c7657808 */ /* 0x000fe40006800000 */
[----:B------:R-:W-:Y:S01]  /*4530*/  PLOP3.LUT P5, PT, PT, PT, UP0, 0x40, 0x0 ;  /* 0x000000000000781c */ /* 0x000fe20003fae808 */
[----:B------:R-:W-:Y:S01]  /*4540*/  UISETP.NE.AND UP0, UPT, UR7, URZ, UPT ;  /* 0x0000003f0700728c */ /* 0x000fe2000bf05270 */
[C---:B---3--:R-:W-:Y:S01]  /*4550*/  HMMA.16816.F32.BF16 R12, R92.reuse, R84, R12 ;  /* 0x000000545c0c723c */ /* 0x048fe2000004180c */
[----:B------:R-:W-:Y:S02]  /*4560*/  LDSM.16.M88.2 R84, [R210+0xd880] ;  /* 0x00d88000d254783b */ /* 0x000fe40000000100 */
[----:B------:R-:W-:Y:S04]  /*4570*/  ISETP.GT.AND P5, PT, R107, RZ, P5 ;  /* 0x000000ff6b00720c */ /* 0x000fe80002fa4270 */
        /* <DEDUP_REMOVED lines=9> */
[C---:B------:R-:W-:Y:S03]  /*4610*/  ISETP.GT.AND P5, PT, R107.reuse, 0x10, P5 ;  /* 0x000000106b00780c */ /* 0x040fe60002fa4270 */
[--C-:B------:R-:W-:Y:S01]  /*4620*/  FFMA.FTZ R92, R174, c[0x0][0x29c], -R109.reuse ;  /* 0x0000a700ae5c7a23 */ /* 0x100fe2000001086d */
[----:B------:R-:W-:Y:S01]  /*4630*/  ISETP.LT.OR P5, PT, R108, 0x11, P5 ;  /* 0x000000116c00780c */ /* 0x000fe20002fa1670 */
[----:B------:R4:W-:Y:S03]  /*4640*/  MUFU.EX2 R174, R100 ;  /* 0x0000006400ae7308 */ /* 0x0009e60000000800 */
[----:B------:R-:W-:Y:S02]  /*4650*/  FSEL R106, R200, -INF , !P5 ;  /* 0xff800000c86a7808 */ /* 0x000fe40006800000 */
[----:B------:R-:W-:Y:S04]  /*4660*/  PLOP3.LUT P5, PT, PT, PT, UP0, 0x40, 0x0 ;  /* 0x000000000000781c */ /* 0x000fe80003fae808 */
[C---:B------:R-:W-:Y:S01]  /*4670*/  ISETP.GT.AND P5, PT, R107.reuse, 0x11, P5 ;  /* 0x000000116b00780c */ /* 0x040fe20002fa4270 */
[----:B------:R5:W2:Y:S03]  /*4680*/  MUFU.EX2 R176, R92 ;  /* 0x0000005c00b07308 */ /* 0x000aa60000000800 */
[----:B------:R-:W-:Y:S04]  /*4690*/  ISETP.LT.OR P5, PT, R108, 0x12, P5 ;  /* 0x000000126c00780c */ /* 0x000fe80002fa1670 */
[----:B------:R-:W-:Y:S02]  /*46a0*/  FSEL R105, R198, -INF , !P5 ;  /* 0xff800000c6697808 */ /* 0x000fe40006800000 */
[----:B------:R-:W-:Y:S04]  /*46b0*/  PLOP3.LUT P5, PT, PT, PT, UP6, 0x40, 0x0 ;  /* 0x000000000000781c */ /* 0x000fe80003fae868 */
        /* <DEDUP_REMOVED lines=18> */
[C---:B------:R-:W-:Y:S04]  /*47e0*/  ISETP.LT.OR P5, PT, R108.reuse, 0x22, P5 ;  /* 0x000000226c00780c */ /* 0x040fe80002fa1670 */
[----:B------:R-:W-:Y:S01]  /*47f0*/  FSEL R102, R195, -INF , !P5 ;  /* 0xff800000c3667808 */ /* 0x000fe20006800000 */
[----:B---3--:R-:W-:Y:S01]  /*4800*/  HMMA.16816.F32.BF16 R20, R96, R90, R20 ;  /* 0x0000005a6014723c */ /* 0x008fe20000041814 */
[----:B------:R-:W-:Y:S01]  /*4810*/  LDSM.16.M88.2 R90, [R209+0xe880] ;  /* 0x00e88000d15a783b */ /* 0x000fe20000000100 */
[----:B------:R-:W-:Y:S02]  /*4820*/  PLOP3.LUT P5, PT, PT, PT, UP4, 0x40, 0x0 ;  /* 0x000000000000781c */ /* 0x000fe40003fae848 */
[--C-:B-1----:R-:W-:Y:S02]  /*4830*/  FFMA.FTZ R100, R101, c[0x0][0x29c], -R110.reuse ;  /* 0x0000a70065647a23 */ /* 0x102fe4000001086e */
[----:B------:R-:W1:Y:S01]  /*4840*/  LDS R96, [R227.X4+0x212a0] ;  /* 0x0212a000e3607984 */ /* 0x000e620000004800 */
[----:B------:R-:W-:Y:S01]  /*4850*/  ISETP.GT.AND P5, PT, R107, 0x30, P5 ;  /* 0x000000306b00780c */ /* 0x000fe20002fa4270 */
[----:B------:R-:W-:Y:S01]  /*4860*/  MUFU.EX2 R172, R100 ;  /* 0x0000006400ac7308 */ /* 0x000fe20000000800 */
[--C-:B------:R-:W-:Y:S02]  /*4870*/  FFMA.FTZ R97, R111, c[0x0][0x29c], -R110.reuse ;  /* 0x0000a7006f617a23 */ /* 0x100fe4000001086e */
[C---:B------:R-:W-:Y:S04]  /*4880*/  ISETP.LT.OR P5, PT, R108.reuse, 0x31, P5 ;  /* 0x000000316c00780c */ /* 0x040fe80002fa1670 */
[----:B------:R-:W-:Y:S02]  /*4890*/  FSEL R101, R197, -INF , !P5 ;  /* 0xff800000c5657808 */ /* 0x000fe40006800000 */
[----:B------:R-:W-:Y:S01]  /*48a0*/  PLOP3.LUT P5, PT, PT, PT, UP3, 0x40, 0x0 ;  /* 0x000000000000781c */ /* 0x000fe20003fae838 */
[----:B----4-:R-:W3:Y:S03]  /*48b0*/  MUFU.EX2 R104, R97 ;  /* 0x0000006100687308 */ /* 0x010ee60000000800 */
[----:B------:R-:W-:Y:S01]  /*48c0*/  ISETP.GT.AND P5, PT, R107, 0x31, P5 ;  /* 0x000000316b00780c */ /* 0x000fe20002fa4270 */
[C---:B-----5:R-:W-:Y:S05]  /*48d0*/  HMMA.16816.F32.BF16 R4, R92.reuse, R88, R4 ;  /* 0x000000585c04723c */ /* 0x060fea0000041804 */
[----:B------:R-:W-:Y:S02]  /*48e0*/  ISETP.LT.OR P5, PT, R108, 0x32, P5 ;  /* 0x000000326c00780c */ /* 0x000fe40002fa1670 */
[--C-:B------:R-:W-:Y:S01]  /*48f0*/  FFMA.FTZ R88, R106, c[0x0][0x29c], -R110.reuse ;  /* 0x0000a7006a587a23 */ /* 0x100fe2000001086e */
[C---:B------:R-:W-:Y:S03]  /*4900*/  HMMA.16816.F32.BF16 R8, R92.reuse, R2, R8 ;  /* 0x000000025c08723c */ /* 0x040fe60000041808 */
[----:B------:R4:W-:Y:S01]  /*4910*/  MUFU.EX2 R100, R88 ;  /* 0x0000005800647308 */ /* 0x0009e20000000800 */
[----:B------:R-:W-:Y:S02]  /*4920*/  FSEL R89, R194, -INF , !P5 ;  /* 0xff800000c2597808 */ /* 0x000fe40006800000 */
[----:B------:R-:W-:Y:S01]  /*4930*/  PLOP3.LUT P5, PT, PT, PT, UP2, 0x40, 0x0 ;  /* 0x000000000000781c */ /* 0x000fe20003fae828 */
[--C-:B------:R-:W-:Y:S01]  /*4940*/  FFMA.FTZ R2, R105, c[0x0][0x29c], -R110.reuse ;  /* 0x0000a70069027a23 */ /* 0x100fe2000001086e */
[C---:B------:R-:W-:Y:S03]  /*4950*/  HMMA.16816.F32.BF16 R12, R92.reuse, R84, R12 ;  /* 0x000000545c0c723c */ /* 0x040fe6000004180c */
[----:B------:R-:W-:Y:S01]  /*4960*/  ISETP.GT.AND P5, PT, R107, 0x40, P5 ;  /* 0x000000406b00780c */ /* 0x000fe20002fa4270 */
[----:B------:R-:W-:Y:S01]  /*4970*/  FFMA.FTZ R3, R102, c[0x0][0x29c], -R110 ;  /* 0x0000a70066037a23 */ /* 0x000fe2000001086e */
[----:B------:R5:W3:Y:S01]  /*4980*/  MUFU.EX2 R99, R2 ;  /* 0x0000000200637308 */ /* 0x000ae20000000800 */
[----:B------:R-:W-:Y:S02]  /*4990*/  SHF.L.U32 R102, R218, 0x1, RZ ;  /* 0x00000001da667819 */ /* 0x000fe400000006ff */
[C---:B--2---:R-:W-:Y:S03]  /*49a0*/  HMMA.16816.F32.BF16 R16, R92.reuse, R86, R16 ;  /* 0x000000565c10723c */ /* 0x044fe60000041810 */
[----:B------:R-:W-:Y:S01]  /*49b0*/  ISETP.LT.OR P5, PT, R108, 0x41, P5 ;  /* 0x000000416c00780c */ /* 0x000fe20002fa1670 */
[--C-:B-1----:R-:W-:Y:S01]  /*49c0*/  FADD.FTZ R6, R6, -R96.reuse ;  /* 0x8000006006067221 */ /* 0x102fe20000010000 */
[----:B------:R-:W-:Y:S01]  /*49d0*/  F2FP.BF16.PACK_AB R85, R180, R181 ;  /* 0x000000b5b455723e */ /* 0x000fe200000010ff */
[----:B------:R-:W-:Y:S01]  /*49e0*/  FADD.FTZ R7, R7, -R96 ;  /* 0x8000006007077221 */ /* 0x000fe20000010000 */
[----:B------:R-:W-:Y:S01]  /*49f0*/  F2FP.BF16.PACK_AB R84, R177, R179 ;  /* 0x000000b3b154723e */ /* 0x000fe200000010ff */
[----:B------:R-:W-:Y:S01]  /*4a00*/  HMMA.16816.F32.BF16 R20, R92, R90, R20 ;  /* 0x0000005a5c14723c */ /* 0x000fe20000041814 */
[----:B------:R1:W-:Y:S03]  /*4a10*/  MUFU.EX2 R95, R3 ;  /* 0x00000003005f7308 */ /* 0x0003e60000000800 */
[--C-:B------:R-:W-:Y:S01]  /*4a20*/  FFMA.FTZ R86, R101, c[0x0][0x29c], -R110.reuse ;  /* 0x0000a70065567a23 */ /* 0x100fe2000001086e */
[----:B----4-:R-:W-:Y:S01]  /*4a30*/  FSEL R88, R193, -INF , !P5 ;  /* 0xff800000c1587808 */ /* 0x010fe20006800000 */
[--C-:B------:R-:W-:Y:S01]  /*4a40*/  FFMA.FTZ R87, R89, c[0x0][0x29c], -R110.reuse ;  /* 0x0000a70059577a23 */ /* 0x100fe2000001086e */
[----:B------:R-:W-:Y:S01]  /*4a50*/  PLOP3.LUT P5, PT, PT, PT, UP1, 0x40, 0x0 ;  /* 0x000000000000781c */ /* 0x000fe20003fae818 */
[----:B------:R-:W-:Y:S03]  /*4a60*/  FMUL.FTZ R6, R181, R6 ;  /* 0x00000006b5067220 */ /* 0x000fe60000410000 */
[----:B------:R-:W-:Y:S01]  /*4a70*/  MUFU.EX2 R97, R86 ;  /* 0x0000005600617308 */ /* 0x000fe20000000800 */
[----:B------:R-:W-:Y:S01]  /*4a80*/  ISETP.GT.AND P5, PT, R107, 0x41, P5 ;  /* 0x000000416b00780c */ /* 0x000fe20002fa4270 */
[--C-:B-----5:R-:W-:Y:S02]  /*4a90*/  FFMA.FTZ R2, R103, c[0x0][0x29c], -R110.reuse ;  /* 0x0000a70067027a23 */ /* 0x120fe4000001086e */
[----:B------:R-:W-:Y:S01]  /*4aa0*/  FFMA.FTZ R88, R88, c[0x0][0x29c], -R110 ;  /* 0x0000a70058587a23 */ /* 0x000fe2000001086e */
[----:B------:R-:W-:Y:S01]  /*4ab0*/  ISETP.LT.OR P5, PT, R108, 0x42, P5 ;  /* 0x000000426c00780c */ /* 0x000fe20002fa1670 */
[--C-:B------:R-:W-:Y:S02]  /*4ac0*/  FADD.FTZ R10, R10, -R96.reuse ;  /* 0x800000600a0a7221 */ /* 0x100fe40000010000 */
[--C-:B------:R-:W-:Y:S02]  /*4ad0*/  FADD.FTZ R15, R15, -R96.reuse ;  /* 0x800000600f0f7221 */ /* 0x100fe40000010000 */
[----:B------:R2:W4:Y:S01]  /*4ae0*/  MUFU.EX2 R98, R2 ;  /* 0x0000000200627308 */ /* 0x0005220000000800 */
[----:B------:R-:W-:Y:S02]  /*4af0*/  FMUL.FTZ R10, R179, R10 ;  /* 0x0000000ab30a7220 */ /* 0x000fe40000410000 */
[----:B------:R-:W-:Y:S02]  /*4b00*/  FMUL.FTZ R7, R180, R7 ;  /* 0x00000007b4077220 */ /* 0x000fe40000410000 */
[----:B-1----:R-:W-:Y:S02]  /*4b10*/  FFMA.FTZ R3, -R191, R191, 1 ;  /* 0x3f800000bf037423 */ /* 0x002fe400000101bf */
[--C-:B------:R-:W-:Y:S02]  /*4b20*/  FADD.FTZ R11, R11, -R96.reuse ;  /* 0x800000600b0b7221 */ /* 0x100fe40000010000 */
[----:B------:R-:W-:Y:S01]  /*4b30*/  FMUL.FTZ R6, R6, R3 ;  /* 0x0000000306067220 */ /* 0x000fe20000410000 */
[----:B------:R1:W5:Y:S01]  /*4b40*/  MUFU.EX2 R94, R87 ;  /* 0x00000057005e7308 */ /* 0x0003620000000800 */
[----:B------:R-:W-:Y:S02]  /*4b50*/  FFMA.FTZ R3, -R187, R187, 1 ;  /* 0x3f800000bb037423 */ /* 0x000fe400000101bb */
[----:B------:R-:W-:Y:S02]  /*4b60*/  FMUL.FTZ R15, R175, R15 ;  /* 0x0000000faf0f7220 */ /* 0x000fe40000410000 */
[----:B------:R-:W-:Y:S01]  /*4b70*/  FMUL.FTZ R91, R10, R3 ;  /* 0x000000030a5b7220 */ /* 0x000fe20000410000 */
[----:B------:R-:W-:Y:S01]  /*4b80*/  F2FP.BF16.PACK_AB R10, R174, R176 ;  /* 0x000000b0ae0a723e */ /* 0x000fe200000010ff */
[--C-:B------:R-:W-:Y:S02]  /*4b90*/  FADD.FTZ R18, R18, -R96.reuse ;  /* 0x8000006012127221 */ /* 0x100fe40000010000 */
[----:B------:R-:W-:Y:S01]  /*4ba0*/  FADD.FTZ R23, R23, -R96 ;  /* 0x8000006017177221 */ /* 0x000fe20000010000 */
[----:B------:R3:W-:Y:S01]  /*4bb0*/  MUFU.EX2 R93, R88 ;  /* 0x00000058005d7308 */ /* 0x0007e20000000800 */
[----:B------:R-:W-:Y:S02]  /*4bc0*/  FFMA.FTZ R3, -R188, R188, 1 ;  /* 0x3f800000bc037423 */ /* 0x000fe400000101bc */
[----:B------:R-:W-:Y:S01]  /*4bd0*/  FMUL.FTZ R89, R177, R11 ;  /* 0x0000000bb1597220 */ /* 0x000fe20000410000 */
[----:B--2---:R-:W-:Y:S01]  /*4be0*/  FSEL R2, R192, -INF , !P5 ;  /* 0xff800000c0027808 */ /* 0x004fe20006800000 */
[----:B------:R-:W-:Y:S01]  /*4bf0*/  FMUL.FTZ R92, R176, R18 ;  /* 0x00000012b05c7220 */ /* 0x000fe20000410000 */
[----:B------:R-:W-:Y:S01]  /*4c00*/  F2FP.BF16.PACK_AB R11, R175, R178 ;  /* 0x000000b2af0b723e */ /* 0x000fe200000010ff */
[----:B------:R-:W-:Y:S02]  /*4c10*/  FMUL.FTZ R18, R109, R23 ;  /* 0x000000176d127220 */ /* 0x000fe40000410000 */
[----:B------:R-:W-:Y:S02]  /*4c20*/  FFMA.FTZ R110, R2, c[0x0][0x29c], -R110 ;  /* 0x0000a700026e7a23 */ /* 0x000fe4000001086e */
[----:B------:R-:W-:Y:S02]  /*4c30*/  FFMA.FTZ R2, -R190, R190, 1 ;  /* 0x3f800000be027423 */ /* 0x000fe400000101be */
[--C-:B------:R-:W-:Y:S02]  /*4c40*/  FADD.FTZ R14, R14, -R96.reuse ;  /* 0x800000600e0e7221 */ /* 0x100fe40000010000 */
        /* <DEDUP_REMOVED lines=11> */
[----:B------:R-:W-:Y:S02]  /*4d00*/  FMUL.FTZ R14, R178, R14 ;  /* 0x0000000eb20e7220 */ /* 0x000fe40000410000 */
[--C-:B------:R-:W-:Y:S02]  /*4d10*/  FADD.FTZ R22, R22, -R96.reuse ;  /* 0x8000006016167221 */ /* 0x100fe40000010000 */
[----:B------:R4:W-:Y:S01]  /*4d20*/  STS [R224+0x21480], R3 ;  /* 0x02148003e0007388 */ /* 0x0009e20000000800 */
[----:B------:R-:W-:Y:S02]  /*4d30*/  FFMA.FTZ R6, -R189, R189, 1 ;  /* 0x3f800000bd067423 */ /* 0x000fe400000101bd */
[----:B------:R-:W-:Y:S02]  /*4d40*/  FMUL.FTZ R90, R173, R22 ;  /* 0x00000016ad5a7220 */ /* 0x000fe40000410000 */
[----:B------:R-:W-:Y:S01]  /*4d50*/  FMUL.FTZ R88, R14, R6 ;  /* 0x000000060e587220 */ /* 0x000fe20000410000 */
[----:B------:R-:W-:Y:S01]  /*4d60*/  STS [R225], R85 ;  /* 0x00000055e1007388 */ /* 0x000fe20000000800 */
[----:B------:R-:W-:Y:S02]  /*4d70*/  FFMA.FTZ R6, -R183, R183, 1 ;  /* 0x3f800000b7067423 */ /* 0x000fe400000101b7 */
[----:B------:R-:W-:Y:S02]  /*4d80*/  FFMA.FTZ R15, -R185, R185, 1 ;  /* 0x3f800000b90f7423 */ /* 0x000fe400000101b9 */
[----:B------:R-:W-:Y:S02]  /*4d90*/  FMUL.FTZ R6, R90, R6 ;  /* 0x000000065a067220 */ /* 0x000fe40000410000 */
[----:B------:R-:W-:Y:S01]  /*4da0*/  FMUL.FTZ R22, R92, R15 ;  /* 0x0000000f5c167220 */ /* 0x000fe20000410000 */
[----:B------:R-:W-:Y:S01]  /*4db0*/  F2FP.BF16.PACK_AB R15, R89, R91 ;  /* 0x0000005b590f723e */ /* 0x000fe200000010ff */
[----:B------:R-:W-:Y:S01]  /*4dc0*/  FADD.FTZ R19, R19, -R96 ;  /* 0x8000006013137221 */ /* 0x000fe20000010000 */
[----:B------:R-:W-:Y:S01]  /*4dd0*/  F2FP.BF16.PACK_AB R18, R18, R6 ;  /* 0x000000061212723e */ /* 0x000fe200000010ff */
[----:B------:R-:W-:Y:S01]  /*4de0*/  FFMA.FTZ R14, -R184, R184, 1 ;  /* 0x3f800000b80e7423 */ /* 0x000fe200000101b8 */
[----:B------:R-:W-:Y:S01]  /*4df0*/  F2FP.BF16.PACK_AB R6, R99, R100 ;  /* 0x000000646306723e */ /* 0x000fe200000010ff */
[----:B------:R-:W-:Y:S04]  /*4e00*/  FMUL.FTZ R19, R174, R19 ;  /* 0x00000013ae137220 */ /* 0x000fe80000410000 */
[----:B------:R5:W-:Y:S01]  /*4e10*/  STS [R224+0x21c80], R6 ;  /* 0x021c8006e0007388 */ /* 0x000be20000000800 */
[----:B------:R-:W-:Y:S01]  /*4e20*/  FMUL.FTZ R19, R19, R14 ;  /* 0x0000000e13137220 */ /* 0x000fe20000410000 */
[----:B----4-:R-:W-:Y:S02]  /*4e30*/  F2FP.BF16.PACK_AB R3, R95, R98 ;  /* 0x000000625f03723e */ /* 0x010fe400000010ff */
[----:B------:R-:W-:Y:S01]  /*4e40*/  F2FP.BF16.PACK_AB R14, R87, R88 ;  /* 0x00000058570e723e */ /* 0x000fe200000010ff */
        /* <DEDUP_REMOVED lines=11> */
[----:B-----5:R-:W-:Y:S01]  /*4f00*/  F2FP.BF16.PACK_AB R6, R94, R97 ;  /* 0x000000615e06723e */ /* 0x020fe200000010ff */
        /* <DEDUP_REMOVED lines=161> */
[----:B------:R-:W-:Y:S01]  /*5920*/  ULDC.64 UR6, c[0x0][0x208] ;  /* 0x0000820000067ab9 */ /* 0x000fe20000000a00 */
[----:B------:R-:W-:Y:S01]  /*5930*/  IMAD.MOV.U32 R2, RZ, RZ, R236 ;  /* 0x000000ffff027224 */ /* 0x000fe200078e00ec */
[----:B------:R-:W-:Y:S01]  /*5940*/  USHF.L.U32 UR26, UR15, 0x6, URZ ;  /* 0x000000060f1a7899 */ /* 0x000fe2000800063f */
[----:B------:R-:W-:Y:S01]  /*5950*/  IMAD.MOV.U32 R3, RZ, RZ, R237 ;  /* 0x000000ffff037224 */ /* 0x000fe200078e00ed */
[----:B------:R-:W-:Y:S01]  /*5960*/  UIMAD.WIDE.U32 UR28, UR15, UR6, URZ ;  /* 0x000000060f1c72a5 */ /* 0x000fe2000f8e003f */
[----:B------:R-:W-:Y:S01]  /*5970*/  IMAD.MOV.U32 R202, RZ, RZ, c[0x0][0x208] ;  /* 0x00008200ffca7624 */ /* 0x000fe200078e00ff */
[----:B------:R-:W-:Y:S02]  /*5980*/  USHF.R.S32.HI UR25, URZ, 0x1f, UR15 ;  /* 0x0000001f3f197899 */ /* 0x000fe4000801140f */
[----:B------:R-:W-:Y:S02]  /*5990*/  IMAD.U32 R9, RZ, RZ, UR26 ;  /* 0x0000001aff097e24 */ /* 0x000fe4000f8e00ff */
[----:B------:R-:W-:Y:S01]  /*59a0*/  IMAD.SHL.U32 R202, R202, 0x20, RZ ;  /* 0x00000020caca7824 */ /* 0x000fe200078e00ff */
[----:B------:R-:W-:Y:S02]  /*59b0*/  UIMAD UR25, UR25, UR6, URZ ;  /* 0x00000006191972a4 */ /* 0x000fe4000f8e023f */
[----:B------:R-:W-:Y:S02]  /*59c0*/  USHF.R.S32.HI UR6, URZ, 0x1f, UR26 ;  /* 0x0000001f3f067899 */ /* 0x000fe4000801141a */
[----:B------:R-:W-:Y:S02]  /*59d0*/  UIMAD UR25, UR15, UR7, UR25 ;  /* 0x000000070f1972a4 */ /* 0x000fe4000f8e0219 */
[----:B------:R-:W-:Y:S02]  /*59e0*/  USHF.L.U32 UR7, UR28, 0x6, URZ ;  /* 0x000000061c077899 */ /* 0x000fe4000800063f */
[----:B------:R-:W-:Y:S01]  /*59f0*/  IMAD.U32 R10, RZ, RZ, UR6 ;  /* 0x00000006ff0a7e24 */ /* 0x000fe2000f8e00ff */
[----:B------:R-:W-:Y:S01]  /*5a00*/  UIADD3 UR25, UR29, UR25, URZ ;  /* 0x000000191d197290 */ /* 0x000fe2000fffe03f */
[----:B-1----:R-:W-:Y:S01]  /*5a10*/  SHF.R.S32.HI R4, RZ, 0x1f, R5 ;  /* 0x0000001fff047819 */ /* 0x002fe20000011405 */
[----:B------:R-:W-:Y:S02]  /*5a20*/  IMAD.WIDE.U32 R2, R5, c[0x0][0x288], R2 ;  /* 0x0000a20005027a25 */ /* 0x000fe400078e0002 */
[----:B------:R-:W-:Y:S02]  /*5a30*/  USHF.L.U64.HI UR25, UR28, 0x6, UR25 ;  /* 0x000000061c197899 */ /* 0x000fe40008010219 */
[----:B------:R-:W-:Y:S01]  /*5a40*/  IMAD R4, R4, c[0x0][0x288], RZ ;  /* 0x0000a20004047a24 */ /* 0x000fe200078e02ff */
[----:B------:R-:W-:Y:S03]  /*5a50*/  IADD3 R9, P5, P0, R9, UR10, R2 ;  /* 0x0000000a09097c10 */ /* 0x000fe6000f8be002 */
[----:B------:R-:W-:Y:S04]  /*5a60*/  IMAD R4, R5, c[0x0][0x28c], R4 ;  /* 0x0000a30005047a24 */ /* 0x000fe800078e0204 */
[----:B------:R-:W-:Y:S05]  /*5a70*/  IMAD.IADD R2, R3, 0x1, R4 ;  /* 0x0000000103027824 */ /* 0x000fea00078e0204 */
[----:B------:R-:W-:Y:S02]  /*5a80*/  IADD3.X R10, R10, UR8, R2, P5, P0 ;  /* 0x000000080a0a7c10 */ /* 0x000fe4000afe0402 */
[C---:B------:R-:W-:Y:S04]  /*5a90*/  IADD3 R3, P5, P0, R242.reuse, UR7, R202 ;  /* 0x00000007f2037c10 */ /* 0x040fe8000f8be0ca */
[C---:B------:R-:W-:Y:S02]  /*5aa0*/  IADD3.X R8, R239.reuse, UR25, R252, P5, P0 ;  /* 0x00000019ef087c10 */ /* 0x040fe4000afe04fc */
[----:B------:R-:W-:Y:S04]  /*5ab0*/  IADD3 R2, P0, R242, UR7, RZ ;  /* 0x00000007f2027c10 */ /* 0x000fe8000ff1e0ff */
[C---:B------:R-:W-:Y:S02]  /*5ac0*/  LEA R6, P5, R2.reuse, c[0x0][0x1f0], 0x1 ;  /* 0x00007c0002067a11 */ /* 0x040fe400078a08ff */
[----:B------:R-:W-:Y:S02]  /*5ad0*/  IADD3.X R5, R239, UR25, RZ, P0, !PT ;  /* 0x00000019ef057c10 */ /* 0x000fe400087fe4ff */
[C---:B------:R-:W-:Y:S02]  /*5ae0*/  LEA R4, P0, R3.reuse, c[0x0][0x1f0], 0x1 ;  /* 0x00007c0003047a11 */ /* 0x040fe400078008ff */
[----:B------:R-:W-:Y:S01]  /*5af0*/  LEA.HI.X R7, R2, c[0x0][0x1f4], R5, 0x1, P5 ;  /* 0x00007d0002077a11 */ /* 0x000fe200028f0c05 */
[----:B------:R-:W-:Y:S01]  /*5b00*/  IMAD.U32 R2, RZ, RZ, UR26 ;  /* 0x0000001aff027e24 */ /* 0x000fe2000f8e00ff */
[----:B------:R-:W-:Y:S02]  /*5b10*/  LEA.HI.X R5, R3, c[0x0][0x1f4], R8, 0x1, P0 ;  /* 0x00007d0003057a11 */ /* 0x000fe400000f0c08 */
[C---:B------:R-:W-:Y:S02]  /*5b20*/  LEA R8, P0, R9.reuse, c[0x0][0x280], 0x2 ;  /* 0x0000a00009087a11 */ /* 0x040fe400078010ff */
[----:B------:R-:W-:Y:S02]  /*5b30*/  IADD3 R2, -R234, c[0x0][0x168], -R2 ;  /* 0x00005a00ea027a10 */ /* 0x000fe40007ffe902 */
[----:B------:R-:W-:Y:S02]  /*5b40*/  LEA.HI.X R9, R9, c[0x0][0x284], R10, 0x2, P0 ;  /* 0x0000a10009097a11 */ /* 0x000fe400000f140a */
[----:B------:R-:W-:Y:S02]  /*5b50*/  ISETP.LT.OR P0, PT, R2, 0x1, !P6 ;  /* 0x000000010200780c */ /* 0x000fe40007701670 */
[----:B------:R-:W-:Y:S02]  /*5b60*/  LOP3.LUT P5, RZ, R228, 0x2, RZ, 0xc0, !PT ;  /* 0x00000002e4ff7812 */ /* 0x000fe400078ac0ff */
[C---:B------:R-:W-:Y:S09]  /*5b70*/  ISETP.LT.OR P6, PT, R2.reuse, 0x21, !P6 ;  /* 0x000000210200780c */ /* 0x040ff200077c1670 */
        /* <DEDUP_REMOVED lines=17> */
.L_x_911:
[-C--:B-12345:R-:W-:Y:S01]  /*5c90*/  HMMA.16816.F32.BF16 R4, R108, R16.reuse, RZ ;  /* 0x000000106c04723c */ /* 0x0befe200000418ff */
[----:B------:R-:W-:Y:S01]  /*5ca0*/  LDSM.16.M88.4 R196, [R214+0x1400] ;  /* 0x00140000d6c4783b */ /* 0x000fe20000000200 */
[----:B------:R-:W-:Y:S02]  /*5cb0*/  UIMAD UR14, UR14, 0x3000, URZ ;  /* 0x000030000e0e78a4 */ /* 0x000fe4000f8e023f */
[----:B------:R-:W-:Y:S01]  /*5cc0*/  IMAD.U32 R2, RZ, RZ, UR4 ;  /* 0x00000004ff027e24 */ /* 0x000fe2000f8e00ff */
[----:B------:R-:W-:Y:S01]  /*5cd0*/  LDSM.16.MT88.4 R200, [R213+0x6000] ;  /* 0x00600000d5c8783b */ /* 0x000fe20000004200 */
        /* <DEDUP_REMOVED lines=34> */
[-C--:B------:R-:W-:Y:S08]  /*5f00*/  HMMA.16816.F32.BF16 R96, R176, R192.reuse, R96 ;  /* 0x000000c0b060723c */ /* 0x080ff00000041860 */
[C---:B------:R-:W-:Y:S08]  /*5f10*/  HMMA.16816.F32.BF16 R100, R184.reuse, R192, R100 ;  /* 0x000000c0b864723c */ /* 0x040ff00000041864 */
[-C--:B------:R-:W-:Y:S01]  /*5f20*/  HMMA.16816.F32.BF16 R104, R184, R194.reuse, R104 ;  /* 0x000000c2b868723c */ /* 0x080fe20000041868 */
[----:B------:R-:W3:Y:S07]  /*5f30*/  LDSM.16.M88.4 R184, [R214+0x1800] ;  /* 0x00180000d6b8783b */ /* 0x000eee0000000200 */
[----:B------:R-:W-:Y:S01]  /*5f40*/  HMMA.16816.F32.BF16 R108, R176, R194, R108 ;  /* 0x000000c2b06c723c */ /* 0x000fe2000004186c */
[----:B------:R-:W4:Y:S04]  /*5f50*/  LDSM.16.M88.4 R176, [R214+0x1c00] ;  /* 0x001c0000d6b0783b */ /* 0x000f280000000200 */
[----:B------:R-:W-:Y:S03]  /*5f60*/  LDSM.16.MT88.4 R192, [R213+0x2000] ;  /* 0x00200000d5c0783b */ /* 0x000fe60000004200 */
        /* <DEDUP_REMOVED lines=8> */
[C---:B------:R-:W-:Y:S01]  /*5ff0*/  HMMA.16816.F32.BF16 R92, R172.reuse, R190, R92 ;  /* 0x000000beac5c723c */ /* 0x040fe2000004185c */
[----:B------:R-:W-:Y:S07]  /*6000*/  LDSM.16.M88.4 R188, [R214+0x2000] ;  /* 0x00200000d6bc783b */ /* 0x000fee0000000200 */
[-C--:B------:R-:W-:Y:S08]  /*6010*/  HMMA.16816.F32.BF16 R96, R172, R200.reuse, R96 ;  /* 0x000000c8ac60723c */ /* 0x080ff00000041860 */
[C---:B------:R-:W-:Y:S08]  /*6020*/  HMMA.16816.F32.BF16 R100, R196.reuse, R200, R100 ;  /* 0x000000c8c464723c */ /* 0x040ff00000041864 */
[-C--:B------:R-:W-:Y:S01]  /*6030*/  HMMA.16816.F32.BF16 R104, R196, R202.reuse, R104 ;  /* 0x000000cac468723c */ /* 0x080fe20000041868 */
[----:B------:R-:W-:Y:S07]  /*6040*/  LDSM.16.M88.4 R196, [R214+0x2400] ;  /* 0x00240000d6c4783b */ /* 0x000fee0000000200 */
[----:B------:R-:W-:Y:S01]  /*6050*/  HMMA.16816.F32.BF16 R108, R172, R202, R108 ;  /* 0x000000caac6c723c */ /* 0x000fe2000004186c */
[----:B------:R-:W2:Y:S04]  /*6060*/  LDSM.16.MT88.4 R172, [R213+0x6800] ;  /* 0x00680000d5ac783b */ /* 0x000ea80000004200 */
[----:B------:R-:W5:Y:S03]  /*6070*/  LDSM.16.MT88.4 R200, [R213+0x4800] ;  /* 0x00480000d5c8783b */ /* 0x000f660000004200 */
[-C--:B---3--:R-:W-:Y:S08]  /*6080*/  HMMA.16816.F32.BF16 R4, R184, R204.reuse, R4 ;  /* 0x000000ccb804723c */ /* 0x088ff00000041804 */
[C---:B----4-:R-:W-:Y:S08]  /*6090*/  HMMA.16816.F32.BF16 R8, R176.reuse, R204, R8 ;  /* 0x000000ccb008723c */ /* 0x050ff00000041808 */
[-C--:B------:R-:W-:Y:S08]  /*60a0*/  HMMA.16816.F32.BF16 R12, R176, R206.reuse, R12 ;  /* 0x000000ceb00c723c */ /* 0x080ff0000004180c */
[C---:B------:R-:W-:Y:S01]  /*60b0*/  HMMA.16816.F32.BF16 R16, R184.reuse, R206, R16 ;  /* 0x000000ceb810723c */ /* 0x040fe20000041810 */
[----:B------:R-:W3:Y:S07]  /*60c0*/  LDSM.16.MT88.4 R204, [R213+0x7000] ;  /* 0x00700000d5cc783b */ /* 0x000eee0000004200 */
[-C--:B-1----:R-:W-:Y:S08]  /*60d0*/  HMMA.16816.F32.BF16 R20, R184, R180.reuse, R20 ;  /* 0x000000b4b814723c */ /* 0x082ff00000041814 */
[C---:B------:R-:W-:Y:S08]  /*60e0*/  HMMA.16816.F32.BF16 R84, R176.reuse, R180, R84 ;  /* 0x000000b4b054723c */ /* 0x040ff00000041854 */
[-C--:B------:R-:W-:Y:S08]  /*60f0*/  HMMA.16816.F32.BF16 R88, R176, R182.reuse, R88 ;  /* 0x000000b6b058723c */ /* 0x080ff00000041858 */
[C---:B------:R-:W-:Y:S08]  /*6100*/  HMMA.16816.F32.BF16 R92, R184.reuse, R182, R92 ;  /* 0x000000b6b85c723c */ /* 0x040ff0000004185c */
[-C--:B--2---:R-:W-:Y:S08]  /*6110*/  HMMA.16816.F32.BF16 R96, R184, R172.reuse, R96 ;  /* 0x000000acb860723c */ /* 0x084ff00000041860 */
        /* <DEDUP_REMOVED lines=8> */
[-C--:B------:R-:W-:Y:S08]  /*61a0*/  HMMA.16816.F32.BF16 R4, R188, R192.reuse, R4 ;  /* 0x000000c0bc04723c */ /* 0x080ff00000041804 */
[C---:B------:R-:W-:Y:S08]  /*61b0*/  HMMA.16816.F32.BF16 R8, R196.reuse, R192, R8 ;  /* 0x000000c0c408723c */ /* 0x040ff00000041808 */
[-C--:B------:R-:W-:Y:S07]  /*61c0*/  HMMA.16816.F32.BF16 R12, R196, R194.reuse, R12 ;  /* 0x000000c2c40c723c */ /* 0x080fee000004180c */
[----:B------:R-:W-:Y:S01]  /*61d0*/  RED.E.ADD.F32.FTZ.RN.STRONG.GPU [R172.64], R4 ;  /* 0x00000004ac00798e */ /* 0x000fe2000c10e790 */
[C---:B------:R-:W-:Y:S03]  /*61e0*/  HMMA.16816.F32.BF16 R16, R188.reuse, R194, R16 ;  /* 0x000000c2bc10723c */ /* 0x040fe60000041810 */
[----:B------:R-:W-:Y:S04]  /*61f0*/  RED.E.ADD.F32.FTZ.RN.STRONG.GPU [R172.64+0x400], R5 ;  /* 0x00040005ac00798e */ /* 0x000fe8000c10e790 */
[----:B------:R-:W-:Y:S01]  /*6200*/  RED.E.ADD.F32.FTZ.RN.STRONG.GPU [R172.64+0x800], R6 ;  /* 0x00080006ac00798e */ /* 0x000fe2000c10e790 */
[-C--:B-----5:R-:W-:Y:S03]  /*6210*/  HMMA.16816.F32.BF16 R20, R188, R200.reuse, R20 ;  /* 0x000000c8bc14723c */ /* 0x0a0fe60000041814 */
        /* <DEDUP_REMOVED lines=207> */
.L_x_901:
[----:B------:R-:W-:Y:S05]  /*6f10*/  @P1 EXIT ;  /* 0x000000000000194d */ /* 0x000fea0003800000 */
[----:B------:R-:W1:Y:S01]  /*6f20*/  S2R R0, SR_CTAID.Y ;  /* 0x0000000000007919 */ /* 0x000e620000002600 */
[----:B------:R-:W2:Y:S01]  /*6f30*/  S2UR UR5, SR_CTAID.X ;  /* 0x00000000000579c3 */ /* 0x000ea20000002500 */
[----:B------:R-:W-:Y:S02]  /*6f40*/  MOV R2, 0x1 ;  /* 0x0000000100027802 */ /* 0x000fe40000000f00 */
[----:B------:R-:W3:Y:S04]  /*6f50*/  S2R R11, SR_CTAID.Z ;  /* 0x00000000000b7919 */ /* 0x000ee80000002700 */
[----:B------:R-:W-:Y:S01]  /*6f60*/  BAR.SYNC.DEFER_BLOCKING 0x1, 0x100 ;  /* 0x0044000000007b1d */ /* 0x000fe20000010000 */
[----:B------:R-:W-:-:S13]  /*6f70*/  ISETP.NE.AND P1, PT, R2, c[0x0][0x338], PT ;  /* 0x0000ce0002007a0c */ /* 0x000fda0003f25270 */
[----:B-1----:R-:W-:Y:S01]  /*6f80*/  @P1 IMAD.HI.U32 R3, R0, c[0x0][0x33c], RZ ;  /* 0x0000cf0000031a27 */ /* 0x002fe200078e00ff */
[----:B--2---:R-:W-:-:S04]  /*6f90*/  UIMAD UR5, UR5, 0x3c00, URZ ;  /* 0x00003c00050578a4 */ /* 0x004fc8000f8e023f */
[----:B------:R-:W-:Y:S01]  /*6fa0*/  @P1 SHF.R.U32.HI R0, RZ, c[0x0][0x340], R3 ;  /* 0x0000d000ff001a19 */ /* 0x000fe20000011603 */
[----:B------:R-:W-:Y:S01]  /*6fb0*/  USHF.R.S32.HI UR4, URZ, 0x1f, UR5 ;  /* 0x0000001f3f047899 */ /* 0x000fe20008011405 */
[----:B------:R-:W-:Y:S02]  /*6fc0*/  IADD3 R2, P0, R230, UR5, RZ ;  /* 0x00000005e6027c10 */ /* 0x000fe4000ff1e0ff */
[----:B------:R-:W-:-:S03]  /*6fd0*/  SHF.R.S32.HI R4, RZ, 0x1f, R0 ;  /* 0x0000001fff047819 */ /* 0x000fc60000011400 */
[----:B------:R-:W-:Y:S02]  /*6fe0*/  LEA.HI.X.SX32 R3, R230, UR4, 0x1, P0 ;  /* 0x00000004e6037c11 */ /* 0x000fe400080f0eff */
[C---:B------:R-:W-:Y:S02]  /*6ff0*/  IMAD R6, R4.reuse, c[0x0][0x328], RZ ;  /* 0x0000ca0004067a24 */ /* 0x040fe400078e02ff */
[----:B------:R-:W-:Y:S02]  /*7000*/  IMAD R7, R4, c[0x0][0x300], RZ ;  /* 0x0000c00004077a24 */ /* 0x000fe400078e02ff */
[----:B------:R-:W-:-:S04]  /*7010*/  IMAD.WIDE.U32 R4, R0, c[0x0][0x328], R2 ;  /* 0x0000ca0000047a25 */ /* 0x000fc800078e0002 */
[----:B------:R-:W-:-:S04]  /*7020*/  IMAD.WIDE.U32 R2, R0, c[0x0][0x300], R2 ;  /* 0x0000c00000027a25 */ /* 0x000fc800078e0002 */
[C---:B------:R-:W-:Y:S02]  /*7030*/  IMAD R6, R0.reuse, c[0x0][0x32c], R6 ;  /* 0x0000cb0000067a24 */ /* 0x040fe400078e0206 */
[----:B------:R-:W-:Y:S01]  /*7040*/  IMAD R0, R0, c[0x0][0x304], R7 ;  /* 0x0000c10000007a24 */ /* 0x000fe200078e0207 */
[----:B---3--:R-:W-:Y:S02]  /*7050*/  SHF.R.S32.HI R7, RZ, 0x1f, R11 ;  /* 0x0000001fff077819 */ /* 0x008fe4000001140b */
        /* <DEDUP_REMOVED lines=135> */
.L_x_913:
        /* <DEDUP_REMOVED lines=11> */
.L_x_1413:


//--------------------- .text._ZN7cutlass13device_kernelIN5flash19enable_sm80_to_sm89INS1_16FlashAttnBwdSm80INS1_25CollectiveMainloopBwdSm80ILi2ELi1EN4cute5tupleIJNS5_1CILi64EEENS7_ILi80EEENS7_ILi192EEEEEENS_10bfloat16_tEfNS_4arch4Sm80ELb0ELb1ELb1ELb0ELb1ELb0ELb1ELb0ELi2ELi4ELi2ELi2ELb0EEENS1_24CollectiveEpilogueBwdGQAISB_fSE_Li256ELb0ELb1EEENS1_19SingleTileSchedulerILb0ELb0ELb0ELi80EEEEEEEEEvNT_6ParamsE --------------------------
	.section	.text._ZN7cutlass13device_kernelIN5flash19enable_sm80_to_sm89INS1_16FlashAttnBwdSm80INS1_25CollectiveMainloopBwdSm80ILi2ELi1EN4cute5tupleIJNS5_1CILi64EEENS7_ILi80EEENS7_ILi192EEEEEENS_10bfloat16_tEfNS_4arch4Sm80ELb0ELb1ELb1ELb0ELb1ELb0ELb1ELb0ELi2ELi4ELi2ELi2ELb0EEENS1_24CollectiveEpilogueBwdGQAISB_fSE_Li256ELb0ELb1EEENS1_19SingleTileSchedulerILb0ELb0ELb0ELi80EEEEEEEEEvNT_6ParamsE,"ax",@progbits
	.sectioninfo	@"SHI_REGISTERS=255"
	.align	128
.text._ZN7cutlass13device_kernelIN5flash19enable_sm80_to_sm89INS1_16FlashAttnBwdSm80INS1_25CollectiveMainloopBwdSm80ILi2ELi1EN4cute5tupleIJNS5_1CILi64EEENS7_ILi80EEENS7_ILi192EEEEEENS_10bfloat16_tEfNS_4arch4Sm80ELb0ELb1ELb1ELb0ELb1ELb0ELb1ELb0ELi2ELi4ELi2ELi2ELb0EEENS1_24CollectiveEpilogueBwdGQAISB_fSE_Li256ELb0ELb1EEENS1_19SingleTileSchedulerILb0ELb0ELb0ELi80EEEEEEEEEvNT_6ParamsE:
        .type           _ZN7cutlass13device_kernelIN5flash19enable_sm80_to_sm89INS1_16FlashAttnBwdSm80INS1_25CollectiveMainloopBwdSm80ILi2ELi1EN4cute5tupleIJNS5_1CILi64EEENS7_ILi80EEENS7_ILi192EEEEEENS_10bfloat16_tEfNS_4arch4Sm80ELb0ELb1ELb1ELb0ELb1ELb0ELb1ELb0ELi2ELi4ELi2ELi2ELb0EEENS1_24CollectiveEpilogueBwdGQAISB_fSE_Li256ELb0ELb1EEENS1_19SingleTileSchedulerILb0ELb0ELb0ELi80EEEEEEEEEvNT_6ParamsE,@function
        .size           _ZN7cutlass13device_kernelIN5flash19enable_sm80_to_sm89INS1_16FlashAttnBwdSm80INS1_25CollectiveMainloopBwdSm80ILi2ELi1EN4cute5tupleIJNS5_1CILi64EEENS7_ILi80EEENS7_ILi192EEEEEENS_10bfloat16_tEfNS_4arch4Sm80ELb0ELb1ELb1ELb0ELb1ELb0ELb1ELb0ELi2ELi4ELi2ELi2ELb0EEENS1_24CollectiveEpilogueBwdGQAISB_fSE_Li256ELb0ELb1EEENS1_19SingleTileSchedulerILb0ELb0ELb0ELi80EEEEEEEEEvNT_6ParamsE,(.L_x_1414 - _ZN7cutlass13device_kernelIN5flash19enable_sm80_to_sm89INS1_16FlashAttnBwdSm80INS1_25CollectiveMainloopBwdSm80ILi2ELi1EN4cute5tupleIJNS5_1CILi64EEENS7_ILi80EEENS7_ILi192EEEEEENS_10bfloat16_tEfNS_4arch4Sm80ELb0ELb1ELb1ELb0ELb1ELb0ELb1ELb0ELi2ELi4ELi2ELi2ELb0EEENS1_24CollectiveEpilogueBwdGQAISB_fSE_Li256ELb0ELb1EEENS1_19SingleTileSchedulerILb0ELb0ELb0ELi80EEEEEEEEEvNT_6ParamsE)
        .other          _ZN7cutlass13device_kernelIN5flash19enable_sm80_to_sm89INS1_16FlashAttnBwdSm80INS1_25CollectiveMainloopBwdSm80ILi2ELi1EN4cute5tupleIJNS5_1CILi64EEENS7_ILi80EEENS7_ILi192EEEEEENS_10bfloat16_tEfNS_4arch4Sm80ELb0ELb1ELb1ELb0ELb1ELb0ELb1ELb0ELi2ELi4ELi2ELi2ELb0EEENS1_24CollectiveEpilogueBwdGQAISB_fSE_Li256ELb0ELb1EEENS1_19SingleTileSchedulerILb0ELb0ELb0ELi80EEEEEEEEEvNT_6ParamsE,@"STO_CUDA_ENTRY STV_DEFAULT"
_ZN7cutlass13device_kernelIN5flash19enable_sm80_to_sm89INS1_16FlashAttnBwdSm80INS1_25CollectiveMainloopBwdSm80ILi2ELi1EN4cute5tupleIJNS5_1CILi64EEENS7_ILi80EEENS7_ILi192EEEEEENS_10bfloat16_tEfNS_4arch4Sm80ELb0ELb1ELb1ELb0ELb1ELb0ELb1ELb0ELi2ELi4ELi2ELi2ELb0EEENS1_24CollectiveEpilogueBwdGQAISB_fSE_Li256ELb0ELb1EEENS1_19SingleTileSchedulerILb0ELb0ELb0ELi80EEEEEEEEEvNT_6ParamsE:
        /* <DEDUP_REMOVED lines=25> */
.L_x_914:
        /* <DEDUP_REMOVED lines=159> */
[----:B------:R-:W-:Y:S01]  /*0b80*/  IMAD.WIDE.U32 R8, R248, c[0x0][0x1b8], R2 ;  /* 0x00006e00f8087a25 */ /* 0x000fe200078e0002 */
[----:B------:R-:W-:Y:S01]  /*0b90*/  CS2R R164, SRZ ;  /* 0x0000000000a47805 */ /* 0x000fe2000001ff00 */
[----:B------:R-:W-:Y:S01]  /*0ba0*/  CS2R R162, SRZ ;  /* 0x0000000000a27805 */ /* 0x000fe2000001ff00 */
[----:B------:R-:W-:Y:S01]  /*0bb0*/  IADD3.X R15, R6, UR5, R15, P3, P2 ;  /* 0x00000005060f7c10 */ /* 0x000fe20009fe440f */
[----:B------:R-:W-:Y:S01]  /*0bc0*/  IMAD R7, R12, c[0x0][0x1dc], R7 ;  /* 0x000077000c077a24 */ /* 0x000fe200078e0207 */
        /* <DEDUP_REMOVED lines=17> */
[----:B------:R-:W-:Y:S01]  /*0ce0*/  IMAD.MOV.U32 R27, RZ, RZ, 0x6 ;  /* 0x00000006ff1b7424 */ /* 0x000fe200078e00ff */
        /* <DEDUP_REMOVED lines=13> */
[----:B------:R-:W-:Y:S01]  /*0dc0*/  CS2R R158, SRZ ;  /* 0x00000000009e7805 */ /* 0x000fe2000001ff00 */
        /* <DEDUP_REMOVED lines=21> */
[C---:B------:R-:W-:Y:S01]  /*0f20*/  @!P1 ISETP.GE.OR P4, PT, R23.reuse, c[0x0][0x1cc], !P4 ;  /* 0x0000730017009a0c */ /* 0x040fe20006786670 */
[----:B------:R-:W-:Y:S01]  /*0f30*/  CS2R R156, SRZ ;  /* 0x00000000009c7805 */ /* 0x000fe2000001ff00 */
[----:B------:R-:W-:Y:S01]  /*0f40*/  ISETP.GE.AND P2, PT, R10, c[0x0][0x19c], PT ;  /* 0x000067000a007a0c */ /* 0x000fe20003f46270 */
[----:B------:R2:W-:Y:S01]  /*0f50*/  LDGSTS.E.BYPASS.LTC128B.128 [R226+0xd880], [R2.64+0x100], !P0 ;  /* 0x0d88010002e27fae */ /* 0x0005e2000c101d50 */
[----:B------:R-:W-:Y:S01]  /*0f60*/  @!P1 LEA R6, P3, R14, R2, 0x1 ;  /* 0x000000020e069211 */ /* 0x000fe200078608ff */
[----:B------:R-:W-:Y:S01]  /*0f70*/  CS2R R154, SRZ ;  /* 0x00000000009a7805 */ /* 0x000fe2000001ff00 */
[----:B------:R-:W-:Y:S01]  /*0f80*/  ISETP.LT.OR P0, PT, R0, 0x1, P2 ;  /* 0x000000010000780c */ /* 0x000fe20001701670 */
[----:B------:R-:W-:Y:S01]  /*0f90*/  CS2R R152, SRZ ;  /* 0x0000000000987805 */ /* 0x000fe2000001ff00 */
[----:B------:R-:W-:Y:S01]  /*0fa0*/  @!P1 LEA.HI.X R7, R14, R3, R7, 0x1, P3 ;  /* 0x000000030e079211 */ /* 0x000fe200018f0c07 */
[----:B------:R-:W-:Y:S01]  /*0fb0*/  IMAD R14, R28, c[0x0][0x180], RZ ;  /* 0x000060001c0e7a24 */ /* 0x000fe200078e02ff */
[----:B------:R-:W-:Y:S01]  /*0fc0*/  CS2R R150, SRZ ;  /* 0x0000000000967805 */ /* 0x000fe2000001ff00 */
[----:B------:R-:W-:Y:S01]  /*0fd0*/  CS2R R148, SRZ ;  /* 0x0000000000947805 */ /* 0x000fe2000001ff00 */
[----:B------:R-:W-:Y:S01]  /*0fe0*/  CS2R R146, SRZ ;  /* 0x0000000000927805 */ /* 0x000fe2000001ff00 */
[----:B------:R3:W-:Y:S01]  /*0ff0*/  @!P1 LDGSTS.E.BYPASS.LTC128B.128 [R226+0x9880], [R6.64], !P6 ;  /* 0x0988000006e29fae */ /* 0x0007e2000f101d50 */
[----:B------:R-:W-:Y:S01]  /*1000*/  ISETP.GE.AND P6, PT, R20, c[0x0][0x19c], PT ;  /* 0x0000670014007a0c */ /* 0x000fe20003fc6270 */
[----:B------:R-:W-:Y:S01]  /*1010*/  CS2R R144, SRZ ;  /* 0x0000000000907805 */ /* 0x000fe2000001ff00 */
[----:B------:R-:W-:Y:S01]  /*1020*/  CS2R R142, SRZ ;  /* 0x00000000008e7805 */ /* 0x000fe2000001ff00 */
[----:B------:R3:W-:Y:S01]  /*1030*/  @!P1 LDGSTS.E.BYPASS.LTC128B.128 [R226+0xc080], [R6.64+0x80], !P5 ;  /* 0x0c08008006e29fae */ /* 0x0007e2000e901d50 */
[----:B------:R-:W-:Y:S01]  /*1040*/  ISETP.GE.AND P5, PT, R23, c[0x0][0x19c], PT ;  /* 0x0000670017007a0c */ /* 0x000fe20003fa6270 */
[----:B-1----:R-:W-:Y:S01]  /*1050*/  IMAD.MOV.U32 R5, RZ, RZ, c[0x0][0x1ac] ;  /* 0x00006b00ff057624 */ /* 0x002fe200078e00ff */
[----:B------:R-:W-:Y:S01]  /*1060*/  CS2R R140, SRZ ;  /* 0x00000000008c7805 */ /* 0x000fe2000001ff00 */
[----:B------:R3:W-:Y:S01]  /*1070*/  @!P1 LDGSTS.E.BYPASS.LTC128B.128 [R226+0xe880], [R6.64+0x100], !P4 ;  /* 0x0e88010006e29fae */ /* 0x0007e2000e101d50 */
[----:B------:R-:W-:Y:S01]  /*1080*/  ISETP.LT.OR P4, PT, R0, 0x1, P6 ;  /* 0x000000010000780c */ /* 0x000fe20003781670 */
[----:B------:R-:W-:Y:S01]  /*1090*/  CS2R R138, SRZ ;  /* 0x00000000008a7805 */ /* 0x000fe2000001ff00 */
[----:B------:R-:W-:Y:S01]  /*10a0*/  CS2R R136, SRZ ;  /* 0x0000000000887805 */ /* 0x000fe2000001ff00 */
[----:B------:R-:W-:Y:S01]  /*10b0*/  CS2R R134, SRZ ;  /* 0x0000000000867805 */ /* 0x000fe2000001ff00 */
[----:B------:R-:W-:Y:S01]  /*10c0*/  CS2R R132, SRZ ;  /* 0x0000000000847805 */ /* 0x000fe2000001ff00 */
[----:B------:R-:W-:Y:S01]  /*10d0*/  CS2R R130, SRZ ;  /* 0x0000000000827805 */ /* 0x000fe2000001ff00 */
[----:B------:R-:W-:Y:S01]  /*10e0*/  CS2R R128, SRZ ;  /* 0x0000000000807805 */ /* 0x000fe2000001ff00 */
[----:B------:R-:W-:Y:S01]  /*10f0*/  CS2R R126, SRZ ;  /* 0x00000000007e7805 */ /* 0x000fe2000001ff00 */
[----:B--2---:R-:W-:Y:S01]  /*1100*/  IMAD.IADD R3, R9, 0x1, R13 ;  /* 0x0000000109037824 */ /* 0x004fe200078e020d */
[C---:B------:R-:W-:Y:S01]  /*1110*/  LEA R2, P3, R8.reuse, c[0x0][0x190], 0x1 ;  /* 0x0000640008027a11 */ /* 0x040fe200078608ff */
[----:B------:R-:W-:Y:S01]  /*1120*/  CS2R R124, SRZ ;  /* 0x00000000007c7805 */ /* 0x000fe2000001ff00 */
[----:B------:R-:W-:Y:S01]  /*1130*/  CS2R R122, SRZ ;  /* 0x00000000007a7805 */ /* 0x000fe2000001ff00 */
[----:B------:R-:W-:Y:S01]  /*1140*/  CS2R R120, SRZ ;  /* 0x0000000000787805 */ /* 0x000fe2000001ff00 */
[----:B------:R-:W-:Y:S01]  /*1150*/  LEA.HI.X R3, R8, c[0x0][0x194], R3, 0x1, P3 ;  /* 0x0000650008037a11 */ /* 0x000fe200018f0c03 */
[----:B------:R-:W-:Y:S01]  /*1160*/  CS2R R118, SRZ ;  /* 0x0000000000767805 */ /* 0x000fe2000001ff00 */
[C---:B------:R-:W-:Y:S01]  /*1170*/  ISETP.LT.OR P3, PT, R0.reuse, 0x1, P5 ;  /* 0x000000010000780c */ /* 0x040fe20002f61670 */
[----:B------:R-:W-:Y:S01]  /*1180*/  CS2R R116, SRZ ;  /* 0x0000000000747805 */ /* 0x000fe2000001ff00 */
[----:B------:R-:W-:Y:S01]  /*1190*/  CS2R R114, SRZ ;  /* 0x0000000000727805 */ /* 0x000fe2000001ff00 */
[----:B------:R1:W-:Y:S01]  /*11a0*/  LDGSTS.E.BYPASS.LTC128B.128 [R226+0x80], [R2.64], !P0 ;  /* 0x0008000002e27fae */ /* 0x0003e2000c101d50 */
[----:B------:R-:W-:Y:S01]  /*11b0*/  CS2R R112, SRZ ;  /* 0x0000000000707805 */ /* 0x000fe2000001ff00 */
[----:B------:R-:W-:Y:S01]  /*11c0*/  CS2R R82, SRZ ;  /* 0x0000000000527805 */ /* 0x000fe2000001ff00 */
[----:B------:R-:W-:Y:S01]  /*11d0*/  CS2R R80, SRZ ;  /* 0x0000000000507805 */ /* 0x000fe2000001ff00 */
[----:B------:R1:W-:Y:S01]  /*11e0*/  LDGSTS.E.BYPASS.LTC128B.128 [R226+0x2880], [R2.64+0x80], !P4 ;  /* 0x0288008002e27fae */ /* 0x0003e2000e101d50 */
[C---:B------:R-:W-:Y:S01]  /*11f0*/  ISETP.LT.OR P4, PT, R0.reuse, 0x21, P2 ;  /* 0x000000210000780c */ /* 0x040fe20001781670 */
[----:B------:R-:W-:Y:S01]  /*1200*/  CS2R R78, SRZ ;  /* 0x00000000004e7805 */ /* 0x000fe2000001ff00 */
[----:B------:R-:W-:Y:S01]  /*1210*/  @!P1 ISETP.LT.OR P2, PT, R0, 0x41, P2 ;  /* 0x000000410000980c */ /* 0x000fe20001741670 */
[----:B---3--:R-:W-:Y:S01]  /*1220*/  IMAD.MOV.U32 R6, RZ, RZ, c[0x0][0x1a8] ;  /* 0x00006a00ff067624 */ /* 0x008fe200078e00ff */
[----:B------:R-:W-:Y:S01]  /*1230*/  CS2R R76, SRZ ;  /* 0x00000000004c7805 */ /* 0x000fe2000001ff00 */
[----:B------:R1:W-:Y:S01]  /*1240*/  LDGSTS.E.BYPASS.LTC128B.128 [R226+0x5080], [R2.64+0x100], !P3 ;  /* 0x0508010002e27fae */ /* 0x0003e2000d901d50 */
[----:B------:R-:W-:Y:S01]  /*1250*/  ISETP.GE.AND P3, PT, R20, c[0x0][0x16c], PT ;  /* 0x00005b0014007a0c */ /* 0x000fe20003f66270 */
[C---:B------:R-:W-:Y:S01]  /*1260*/  IMAD.SHL.U32 R7, R6.reuse, 0x20, RZ ;  /* 0x0000002006077824 */ /* 0x040fe200078e00ff */
[C---:B------:R-:W-:Y:S01]  /*1270*/  LEA R4, P0, R6.reuse, R2, 0x6 ;  /* 0x0000000206047211 */ /* 0x040fe200078030ff */
[----:B------:R-:W-:Y:S01]  /*1280*/  CS2R R74, SRZ ;  /* 0x00000000004a7805 */ /* 0x000fe2000001ff00 */
[----:B------:R-:W-:Y:S01]  /*1290*/  SEL R12, RZ, 0xffffffff, P3 ;  /* 0xffffffffff0c7807 */ /* 0x000fe20001800000 */
[----:B------:R-:W-:Y:S01]  /*12a0*/  CS2R R72, SRZ ;  /* 0x0000000000487805 */ /* 0x000fe2000001ff00 */
[C---:B------:R-:W-:Y:S01]  /*12b0*/  LEA.HI.X R5, R6.reuse, R3, R5, 0x6, P0 ;  /* 0x0000000306057211 */ /* 0x040fe200000f3405 */
[----:B------:R-:W-:Y:S01]  /*12c0*/  CS2R R70, SRZ ;  /* 0x0000000000467805 */ /* 0x000fe2000001ff00 */
[----:B------:R-:W-:Y:S01]  /*12d0*/  SHF.L.U64.HI R6, R6, R25, c[0x0][0x1ac] ;  /* 0x00006b0006067619 */ /* 0x000fe20000010219 */
[----:B------:R-:W-:Y:S01]  /*12e0*/  IMAD.SHL.U32 R12, R12, 0x2, RZ ;  /* 0x000000020c0c7824 */ /* 0x000fe200078e00ff */
[C---:B------:R-:W-:Y:S01]  /*12f0*/  @!P1 LEA R8, P0, R7.reuse, R4, 0x1 ;  /* 0x0000000407089211 */ /* 0x040fe200078008ff */
[----:B------:R2:W-:Y:S01]  /*1300*/  LDGSTS.E.BYPASS.LTC128B.128 [R226+0x1080], [R4.64], !P4 ;  /* 0x0108000004e27fae */ /* 0x0005e2000e101d50 */
[----:B------:R-:W-:Y:S01]  /*1310*/  ISETP.LT.OR P3, PT, R0, 0x21, P6 ;  /* 0x000000210000780c */ /* 0x000fe20003761670 */
[----:B------:R-:W-:Y:S01]  /*1320*/  CS2R R68, SRZ ;  /* 0x0000000000447805 */ /* 0x000fe2000001ff00 */
[----:B------:R-:W-:Y:S01]  /*1330*/  @!P1 LEA.HI.X R9, R7, R5, R6, 0x1, P0 ;  /* 0x0000000507099211 */ /* 0x000fe200000f0c06 */
[----:B------:R-:W-:Y:S01]  /*1340*/  IMAD R6, R235, c[0x0][0x178], RZ ;  /* 0x00005e00eb067a24 */ /* 0x000fe200078e02ff */
[----:B------:R-:W-:Y:S01]  /*1350*/  ISETP.GE.AND P0, PT, R10, c[0x0][0x16c], PT ;  /* 0x00005b000a007a0c */ /* 0x000fe20003f06270 */
[----:B------:R-:W-:Y:S01]  /*1360*/  CS2R R66, SRZ ;  /* 0x0000000000427805 */ /* 0x000fe2000001ff00 */
[----:B------:R-:W-:Y:S01]  /*1370*/  @!P1 ISETP.LT.OR P6, PT, R0, 0x41, P6 ;  /* 0x000000410000980c */ /* 0x000fe200037c1670 */
[----:B------:R-:W-:Y:S01]  /*1380*/  IMAD R6, R234, c[0x0][0x17c], R6 ;  /* 0x00005f00ea067a24 */ /* 0x000fe200078e0206 */
[----:B------:R-:W-:Y:S01]  /*1390*/  SEL R7, RZ, 0x1, P0 ;  /* 0x00000001ff077807 */ /* 0x000fe20000000000 */
[----:B------:R-:W-:Y:S01]  /*13a0*/  CS2R R64, SRZ ;  /* 0x0000000000407805 */ /* 0x000fe2000001ff00 */
[----:B------:R-:W-:Y:S01]  /*13b0*/  ISETP.GE.AND P0, PT, R23, c[0x0][0x16c], PT ;  /* 0x00005b0017007a0c */ /* 0x000fe20003f06270 */
[----:B------:R-:W-:Y:S01]  /*13c0*/  CS2R R62, SRZ ;  /* 0x00000000003e7805 */ /* 0x000fe2000001ff00 */
[----:B------:R-:W-:Y:S01]  /*13d0*/  LOP3.LUT R12, R12, 0x2, R7, 0xe2, !PT ;  /* 0x000000020c0c7812 */ /* 0x000fe200078ee207 */
[----:B------:R2:W-:Y:S01]  /*13e0*/  LDGSTS.E.BYPASS.LTC128B.128 [R226+0x3880], [R4.64+0x80], !P3 ;  /* 0x0388008004e27fae */ /* 0x0005e2000d901d50 */
[----:B-1----:R-:W-:Y:S01]  /*13f0*/  IMAD.WIDE.U32 R2, R234, c[0x0][0x178], R10 ;  /* 0x00005e00ea027a25 */ /* 0x002fe200078e000a */
[----:B------:R-:W-:Y:S01]  /*1400*/  SEL R13, RZ, 0x4, P0 ;  /* 0x00000004ff0d7807 */ /* 0x000fe20000000000 */
[----:B------:R-:W-:Y:S01]  /*1410*/  CS2R R60, SRZ ;  /* 0x00000000003c7805 */ /* 0x000fe2000001ff00 */
[C---:B------:R-:W-:Y:S01]  /*1420*/  ISETP.LT.OR P0, PT, R0.reuse, 0x21, P5 ;  /* 0x000000210000780c */ /* 0x040fe20002f01670 */
[----:B------:R-:W-:Y:S01]  /*1430*/  IMAD.IADD R3, R3, 0x1, R6 ;  /* 0x0000000103037824 */ /* 0x000fe200078e0206 */
[----:B------:R-:W-:Y:S01]  /*1440*/  @!P1 ISETP.LT.OR P5, PT, R0, 0x41, P5 ;  /* 0x000000410000980c */ /* 0x000fe20002fa1670 */
[C---:B------:R-:W-:Y:S01]  /*1450*/  IMAD R6, R84.reuse, c[0x0][0x184], R14 ;  /* 0x0000610054067a24 */ /* 0x040fe200078e020e */
[----:B------:R-:W-:Y:S01]  /*1460*/  CS2R R58, SRZ ;  /* 0x00000000003a7805 */ /* 0x000fe2000001ff00 */
[----:B------:R-:W-:Y:S01]  /*1470*/  IMAD.WIDE.U32 R2, R84, c[0x0][0x180], R2 ;  /* 0x0000600054027a25 */ /* 0x000fe200078e0002 */
[----:B------:R-:W-:Y:S01]  /*1480*/  CS2R R56, SRZ ;  /* 0x0000000000387805 */ /* 0x000fe2000001ff00 */
[----:B------:R-:W-:Y:S01]  /*1490*/  CS2R R54, SRZ ;  /* 0x0000000000367805 */ /* 0x000fe2000001ff00 */
[----:B------:R-:W-:Y:S01]  /*14a0*/  CS2R R52, SRZ ;  /* 0x0000000000347805 */ /* 0x000fe2000001ff00 */
[----:B------:R-:W-:Y:S01]  /*14b0*/  IMAD.MOV.U32 R14, RZ, RZ, c[0x0][0x178] ;  /* 0x00005e00ff0e7624 */ /* 0x000fe200078e00ff */
[----:B------:R-:W-:Y:S01]  /*14c0*/  CS2R R50, SRZ ;  /* 0x0000000000327805 */ /* 0x000fe2000001ff00 */
[----:B------:R-:W-:Y:S01]  /*14d0*/  IMAD R0, R235, c[0x0][0x208], RZ ;  /* 0x00008200eb007a24 */ /* 0x000fe200078e02ff */
[----:B------:R-:W-:Y:S01]  /*14e0*/  CS2R R48, SRZ ;  /* 0x0000000000307805 */ /* 0x000fe2000001ff00 */
[----:B------:R-:W-:Y:S01]  /*14f0*/  IMAD.IADD R3, R3, 0x1, R6 ;  /* 0x0000000103037824 */ /* 0x000fe200078e0206 */
[----:B------:R2:W-:Y:S01]  /*1500*/  LDGSTS.E.BYPASS.LTC128B.128 [R226+0x6080], [R4.64+0x100], !P0 ;  /* 0x0608010004e27fae */ /* 0x0005e2000c101d50 */
[----:B------:R-:W-:Y:S01]  /*1510*/  IMAD.WIDE.U32 R6, R234, c[0x0][0x208], R10 ;  /* 0x00008200ea067a25 */ /* 0x000fe200078e000a */
[----:B------:R-:W-:Y:S01]  /*1520*/  SHF.L.U64.HI R11, R14, R27, c[0x0][0x17c] ;  /* 0x00005f000e0b7619 */ /* 0x000fe2000001021b */
[----:B------:R-:W-:Y:S01]  /*1530*/  CS2R R46, SRZ ;  /* 0x00000000002e7805 */ /* 0x000fe2000001ff00 */
[----:B------:R1:W-:Y:S01]  /*1540*/  @!P1 LDGSTS.E.BYPASS.LTC128B.128 [R226+0x2080], [R8.64], !P2 ;  /* 0x0208000008e29fae */ /* 0x0003e2000d101d50 */
[----:B------:R-:W-:Y:S01]  /*1550*/  IMAD R0, R234, c[0x0][0x20c], R0 ;  /* 0x00008300ea007a24 */ /* 0x000fe200078e0200 */
[----:B------:R-:W-:Y:S01]  /*1560*/  SHF.L.U64.HI R29, R14, R25, c[0x0][0x17c] ;  /* 0x00005f000e1d7619 */ /* 0x000fe20000010219 */
[----:B------:R-:W-:Y:S01]  /*1570*/  IMAD.WIDE.U32 R244, R248, c[0x0][0x188], R2 ;  /* 0x00006200f8f47a25 */ /* 0x000fe200078e0002 */
[----:B------:R1:W-:Y:S01]  /*1580*/  @!P1 LDGSTS.E.BYPASS.LTC128B.128 [R226+0x4880], [R8.64+0x80], !P6 ;  /* 0x0488008008e29fae */ /* 0x0003e2000f101d50 */
[----:B------:R-:W-:Y:S01]  /*1590*/  CS2R R44, SRZ ;  /* 0x00000000002c7805 */ /* 0x000fe2000001ff00 */
[----:B------:R-:W-:Y:S01]  /*15a0*/  CS2R R42, SRZ ;  /* 0x00000000002a7805 */ /* 0x000fe2000001ff00 */
[----:B------:R-:W-:Y:S01]  /*15b0*/  IMAD.IADD R3, R7, 0x1, R0 ;  /* 0x0000000107037824 */ /* 0x000fe200078e0200 */
[----:B------:R-:W-:Y:S01]  /*15c0*/  LOP3.LUT R0, R12, R13, RZ, 0xfc, !PT ;  /* 0x0000000d0c007212 */ /* 0x000fe200078efcff */
[----:B------:R-:W-:Y:S01]  /*15d0*/  IMAD R7, R11, UR14, RZ ;  /* 0x0000000e0b077c24 */ /* 0x000fe2000f8e02ff */
[----:B------:R-:W-:Y:S01]  /*15e0*/  IADD3 R241, R245, UR7, RZ ;  /* 0x00000007f5f17c10 */ /* 0x000fe2000fffe0ff */
[----:B------:R-:W-:Y:S01]  /*15f0*/  IMAD.MOV.U32 R2, RZ, RZ, R6 ;  /* 0x000000ffff027224 */ /* 0x000fe200078e0006 */
[----:B------:R-:W-:Y:S01]  /*1600*/  LOP3.LUT P4, RZ, R0, 0x1, RZ, 0xc0, !PT ;  /* 0x0000000100ff7812 */ /* 0x000fe2000788c0ff */
[----:B------:R-:W-:Y:S01]  /*1610*/  IMAD R11, R28, c[0x0][0x210], RZ ;  /* 0x000084001c0b7a24 */ /* 0x000fe200078e02ff */
[----:B------:R-:W-:Y:S01]  /*1620*/  LOP3.LUT P3, RZ, R0, 0x2, RZ, 0xc0, !PT ;  /* 0x0000000200ff7812 */ /* 0x000fe2000786c0ff */
[----:B------:R-:W-:Y:S01]  /*1630*/  IMAD.WIDE.U32 R2, R84, c[0x0][0x210], R2 ;  /* 0x0000840054027a25 */ /* 0x000fe200078e0002 */
[----:B------:R-:W-:Y:S01]  /*1640*/  LOP3.LUT P2, RZ, R0, 0x4, RZ, 0xc0, !PT ;  /* 0x0000000400ff7812 */ /* 0x000fe2000784c0ff */
[----:B------:R1:W-:Y:S01]  /*1650*/  @!P1 LDGSTS.E.BYPASS.LTC128B.128 [R226+0x7080], [R8.64+0x100], !P5 ;  /* 0x0708010008e29fae */ /* 0x0003e2000e901d50 */
[----:B------:R-:W-:Y:S01]  /*1660*/  ULDC.64 UR6, c[0x0][0x218] ;  /* 0x0000860000067ab9 */ /* 0x000fe20000000a00 */
[----:B------:R-:W-:Y:S01]  /*1670*/  IMAD R11, R84, c[0x0][0x214], R11 ;  /* 0x00008500540b7a24 */ /* 0x000fe200078e020b */
[----:B------:R-:W-:Y:S01]  /*1680*/  UIMAD UR6, UR18, UR6, URZ ;  /* 0x00000006120672a4 */ /* 0x000fe2000f8e023f */
[----:B------:R-:W-:Y:S01]  /*1690*/  IMAD.SHL.U32 R26, R14, 0x40, RZ ;  /* 0x000000400e1a7824 */ /* 0x000fe200078e00ff */
[----:B------:R-:W0:Y:S01]  /*16a0*/  LDGDEPBAR ;  /* 0x00000000000079af */ /* 0x000e220000000000 */
[----:B------:R-:W-:Y:S01]  /*16b0*/  IMAD.IADD R3, R3, 0x1, R11 ;  /* 0x0000000103037824 */ /* 0x000fe200078e020b */
[----:B------:R-:W-:Y:S01]  /*16c0*/  UIMAD UR6, UR19, UR7, UR6 ;  /* 0x00000007130672a4 */ /* 0x000fe2000f8e0206 */
[----:B------:R-:W-:Y:S01]  /*16d0*/  IMAD.U32 R11, RZ, RZ, UR20 ;  /* 0x00000014ff0b7e24 */ /* 0x000fe2000f8e00ff */
[----:B------:R-:W-:Y:S01]  /*16e0*/  CS2R R40, SRZ ;  /* 0x0000000000287805 */ /* 0x000fe2000001ff00 */
[----:B------:R-:W-:Y:S01]  /*16f0*/  IMAD.MOV.U32 R240, RZ, RZ, R244 ;  /* 0x000000fffff07224 */ /* 0x000fe200078e00f4 */
[----:B------:R-:W-:Y:S01]  /*1700*/  CS2R R38, SRZ ;  /* 0x0000000000267805 */ /* 0x000fe2000001ff00 */
[----:B------:R-:W-:Y:S01]  /*1710*/  IMAD R12, R26, UR4, R7 ;  /* 0x000000041a0c7c24 */ /* 0x000fe2000f8e0207 */
[----:B------:R-:W-:Y:S01]  /*1720*/  IADD3 R0, -R234, c[0x0][0x168], -R11 ;  /* 0x00005a00ea007a10 */ /* 0x000fe20007ffe90b */
[----:B------:R-:W-:Y:S01]  /*1730*/  IMAD.WIDE.U32 R6, R26, UR14, R240 ;  /* 0x0000000e1a067c25 */ /* 0x000fe2000f8e00f0 */
[----:B------:R-:W-:Y:S01]  /*1740*/  IADD3 R11, -R11, c[0x0][0x168], -R234 ;  /* 0x00005a000b0b7a10 */ /* 0x000fe20007ffe9ea */
[----:B------:R-:W-:Y:S01]  /*1750*/  CS2R R36, SRZ ;  /* 0x0000000000247805 */ /* 0x000fe2000001ff00 */
[C---:B------:R-:W-:Y:S01]  /*1760*/  ISETP.LT.OR P6, PT, R0.reuse, 0x1, !P4 ;  /* 0x000000010000780c */ /* 0x040fe200067c1670 */
[----:B--2---:R-:W-:Y:S01]  /*1770*/  IMAD.IADD R5, R7, 0x1, R12 ;  /* 0x0000000107057824 */ /* 0x004fe200078e020c */
[C---:B------:R-:W-:Y:S01]  /*1780*/  ISETP.LT.OR P1, PT, R0.reuse, 0x1, !P3 ;  /* 0x000000010000780c */ /* 0x040fe20005f21670 */
[----:B------:R-:W-:Y:S01]  /*1790*/  IMAD.MOV.U32 R13, RZ, RZ, c[0x0][0x208] ;  /* 0x00008200ff0d7624 */ /* 0x000fe200078e00ff */
[----:B------:R-:W-:Y:S01]  /*17a0*/  ISETP.LT.OR P5, PT, R0, 0x1, !P2 ;  /* 0x000000010000780c */ /* 0x000fe200057a1670 */
[----:B------:R-:W-:Y:S01]  /*17b0*/  IMAD.WIDE.U32 R242, R248, c[0x0][0x218], R2 ;  /* 0x00008600f8f27a25 */ /* 0x000fe200078e0002 */
[C---:B------:R-:W-:Y:S01]  /*17c0*/  LEA R4, P0, R6.reuse, c[0x0][0x160], 0x1 ;  /* 0x0000580006047a11 */ /* 0x040fe200078008ff */
[----:B------:R-:W-:Y:S01]  /*17d0*/  CS2R R34, SRZ ;  /* 0x0000000000227805 */ /* 0x000fe2000001ff00 */
[C---:B------:R-:W-:Y:S01]  /*17e0*/  SHF.L.U64.HI R7, R13.reuse, R27, c[0x0][0x20c] ;  /* 0x000083000d077619 */ /* 0x040fe2000001021b */
[----:B------:R-:W-:Y:S01]  /*17f0*/  IMAD.MOV.U32 R238, RZ, RZ, R242 ;  /* 0x000000ffffee7224 */ /* 0x000fe200078e00f2 */
[----:B------:R-:W-:Y:S01]  /*1800*/  LEA.HI.X R5, R6, c[0x0][0x164], R5, 0x1, P0 ;  /* 0x0000590006057a11 */ /* 0x000fe200000f0c05 */
[----:B-1----:R-:W-:Y:S01]  /*1810*/  IMAD.SHL.U32 R9, R14, 0x20, RZ ;  /* 0x000000200e097824 */ /* 0x002fe200078e00ff */
[C---:B------:R-:W-:Y:S01]  /*1820*/  ISETP.LT.OR P0, PT, R0.reuse, 0x21, !P4 ;  /* 0x000000210000780c */ /* 0x040fe20006701670 */
[----:B------:R-:W-:Y:S01]  /*1830*/  IMAD.SHL.U32 R8, R13, 0x40, RZ ;  /* 0x000000400d087824 */ /* 0x000fe200078e00ff */
[----:B------:R-:W-:Y:S01]  /*1840*/  IADD3 R239, R243, UR6, RZ ;  /* 0x00000006f3ef7c10 */ /* 0x000fe2000fffe0ff */
[----:B------:R1:W-:Y:S01]  /*1850*/  LDGSTS.E.BYPASS.LTC128B.128 [R226+0xf080], [R4.64], !P6 ;  /* 0x0f08000004e27fae */ /* 0x0003e2000f101d50 */
[----:B------:R-:W-:Y:S01]  /*1860*/  IMAD R7, R7, UR14, RZ ;  /* 0x0000000e07077c24 */ /* 0x000fe2000f8e02ff */
[----:B------:R-:W-:Y:S01]  /*1870*/  ISETP.LT.OR P6, PT, R0, 0x21, !P3 ;  /* 0x000000210000780c */ /* 0x000fe20005fc1670 */
[----:B------:R-:W-:Y:S01]  /*1880*/  IMAD.SHL.U32 R14, R13, 0x20, RZ ;  /* 0x000000200d0e7824 */ /* 0x000fe200078e00ff */
[----:B------:R1:W-:Y:S01]  /*1890*/  LDGSTS.E.BYPASS.LTC128B.128 [R226+0x11080], [R4.64+0x80], !P1 ;  /* 0x1108008004e27fae */ /* 0x0003e2000c901d50 */
[C---:B------:R-:W-:Y:S01]  /*18a0*/  LEA R6, P1, R9.reuse, R4, 0x1 ;  /* 0x0000000409067211 */ /* 0x040fe200078208ff */
[----:B------:R-:W-:Y:S01]  /*18b0*/  IMAD.WIDE.U32 R2, R8, UR14, R238 ;  /* 0x0000000e08027c25 */ /* 0x000fe2000f8e00ee */
[----:B------:R-:W-:Y:S01]  /*18c0*/  P2R R12, PR, RZ, 0x10 ;  /* 0x00000010ff0c7803 */ /* 0x000fe20000000000 */
[----:B------:R1:W-:Y:S01]  /*18d0*/  LDGSTS.E.BYPASS.LTC128B.128 [R226+0x13080], [R4.64+0x100], !P5 ;  /* 0x1308010004e27fae */ /* 0x0003e2000e901d50 */
[----:B------:R-:W-:Y:S01]  /*18e0*/  ISETP.LT.OR P5, PT, R0, 0x21, !P2 ;  /* 0x000000210000780c */ /* 0x000fe200057a1670 */
[----:B------:R-:W-:Y:S01]  /*18f0*/  IMAD R0, R8, UR4, R7 ;  /* 0x0000000408007c24 */ /* 0x000fe2000f8e0207 */
[----:B------:R-:W-:Y:S01]  /*1900*/  LEA.HI.X R7, R9, R5, R29, 0x1, P1 ;  /* 0x0000000509077211 */ /* 0x000fe200008f0c1d */
[----:B------:R-:W-:Y:S01]  /*1910*/  ULDC.64 UR6, c[0x0][0x240] ;  /* 0x0000900000067ab9 */ /* 0x000fe20000000a00 */
[----:B------:R-:W-:Y:S01]  /*1920*/  ISETP.GT.AND P1, PT, R236, 0xf, PT ;  /* 0x0000000fec00780c */ /* 0x000fe20003f24270 */
[----:B------:R-:W-:Y:S01]  /*1930*/  IMAD.IADD R0, R3, 0x1, R0 ;  /* 0x0000000103007824 */ /* 0x000fe200078e0200 */
[----:B------:R-:W-:Y:S01]  /*1940*/  ISETP.GE.AND P4, PT, R10, c[0x0][0x1fc], PT ;  /* 0x00007f000a007a0c */ /* 0x000fe20003f86270 */
[----:B------:R2:W-:Y:S01]  /*1950*/  LDGSTS.E.BYPASS.LTC128B.128 [R226+0x10080], [R6.64], !P0 ;  /* 0x1008000006e27fae */ /* 0x0005e2000c101d50 */
[C---:B------:R-:W-:Y:S01]  /*1960*/  LEA R8, P0, R18.reuse, c[0x0][0x258], 0x2 ;  /* 0x0000960012087a11 */ /* 0x040fe200078010ff */
[----:B------:R-:W-:Y:S01]  /*1970*/  UIMAD UR6, UR18, UR6, URZ ;  /* 0x00000006120672a4 */ /* 0x000fe2000f8e023f */
[----:B------:R-:W-:Y:S01]  /*1980*/  SHF.L.U64.HI R252, R13, R25, c[0x0][0x20c] ;  /* 0x000083000dfc7619 */ /* 0x000fe20000010219 */
[----:B------:R2:W-:Y:S01]  /*1990*/  LDGSTS.E.BYPASS.LTC128B.128 [R226+0x12080], [R6.64+0x80], !P6 ;  /* 0x1208008006e27fae */ /* 0x0005e2000f101d50 */
[----:B------:R-:W-:Y:S01]  /*19a0*/  LEA.HI.X R9, R18, c[0x0][0x25c], R15, 0x2, P0 ;  /* 0x0000970012097a11 */ /* 0x000fe200000f140f */
[----:B------:R-:W-:Y:S01]  /*19b0*/  UIMAD UR25, UR19, UR7, UR6 ;  /* 0x00000007131972a4 */ /* 0x000fe2000f8e0206 */
[----:B------:R-:W-:Y:S01]  /*19c0*/  ISETP.LT.OR P0, PT, R11, 0x1, P4 ;  /* 0x000000010b00780c */ /* 0x000fe20002701670 */
[----:B------:R2:W-:Y:S01]  /*19d0*/  LDGSTS.E.BYPASS.LTC128B.128 [R226+0x14080], [R6.64+0x100], !P5 ;  /* 0x1408010006e27fae */ /* 0x0005e2000e901d50 */
[----:B------:R-:W-:Y:S01]  /*19e0*/  ISETP.GE.AND P6, PT, R20, c[0x0][0x1fc], PT ;  /* 0x00007f0014007a0c */ /* 0x000fe20003fc6270 */
[----:B------:R-:W-:Y:S01]  /*19f0*/  @!P1 IMAD.SHL.U32 R3, R236, 0x10, RZ ;  /* 0x00000010ec039824 */ /* 0x000fe200078e00ff */
[----:B------:R-:W-:Y:S01]  /*1a00*/  LEA.HI R13, R16, R236, RZ, 0x4 ;  /* 0x000000ec100d7211 */ /* 0x000fe200078f20ff */
[----:B------:R-:W-:Y:S01]  /*1a10*/  UMOV UR7, 0x1 ;  /* 0x0000000100077882 */ /* 0x000fe20000000000 */
[----:B------:R-:W-:Y:S01]  /*1a20*/  CS2R R32, SRZ ;  /* 0x0000000000207805 */ /* 0x000fe2000001ff00 */
[----:B------:R-:W-:Y:S01]  /*1a30*/  ULDC UR6, c[0x0][0x168] ;  /* 0x00005a0000067ab9 */ /* 0x000fe20000000800 */
[----:B------:R3:W-:Y:S01]  /*1a40*/  @!P1 LDGSTS.E.BYPASS.LTC128B.128 [R3+0x21080], [R8.64] ;  /* 0x2108000008039fae */ /* 0x0007e2000b901d50 */
[----:B------:R-:W-:Y:S01]  /*1a50*/  UIADD3 UR6, UR26, -UR6, UR7 ;  /* 0x800000061a067290 */ /* 0x000fe2000fffe007 */
[----:B------:R-:W-:Y:S01]  /*1a60*/  CS2R R30, SRZ ;  /* 0x00000000001e7805 */ /* 0x000fe2000001ff00 */
[----:B------:R-:W-:Y:S01]  /*1a70*/  CS2R R26, SRZ ;  /* 0x00000000001a7805 */ /* 0x000fe2000001ff00 */
[----:B-1----:R-:W-:Y:S01]  /*1a80*/  LEA R4, P5, R2, c[0x0][0x1f0], 0x1 ;  /* 0x00007c0002047a11 */ /* 0x002fe200078a08ff */
[----:B------:R-:W0:Y:S01]  /*1a90*/  LDGDEPBAR ;  /* 0x00000000000079af */ /* 0x000e220000000000 */
[----:B------:R-:W-:Y:S01]  /*1aa0*/  IADD3 R247, R226, 0xf080, RZ ;  /* 0x0000f080e2f77810 */ /* 0x000fe20007ffe0ff */
[----:B------:R-:W-:Y:S01]  /*1ab0*/  ULDC UR19, c[0x0][0x2a0] ;  /* 0x0000a80000137ab9 */ /* 0x000fe20000000800 */
[----:B------:R-:W-:Y:S01]  /*1ac0*/  LEA.HI.X R5, R2, c[0x0][0x1f4], R0, 0x1, P5 ;  /* 0x00007d0002057a11 */ /* 0x000fe200028f0c00 */
[----:B------:R-:W-:Y:S01]  /*1ad0*/  IMAD R0, R28, c[0x0][0x238], RZ ;  /* 0x00008e001c007a24 */ /* 0x000fe200078e02ff */
[----:B------:R-:W-:Y:S01]  /*1ae0*/  ISETP.GE.AND P5, PT, R23, c[0x0][0x1fc], PT ;  /* 0x00007f0017007a0c */ /* 0x000fe20003fa6270 */
[----:B------:R-:W-:Y:S01]  /*1af0*/  CS2R R28, SRZ ;  /* 0x00000000001c7805 */ /* 0x000fe2000001ff00 */
[----:B------:R-:W-:Y:S01]  /*1b00*/  UP2UR UR22, UPR, URZ, 0x2 ;  /* 0x000000023f167883 */ /* 0x000fe20008000000 */
[----:B------:R1:W-:Y:S01]  /*1b10*/  LDGSTS.E.BYPASS.LTC128B.128 [R226+0x1b080], [R4.64], !P0 ;  /* 0x1b08000004e27fae */ /* 0x0003e2000c101d50 */
[C---:B------:R-:W-:Y:S01]  /*1b20*/  ISETP.LT.OR P0, PT, R11.reuse, 0x1, P6 ;  /* 0x000000010b00780c */ /* 0x040fe20003701670 */
[----:B------:R-:W-:Y:S01]  /*1b30*/  IMAD R0, R84, c[0x0][0x23c], R0 ;  /* 0x00008f0054007a24 */ /* 0x000fe200078e0200 */
[----:B------:R-:W-:Y:S01]  /*1b40*/  ISETP.LT.OR P6, PT, R11, 0x21, P6 ;  /* 0x000000210b00780c */ /* 0x000fe200037c1670 */
[----:B------:R-:W-:-:S02]  /*1b50*/  UMOV UR4, URZ ;  /* 0x0000003f00047c82 */ /* 0x000fc40008000000 */
[----:B------:R-:W-:Y:S02]  /*1b60*/  UMOV UR20, 0x1 ;  /* 0x0000000100147882 */ /* 0x000fe40000000000 */
[----:B------:R-:W-:Y:S02]  /*1b70*/  ULDC UR18, c[0x0][0x168] ;  /* 0x00005a0000127ab9 */ /* 0x000fe40000000800 */
[----:B------:R-:W-:Y:S02]  /*1b80*/  ULOP3.LUT UR19, URZ, UR19, URZ, 0x33, !UPT ;  /* 0x000000133f137292 */ /* 0x000fe4000f8e333f */
[----:B------:R-:W-:Y:S02]  /*1b90*/  UISETP.GE.AND UP6, UPT, UR15, 0x21, UPT ;  /* 0x000000210f00788c */ /* 0x000fe4000bfc6270 */
[----:B------:R1:W-:Y:S01]  /*1ba0*/  LDGSTS.E.BYPASS.LTC128B.128 [R226+0x1d080], [R4.64+0x80], !P0 ;  /* 0x1d08008004e27fae */ /* 0x0003e2000c101d50 */
[----:B--2---:R-:W-:Y:S01]  /*1bb0*/  LEA R6, P0, R14, R4, 0x1 ;  /* 0x000000040e067211 */ /* 0x004fe200078008ff */
[----:B---3--:R-:W-:Y:S01]  /*1bc0*/  IMAD.WIDE.U32 R2, R84, c[0x0][0x238], R236 ;  /* 0x00008e0054027a25 */ /* 0x008fe200078e00ec */
[----:B------:R-:W-:-:S02]  /*1bd0*/  UP2UR UR21, UPR, URZ, 0x1 ;  /* 0x000000013f157883 */ /* 0x000fc40008000000 */
[----:B------:R-:W-:Y:S01]  /*1be0*/  LEA.HI.X R7, R14, R5, R252, 0x1, P0 ;  /* 0x000000050e077211 */ /* 0x000fe200000f0cfc */
[----:B------:R-:W-:Y:S01]  /*1bf0*/  IMAD.IADD R3, R3, 0x1, R0 ;  /* 0x0000000103037824 */ /* 0x000fe200078e0200 */
[C---:B------:R-:W-:Y:S01]  /*1c00*/  ISETP.LT.OR P0, PT, R11.reuse, 0x1, P5 ;  /* 0x000000010b00780c */ /* 0x040fe20002f01670 */
[----:B------:R-:W-:Y:S01]  /*1c10*/  UISETP.GE.AND UP5, UPT, UR15, 0x22, UPT ;  /* 0x000000220f00788c */ /* 0x000fe2000bfa6270 */
[----:B------:R-:W-:Y:S01]  /*1c20*/  ISETP.LT.OR P5, PT, R11, 0x21, P5 ;  /* 0x000000210b00780c */ /* 0x000fe20002fa1670 */
[----:B------:R-:W-:Y:S01]  /*1c30*/  IMAD.WIDE.U32 R248, R248, c[0x0][0x240], R2 ;  /* 0x00009000f8f87a25 */ /* 0x000fe200078e0002 */
[----:B------:R-:W-:Y:S02]  /*1c40*/  UISETP.GE.AND UP4, UPT, UR15, 0x31, UPT ;  /* 0x000000310f00788c */ /* 0x000fe4000bf86270 */
[----:B------:R-:W-:Y:S02]  /*1c50*/  UISETP.GE.AND UP3, UPT, UR15, 0x32, UPT ;  /* 0x000000320f00788c */ /* 0x000fe4000bf66270 */
[----:B------:R-:W-:Y:S01]  /*1c60*/  IADD3 R250, R249, UR25, RZ ;  /* 0x00000019f9fa7c10 */ /* 0x000fe2000fffe0ff */
[----:B------:R-:W-:-:S02]  /*1c70*/  UISETP.GE.AND UP2, UPT, UR15, 0x41, UPT ;  /* 0x000000410f00788c */ /* 0x000fc4000bf46270 */
[----:B------:R-:W-:Y:S02]  /*1c80*/  UISETP.GE.AND UP1, UPT, UR15, 0x42, UPT ;  /* 0x000000420f00788c */ /* 0x000fe4000bf26270 */
        /* <DEDUP_REMOVED lines=12> */
[----:B------:R-:W-:Y:S02]  /*1d50*/  ISETP.GE.AND P6, PT, R20, c[0x0][0x1fc], PT ;  /* 0x00007f0014007a0c */ /* 0x000fe40003fc6270 */
[----:B------:R-:W-:Y:S01]  /*1d60*/  SHF.R.S32.HI R18, RZ, 0x7, R10 ;  /* 0x00000007ff127819 */ /* 0x000fe2000001140a */
[----:B------:R2:W-:Y:S01]  /*1d70*/  LDGSTS.E.BYPASS.LTC128B.128 [R226+0x20080], [R6.64+0x100], !P5 ;  /* 0x2008010006e27fae */ /* 0x0005e2000e901d50 */
[----:B------:R-:W-:-:S02]  /*1d80*/  ISETP.GE.AND P5, PT, R236, 0x10, PT ;  /* 0x00000010ec00780c */ /* 0x000fc40003fa6270 */
[----:B------:R-:W-:Y:S01]  /*1d90*/  SEL R20, RZ, 0x1, P0 ;  /* 0x00000001ff147807 */ /* 0x000fe20000000000 */
[----:B------:R-:W-:Y:S01]  /*1da0*/  IMAD.SHL.U32 R3, R18, 0x8, RZ ;  /* 0x0000000812037824 */ /* 0x000fe200078e00ff */
[----:B-1----:R-:W-:Y:S02]  /*1db0*/  SHF.R.S32.HI R5, RZ, 0x1f, R12 ;  /* 0x0000001fff057819 */ /* 0x002fe4000001140c */
[----:B------:R-:W-:Y:S02]  /*1dc0*/  SHF.R.S32.HI R4, RZ, 0x4, R13 ;  /* 0x00000004ff047819 */ /* 0x000fe4000001140d */
[----:B------:R-:W-:Y:S02]  /*1dd0*/  LEA.HI R5, R5, R0, RZ, 0x3 ;  /* 0x0000000005057211 */ /* 0x000fe400078f18ff */
[----:B------:R-:W-:Y:S02]  /*1de0*/  LEA.HI R9, R13, R4, RZ, 0x1 ;  /* 0x000000040d097211 */ /* 0x000fe400078f08ff */
[----:B------:R-:W-:-:S02]  /*1df0*/  LOP3.LUT R5, R5, 0xfffffff8, RZ, 0xc0, !PT ;  /* 0xfffffff805057812 */ /* 0x000fc400078ec0ff */
[----:B------:R-:W-:Y:S02]  /*1e00*/  LOP3.LUT R9, R9, 0xfffffffe, RZ, 0xc0, !PT ;  /* 0xfffffffe09097812 */ /* 0x000fe400078ec0ff */
[----:B------:R-:W-:Y:S01]  /*1e10*/  LOP3.LUT R10, R3, 0x8, RZ, 0xc0, !PT ;  /* 0x00000008030a7812 */ /* 0x000fe200078ec0ff */
[----:B------:R-:W-:Y:S01]  /*1e20*/  IMAD.IADD R14, R0, 0x1, -R5 ;  /* 0x00000001000e7824 */ /* 0x000fe200078e0a05 */
[----:B------:R-:W-:Y:S01]  /*1e30*/  LEA.HI R5, R8, R15, RZ, 0x2 ;  /* 0x0000000f08057211 */ /* 0x000fe200078f10ff */
[----:B------:R-:W-:Y:S01]  /*1e40*/  IMAD.IADD R0, R4, 0x1, -R9 ;  /* 0x0000000104007824 */ /* 0x000fe200078e0a09 */
[----:B------:R-:W-:Y:S02]  /*1e50*/  LEA R8, P0, R22, c[0x0][0x280], 0x2 ;  /* 0x0000a00016087a11 */ /* 0x000fe400078010ff */
[----:B------:R-:W-:Y:S02]  /*1e60*/  LOP3.LUT R2, R5, 0xfffffffc, RZ, 0xc0, !PT ;  /* 0xfffffffc05027812 */ /* 0x000fe400078ec0ff */
[----:B------:R-:W-:-:S02]  /*1e70*/  LOP3.LUT R5, R12, 0x3ffffffc, RZ, 0xc0, !PT ;  /* 0x3ffffffc0c057812 */ /* 0x000fc400078ec0ff */
[----:B--2---:R-:W-:Y:S01]  /*1e80*/  LOP3.LUT R6, R11, 0xffffffe0, RZ, 0xc0, !PT ;  /* 0xffffffe00b067812 */ /* 0x004fe200078ec0ff */
[----:B------:R-:W-:Y:S01]  /*1e90*/  IMAD.IADD R16, R15, 0x1, -R2 ;  /* 0x000000010f107824 */ /* 0x000fe200078e0a02 */
[----:B------:R-:W-:Y:S01]  /*1ea0*/  LEA.HI.X R9, R22, c[0x0][0x284], R24, 0x2, P0 ;  /* 0x0000a10016097a11 */ /* 0x000fe200000f1418 */
[C---:B------:R-:W-:Y:S01]  /*1eb0*/  IMAD.SHL.U32 R2, R14.reuse, 0x10, RZ ;  /* 0x000000100e027824 */ /* 0x040fe200078e00ff */
[----:B------:R-:W-:Y:S01]  /*1ec0*/  LOP3.LUT P0, RZ, R14, 0x1, RZ, 0xc0, !PT ;  /* 0x000000010eff7812 */ /* 0x000fe2000780c0ff */
[C---:B------:R-:W-:Y:S01]  /*1ed0*/  IMAD.SHL.U32 R3, R16.reuse, 0x100, RZ ;  /* 0x0000010010037824 */ /* 0x040fe200078e00ff */
[----:B------:R-:W-:Y:S01]  /*1ee0*/  LEA.HI R4, R16, R16, RZ, 0x1 ;  /* 0x0000001010047211 */ /* 0x000fe200078f08ff */
[----:B------:R-:W-:Y:S01]  /*1ef0*/  IMAD.IADD R5, R236, 0x1, -R5 ;  /* 0x00000001ec057824 */ /* 0x000fe200078e0a05 */
[----:B------:R-:W-:Y:S01]  /*1f00*/  LOP3.LUT R2, R10, 0x70, R2, 0xf8, !PT ;  /* 0x000000700a027812 */ /* 0x000fe200078ef802 */
[----:B------:R-:W-:Y:S01]  /*1f10*/  CS2R R24, SRZ ;  /* 0x0000000000187805 */ /* 0x000fe2000001ff00 */
[----:B------:R-:W-:Y:S01]  /*1f20*/  LEA.HI R12, R18, R18, RZ, 0x1 ;  /* 0x00000012120c7211 */ /* 0x000fe200078f08ff */
        /* <DEDUP_REMOVED lines=105> */
.L_x_926:
        /* <DEDUP_REMOVED lines=176> */
[----:B-----5:R-:W-:Y:S09]  /*30c0*/  MOV R2, UR14 ;  /* 0x0000000e00027c02 */ /* 0x020ff20008000f00 */
[----:B------:R1:W1:Y:S01]  /*30d0*/  MUFU.TANH R186, R11 ;  /* 0x0000000b00ba7308 */ /* 0x0002620000002400 */
[----:B------:R-:W-:Y:S01]  /*30e0*/  LEA R2, R2, R227, 0x6 ;  /* 0x000000e302027211 */ /* 0x000fe200078e30ff */
[----:B---3--:R-:W-:Y:S03]  /*30f0*/  HMMA.16816.F32.BF16 R20, R104, R4, R20 ;  /* 0x000000046814723c */ /* 0x008fe60000041814 */
[----:B------:R-:W-:Y:S05]  /*3100*/  IADD3 R108, R2, R233, RZ ;  /* 0x000000e9026c7210 */ /* 0x000fea0007ffe0ff */
[----:B------:R3:W1:Y:S01]  /*3110*/  MUFU.TANH R196, R12 ;  /* 0x0000000c00c47308 */ /* 0x0006620000002400 */
        /* <DEDUP_REMOVED lines=19> */
[----:B--2-4-:R-:W-:Y:S01]  /*3250*/  IMAD.MOV.U32 R3, RZ, RZ, c[0x0][0x168] ;  /* 0x00005a00ff037624 */ /* 0x014fe200078e00ff */
        /* <DEDUP_REMOVED lines=11> */
.L_x_918:
[----:B------:R-:W-:Y:S11]  /*3310*/  ISETP.NE.AND P0, PT, R251, c[0x0][0x2a8], PT ;  /* 0x0000aa00fb007a0c */ /* 0x000ff60003f05270 */
[----:B------:R-:W-:Y:S02]  /*3320*/  @!UPT UIADD3 URZ, URZ, URZ, URZ ;  /* 0x0000003f3f3ff290 */ /* 0x000fe4000fffe03f */
[----:B------:R-:W-:Y:S05]  /*3330*/  @P0 IMAD.HI.U32 R4, R3, c[0x0][0x2ac], RZ ;  /* 0x0000ab0003040a27 */ /* 0x000fea00078e00ff */
[----:B------:R-:W-:Y:S02]  /*3340*/  @P0 SHF.R.U32.HI R3, RZ, c[0x0][0x2b0], R4 ;  /* 0x0000ac00ff030a19 */ /* 0x000fe40000011604 */
.L_x_919:
[----:B------:R-:W-:Y:S05]  /*3350*/  BSYNC B0 ;  /* 0x0000000000007941 */ /* 0x000fea0003800000 */
.L_x_917:
[C-C-:B------:R-:W-:Y:S01]  /*3360*/  IADD3 R4, R2.reuse, c[0x0][0x2a4], R229.reuse ;  /* 0x0000a90002047a10 */ /* 0x140fe20007ffe0e5 */
[----:B------:R-:W-:Y:S01]  /*3370*/  IMAD R3, R3, c[0x0][0x2a8], R246 ;  /* 0x0000aa0003037a24 */ /* 0x000fe200078e02f6 */
[----:B------:R-:W-:Y:S02]  /*3380*/  IADD3 R107, R2, UR19, R229 ;  /* 0x00000013026b7c10 */ /* 0x000fe4000fffe0e5 */
[----:B------:R-:W-:Y:S02]  /*3390*/  IMNMX R4, R232, R4, PT ;  /* 0x00000004e8047217 */ /* 0x000fe40003800200 */
[----:B------:R-:W-:Y:S02]  /*33a0*/  IADD3 R108, R3, c[0x0][0x2a8], RZ ;  /* 0x0000aa00036c7a10 */ /* 0x000fe40007ffe0ff */
[----:B------:R-:W-:Y:S02]  /*33b0*/  IMNMX R107, R107, R3, !PT ;  /* 0x000000036b6b7217 */ /* 0x000fe40007800200 */
[----:B------:R-:W-:Y:S02]  /*33c0*/  IMNMX R108, R4, R108, PT ;  /* 0x0000006c046c7217 */ /* 0x000fe40003800200 */
.L_x_916:
[----:B--2-4-:R-:W-:Y:S05]  /*33d0*/  IADD3 R2, R2, 0x8, RZ ;  /* 0x0000000802027810 */ /* 0x014fea0007ffe0ff */
        /* <DEDUP_REMOVED lines=16> */
.L_x_922:
[----:B------:R-:W-:Y:S11]  /*34e0*/  ISETP.NE.AND P0, PT, R251, c[0x0][0x2a8], PT ;  /* 0x0000aa00fb007a0c */ /* 0x000ff60003f05270 */
[----:B------:R-:W-:Y:S02]  /*34f0*/  @!UPT UIADD3 URZ, URZ, URZ, URZ ;  /* 0x0000003f3f3ff290 */ /* 0x000fe4000fffe03f */
[----:B------:R-:W-:Y:S05]  /*3500*/  @P0 IMAD.HI.U32 R3, R2, c[0x0][0x2ac], RZ ;  /* 0x0000ab0002030a27 */ /* 0x000fea00078e00ff */
[----:B------:R-:W-:Y:S02]  /*3510*/  @P0 SHF.R.U32.HI R2, RZ, c[0x0][0x2b0], R3 ;  /* 0x0000ac00ff020a19 */ /* 0x000fe40000011603 */
.L_x_923:
[----:B------:R-:W-:Y:S05]  /*3520*/  BSYNC B0 ;  /* 0x0000000000007941 */ /* 0x000fea0003800000 */
.L_x_921:
[----:B------:R-:W-:Y:S05]  /*3530*/  IMAD R2, R2, c[0x0][0x2a8], R246 ;  /* 0x0000aa0002027a24 */ /* 0x000fea00078e02f6 */
[----:B------:R-:W-:Y:S02]  /*3540*/  IADD3 R3, R2, c[0x0][0x2a8], RZ ;  /* 0x0000aa0002037a10 */ /* 0x000fe40007ffe0ff */
[----:B------:R-:W-:Y:S02]  /*3550*/  IMNMX R105, R105, R2, !PT ;  /* 0x0000000269697217 */ /* 0x000fe40007800200 */
[----:B------:R-:W-:Y:S02]  /*3560*/  IMNMX R106, R106, R3, PT ;  /* 0x000000036a6a7217 */ /* 0x000fe40003800200 */
.L_x_920:
[----:B------:R-:W-:Y:S04]  /*3570*/  DEPBAR.LE SB0, 0x0 ;  /* 0x000080000000791a */ /* 0x000fe80000000000 */
[----:B------:R-:W-:Y:S01]  /*3580*/  BAR.SYNC.DEFER_BLOCKING 0x0 ;  /* 0x0000000000007b1d */ /* 0x000fe20000010000 */
[----:B------:R-:W-:Y:S04]  /*3590*/  UIADD3 UR15, UR14, 0x1, URZ ;  /* 0x000000010e0f7890 */ /* 0x000fe8000fffe03f */
[----:B------:R-:W-:Y:S06]  /*35a0*/  UISETP.GE.AND UP0, UPT, UR15, UR9, UPT ;  /* 0x000000090f00728c */ /* 0x000fec000bf06270 */
[----:B------:R-:W-:Y:S01]  /*35b0*/  PLOP3.LUT P0, PT, PT, PT, UP0, 0x80, 0x0 ;  /* 0x000000000000781c */ /* 0x000fe20003f0f008 */
[----:B------:R2:W4:Y:S04]  /*35c0*/  LDSM.16.M88.2 R2, [R0+0x7880] ;  /* 0x007880000002783b */ /* 0x0005280000000100 */
[----:B-1----:R2:W1:Y:S04]  /*35d0*/  LDSM.16.M88.2 R8, [R0+0x8080] ;  /* 0x008080000008783b */ /* 0x0024680000000100 */
[----:B---3--:R2:W3:Y:S04]  /*35e0*/  LDSM.16.M88.2 R12, [R0+0x8880] ;  /* 0x00888000000c783b */ /* 0x0084e80000000100 */
        /* <DEDUP_REMOVED lines=10> */
[----:B----4-:R-:W4:Y:S01]  /*3690*/  @!P1 S2R R6, SR_CTAID.Y ;  /* 0x0000000000069919 */ /* 0x010f220000002600 */
        /* <DEDUP_REMOVED lines=12> */
[----:B------:R-:W-:Y:S02]  /*3760*/  UIMAD UR25, UR15, UR7, UR25 ;  /* 0x000000070f1972a4 */ /* 0x000fe4000f8e0219 */
[----:B------:R-:W-:Y:S02]  /*3770*/  UIMAD UR7, UR15, -0x40, UR18 ;  /* 0xffffffc00f0778a4 */ /* 0x000fe4000f8e0212 */
[----:B------:R-:W-:Y:S04]  /*3780*/  UIADD3 UR25, UR27, UR25, URZ ;  /* 0x000000191b197290 */ /* 0x000fe8000fffe03f */
[----:B------:R-:W-:Y:S01]  /*3790*/  USHF.L.U64.HI UR25, UR26, 0x6, UR25 ;  /* 0x000000061a197899 */ /* 0x000fe20008010219 */
[----:B----4-:R-:W-:Y:S05]  /*37a0*/  @!P1 SHF.R.S32.HI R4, RZ, 0x1f, R6 ;  /* 0x0000001fff049819 */ /* 0x010fea0000011406 */
        /* <DEDUP_REMOVED lines=9> */
[----:B------:R-:W-:Y:S04]  /*3840*/  IADD3 R4, P5, R244, UR6, RZ ;  /* 0x00000006f4047c10 */ /* 0x000fe8000ffbe0ff */
[C---:B------:R-:W-:Y:S02]  /*3850*/  LEA R10, P0, R4.reuse, c[0x0][0x160], 0x1 ;  /* 0x00005800040a7a11 */ /* 0x040fe400078008ff */
[C---:B------:R-:W-:Y:S04]  /*3860*/  IADD3.X R5, R241.reuse, UR25, RZ, P5, !PT ;  /* 0x00000019f1057c10 */ /* 0x040fe8000affe4ff */
[----:B------:R-:W-:Y:S02]  /*3870*/  LEA.HI.X R11, R4, c[0x0][0x164], R5, 0x1, P0 ;  /* 0x00005900040b7a11 */ /* 0x000fe400000f0c05 */
[----:B------:R-:W-:Y:S02]  /*3880*/  IADD3 R4, P5, P0, R244, UR6, R100 ;  /* 0x00000006f4047c10 */ /* 0x000fe4000f8be064 */
[----:B------:R-:W-:Y:S02]  /*3890*/  IADD3 R5, -R234, UR7, RZ ;  /* 0x00000007ea057c10 */ /* 0x000fe4000fffe1ff */
[----:B------:R-:W-:Y:S02]  /*38a0*/  IADD3.X R7, R241, UR25, R14, P5, P0 ;  /* 0x00000019f1077c10 */ /* 0x000fe4000afe040e */
[C---:B------:R-:W-:Y:S02]  /*38b0*/  LEA R6, P5, R4.reuse, c[0x0][0x160], 0x1 ;  /* 0x0000580004067a11 */ /* 0x040fe400078a08ff */
[----:B------:R-:W-:Y:S02]  /*38c0*/  @!P1 LEA R14, P0, R15, c[0x0][0x258], 0x2 ;  /* 0x000096000f0e9a11 */ /* 0x000fe400078010ff */
[----:B------:R-:W-:Y:S01]  /*38d0*/  LEA.HI.X R7, R4, c[0x0][0x164], R7, 0x1, P5 ;  /* 0x0000590004077a11 */ /* 0x000fe200028f0c07 */
[----:B------:R-:W-:Y:S01]  /*38e0*/  IMAD.U32 R4, RZ, RZ, UR20 ;  /* 0x00000014ff047e24 */ /* 0x000fe2000f8e00ff */
[----:B------:R-:W-:Y:S02]  /*38f0*/  ISETP.LT.OR P5, PT, R5, 0x1, !P4 ;  /* 0x000000010500780c */ /* 0x000fe400067a1670 */
[----:B------:R-:W-:Y:S01]  /*3900*/  @!P1 LEA.HI.X R15, R15, c[0x0][0x25c], R18, 0x2, P0 ;  /* 0x000097000f0f9a11 */ /* 0x000fe200000f1412 */
[----:B------:R-:W-:Y:S01]  /*3910*/  IMAD R4, R4, 0x6000, R247 ;  /* 0x0000600004047824 */ /* 0x000fe200078e02f7 */
[C---:B------:R-:W-:Y:S09]  /*3920*/  ISETP.LT.OR P0, PT, R5.reuse, 0x1, !P3 ;  /* 0x000000010500780c */ /* 0x040ff20005f01670 */
        /* <DEDUP_REMOVED lines=17> */
.L_x_924:
[C---:B-1--4-:R-:W-:Y:S01]  /*3a40*/  HMMA.16816.F32.BF16 R4, R20.reuse, R2, RZ ;  /* 0x000000021404723c */ /* 0x052fe200000418ff */
        /* <DEDUP_REMOVED lines=13> */
[C---:B---3--:R-:W-:Y:S01]  /*3b20*/  HMMA.16816.F32.BF16 R12, R20.reuse, R12, RZ ;  /* 0x0000000c140c723c */ /* 0x048fe200000418ff */
        /* <DEDUP_REMOVED lines=454> */
[----:B------:R2:W1:Y:S05]  /*5790*/  LDSM.16.MT88.4 R96, [R213+0x2800] ;  /* 0x00280000d560783b */ /* 0x00046a0000004200 */
        /* <DEDUP_REMOVED lines=20> */
[----:B--234-:R-:W-:Y:S01]  /*58e0*/  LOP3.LUT P6, RZ, R228, 0x1, RZ, 0xc0, !PT ;  /* 0x00000001e4ff7812 */ /* 0x01cfe200078cc0ff */
        /* <DEDUP_REMOVED lines=57> */
.L_x_925:
[-C--:B-1234-:R-:W-:Y:S01]  /*5c80*/  HMMA.16816.F32.BF16 R4, R108, R16.reuse, RZ ;  /* 0x000000106c04723c */ /* 0x09efe200000418ff */
        /* <DEDUP_REMOVED lines=295> */
.L_x_915:
[----:B------:R-:W-:Y:S05]  /*6f00*/  @P1 EXIT ;  /* 0x000000000000194d */ /* 0x000fea0003800000 */
[----:B------:R-:W1:Y:S01]  /*6f10*/  S2UR UR6, SR_CTAID.X ;  /* 0x00000000000679c3 */ /* 0x000e620000002500 */
[----:B------:R-:W2:Y:S01]  /*6f20*/  S2R R2, SR_CTAID.Y ;  /* 0x0000000000027919 */ /* 0x000ea20000002600 */
[----:B------:R-:W-:Y:S01]  /*6f30*/  IMAD.MOV.U32 R0, RZ, RZ, 0x1 ;  /* 0x00000001ff007424 */ /* 0x000fe200078e00ff */
[----:B------:R-:W-:Y:S01]  /*6f40*/  ULDC UR5, c[0x0][0x358] ;  /* 0x0000d60000057ab9 */ /* 0x000fe20000000800 */
[----:B------:R-:W-:Y:S01]  /*6f50*/  BSSY B0, `(.L_x_927) ;  /* 0x000001e000007945 */ /* 0x000fe20003800000 */
[----:B------:R-:W3:Y:S01]  /*6f60*/  S2R R15, SR_CTAID.Z ;  /* 0x00000000000f7919 */ /* 0x000ee20000002700 */
[----:B------:R-:W-:-:S03]  /*6f70*/  ULDC UR4, c[0x0][0x2f4] ;  /* 0x0000bd0000047ab9 */ /* 0x000fc60000000800 */
[----:B------:R-:W-:Y:S01]  /*6f80*/  BAR.SYNC.DEFER_BLOCKING 0x1, 0x100 ;  /* 0x0044000000007b1d */ /* 0x000fe20000010000 */
[----:B------:R-:W-:Y:S01]  /*6f90*/  ISETP.NE.AND P0, PT, R0, c[0x0][0x338], PT ;  /* 0x0000ce0000007a0c */ /* 0x000fe20003f05270 */
[----:B-1----:R-:W-:-:S12]  /*6fa0*/  UIMAD UR5, UR6, UR5, URZ ;  /* 0x00000005060572a4 */ /* 0x002fd8000f8e023f */
[----:B--2---:R-:W-:Y:S01]  /*6fb0*/  @P0 IMAD.HI.U32 R0, R2, c[0x0][0x33c], RZ ;  /* 0x0000cf0002000a27 */ /* 0x004fe200078e00ff */
[----:B------:R-:W-:-:S03]  /*6fc0*/  UIMAD UR5, UR5, UR4, URZ ;  /* 0x00000004050572a4 */ /* 0x000fc6000f8e023f */
[----:B------:R-:W-:Y:S01]  /*6fd0*/  IMAD.MOV.U32 R7, RZ, RZ, R2 ;  /* 0x000000ffff077224 */ /* 0x000fe200078e0002 */
[----:B------:R-:W-:Y:S01]  /*6fe0*/  @P0 SHF.R.U32.HI R7, RZ, c[0x0][0x340], R0 ;  /* 0x0000d000ff070a19 */ /* 0x000fe20000011600 */
[----:B---3--:R-:W-:Y:S01]  /*6ff0*/  IMAD R3, R15, c[0x0][0x2f4], RZ ;  /* 0x0000bd000f037a24 */ /* 0x008fe200078e02ff */
[----:B------:R-:W-:Y:S01]  /*7000*/  USHF.R.S32.HI UR4, URZ, 0x1f, UR5 ;  /* 0x0000001f3f047899 */ /* 0x000fe20008011405 */
        /* <DEDUP_REMOVED lines=13> */
.L_x_929:
[----:B------:R-:W2:Y:S01]  /*70e0*/  LDG.E.STRONG.GPU R0, [R4.64] ;  /* 0x0000001004007981 */ /* 0x000ea2000c1ef900 */
[----:B------:R-:W-:Y:S01]  /*70f0*/  YIELD ;  /* 0x0000000000007946 */ /* 0x000fe20003800000 */
[----:B--2---:R-:W-:Y:S01]  /*7100*/  ISETP.NE.AND P0, PT, R0, R6, PT ;  /* 0x000000060000720c */ /* 0x004fe20003f05270 */
[----:B------:R-:W-:-:S12]  /*7110*/  CCTL.IVALL ;  /* 0x00000000ff00798f */ /* 0x000fd80002000000 */
[----:B------:R-:W-:Y:S05]  /*7120*/  @P0 BRA `(.L_x_929) ;  /* 0xffffffb000000947 */ /* 0x000fea000383ffff */
.L_x_928:
[----:B------:R-:W-:Y:S05]  /*7130*/  BSYNC B0 ;  /* 0x0000000000007941 */ /* 0x000fea0003800000 */
.L_x_927:
[----:B------:R-:W-:Y:S01]  /*7140*/  MOV R17, 0xffffffff ;  /* 0xffffffff00117802 */ /* 0x000fe20000000f00 */
[----:B------:R-:W-:Y:S05]  /*7150*/  BRA.CONV ~URZ, `(.L_x_930) ;  /* 0x000000237f007947 */ /* 0x000fea000b800000 */
[----:B------:R-:W-:Y:S02]  /*7160*/  MOV R2, 0x7180 ;  /* 0x0000718000027802 */ /* 0x000fe40000000f00 */
[----:B------:R-:W-:Y:S05]  /*7170*/  CALL.REL.NOINC `($__internal_8_$__cuda_sm70_warpsync) ;  /* 0x00000c0000007944 */ /* 0x000fea0003c00000 */
.L_x_930:
        /* <DEDUP_REMOVED lines=77> */
[----:B------:R-:W-:Y:S05]  /*7650*/  CALL.REL.NOINC `($__internal_8_$__cuda_sm70_warpsync) ;  /* 0x0000072000007944 */ /* 0x000fea0003c00000 */
.L_x_931:
        /* <DEDUP_REMOVED lines=12> */
.L_x_933:
[----:B------:R-:W-:Y:S05]  /*7720*/  BSYNC B0 ;  /* 0x0000000000007941 */ /* 0x000fea0003800000 */
.L_x_932:
[----:B--2---:R-:W-:Y:S01]  /*7730*/  IADD3 R4, P0, R11, c[0x0][0x348], RZ ;  /* 0x0000d2000b047a10 */ /* 0x004fe20007f1e0ff */
[----:B------:R-:W-:Y:S03]  /*7740*/  BSSY B0, `(.L_x_934) ;  /* 0x0000008000007945 */ /* 0x000fe60003800000 */
[----:B------:R-:W-:Y:S01]  /*7750*/  IADD3.X R5, R14, c[0x0][0x34c], RZ, P0, !PT ;  /* 0x0000d3000e057a10 */ /* 0x000fe200007fe4ff */
[----:B------:R-:W-:Y:S05]  /*7760*/  @P1 BRA `(.L_x_935) ;  /* 0x0000005000001947 */ /* 0x000fea0003800000 */
.L_x_936:
[----:B------:R-:W2:Y:S01]  /*7770*/  LDG.E.STRONG.GPU R0, [R4.64] ;  /* 0x0000001004007981 */ /* 0x000ea2000c1ef900 */
[----:B------:R-:W-:Y:S01]  /*7780*/  YIELD ;  /* 0x0000000000007946 */ /* 0x000fe20003800000 */
[----:B--2---:R-:W-:Y:S01]  /*7790*/  ISETP.NE.AND P0, PT, R0, R6, PT ;  /* 0x000000060000720c */ /* 0x004fe20003f05270 */
[----:B------:R-:W-:-:S12]  /*77a0*/  CCTL.IVALL ;  /* 0x00000000ff00798f */ /* 0x000fd80002000000 */
[----:B------:R-:W-:Y:S05]  /*77b0*/  @P0 BRA `(.L_x_936) ;  /* 0xffffffb000000947 */ /* 0x000fea000383ffff */
.L_x_935:
[----:B------:R-:W-:Y:S05]  /*77c0*/  BSYNC B0 ;  /* 0x0000000000007941 */ /* 0x000fea0003800000 */
.L_x_934:
[----:B------:R-:W-:Y:S05]  /*77d0*/  BRA.CONV ~URZ, `(.L_x_937) ;  /* 0x000000237f007947 */ /* 0x000fea000b800000 */
[----:B-1----:R-:W-:Y:S02]  /*77e0*/  MOV R2, 0x7800 ;  /* 0x0000780000027802 */ /* 0x002fe40000000f00 */
[----:B------:R-:W-:Y:S05]  /*77f0*/  CALL.REL.NOINC `($__internal_8_$__cuda_sm70_warpsync) ;  /* 0x0000058000007944 */ /* 0x000fea0003c00000 */
.L_x_937:
        /* <DEDUP_REMOVED lines=76> */
.L_x_938:
        /* <DEDUP_REMOVED lines=12> */
        .weak           $__internal_8_$__cuda_sm70_warpsync
        .type           $__internal_8_$__cuda_sm70_warpsync,@function
        .size           $__internal_8_$__cuda_sm70_warpsync,(.L_x_1414 - $__internal_8_$__cuda_sm70_warpsync)
$__internal_8_$__cuda_sm70_warpsync:
[----:B------:R-:W-:Y:S01]  /*7d80*/  MOV R3, 0x0 ;  /* 0x0000000000037802 */ /* 0x000fe20000000f00 */
[----:B------:R-:W-:Y:S04]  /*7d90*/  WARPSYNC R17 ;  /* 0x0000001100007348 */ /* 0x000fe80003800000 */
[----:B------:R-:W-:Y:S05]  /*7da0*/  RET.REL.NODEC R2 `(_ZN7cutlass13device_kernelIN5flash19enable_sm80_to_sm89INS1_16FlashAttnBwdSm80INS1_25CollectiveMainloopBwdSm80ILi2ELi1EN4cute5tupleIJNS5_1CILi64EEENS7_ILi80EEENS7_ILi192EEEEEENS_10bfloat16_tEfNS_4arch4Sm80ELb0ELb1ELb1ELb0ELb1ELb0ELb1ELb0ELi2ELi4ELi2ELi2ELb0EEENS1_24CollectiveEpilogueBwdGQAISB_fSE_Li256ELb0ELb1EEENS1_19SingleTileSchedulerILb0ELb0ELb0ELi80EEEEEEEEEvNT_6ParamsE) ;  /* 0xffff825002007950 */ /* 0x000fea0003c3ffff */
.L_x_939:
        /* <DEDUP_REMOVED lines=13> */
.L_x_1414:


//--------------------- .text._ZN7cutlass13device_kernelIN5flash19enable_sm80_to_sm89INS1_16FlashAttnBwdSm80INS1_25CollectiveMainloopBwdSm80ILi2ELi1EN4cute5tupleIJNS5_1CILi64EEENS7_ILi80EEENS7_ILi192EEEEEENS_10bfloat16_tEfNS_4arch4Sm80ELb0ELb1ELb1ELb1ELb0ELb0ELb1ELb0ELi2ELi4ELi2ELi2ELb0EEENS1_21CollectiveEpilogueBwdISB_SC_SE_Li256ELb1ELb1ELi4EEENS1_19SingleTileSchedulerILb1ELb0ELb0ELi80EEEEEEEEEvNT_6ParamsE --------------------------
	.section	.text._ZN7cutlass13device_kernelIN5flash19enable_sm80_to_sm89INS1_16FlashAttnBwdSm80INS1_25CollectiveMainloopBwdSm80ILi2ELi1EN4cute5tupleIJNS5_1CILi64EEENS7_ILi80EEENS7_ILi192EEEEEENS_10bfloat16_tEfNS_4arch4Sm80ELb0ELb1ELb1ELb1ELb0ELb0ELb1ELb0ELi2ELi4ELi2ELi2ELb0EEENS1_21CollectiveEpilogueBwdISB_SC_SE_Li256ELb1ELb1ELi4EEENS1_19SingleTileSchedulerILb1ELb0ELb0ELi80EEEEEEEEEvNT_6ParamsE,"ax",@progbits
	.sectioninfo	@"SHI_REGISTERS=255"
	.align	128
.text._ZN7cutlass13device_kernelIN5flash19enable_sm80_to_sm89INS1_16FlashAttnBwdSm80INS1_25CollectiveMainloopBwdSm80ILi2ELi1EN4cute5tupleIJNS5_1CILi64EEENS7_ILi80EEENS7_ILi192EEEEEENS_10bfloat16_tEfNS_4arch4Sm80ELb0ELb1ELb1ELb1ELb0ELb0ELb1ELb0ELi2ELi4ELi2ELi2ELb0EEENS1_21CollectiveEpilogueBwdISB_SC_SE_Li256ELb1ELb1ELi4EEENS1_19SingleTileSchedulerILb1ELb0ELb0ELi80EEEEEEEEEvNT_6ParamsE:
        .type           _ZN7cutlass13device_kernelIN5flash19enable_sm80_to_sm89INS1_16FlashAttnBwdSm80INS1_25CollectiveMainloopBwdSm80ILi2ELi1EN4cute5tupleIJNS5_1CILi64EEENS7_ILi80EEENS7_ILi192EEEEEENS_10bfloat16_tEfNS_4arch4Sm80ELb0ELb1ELb1ELb1ELb0ELb0ELb1ELb0ELi2ELi4ELi2ELi2ELb0EEENS1_21CollectiveEpilogueBwdISB_SC_SE_Li256ELb1ELb1ELi4EEENS1_19SingleTileSchedulerILb1ELb0ELb0ELi80EEEEEEEEEvNT_6ParamsE,@function
        .size           _ZN7cutlass13device_kernelIN5flash19enable_sm80_to_sm89INS1_16FlashAttnBwdSm80INS1_25CollectiveMainloopBwdSm80ILi2ELi1EN4cute5tupleIJNS5_1CILi64EEENS7_ILi80EEENS7_ILi192EEEEEENS_10bfloat16_tEfNS_4arch4Sm80ELb0ELb1ELb1ELb1ELb0ELb0ELb1ELb0ELi2ELi4ELi2ELi2ELb0EEENS1_21CollectiveEpilogueBwdISB_SC_SE_Li256ELb1ELb1ELi4EEENS1_19SingleTileSchedulerILb1ELb0ELb0ELi80EEEEEEEEEvNT_6ParamsE,(.L_x_1416 - _ZN7cutlass13device_kernelIN5flash19enable_sm80_to_sm89INS1_16FlashAttnBwdSm80INS1_25CollectiveMainloopBwdSm80ILi2ELi1EN4cute5tupleIJNS5_1CILi64EEENS7_ILi80EEENS7_ILi192EEEEEENS_10bfloat16_tEfNS_4arch4Sm80ELb0ELb1ELb1ELb1ELb0ELb0ELb1ELb0ELi2ELi4ELi2ELi2ELb0EEENS1_21CollectiveEpilogueBwdISB_SC_SE_Li256ELb1ELb1ELi4EEENS1_19SingleTileSchedulerILb1ELb0ELb0ELi80EEEEEEEEEvNT_6ParamsE)
        .other          _ZN7cutlass13device_kernelIN5flash19enable_sm80_to_sm89INS1_16FlashAttnBwdSm80INS1_25CollectiveMainloopBwdSm80ILi2ELi1EN4cute5tupleIJNS5_1CILi64EEENS7_ILi80EEENS7_ILi192EEEEEENS_10bfloat16_tEfNS_4arch4Sm80ELb0ELb1ELb1ELb1ELb0ELb0ELb1ELb0ELi2ELi4ELi2ELi2ELb0EEENS1_21CollectiveEpilogueBwdISB_SC_SE_Li256ELb1ELb1ELi4EEENS1_19SingleTileSchedulerILb1ELb0ELb0ELi80EEEEEEEEEvNT_6ParamsE,@"STO_CUDA_ENTRY STV_DEFAULT"
_ZN7cutlass13device_kernelIN5flash19enable_sm80_to_sm89INS1_16FlashAttnBwdSm80INS1_25CollectiveMainloopBwdSm80ILi2ELi1EN4cute5tupleIJNS5_1CILi64EEENS7_ILi80EEENS7_ILi192EEEEEENS_10bfloat16_tEfNS_4arch4Sm80ELb0ELb1ELb1ELb1ELb0ELb0ELb1ELb0ELi2ELi4ELi2ELi2ELb0EEENS1_21CollectiveEpilogueBwdISB_SC_SE_Li256ELb1ELb1ELi4EEENS1_19SingleTileSchedulerILb1ELb0ELb0ELi80EEEEEEEEEvNT_6ParamsE:
[----:B------:R-:W-:Y:S02]  /*0000*/  MOV R1, c[0x0][0x28] ;  /* 0x00000a0000017a02 */ /* 0x000fe40000000f00 */
[----:B------:R-:W1:Y:S01]  /*0010*/  S2R R248, SR_TID.X ;  /* 0x0000000000f87919 */ /* 0x000e620000002100 */
[----:B------:R-:W2:Y:S01]  /*0020*/  S2UR UR10, SR_CTAID.Z ;  /* 0x00000000000a79c3 */ /* 0x000ea20000002700 */
[----:B------:R-:W-:Y:S02]  /*0030*/  UMOV UR6, 0x4 ;  /* 0x0000000400067882 */ /* 0x000fe40000000000 */
[----:B------:R-:W3:Y:S01]  /*0040*/  S2R R84, SR_CTAID.Y ;  /* 0x0000000000547919 */ /* 0x000ee20000002600 */
[----:B------:R-:W-:Y:S02]  /*0050*/  ULDC.64 UR4, c[0x0][0x3c0] ;  /* 0x0000f00000047ab9 */ /* 0x000fe40000000a00 */
[----:B------:R-:W-:Y:S02]  /*0060*/  ULDC.64 UR14, c[0x0][0x118] ;  /* 0x00004600000e7ab9 */ /* 0x000fe40000000a00 */
[----:B------:R-:W4:Y:S01]  /*0070*/  S2UR UR17, SR_CTAID.X ;  /* 0x00000000001179c3 */ /* 0x000f220000002500 */
[----:B-1----:R-:W-:Y:S01]  /*0080*/  SHF.R.U32.HI R0, RZ, 0x5, R248 ;  /* 0x00000005ff007819 */ /* 0x002fe200000116f8 */
[----:B--2---:R-:W-:-:S05]  /*0090*/  UIMAD.WIDE UR4, UR10, UR6, UR4 ;  /* 0x000000060a0472a5 */ /* 0x004fca000f8e0204 */
[----:B------:R-:W1:Y:S02]  /*00a0*/  SHFL.IDX PT, R0, R0, RZ, 0x1f ;  /* 0x00001fff00007589 */ /* 0x000e6400000e0000 */
[----:B-1----:R-:W-:-:S13]  /*00b0*/  ISETP.NE.AND P0, PT, R0, RZ, PT ;  /* 0x000000ff0000720c */ /* 0x002fda0003f05270 */
[----:B----4-:R-:W-:Y:S05]  /*00c0*/  @!P0 BRA `(.L_x_940) ;  /* 0x000001a000008947 */ /* 0x010fea0003800000 */
[----:B---3--:R-:W-:-:S04]  /*00d0*/  ISETP.NE.U32.AND P0, PT, RZ, c[0x0][0x3c0], PT ;  /* 0x0000f000ff007a0c */ /* 0x008fc80003f05070 */
[----:B------:R-:W-:-:S13]  /*00e0*/  ISETP.NE.AND.EX P0, PT, RZ, c[0x0][0x3c4], PT, P0 ;  /* 0x0000f100ff007a0c */ /* 0x000fda0003f05300 */
[----:B------:R-:W-:Y:S05]  /*00f0*/  @!P0 BRA `(.L_x_941) ;  /* 0x0000005000008947 */ /* 0x000fea0003800000 */
[----:B------:R-:W-:Y:S02]  /*0100*/  MOV R2, UR4 ;  /* 0x0000000400027c02 */ /* 0x000fe40008000f00 */
[----:B------:R-:W-:-:S05]  /*0110*/  MOV R3, UR5 ;  /* 0x0000000500037c02 */ /* 0x000fca0008000f00 */
[----:B------:R-:W2:Y:S02]  /*0120*/  LDG.E R0, [R2.64] ;  /* 0x0000000e02007981 */ /* 0x000ea4000c1e1900 */
[----:B--2---:R1:W2:Y:S02]  /*0130*/  R2UR UR5, R0 ;  /* 0x00000000000573c2 */ /* 0x0042a400000e0000 */
[----:B-12---:R-:W-:Y:S05]  /*0140*/  BRA `(.L_x_942) ;  /* 0x000000e000007947 */ /* 0x006fea0003800000 */
.L_x_941:
[----:B------:R-:W-:-:S04]  /*0150*/  ISETP.NE.U32.AND P0, PT, RZ, c[0x0][0x3b8], PT ;  /* 0x0000ee00ff007a0c */ /* 0x000fc80003f05070 */
[----:B------:R-:W-:-:S13]  /*0160*/  ISETP.NE.AND.EX P0, PT, RZ, c[0x0][0x3bc], PT, P0 ;  /* 0x0000ef00ff007a0c */ /* 0x000fda0003f05300 */
[----:B------:R-:W-:Y:S05]  /*0170*/  @!P0 BRA `(.L_x_943) ;  /* 0x000000a000008947 */ /* 0x000fea0003800000 */
[----:B------:R-:W-:Y:S02]  /*0180*/  ULDC.64 UR4, c[0x0][0x3b8] ;  /* 0x0000ee0000047ab9 */ /* 0x000fe40000000a00 */
[----:B------:R-:W-:-:S06]  /*0190*/  UIMAD.WIDE UR4, UR10, UR6, UR4 ;  /* 0x000000060a0472a5 */ /* 0x000fcc000f8e0204 */
[----:B------:R-:W-:Y:S02]  /*01a0*/  MOV R2, UR4 ;  /* 0x0000000400027c02 */ /* 0x000fe40008000f00 */
[----:B------:R-:W-:-:S05]  /*01b0*/  MOV R3, UR5 ;  /* 0x0000000500037c02 */ /* 0x000fca0008000f00 */
[----:B------:R1:W2:Y:S04]  /*01c0*/  LDG.E R0, [R2.64] ;  /* 0x0000000e02007981 */ /* 0x0002a8000c1e1900 */
[----:B-1----:R-:W3:Y:S01]  /*01d0*/  LDG.E R2, [R2.64+0x4] ;  /* 0x0000040e02027981 */ /* 0x002ee2000c1e1900 */
[----:B--2---:R-:W1:Y:S08]  /*01e0*/  R2UR UR5, R0 ;  /* 0x00000000000573c2 */ /* 0x004e7000000e0000 */
[----:B---3--:R-:W1:Y:S02]  /*01f0*/  R2UR UR4, R2 ;  /* 0x00000000020473c2 */ /* 0x008e6400000e0000 */
[----:B-1----:R-:W-:Y:S01]  /*0200*/  UIADD3 UR5, -UR5, UR4, URZ ;  /* 0x0000000405057290 */ /* 0x002fe2000fffe13f */
[----:B------:R-:W-:Y:S05]  /*0210*/  BRA `(.L_x_942) ;  /* 0x0000001000007947 */ /* 0x000fea0003800000 */
.L_x_943:
[----:B------:R-:W-:Y:S02]  /*0220*/  ULDC UR5, c[0x0][0x3a4] ;  /* 0x0000e90000057ab9 */ /* 0x000fe40000000800 */
.L_x_942:
[----:B------:R-:W-:-:S04]  /*0230*/  UIMAD UR4, UR17, 0x50, URZ ;  /* 0x00000050110478a4 */ /* 0x000fc8000f8e023f */
[----:B------:R-:W-:-:S04]  /*0240*/  UISETP.GE.AND UP0, UPT, UR4, UR5, UPT ;  /* 0x000000050400728c */ /* 0x000fc8000bf06270 */
[----:B------:R-:W-:Y:S01]  /*0250*/  USEL UR10, UR10, 0xffffffff, !UP0 ;  /* 0xffffffff0a0a7887 */ /* 0x000fe2000c000000 */
[----:B------:R-:W-:Y:S05]  /*0260*/  BRA `(.L_x_944) ;  /* 0x0000019000007947 */ /* 0x000fea0003800000 */
.L_x_940:
        /* <DEDUP_REMOVED lines=8> */
.L_x_945:
        /* <DEDUP_REMOVED lines=13> */
.L_x_947:
[----:B------:R-:W-:Y:S02]  /*03c0*/  ULDC UR5, c[0x0][0x3a4] ;  /* 0x0000e90000057ab9 */ /* 0x000fe40000000800 */
.L_x_946:
[----:B------:R-:W-:-:S04]  /*03d0*/  UIMAD UR4, UR17, 0x50, URZ ;  /* 0x00000050110478a4 */ /* 0x000fc8000f8e023f */
[----:B------:R-:W-:-:S04]  /*03e0*/  UISETP.GE.AND UP0, UPT, UR4, UR5, UPT ;  /* 0x000000050400728c */ /* 0x000fc8000bf06270 */
[----:B------:R-:W-:-:S06]  /*03f0*/  USEL UR10, UR10, 0xffffffff, !UP0 ;  /* 0xffffffff0a0a7887 */ /* 0x000fcc000c000000 */
.L_x_944:
[----:B------:R-:W-:-:S13]  /*0400*/  ISETP.LE.AND P0, PT, RZ, UR10, PT ;  /* 0x0000000aff007c0c */ /* 0x000fda000bf03270 */
[----:B------:R-:W-:Y:S05]  /*0410*/  @!P0 EXIT ;  /* 0x000000000000894d */ /* 0x000fea0003800000 */
[----:B------:R-:W-:Y:S02]  /*0420*/  ULDC.64 UR4, c[0x0][0x2c8] ;  /* 0x0000b20000047ab9 */ /* 0x000fe40000000a00 */
[----:B------:R-:W-:Y:S02]  /*0430*/  UISETP.NE.U32.AND UP2, UPT, URZ, UR4, UPT ;  /* 0x000000043f00728c */ /* 0x000fe4000bf45070 */
[----:B------:R-:W-:Y:S02]  /*0440*/  ULDC.64 UR8, c[0x0][0x2c8] ;  /* 0x0000b20000087ab9 */ /* 0x000fe40000000a00 */
[----:B------:R-:W-:Y:S02]  /*0450*/  UISETP.NE.AND.EX UP2, UPT, URZ, UR5, UPT, UP2 ;  /* 0x000000053f00728c */ /* 0x000fe4000bf45320 */
[----:B------:R-:W-:Y:S02]  /*0460*/  UIMAD.WIDE UR8, UR10, UR6, UR8 ;  /* 0x000000060a0872a5 */ /* 0x000fe4000f8e0208 */
[----:B------:R-:W-:-:S02]  /*0470*/  ULDC.64 UR4, c[0x0][0x2d8] ;  /* 0x0000b60000047ab9 */ /* 0x000fc40000000a00 */
[----:B------:R-:W-:Y:S01]  /*0480*/  PLOP3.LUT P2, PT, PT, PT, UP2, 0x80, 0x0 ;  /* 0x000000000000781c */ /* 0x000fe20003f4f028 */
[----:B------:R-:W-:Y:S01]  /*0490*/  UISETP.NE.U32.AND UP0, UPT, URZ, UR4, UPT ;  /* 0x000000043f00728c */ /* 0x000fe2000bf05070 */
[----:B------:R-:W-:Y:S02]  /*04a0*/  IMAD.U32 R6, RZ, RZ, UR8 ;  /* 0x00000008ff067e24 */ /* 0x000fe4000f8e00ff */
[----:B------:R-:W-:Y:S01]  /*04b0*/  IMAD.U32 R7, RZ, RZ, UR9 ;  /* 0x00000009ff077e24 */ /* 0x000fe2000f8e00ff */
[----:B------:R-:W-:-:S08]  /*04c0*/  UISETP.NE.AND.EX UP0, UPT, URZ, UR5, UPT, UP0 ;  /* 0x000000053f00728c */ /* 0x000fd0000bf05300 */
[----:B------:R-:W2:Y:S01]  /*04d0*/  @P2 LDG.E R4, [R6.64] ;  /* 0x0000000e06042981 */ /* 0x000ea2000c1e1900 */
[----:B------:R-:W-:Y:S01]  /*04e0*/  ULDC.64 UR4, c[0x0][0x2d8] ;  /* 0x0000b60000047ab9 */ /* 0x000fe20000000a00 */
[----:B------:R-:W-:Y:S01]  /*04f0*/  PLOP3.LUT P0, PT, PT, PT, UP0, 0x80, 0x0 ;  /* 0x000000000000781c */ /* 0x000fe20003f0f008 */
        /* <DEDUP_REMOVED lines=25> */
[----:B------:R-:W-:Y:S06]  /*0690*/  @P0 BRA `(.L_x_948) ;  /* 0x0000006000000947 */ /* 0x000fec0003800000 */
[----:B------:R-:W-:Y:S05]  /*06a0*/  @!P2 BRA `(.L_x_948) ;  /* 0x000000500000a947 */ /* 0x000fea0003800000 */
[----:B------:R-:W2:Y:S04]  /*06b0*/  LDG.E R4, [R6.64] ;  /* 0x0000000e06047981 */ /* 0x000ea8000c1e1900 */
[----:B----4-:R-:W3:Y:S01]  /*06c0*/  LDG.E R0, [R6.64+0x4] ;  /* 0x0000040e06007981 */ /* 0x010ee2000c1e1900 */
[----:B-12---:R-:W1:Y:S08]  /*06d0*/  R2UR UR9, R4 ;  /* 0x00000000040973c2 */ /* 0x006e7000000e0000 */
[----:B---3--:R-:W1:Y:S02]  /*06e0*/  R2UR UR4, R0 ;  /* 0x00000000000473c2 */ /* 0x008e6400000e0000 */
[----:B-1----:R-:W-:-:S06]  /*06f0*/  UIADD3 UR9, -UR9, UR4, URZ ;  /* 0x0000000409097290 */ /* 0x002fcc000fffe13f */
.L_x_948:
[----:B------:R-:W-:-:S04]  /*0700*/  ISETP.NE.U32.AND P0, PT, RZ, c[0x0][0x2e0], PT ;  /* 0x0000b800ff007a0c */ /* 0x000fc80003f05070 */
[----:B------:R-:W-:-:S13]  /*0710*/  ISETP.NE.AND.EX P0, PT, RZ, c[0x0][0x2e4], PT, P0 ;  /* 0x0000b900ff007a0c */ /* 0x000fda0003f05300 */
[----:B------:R-:W-:Y:S05]  /*0720*/  @!P0 BRA `(.L_x_949) ;  /* 0x0000007000008947 */ /* 0x000fea0003800000 */
[----:B------:R-:W-:Y:S02]  /*0730*/  ULDC.64 UR4, c[0x0][0x2e0] ;  /* 0x0000b80000047ab9 */ /* 0x000fe40000000a00 */
[----:B------:R-:W-:-:S06]  /*0740*/  UIMAD.WIDE UR4, UR10, UR6, UR4 ;  /* 0x000000060a0472a5 */ /* 0x000fcc000f8e0204 */
[----:B----4-:R-:W-:Y:S02]  /*0750*/  MOV R2, UR4 ;  /* 0x0000000400027c02 */ /* 0x010fe40008000f00 */
[----:B------:R-:W-:-:S05]  /*0760*/  MOV R3, UR5 ;  /* 0x0000000500037c02 */ /* 0x000fca0008000f00 */
[----:B------:R-:W2:Y:S02]  /*0770*/  LDG.E R0, [R2.64] ;  /* 0x0000000e02007981 */ /* 0x000ea4000c1e1900 */
[----:B--2---:R2:W3:Y:S02]  /*0780*/  R2UR UR8, R0 ;  /* 0x00000000000873c2 */ /* 0x0044e400000e0000 */
[----:B--23--:R-:W-:Y:S05]  /*0790*/  BRA `(.L_x_950) ;  /* 0x0000006000007947 */ /* 0x00cfea0003800000 */
.L_x_949:
[----:B------:R-:W-:Y:S05]  /*07a0*/  @!P1 BRA `(.L_x_950) ;  /* 0x0000005000009947 */ /* 0x000fea0003800000 */
[----:B----4-:R2:W3:Y:S04]  /*07b0*/  LDG.E R0, [R2.64] ;  /* 0x0000000e02007981 */ /* 0x0104e8000c1e1900 */
[----:B--2---:R-:W2:Y:S01]  /*07c0*/  LDG.E R2, [R2.64+0x4] ;  /* 0x0000040e02027981 */ /* 0x004ea2000c1e1900 */
[----:B---3--:R-:W3:Y:S08]  /*07d0*/  R2UR UR8, R0 ;  /* 0x00000000000873c2 */ /* 0x008ef000000e0000 */
[----:B--2---:R-:W3:Y:S02]  /*07e0*/  R2UR UR4, R2 ;  /* 0x00000000020473c2 */ /* 0x004ee400000e0000 */
[----:B---3--:R-:W-:-:S06]  /*07f0*/  UIADD3 UR8, -UR8, UR4, URZ ;  /* 0x0000000408087290 */ /* 0x008fcc000fffe13f */
.L_x_950:
[----:B-1----:R-:W-:Y:S01]  /*0800*/  UIADD3 UR5, UR9, 0x3f, URZ ;  /* 0x0000003f09057890 */ /* 0x002fe2000fffe03f */
[----:B------:R-:W-:-:S03]  /*0810*/  ISETP.LE.AND P0, PT, RZ, UR17, PT ;  /* 0x00000011ff007c0c */ /* 0x000fc6000bf03270 */
[----:B------:R-:W-:-:S04]  /*0820*/  USHF.R.S32.HI UR4, URZ, 0x1f, UR5 ;  /* 0x0000001f3f047899 */ /* 0x000fc80008011405 */
[----:B------:R-:W-:-:S04]  /*0830*/  ULEA.HI UR4, UR4, UR5, URZ, 0x6 ;  /* 0x0000000504047291 */ /* 0x000fc8000f8f303f */
[----:B------:R-:W-:Y:S02]  /*0840*/  USHF.R.S32.HI UR7, URZ, 0x6, UR4 ;  /* 0x000000063f077899 */ /* 0x000fe40008011404 */
[----:B------:R-:W-:Y:S05]  /*0850*/  @!P0 BRA `(.L_x_951) ;  /* 0x0000009000008947 */ /* 0x000fea0003800000 */
[----:B------:R-:W-:Y:S02]  /*0860*/  UIADD3 UR4, -UR8, 0x8f, UR9 ;  /* 0x0000008f08047890 */ /* 0x000fe4000fffe109 */
[----:B------:R-:W-:Y:S02]  /*0870*/  ULDC UR5, c[0x0][0x2a0] ;  /* 0x0000a80000057ab9 */ /* 0x000fe40000000800 */
[----:B------:R-:W-:-:S04]  /*0880*/  UIMAD UR4, UR17, 0x50, UR4 ;  /* 0x00000050110478a4 */ /* 0x000fc8000f8e0204 */
[----:B------:R-:W-:-:S04]  /*0890*/  UIADD3 UR5, UR4, UR5, URZ ;  /* 0x0000000504057290 */ /* 0x000fc8000fffe03f */
[----:B------:R-:W-:-:S04]  /*08a0*/  USHF.R.S32.HI UR4, URZ, 0x1f, UR5 ;  /* 0x0000001f3f047899 */ /* 0x000fc80008011405 */
[----:B------:R-:W-:-:S04]  /*08b0*/  ULEA.HI UR4, UR4, UR5, URZ, 0x6 ;  /* 0x0000000504047291 */ /* 0x000fc8000f8f303f */
[----:B------:R-:W-:-:S04]  /*08c0*/  USHF.R.S32.HI UR4, URZ, 0x6, UR4 ;  /* 0x000000063f047899 */ /* 0x000fc80008011404 */
[----:B------:R-:W-:-:S04]  /*08d0*/  UISETP.LT.AND UP0, UPT, UR7, UR4, UPT ;  /* 0x000000040700728c */ /* 0x000fc8000bf01270 */
[----:B------:R-:W-:Y:S02]  /*08e0*/  USEL UR7, UR7, UR4, UP0 ;  /* 0x0000000407077287 */ /* 0x000fe40008000000 */
.L_x_951:
[----:B------:R-:W-:Y:S01]  /*08f0*/  UIADD3 UR4, -UR8, UR9, URZ ;  /* 0x0000000908047290 */ /* 0x000fe2000fffe13f */
[----:B------:R-:W-:Y:S01]  /*0900*/  PLOP3.LUT P1, PT, PT, PT, PT, 0x80, 0x0 ;  /* 0x000000000000781c */ /* 0x000fe20003f2f070 */
[----:B------:R-:W-:Y:S01]  /*0910*/  ULDC UR5, c[0x0][0x2a4] ;  /* 0x0000a90000057ab9 */ /* 0x000fe20000000800 */
[----:B------:R-:W-:Y:S01]  /*0920*/  CS2R R170, SRZ ;  /* 0x0000000000aa7805 */ /* 0x000fe2000001ff00 */
[----:B------:R-:W-:Y:S01]  /*0930*/  UIMAD UR4, UR17, 0x50, UR4 ;  /* 0x00000050110478a4 */ /* 0x000fe2000f8e0204 */
[----:B------:R-:W-:Y:S01]  /*0940*/  CS2R R168, SRZ ;  /* 0x0000000000a87805 */ /* 0x000fe2000001ff00 */
[----:B------:R-:W-:Y:S01]  /*0950*/  CS2R R166, SRZ ;  /* 0x0000000000a67805 */ /* 0x000fe2000001ff00 */
        /* <DEDUP_REMOVED lines=66> */
[----:B----4-:R-:W-:Y:S01]  /*0d80*/  IMAD.MOV.U32 R0, RZ, RZ, c[0x0][0x248] ;  /* 0x00009200ff007624 */ /* 0x010fe200078e00ff */
[----:B------:R-:W-:Y:S01]  /*0d90*/  SHF.R.S32.HI R27, RZ, 0x1f, R248 ;  /* 0x0000001fff1b7819 */ /* 0x000fe200000114f8 */
[----:B------:R-:W-:Y:S01]  /*0da0*/  IMAD.MOV.U32 R4, RZ, RZ, R84 ;  /* 0x000000ffff047224 */ /* 0x000fe200078e0054 */
[----:B------:R-:W1:Y:S01]  /*0db0*/  S2R R10, SR_CTAID.X ;  /* 0x00000000000a7919 */ /* 0x000e620000002500 */
[----:B------:R-:W-:Y:S01]  /*0dc0*/  USHF.R.S32.HI UR11, URZ, 0x1f, UR10 ;  /* 0x0000001f3f0b7899 */ /* 0x000fe2000801140a */
[----:B------:R-:W-:Y:S01]  /*0dd0*/  ISETP.NE.AND P0, PT, R0, 0x1, PT ;  /* 0x000000010000780c */ /* 0x000fe20003f05270 */
[----:B------:R-:W-:Y:S01]  /*0de0*/  USEL UR12, UR10, URZ, !UP1 ;  /* 0x0000003f0a0c7287 */ /* 0x000fe2000c800000 */
[----:B------:R-:W-:Y:S01]  /*0df0*/  LEA.HI R26, R27, R248, RZ, 0x3 ;  /* 0x000000f81b1a7211 */ /* 0x000fe200078f18ff */
[----:B------:R-:W-:Y:S01]  /*0e00*/  USEL UR6, UR11, URZ, !UP1 ;  /* 0x0000003f0b067287 */ /* 0x000fe2000c800000 */
[----:B------:R-:W-:Y:S01]  /*0e10*/  IMAD.MOV.U32 R28, RZ, RZ, 0x5 ;  /* 0x00000005ff1c7424 */ /* 0x000fe200078e00ff */
[----:B------:R-:W-:Y:S01]  /*0e20*/  ULDC.64 UR4, c[0x0][0x1e8] ;  /* 0x00007a0000047ab9 */ /* 0x000fe20000000a00 */
[----:B------:R-:W-:Y:S01]  /*0e30*/  LOP3.LUT R0, R26, 0xfffffff8, RZ, 0xc0, !PT ;  /* 0xfffffff81a007812 */ /* 0x000fe200078ec0ff */
[----:B------:R-:W-:Y:S01]  /*0e40*/  UIMAD UR4, UR6, UR4, URZ ;  /* 0x00000004060472a4 */ /* 0x000fe2000f8e023f */
[----:B------:R-:W-:Y:S01]  /*0e50*/  SHF.R.S32.HI R238, RZ, 0x3, R26 ;  /* 0x00000003ffee7819 */ /* 0x000fe2000001141a */
[----:B------:R-:W-:Y:S01]  /*0e60*/  IMAD.U32 R15, RZ, RZ, UR12 ;  /* 0x0000000cff0f7e24 */ /* 0x000fe2000f8e00ff */
[----:B------:R-:W-:Y:S01]  /*0e70*/  SHF.R.S32.HI R20, RZ, 0x1f, R84 ;  /* 0x0000001fff147819 */ /* 0x000fe20000011454 */
[----:B------:R-:W-:Y:S01]  /*0e80*/  IMAD.IADD R22, R248, 0x1, -R0 ;  /* 0x00000001f8167824 */ /* 0x000fe200078e0a00 */
[----:B------:R-:W-:Y:S01]  /*0e90*/  UIMAD UR4, UR12, UR5, UR4 ;  /* 0x000000050c0472a4 */ /* 0x000fe2000f8e0204 */
[----:B------:R-:W-:Y:S01]  /*0ea0*/  @P0 IMAD.HI.U32 R2, R84, c[0x0][0x24c], RZ ;  /* 0x0000930054020a27 */ /* 0x000fe200078e00ff */
[----:B-----5:R-:W-:Y:S01]  /*0eb0*/  IADD3 R16, P1, R238, R17, RZ ;  /* 0x00000011ee107210 */ /* 0x020fe20007f3e0ff */
[----:B------:R-:W-:Y:S01]  /*0ec0*/  USEL UR11, UR11, URZ, !UP2 ;  /* 0x0000003f0b0b7287 */ /* 0x000fe2000d000000 */
[----:B------:R-:W-:Y:S01]  /*0ed0*/  CS2R R170, SRZ ;  /* 0x0000000000aa7805 */ /* 0x000fe2000001ff00 */
[----:B------:R-:W-:Y:S01]  /*0ee0*/  IMAD.SHL.U32 R12, R22, 0x8, RZ ;  /* 0x00000008160c7824 */ /* 0x000fe200078e00ff */
[----:B------:R-:W-:Y:S01]  /*0ef0*/  @P0 SHF.R.U32.HI R4, RZ, c[0x0][0x250], R2 ;  /* 0x00009400ff040a19 */ /* 0x000fe20000011602 */
[C---:B------:R-:W-:Y:S01]  /*0f00*/  IMAD.SHL.U32 R8, R238.reuse, 0x40, RZ ;  /* 0x00000040ee087824 */ /* 0x040fe200078e00ff */
[----:B------:R-:W-:Y:S01]  /*0f10*/  IADD3 R6, P0, R238, R9, RZ ;  /* 0x00000009ee067210 */ /* 0x000fe20007f1e0ff */
[----:B------:R-:W-:Y:S01]  /*0f20*/  IMAD.MOV.U32 R29, RZ, RZ, 0x6 ;  /* 0x00000006ff1d7424 */ /* 0x000fe200078e00ff */
[----:B------:R-:W-:Y:S01]  /*0f30*/  SHF.R.S32.HI R5, RZ, 0x1f, R4 ;  /* 0x0000001fff057819 */ /* 0x000fe20000011404 */
[----:B------:R-:W-:Y:S01]  /*0f40*/  IMAD.MOV.U32 R217, RZ, RZ, 0x10 ;  /* 0x00000010ffd97424 */ /* 0x000fe200078e00ff */
[--C-:B------:R-:W-:Y:S01]  /*0f50*/  SHF.R.S32.HI R13, RZ, 0x1f, R12.reuse ;  /* 0x0000001fff0d7819 */ /* 0x100fe2000001140c */
[----:B------:R-:W-:Y:S01]  /*0f60*/  IMAD.MOV.U32 R212, RZ, RZ, 0x120 ;  /* 0x00000120ffd47424 */ /* 0x000fe200078e00ff */
[C---:B------:R-:W-:Y:S01]  /*0f70*/  ISETP.GE.AND P2, PT, R12.reuse, c[0x0][0x1cc], PT ;  /* 0x000073000c007a0c */ /* 0x040fe20003f46270 */
[----:B------:R-:W-:Y:S01]  /*0f80*/  IMAD R0, R5, c[0x0][0x1e0], RZ ;  /* 0x0000780005007a24 */ /* 0x000fe200078e02ff */
[----:B------:R-:W-:Y:S01]  /*0f90*/  IADD3 R23, R12, 0x40, RZ ;  /* 0x000000400c177810 */ /* 0x000fe20007ffe0ff */
[----:B------:R-:W-:Y:S01]  /*0fa0*/  IMAD.WIDE.U32 R2, R4, c[0x0][0x1e0], R12 ;  /* 0x0000780004027a25 */ /* 0x000fe200078e000c */
[----:B------:R-:W-:Y:S01]  /*0fb0*/  IADD3 R25, R12, 0x80, RZ ;  /* 0x000000800c197810 */ /* 0x000fe20007ffe0ff */
[----:B------:R-:W-:Y:S01]  /*0fc0*/  CS2R R168, SRZ ;  /* 0x0000000000a87805 */ /* 0x000fe2000001ff00 */
[----:B------:R-:W-:Y:S01]  /*0fd0*/  ISETP.GE.AND P4, PT, R23, c[0x0][0x1cc], PT ;  /* 0x0000730017007a0c */ /* 0x000fe20003f86270 */
[C---:B------:R-:W-:Y:S01]  /*0fe0*/  IMAD R0, R4.reuse, c[0x0][0x1e4], R0 ;  /* 0x0000790004007a24 */ /* 0x040fe200078e0200 */
[----:B------:R-:W-:Y:S01]  /*0ff0*/  ISETP.GE.AND P6, PT, R25, c[0x0][0x1cc], PT ;  /* 0x0000730019007a0c */ /* 0x000fe20003fc6270 */
[----:B------:R-:W-:Y:S01]  /*1000*/  IMAD R5, R5, c[0x0][0x1b0], RZ ;  /* 0x00006c0005057a24 */ /* 0x000fe200078e02ff */
[----:B------:R-:W-:Y:S01]  /*1010*/  CS2R R166, SRZ ;  /* 0x0000000000a67805 */ /* 0x000fe2000001ff00 */
[----:B------:R-:W-:Y:S01]  /*1020*/  IMAD.IADD R3, R3, 0x1, R0 ;  /* 0x0000000103037824 */ /* 0x000fe200078e0200 */
[----:B------:R-:W-:Y:S01]  /*1030*/  SHF.R.S32.HI R0, RZ, 0x1f, R238 ;  /* 0x0000001fff007819 */ /* 0x000fe200000114ee */
[----:B------:R-:W-:Y:S01]  /*1040*/  IMAD R5, R4, c[0x0][0x1b4], R5 ;  /* 0x00006d0004057a24 */ /* 0x000fe200078e0205 */
[----:B------:R-:W-:Y:S01]  /*1050*/  CS2R R164, SRZ ;  /* 0x0000000000a47805 */ /* 0x000fe2000001ff00 */
[----:B------:R-:W-:Y:S01]  /*1060*/  IMAD.WIDE.U32 R2, R15, c[0x0][0x1e8], R2 ;  /* 0x00007a000f027a25 */ /* 0x000fe200078e0002 */
[-C--:B------:R-:W-:Y:S01]  /*1070*/  LEA.HI.X.SX32 R7, R9, R0.reuse, 0x1, P0 ;  /* 0x0000000009077211 */ /* 0x080fe200000f0eff */
[----:B------:R-:W-:Y:S01]  /*1080*/  CS2R R162, SRZ ;  /* 0x0000000000a27805 */ /* 0x000fe2000001ff00 */
[----:B------:R-:W-:Y:S01]  /*1090*/  LEA.HI.X.SX32 R17, R17, R0, 0x1, P1 ;  /* 0x0000000011117211 */ /* 0x000fe200008f0eff */
[----:B------:R-:W-:Y:S01]  /*10a0*/  IMAD.MOV.U32 R249, RZ, RZ, 0x1 ;  /* 0x00000001fff97424 */ /* 0x000fe200078e00ff */
[----:B------:R-:W-:Y:S01]  /*10b0*/  LOP3.LUT R0, R8, 0x1c0, RZ, 0xc0, !PT ;  /* 0x000001c008007812 */ /* 0x000fe200078ec0ff */
[----:B-1----:R-:W-:Y:S01]  /*10c0*/  IMAD.WIDE R6, R10, 0x50, R6 ;  /* 0x000000500a067825 */ /* 0x002fe200078e0206 */
[----:B------:R-:W-:Y:S01]  /*10d0*/  IADD3 R3, R3, UR4, RZ ;  /* 0x0000000403037c10 */ /* 0x000fe2000fffe0ff */
[----:B------:R-:W-:Y:S01]  /*10e0*/  ULDC.64 UR4, c[0x0][0x1b8] ;  /* 0x00006e0000047ab9 */ /* 0x000fe20000000a00 */
[----:B------:R-:W-:Y:S01]  /*10f0*/  LOP3.LUT R14, R0, 0x38, R12, 0xf8, !PT ;  /* 0x00000038000e7812 */ /* 0x000fe200078ef80c */
[----:B------:R-:W-:Y:S01]  /*1100*/  IMAD R10, R7, c[0x0][0x1d8], RZ ;  /* 0x00007600070a7a24 */ /* 0x000fe200078e02ff */
[----:B------:R-:W-:Y:S01]  /*1110*/  SHF.R.U32.HI R0, RZ, 0x3, R0 ;  /* 0x00000003ff007819 */ /* 0x000fe20000011600 */
[----:B------:R-:W-:Y:S01]  /*1120*/  IMAD.WIDE.U32 R8, R4, c[0x0][0x1b0], R12 ;  /* 0x00006c0004087a25 */ /* 0x000fe200078e000c */
[----:B------:R-:W-:Y:S01]  /*1130*/  UIMAD UR4, UR6, UR4, URZ ;  /* 0x00000004060472a4 */ /* 0x000fe2000f8e023f */
[----:B------:R-:W-:Y:S01]  /*1140*/  CS2R R160, SRZ ;  /* 0x0000000000a07805 */ /* 0x000fe2000001ff00 */
[----:B------:R-:W-:Y:S01]  /*1150*/  LOP3.LUT R14, R14, R0, RZ, 0x3c, !PT ;  /* 0x000000000e0e7212 */ /* 0x000fe200078e3cff */
[C---:B------:R-:W-:Y:S01]  /*1160*/  IMAD R4, R6.reuse, c[0x0][0x1dc], R10 ;  /* 0x0000770006047a24 */ /* 0x040fe200078e020a */
[----:B------:R-:W-:Y:S01]  /*1170*/  UIMAD UR6, UR17, -0x50, URZ ;  /* 0xffffffb0110678a4 */ /* 0x000fe2000f8e023f */
[----:B------:R-:W-:Y:S01]  /*1180*/  IMAD.WIDE.U32 R10, R6, c[0x0][0x1d8], R2 ;  /* 0x00007600060a7a25 */ /* 0x000fe200078e0002 */
[----:B------:R-:W-:Y:S01]  /*1190*/  UIMAD UR4, UR12, UR5, UR4 ;  /* 0x000000050c0472a4 */ /* 0x000fe2000f8e0204 */
[----:B------:R-:W-:Y:S01]  /*11a0*/  CS2R R158, SRZ ;  /* 0x00000000009e7805 */ /* 0x000fe2000001ff00 */
[----:B------:R-:W-:Y:S01]  /*11b0*/  USEL UR12, UR10, URZ, !UP2 ;  /* 0x0000003f0a0c7287 */ /* 0x000fe2000d000000 */
[----:B------:R-:W-:Y:S01]  /*11c0*/  IMAD.IADD R0, R11, 0x1, R4 ;  /* 0x000000010b007824 */ /* 0x000fe200078e0204 */
[C---:B------:R-:W-:Y:S01]  /*11d0*/  LEA R4, P0, R10.reuse, c[0x0][0x1c0], 0x1 ;  /* 0x000070000a047a11 */ /* 0x040fe200078008ff */
[----:B------:R-:W-:Y:S01]  /*11e0*/  IMAD.IADD R3, R9, 0x1, R5 ;  /* 0x0000000109037824 */ /* 0x000fe200078e0205 */
[----:B------:R-:W-:Y:S01]  /*11f0*/  USHF.R.S32.HI UR17, URZ, 0x1f, UR13 ;  /* 0x0000001f3f117899 */ /* 0x000fe2000801140d */
[----:B------:R-:W-:Y:S01]  /*1200*/  IMAD.MOV.U32 R2, RZ, RZ, R8 ;  /* 0x000000ffff027224 */ /* 0x000fe200078e0008 */
[----:B------:R-:W-:Y:S01]  /*1210*/  LEA.HI.X R5, R10, c[0x0][0x1c4], R0, 0x1, P0 ;  /* 0x000071000a057a11 */ /* 0x000fe200000f0c00 */
[----:B------:R-:W-:Y:S01]  /*1220*/  IMAD.U32 R0, RZ, RZ, UR8 ;  /* 0x00000008ff007e24 */ /* 0x000fe2000f8e00ff */
[----:B------:R-:W-:Y:S01]  /*1230*/  ISETP.GT.AND P0, PT, R248, 0x7f, PT ;  /* 0x0000007ff800780c */ /* 0x000fe20003f04270 */
[----:B------:R-:W-:Y:S01]  /*1240*/  IMAD.WIDE.U32 R8, R15, c[0x0][0x1b8], R2 ;  /* 0x00006e000f087a25 */ /* 0x000fe200078e0002 */
[----:B------:R-:W-:Y:S01]  /*1250*/  LEA.HI R2, R27, R248, RZ, 0x6 ;  /* 0x000000f81b027211 */ /* 0x000fe200078f30ff */
[----:B------:R-:W-:Y:S01]  /*1260*/  UIADD3 UR21, UR6, UR8, URZ ;  /* 0x0000000806157290 */ /* 0x000fe2000fffe03f */
[----:B------:R-:W-:Y:S01]  /*1270*/  IADD3 R0, R0, UR6, -R238 ;  /* 0x0000000600007c10 */ /* 0x000fe2000fffe8ee */
[----:B------:R-:W-:Y:S01]  /*1280*/  IMAD.MOV.U32 R15, RZ, RZ, c[0x0][0x1d8] ;  /* 0x00007600ff0f7624 */ /* 0x000fe200078e00ff */
[----:B------:R-:W-:Y:S01]  /*1290*/  SHF.R.S32.HI R24, RZ, 0x6, R2 ;  /* 0x00000006ff187819 */ /* 0x000fe20000011402 */
[----:B------:R-:W-:Y:S01]  /*12a0*/  IMAD.MOV.U32 R3, RZ, RZ, c[0x0][0x1dc] ;  /* 0x00007700ff037624 */ /* 0x000fe200078e00ff */
[----:B------:R-:W-:Y:S01]  /*12b0*/  ISETP.LT.OR P1, PT, R0, 0x1, P2 ;  /* 0x000000010000780c */ /* 0x000fe20001721670 */
[----:B------:R-:W-:Y:S01]  /*12c0*/  IMAD R7, R7, c[0x0][0x1a8], RZ ;  /* 0x00006a0007077a24 */ /* 0x000fe200078e02ff */
[C---:B------:R-:W-:Y:S01]  /*12d0*/  LEA R2, P5, R15.reuse, R4, 0x6 ;  /* 0x000000040f027211 */ /* 0x040fe200078a30ff */
[----:B------:R-:W-:Y:S01]  /*12e0*/  IMAD R10, R24, 0x200, R14 ;  /* 0x00000200180a7824 */ /* 0x000fe200078e020e */
[----:B------:R-:W-:Y:S01]  /*12f0*/  ISETP.LT.OR P3, PT, R0, 0x1, P4 ;  /* 0x000000010000780c */ /* 0x000fe20002761670 */
[C---:B------:R-:W-:Y:S01]  /*1300*/  IMAD.SHL.U32 R11, R15.reuse, 0x20, RZ ;  /* 0x000000200f0b7824 */ /* 0x040fe200078e00ff */
[----:B------:R-:W-:Y:S01]  /*1310*/  LEA.HI.X R3, R15, R5, R3, 0x6, P5 ;  /* 0x000000050f037211 */ /* 0x000fe200028f3403 */
[----:B------:R-:W-:Y:S01]  /*1320*/  IMAD.SHL.U32 R223, R10, 0x2, RZ ;  /* 0x000000020adf7824 */ /* 0x000fe200078e00ff */
[----:B------:R-:W-:Y:S01]  /*1330*/  ISETP.LT.OR P5, PT, R0, 0x1, P6 ;  /* 0x000000010000780c */ /* 0x000fe200037a1670 */
[----:B------:R-:W-:Y:S01]  /*1340*/  IMAD R7, R6, c[0x0][0x1ac], R7 ;  /* 0x00006b0006077a24 */ /* 0x000fe200078e0207 */
[C---:B------:R-:W-:Y:S01]  /*1350*/  ISETP.LT.OR P2, PT, R0.reuse, 0x21, P2 ;  /* 0x000000210000780c */ /* 0x040fe20001741670 */
[----:B------:R-:W-:Y:S01]  /*1360*/  IMAD.U32 R21, RZ, RZ, UR12 ;  /* 0x0000000cff157e24 */ /* 0x000fe2000f8e00ff */
[----:B------:R-:W-:Y:S01]  /*1370*/  IADD3 R9, R9, UR4, RZ ;  /* 0x0000000409097c10 */ /* 0x000fe2000fffe0ff */
[----:B------:R-:W-:Y:S01]  /*1380*/  @!PT LDS RZ, [RZ] ;  /* 0x00000000fffff984 */ /* 0x000fe20000000800 */
[----:B------:R-:W-:Y:S01]  /*1390*/  @!PT LDS RZ, [RZ] ;  /* 0x00000000fffff984 */ /* 0x000fe20000000800 */
[----:B------:R-:W-:Y:S01]  /*13a0*/  @!PT LDS RZ, [RZ] ;  /* 0x00000000fffff984 */ /* 0x000fe20000000800 */
[----:B------:R1:W-:Y:S01]  /*13b0*/  LDGSTS.E.BYPASS.LTC128B.128 [R223+0x7880], [R4.64], !P1 ;  /* 0x0788000004df7fae */ /* 0x0003e2000c901d4e */
[C---:B------:R-:W-:Y:S01]  /*13c0*/  ISETP.LT.OR P1, PT, R0.reuse, 0x21, P4 ;  /* 0x000000210000780c */ /* 0x040fe20002721670 */
[----:B------:R-:W-:Y:S01]  /*13d0*/  UIMAD UR4, UR16, 0xc0, URZ ;  /* 0x000000c0100478a4 */ /* 0x000fe2000f8e023f */
[C---:B------:R-:W-:Y:S01]  /*13e0*/  ISETP.LT.OR P6, PT, R0.reuse, 0x21, P6 ;  /* 0x000000210000780c */ /* 0x040fe200037c1670 */
[----:B------:R1:W-:Y:S01]  /*13f0*/  LDGSTS.E.BYPASS.LTC128B.128 [R223+0xa080], [R4.64+0x80], !P3 ;  /* 0x0a08008004df7fae */ /* 0x0003e2000d901d4e */
[----:B------:R-:W-:Y:S01]  /*1400*/  @!P0 ISETP.GE.AND P3, PT, R0, 0x41, PT ;  /* 0x000000410000880c */ /* 0x000fe20003f66270 */
[----:B------:R-:W-:Y:S01]  /*1410*/  IMAD.WIDE.U32 R8, R6, c[0x0][0x1a8], R8 ;  /* 0x00006a0006087a25 */ /* 0x000fe200078e0008 */
[----:B------:R-:W-:Y:S01]  /*1420*/  @!P0 ISETP.LT.OR P4, PT, R0, 0x41, P4 ;  /* 0x000000410000880c */ /* 0x000fe20002781670 */
[----:B------:R1:W-:Y:S01]  /*1430*/  LDGSTS.E.BYPASS.LTC128B.128 [R223+0xc880], [R4.64+0x100], !P5 ;  /* 0x0c88010004df7fae */ /* 0x0003e2000e901d4e */
[----:B------:R-:W-:Y:S01]  /*1440*/  @!P0 ISETP.GE.OR P5, PT, R12, c[0x0][0x1cc], !P3 ;  /* 0x000073000c008a0c */ /* 0x000fe20005fa6670 */
[----:B------:R-:W-:Y:S01]  /*1450*/  UIADD3 UR20, -UR9, 0x1, UR21 ;  /* 0x0000000109147890 */ /* 0x000fe2000fffe115 */
[----:B------:R-:W-:Y:S01]  /*1460*/  @!P0 ISETP.GE.OR P3, PT, R25, c[0x0][0x1cc], !P3 ;  /* 0x0000730019008a0c */ /* 0x000fe20005f66670 */
[----:B------:R2:W-:Y:S01]  /*1470*/  LDGSTS.E.BYPASS.LTC128B.128 [R223+0x8880], [R2.64], !P2 ;  /* 0x0888000002df7fae */ /* 0x0005e2000d101d4e */
[----:B------:R-:W-:Y:S01]  /*1480*/  SHF.L.U64.HI R10, R15, R28, c[0x0][0x1dc] ;  /* 0x000077000f0a7619 */ /* 0x000fe2000001021c */
[----:B------:R-:W-:Y:S01]  /*1490*/  UISETP.GE.AND UP1, UPT, UR6, 0x1, UPT ;  /* 0x000000010600788c */ /* 0x000fe2000bf26270 */
[----:B------:R-:W-:Y:S01]  /*14a0*/  @!P0 LEA R6, P2, R11, R2, 0x1 ;  /* 0x000000020b068211 */ /* 0x000fe200078408ff */
[----:B------:R2:W-:Y:S01]  /*14b0*/  LDGSTS.E.BYPASS.LTC128B.128 [R223+0xb080], [R2.64+0x80], !P1 ;  /* 0x0b08008002df7fae */ /* 0x0005e2000c901d4e */
[----:B------:R-:W-:Y:S01]  /*14c0*/  UISETP.GE.AND UP0, UPT, UR6, 0x2, UPT ;  /* 0x000000020600788c */ /* 0x000fe2000bf06270 */
[----:B------:R-:W-:Y:S01]  /*14d0*/  CS2R R156, SRZ ;  /* 0x00000000009c7805 */ /* 0x000fe2000001ff00 */
[----:B------:R-:W-:Y:S01]  /*14e0*/  CS2R R154, SRZ ;  /* 0x00000000009a7805 */ /* 0x000fe2000001ff00 */
[----:B------:R2:W-:Y:S01]  /*14f0*/  LDGSTS.E.BYPASS.LTC128B.128 [R223+0xd880], [R2.64+0x100], !P6 ;  /* 0x0d88010002df7fae */ /* 0x0005e2000f101d4e */
[----:B------:R-:W-:Y:S01]  /*1500*/  ISETP.GE.AND P6, PT, R25, c[0x0][0x19c], PT ;  /* 0x0000670019007a0c */ /* 0x000fe20003fc6270 */
        /* <DEDUP_REMOVED lines=16> */
[----:B------:R-:W-:Y:S01]  /*1610*/  @!P0 LEA.HI.X R7, R11, R3, R10, 0x1, P2 ;  /* 0x000000030b078211 */ /* 0x000fe200010f0c0a */
[----:B------:R-:W-:Y:S01]  /*1620*/  CS2R R124, SRZ ;  /* 0x00000000007c7805 */ /* 0x000fe2000001ff00 */
[----:B------:R-:W-:Y:S01]  /*1630*/  LEA.HI.X R5, R8, c[0x0][0x194], R5, 0x1, P1 ;  /* 0x0000650008057a11 */ /* 0x000fe200008f0c05 */
[----:B------:R-:W-:Y:S01]  /*1640*/  IMAD.MOV.U32 R8, RZ, RZ, c[0x0][0x1a8] ;  /* 0x00006a00ff087624 */ /* 0x000fe200078e00ff */
[----:B------:R-:W-:Y:S01]  /*1650*/  ISETP.GE.AND P2, PT, R12, c[0x0][0x19c], PT ;  /* 0x000067000c007a0c */ /* 0x000fe20003f46270 */
[----:B------:R1:W-:Y:S01]  /*1660*/  @!P0 LDGSTS.E.BYPASS.LTC128B.128 [R223+0x9880], [R6.64], !P5 ;  /* 0x0988000006df8fae */ /* 0x0003e2000e901d4e */
[----:B------:R-:W-:Y:S01]  /*1670*/  ISETP.GE.AND P5, PT, R23, c[0x0][0x19c], PT ;  /* 0x0000670017007a0c */ /* 0x000fe20003fa6270 */
[----:B------:R-:W-:Y:S01]  /*1680*/  CS2R R122, SRZ ;  /* 0x00000000007a7805 */ /* 0x000fe2000001ff00 */
[C---:B------:R-:W-:Y:S01]  /*1690*/  ISETP.LT.OR P1, PT, R0.reuse, 0x1, P2 ;  /* 0x000000010000780c */ /* 0x040fe20001721670 */
[----:B------:R1:W-:Y:S01]  /*16a0*/  @!P0 LDGSTS.E.BYPASS.LTC128B.128 [R223+0xc080], [R6.64+0x80], !P4 ;  /* 0x0c08008006df8fae */ /* 0x0003e2000e101d4e */
[----:B--2---:R-:W-:Y:S01]  /*16b0*/  IMAD.MOV.U32 R3, RZ, RZ, c[0x0][0x1ac] ;  /* 0x00006b00ff037624 */ /* 0x004fe200078e00ff */
[----:B------:R-:W-:Y:S01]  /*16c0*/  ISETP.LT.OR P4, PT, R0, 0x1, P6 ;  /* 0x000000010000780c */ /* 0x000fe20003781670 */
[----:B------:R-:W-:Y:S01]  /*16d0*/  CS2R R120, SRZ ;  /* 0x0000000000787805 */ /* 0x000fe2000001ff00 */
[----:B------:R1:W-:Y:S01]  /*16e0*/  @!P0 LDGSTS.E.BYPASS.LTC128B.128 [R223+0xe880], [R6.64+0x100], !P3 ;  /* 0x0e88010006df8fae */ /* 0x0003e2000d901d4e */
[C---:B------:R-:W-:Y:S01]  /*16f0*/  LEA R2, P3, R8.reuse, R4, 0x6 ;  /* 0x0000000408027211 */ /* 0x040fe200078630ff */
[----:B------:R-:W-:Y:S01]  /*1700*/  CS2R R118, SRZ ;  /* 0x0000000000767805 */ /* 0x000fe2000001ff00 */
[----:B------:R-:W-:Y:S01]  /*1710*/  CS2R R116, SRZ ;  /* 0x0000000000747805 */ /* 0x000fe2000001ff00 */
[----:B------:R-:W-:Y:S01]  /*1720*/  CS2R R114, SRZ ;  /* 0x0000000000727805 */ /* 0x000fe2000001ff00 */
[----:B------:R-:W-:Y:S01]  /*1730*/  LEA.HI.X R3, R8, R5, R3, 0x6, P3 ;  /* 0x0000000508037211 */ /* 0x000fe200018f3403 */
[----:B------:R-:W-:Y:S01]  /*1740*/  CS2R R112, SRZ ;  /* 0x0000000000707805 */ /* 0x000fe2000001ff00 */
[----:B------:R-:W-:Y:S01]  /*1750*/  ISETP.LT.OR P3, PT, R0, 0x1, P5 ;  /* 0x000000010000780c */ /* 0x000fe20002f61670 */
        /* <DEDUP_REMOVED lines=17> */
[----:B------:R-:W-:Y:S01]  /*1870*/  ISETP.LT.OR P4, PT, R0, 0x21, P2 ;  /* 0x000000210000780c */ /* 0x000fe20001781670 */
[----:B------:R-:W-:Y:S01]  /*1880*/  CS2R R56, SRZ ;  /* 0x0000000000387805 */ /* 0x000fe2000001ff00 */
[C---:B-1----:R-:W-:Y:S01]  /*1890*/  IMAD.SHL.U32 R7, R8.reuse, 0x20, RZ ;  /* 0x0000002008077824 */ /* 0x042fe200078e00ff */
[----:B------:R-:W-:Y:S01]  /*18a0*/  SHF.L.U64.HI R6, R8, R28, c[0x0][0x1ac] ;  /* 0x00006b0008067619 */ /* 0x000fe2000001021c */
[----:B------:R-:W-:Y:S01]  /*18b0*/  CS2R R54, SRZ ;  /* 0x0000000000367805 */ /* 0x000fe2000001ff00 */
[----:B------:R-:W-:Y:S01]  /*18c0*/  @!P0 ISETP.LT.OR P2, PT, R0, 0x41, P2 ;  /* 0x000000410000880c */ /* 0x000fe20001741670 */
[----:B------:R-:W-:Y:S01]  /*18d0*/  CS2R R52, SRZ ;  /* 0x0000000000347805 */ /* 0x000fe2000001ff00 */
[C---:B------:R-:W-:Y:S01]  /*18e0*/  @!P0 LEA R8, P1, R7.reuse, R2, 0x1 ;  /* 0x0000000207088211 */ /* 0x040fe200078208ff */
[----:B------:R-:W-:Y:S01]  /*18f0*/  CS2R R50, SRZ ;  /* 0x0000000000327805 */ /* 0x000fe2000001ff00 */
[----:B------:R-:W-:Y:S01]  /*1900*/  CS2R R48, SRZ ;  /* 0x0000000000307805 */ /* 0x000fe2000001ff00 */
[----:B------:R-:W-:Y:S01]  /*1910*/  CS2R R46, SRZ ;  /* 0x00000000002e7805 */ /* 0x000fe2000001ff00 */
[----:B------:R-:W-:Y:S01]  /*1920*/  @!P0 LEA.HI.X R9, R7, R3, R6, 0x1, P1 ;  /* 0x0000000307098211 */ /* 0x000fe200008f0c06 */
[----:B------:R-:W-:Y:S01]  /*1930*/  IMAD.U32 R6, RZ, RZ, UR4 ;  /* 0x00000004ff067e24 */ /* 0x000fe2000f8e00ff */
[----:B------:R-:W-:Y:S01]  /*1940*/  SHF.R.S32.HI R7, RZ, 0x1f, R248 ;  /* 0x0000001fff077819 */ /* 0x000fe200000114f8 */
[----:B------:R1:W-:Y:S01]  /*1950*/  LDGSTS.E.BYPASS.LTC128B.128 [R223+0x1080], [R2.64], !P4 ;  /* 0x0108000002df7fae */ /* 0x0003e2000e101d4e */
[----:B------:R-:W-:Y:S01]  /*1960*/  IADD3 R18, P1, R248, UR4, RZ ;  /* 0x00000004f8127c10 */ /* 0x000fe2000ff3e0ff */
[----:B------:R-:W-:Y:S01]  /*1970*/  ULDC.64 UR4, c[0x0][0x188] ;  /* 0x0000620000047ab9 */ /* 0x000fe20000000a00 */
[----:B------:R-:W-:Y:S01]  /*1980*/  ISETP.LT.OR P4, PT, R0, 0x21, P6 ;  /* 0x000000210000780c */ /* 0x000fe20003781670 */
[----:B------:R-:W-:Y:S01]  /*1990*/  UIMAD UR4, UR11, UR4, URZ ;  /* 0x000000040b0472a4 */ /* 0x000fe2000f8e023f */
[----:B------:R-:W-:Y:S01]  /*19a0*/  LEA.HI.X.SX32 R19, R6, R7, 0x1, P1 ;  /* 0x0000000706137211 */ /* 0x000fe200008f0eff */
[----:B------:R-:W-:Y:S01]  /*19b0*/  IMAD.WIDE.U32 R6, R16, c[0x0][0x208], R12 ;  /* 0x0000820010067a25 */ /* 0x000fe200078e000c */
[----:B------:R-:W-:Y:S01]  /*19c0*/  ISETP.GE.AND P1, PT, R23, c[0x0][0x16c], PT ;  /* 0x00005b0017007a0c */ /* 0x000fe20003f26270 */
[----:B------:R-:W-:Y:S01]  /*19d0*/  UIMAD UR5, UR12, UR5, UR4 ;  /* 0x000000050c0572a4 */ /* 0x000fe2000f8e0204 */
[----:B------:R-:W-:Y:S01]  /*19e0*/  CS2R R44, SRZ ;  /* 0x00000000002c7805 */ /* 0x000fe2000001ff00 */
[----:B------:R-:W-:Y:S01]  /*19f0*/  USHF.R.S32.HI UR4, URZ, 0x1f, UR16 ;  /* 0x0000001f3f047899 */ /* 0x000fe20008011410 */
[----:B------:R-:W-:Y:S01]  /*1a00*/  SEL R14, RZ, 0xffffffff, P1 ;  /* 0xffffffffff0e7807 */ /* 0x000fe20000800000 */
[C---:B--2---:R-:W-:Y:S01]  /*1a10*/  IMAD R5, R17.reuse, c[0x0][0x178], RZ ;  /* 0x00005e0011057a24 */ /* 0x044fe200078e02ff */
[----:B------:R-:W-:Y:S01]  /*1a20*/  @!P0 ISETP.LT.OR P1, PT, R0, 0x41, P6 ;  /* 0x000000410000880c */ /* 0x000fe20003721670 */
[----:B------:R-:W-:Y:S01]  /*1a30*/  IMAD R4, R17, c[0x0][0x208], RZ ;  /* 0x0000820011047a24 */ /* 0x000fe200078e02ff */
[----:B------:R-:W-:Y:S01]  /*1a40*/  ISETP.GE.AND P6, PT, R25, c[0x0][0x16c], PT ;  /* 0x00005b0019007a0c */ /* 0x000fe20003fc6270 */
[C---:B------:R-:W-:Y:S01]  /*1a50*/  IMAD R10, R16.reuse, c[0x0][0x17c], R5 ;  /* 0x00005f00100a7a24 */ /* 0x040fe200078e0205 */
[----:B------:R-:W-:Y:S01]  /*1a60*/  CS2R R42, SRZ ;  /* 0x00000000002a7805 */ /* 0x000fe2000001ff00 */
[C---:B------:R-:W-:Y:S01]  /*1a70*/  IMAD R11, R16.reuse, c[0x0][0x20c], R4 ;  /* 0x00008300100b7a24 */ /* 0x040fe200078e0204 */
[----:B------:R-:W-:Y:S01]  /*1a80*/  CS2R R40, SRZ ;  /* 0x0000000000287805 */ /* 0x000fe2000001ff00 */
[----:B------:R-:W-:Y:S01]  /*1a90*/  IMAD.WIDE.U32 R4, R16, c[0x0][0x178], R12 ;  /* 0x00005e0010047a25 */ /* 0x000fe200078e000c */
[----:B------:R-:W-:Y:S01]  /*1aa0*/  SEL R13, RZ, 0x1, P3 ;  /* 0x00000001ff0d7807 */ /* 0x000fe20001800000 */
[----:B------:R-:W-:Y:S01]  /*1ab0*/  CS2R R38, SRZ ;  /* 0x0000000000267805 */ /* 0x000fe2000001ff00 */
[C---:B------:R-:W-:Y:S01]  /*1ac0*/  ISETP.LT.OR P3, PT, R0.reuse, 0x21, P5 ;  /* 0x000000210000780c */ /* 0x040fe20002f61670 */
[----:B------:R-:W-:Y:S01]  /*1ad0*/  IMAD.IADD R5, R5, 0x1, R10 ;  /* 0x0000000105057824 */ /* 0x000fe200078e020a */
[----:B------:R-:W-:Y:S01]  /*1ae0*/  @!P0 ISETP.LT.OR P5, PT, R0, 0x41, P5 ;  /* 0x000000410000880c */ /* 0x000fe20002fa1670 */
[----:B------:R-:W-:Y:S01]  /*1af0*/  IMAD.SHL.U32 R0, R14, 0x2, RZ ;  /* 0x000000020e007824 */ /* 0x000fe200078e00ff */
[----:B------:R-:W-:Y:S01]  /*1b00*/  CS2R R36, SRZ ;  /* 0x0000000000247805 */ /* 0x000fe2000001ff00 */
[----:B------:R-:W-:Y:S01]  /*1b10*/  IMAD.IADD R11, R7, 0x1, R11 ;  /* 0x00000001070b7824 */ /* 0x000fe200078e020b */
[----:B------:R-:W-:Y:S01]  /*1b20*/  SEL R7, RZ, 0x4, P6 ;  /* 0x00000004ff077807 */ /* 0x000fe20003000000 */
[----:B------:R-:W-:Y:S01]  /*1b30*/  IMAD.MOV.U32 R10, RZ, RZ, R6 ;  /* 0x000000ffff0a7224 */ /* 0x000fe200078e0006 */
[----:B------:R-:W-:Y:S01]  /*1b40*/  LOP3.LUT R0, R0, 0x2, R13, 0xe2, !PT ;  /* 0x0000000200007812 */ /* 0x000fe200078ee20d */
[----:B------:R-:W-:Y:S01]  /*1b50*/  IMAD R6, R20, c[0x0][0x180], RZ ;  /* 0x0000600014067a24 */ /* 0x000fe200078e02ff */
[----:B------:R-:W-:Y:S01]  /*1b60*/  CS2R R34, SRZ ;  /* 0x0000000000227805 */ /* 0x000fe2000001ff00 */
[----:B------:R-:W-:Y:S01]  /*1b70*/  IMAD.MOV.U32 R17, RZ, RZ, c[0x0][0x178] ;  /* 0x00005e00ff117624 */ /* 0x000fe200078e00ff */
[----:B------:R-:W-:Y:S01]  /*1b80*/  LOP3.LUT R0, R0, R7, RZ, 0xfc, !PT ;  /* 0x0000000700007212 */ /* 0x000fe200078efcff */
[----:B------:R1:W-:Y:S01]  /*1b90*/  LDGSTS.E.BYPASS.LTC128B.128 [R223+0x3880], [R2.64+0x80], !P3 ;  /* 0x0388008002df7fae */ /* 0x0003e2000d901d4e */
[----:B------:R-:W-:Y:S01]  /*1ba0*/  IMAD R6, R84, c[0x0][0x184], R6 ;  /* 0x0000610054067a24 */ /* 0x000fe200078e0206 */
[----:B------:R-:W-:Y:S01]  /*1bb0*/  CS2R R32, SRZ ;  /* 0x0000000000207805 */ /* 0x000fe2000001ff00 */
[C---:B------:R-:W-:Y:S01]  /*1bc0*/  LOP3.LUT P3, RZ, R0.reuse, 0x2, RZ, 0xc0, !PT ;  /* 0x0000000200ff7812 */ /* 0x040fe2000786c0ff */
[----:B------:R1:W-:Y:S01]  /*1bd0*/  LDGSTS.E.BYPASS.LTC128B.128 [R223+0x6080], [R2.64+0x100], !P4 ;  /* 0x0608010002df7fae */ /* 0x0003e2000e101d4e */
[C---:B------:R-:W-:Y:S01]  /*1be0*/  LOP3.LUT P4, RZ, R0.reuse, 0x1, RZ, 0xc0, !PT ;  /* 0x0000000100ff7812 */ /* 0x040fe2000788c0ff */
[C---:B------:R-:W-:Y:S01]  /*1bf0*/  IMAD.SHL.U32 R30, R17.reuse, 0x20, RZ ;  /* 0x00000020111e7824 */ /* 0x040fe200078e00ff */
[C---:B------:R-:W-:Y:S01]  /*1c00*/  SHF.L.U64.HI R251, R17.reuse, R28, c[0x0][0x17c] ;  /* 0x00005f0011fb7619 */ /* 0x040fe2000001021c */
[----:B------:R2:W-:Y:S01]  /*1c10*/  @!P0 LDGSTS.E.BYPASS.LTC128B.128 [R223+0x2080], [R8.64], !P2 ;  /* 0x0208000008df8fae */ /* 0x0005e2000d101d4e */
[----:B------:R-:W-:Y:S01]  /*1c20*/  LOP3.LUT P2, RZ, R0, 0x4, RZ, 0xc0, !PT ;  /* 0x0000000400ff7812 */ /* 0x000fe2000784c0ff */
[----:B------:R-:W-:Y:S01]  /*1c30*/  IMAD R13, R20, c[0x0][0x210], RZ ;  /* 0x00008400140d7a24 */ /* 0x000fe200078e02ff */
[----:B------:R-:W-:Y:S01]  /*1c40*/  SHF.L.U64.HI R0, R17, R29, c[0x0][0x17c] ;  /* 0x00005f0011007619 */ /* 0x000fe2000001021d */
[----:B------:R2:W-:Y:S01]  /*1c50*/  @!P0 LDGSTS.E.BYPASS.LTC128B.128 [R223+0x4880], [R8.64+0x80], !P5 ;  /* 0x0488008008df8fae */ /* 0x0005e2000e901d4e */
[----:B------:R-:W-:Y:S01]  /*1c60*/  UISETP.GE.AND UP6, UPT, UR6, 0x21, UPT ;  /* 0x000000210600788c */ /* 0x000fe2000bfc6270 */
[----:B------:R-:W-:Y:S01]  /*1c70*/  IMAD R13, R84, c[0x0][0x214], R13 ;  /* 0x00008500540d7a24 */ /* 0x000fe200078e020d */
[----:B------:R-:W-:Y:S01]  /*1c80*/  UISETP.GE.AND UP5, UPT, UR6, 0x22, UPT ;  /* 0x000000220600788c */ /* 0x000fe2000bfa6270 */
[----:B------:R-:W-:Y:S01]  /*1c90*/  IMAD R0, R0, UR13, RZ ;  /* 0x0000000d00007c24 */ /* 0x000fe2000f8e02ff */
[----:B------:R2:W-:Y:S01]  /*1ca0*/  @!P0 LDGSTS.E.BYPASS.LTC128B.128 [R223+0x7080], [R8.64+0x100], !P1 ;  /* 0x0708010008df8fae */ /* 0x0005e2000c901d4e */
[----:B------:R-:W-:-:S02]  /*1cb0*/  UISETP.GE.AND UP4, UPT, UR6, 0x31, UPT ;  /* 0x000000310600788c */ /* 0x000fc4000bf86270 */
[----:B------:R-:W-:Y:S01]  /*1cc0*/  UISETP.GE.AND UP3, UPT, UR6, 0x32, UPT ;  /* 0x000000320600788c */ /* 0x000fe2000bf66270 */
[----:B------:R-:W0:Y:S01]  /*1cd0*/  LDGDEPBAR ;  /* 0x00000000000079af */ /* 0x000e220000000000 */
[----:B------:R-:W-:Y:S01]  /*1ce0*/  UISETP.GE.AND UP2, UPT, UR6, 0x41, UPT ;  /* 0x000000410600788c */ /* 0x000fe2000bf46270 */
[----:B-1----:R-:W-:-:S04]  /*1cf0*/  IMAD.WIDE.U32 R2, R84, c[0x0][0x180], R4 ;  /* 0x0000600054027a25 */ /* 0x002fc800078e0004 */
[----:B------:R-:W-:Y:S02]  /*1d00*/  IMAD.SHL.U32 R5, R248, 0x4, RZ ;  /* 0x00000004f8057824 */ /* 0x000fe400078e00ff */
[----:B------:R-:W-:Y:S02]  /*1d10*/  IMAD.IADD R3, R3, 0x1, R6 ;  /* 0x0000000103037824 */ /* 0x000fe400078e0206 */
[----:B------:R-:W-:Y:S01]  /*1d20*/  IMAD.SHL.U32 R4, R17, 0x40, RZ ;  /* 0x0000004011047824 */ /* 0x000fe200078e00ff */
[----:B------:R-:W-:Y:S01]  /*1d30*/  IADD3 R14, P6, R5, UR16, RZ ;  /* 0x00000010050e7c10 */ /* 0x000fe2000ffde0ff */
[----:B------:R-:W-:Y:S01]  /*1d40*/  USHF.L.U32 UR16, UR13, 0x6, URZ ;  /* 0x000000060d107899 */ /* 0x000fe2000800063f */
[----:B------:R-:W-:Y:S01]  /*1d50*/  IMAD.WIDE.U32 R234, R21, c[0x0][0x188], R2 ;  /* 0x0000620015ea7a25 */ /* 0x000fe200078e0002 */
[----:B------:R-:W-:Y:S02]  /*1d60*/  LEA.HI R17, R27, R248, RZ, 0x4 ;  /* 0x000000f81b117211 */ /* 0x000fe400078f20ff */
[----:B------:R-:W-:Y:S01]  /*1d70*/  LEA.HI.X.SX32 R15, R5, UR4, 0x1, P6 ;  /* 0x00000004050f7c11 */ /* 0x000fe2000b0f0eff */
[----:B------:R-:W-:Y:S01]  /*1d80*/  IMAD R2, R20, c[0x0][0x270], RZ ;  /* 0x00009c0014027a24 */ /* 0x000fe200078e02ff */
[----:B------:R-:W-:Y:S01]  /*1d90*/  IADD3 R231, R235, UR5, RZ ;  /* 0x00000005ebe77c10 */ /* 0x000fe2000fffe0ff */
[----:B------:R-:W-:Y:S01]  /*1da0*/  IMAD.U32 R16, RZ, RZ, UR16 ;  /* 0x00000010ff107e24 */ /* 0x000fe2000f8e00ff */
[----:B------:R-:W-:Y:S01]  /*1db0*/  ULDC.64 UR4, c[0x0][0x278] ;  /* 0x00009e0000047ab9 */ /* 0x000fe20000000a00 */
[----:B------:R-:W-:Y:S01]  /*1dc0*/  IMAD R3, R4, UR17, R0 ;  /* 0x0000001104037c24 */ /* 0x000fe2000f8e0200 */
[----:B------:R-:W-:Y:S01]  /*1dd0*/  UIMAD UR4, UR11, UR4, URZ ;  /* 0x000000040b0472a4 */ /* 0x000fe2000f8e023f */
[----:B------:R-:W-:Y:S01]  /*1de0*/  IMAD.MOV.U32 R230, RZ, RZ, R234 ;  /* 0x000000ffffe67224 */ /* 0x000fe200078e00ea */
[----:B------:R-:W-:Y:S01]  /*1df0*/  IADD3 R0, -R238, UR9, -R16 ;  /* 0x00000009ee007c10 */ /* 0x000fe2000fffe910 */
[----:B------:R-:W-:Y:S01]  /*1e00*/  IMAD R2, R84, c[0x0][0x274], R2 ;  /* 0x00009d0054027a24 */ /* 0x000fe200078e0202 */
[----:B------:R-:W-:Y:S01]  /*1e10*/  UIMAD UR19, UR12, UR5, UR4 ;  /* 0x000000050c1372a4 */ /* 0x000fe2000f8e0204 */
[----:B------:R-:W-:Y:S01]  /*1e20*/  IMAD.WIDE.U32 R4, R4, UR13, R230 ;  /* 0x0000000d04047c25 */ /* 0x000fe2000f8e00e6 */
[C---:B------:R-:W-:Y:S01]  /*1e30*/  ISETP.LT.OR P6, PT, R0.reuse, 0x1, !P4 ;  /* 0x000000010000780c */ /* 0x040fe200067c1670 */
[----:B------:R-:W-:Y:S01]  /*1e40*/  ULDC.64 UR4, c[0x0][0x218] ;  /* 0x0000860000047ab9 */ /* 0x000fe20000000a00 */
[----:B------:R-:W-:Y:S01]  /*1e50*/  ISETP.LT.OR P5, PT, R0, 0x1, !P3 ;  /* 0x000000010000780c */ /* 0x000fe20005fa1670 */
[----:B------:R-:W-:Y:S01]  /*1e60*/  IMAD.WIDE.U32 R6, R84, c[0x0][0x270], R14 ;  /* 0x00009c0054067a25 */ /* 0x000fe200078e000e */
[----:B------:R-:W-:Y:S01]  /*1e70*/  ISETP.LT.OR P1, PT, R0, 0x1, !P2 ;  /* 0x000000010000780c */ /* 0x000fe20005721670 */
[----:B------:R-:W-:-:S02]  /*1e80*/  UIMAD UR4, UR11, UR4, URZ ;  /* 0x000000040b0472a4 */ /* 0x000fc4000f8e023f */
[----:B------:R-:W-:Y:S01]  /*1e90*/  IMAD.IADD R7, R7, 0x1, R2 ;  /* 0x0000000107077824 */ /* 0x000fe200078e0202 */
[----:B------:R-:W-:Y:S01]  /*1ea0*/  LEA R2, P0, R4, c[0x0][0x160], 0x1 ;  /* 0x0000580004027a11 */ /* 0x000fe200078008ff */
[----:B------:R-:W-:Y:S01]  /*1eb0*/  IMAD.IADD R3, R5, 0x1, R3 ;  /* 0x0000000105037824 */ /* 0x000fe200078e0203 */
[----:B------:R-:W-:Y:S01]  /*1ec0*/  UIMAD UR5, UR12, UR5, UR4 ;  /* 0x000000050c0572a4 */ /* 0x000fe2000f8e0204 */
[----:B--2---:R-:W-:Y:S01]  /*1ed0*/  IMAD.WIDE.U32 R8, R84, c[0x0][0x210], R10 ;  /* 0x0000840054087a25 */ /* 0x004fe200078e000a */
[----:B------:R-:W-:Y:S01]  /*1ee0*/  USHF.R.S32.HI UR18, URZ, 0x1f, UR16 ;  /* 0x0000001f3f127899 */ /* 0x000fe20008011410 */
[----:B------:R-:W-:Y:S02]  /*1ef0*/  P2R R10, PR, RZ, 0x10 ;  /* 0x00000010ff0a7803 */ /* 0x000fe40000000000 */
[----:B------:R-:W-:Y:S01]  /*1f00*/  LEA.HI.X R3, R4, c[0x0][0x164], R3, 0x1, P0 ;  /* 0x0000590004037a11 */ /* 0x000fe200000f0c03 */
[----:B------:R-:W-:Y:S01]  /*1f10*/  IMAD.MOV.U32 R11, RZ, RZ, c[0x0][0x208] ;  /* 0x00008200ff0b7624 */ /* 0x000fe200078e00ff */
[----:B------:R-:W-:Y:S01]  /*1f20*/  ISETP.LT.OR P0, PT, R0, 0x21, !P4 ;  /* 0x000000210000780c */ /* 0x000fe20006701670 */
[----:B------:R-:W-:Y:S01]  /*1f30*/  IMAD.IADD R5, R9, 0x1, R13 ;  /* 0x0000000109057824 */ /* 0x000fe200078e020d */
[----:B------:R-:W-:Y:S01]  /*1f40*/  ISETP.GE.AND P4, PT, R12, c[0x0][0x1fc], PT ;  /* 0x00007f000c007a0c */ /* 0x000fe20003f86270 */
[----:B------:R1:W-:Y:S01]  /*1f50*/  LDGSTS.E.BYPASS.LTC128B.128 [R223+0xf080], [R2.64], !P6 ;  /* 0x0f08000002df7fae */ /* 0x0003e2000f101d4e */
[----:B------:R-:W-:Y:S01]  /*1f60*/  IMAD.MOV.U32 R4, RZ, RZ, R8 ;  /* 0x000000ffff047224 */ /* 0x000fe200078e0008 */
[----:B------:R-:W-:Y:S01]  /*1f70*/  ISETP.LT.OR P6, PT, R0, 0x21, !P3 ;  /* 0x000000210000780c */ /* 0x000fe20005fc1670 */
[----:B------:R-:W-:Y:S01]  /*1f80*/  IMAD.WIDE.U32 R242, R21, c[0x0][0x278], R6 ;  /* 0x00009e0015f27a25 */ /* 0x000fe200078e0006 */
[----:B------:R1:W-:Y:S01]  /*1f90*/  LDGSTS.E.BYPASS.LTC128B.128 [R223+0x11080], [R2.64+0x80], !P5 ;  /* 0x1108008002df7fae */ /* 0x0003e2000e901d4e */
[----:B------:R-:W-:-:S02]  /*1fa0*/  IADD3 R8, -R16, UR9, -R238 ;  /* 0x0000000910087c10 */ /* 0x000fc4000fffe9ee */
[----:B------:R-:W-:Y:S01]  /*1fb0*/  IMAD.WIDE.U32 R232, R21, c[0x0][0x218], R4 ;  /* 0x0000860015e87a25 */ /* 0x000fe200078e0004 */
[----:B------:R1:W-:Y:S01]  /*1fc0*/  LDGSTS.E.BYPASS.LTC128B.128 [R223+0x13080], [R2.64+0x100], !P1 ;  /* 0x1308010002df7fae */ /* 0x0003e2000c901d4e */
[----:B------:R-:W-:Y:S02]  /*1fd0*/  ISETP.GT.AND P1, PT, R248, 0xf, PT ;  /* 0x0000000ff800780c */ /* 0x000fe40003f24270 */
[----:B------:R-:W-:Y:S01]  /*1fe0*/  IADD3 R247, R243, UR19, RZ ;  /* 0x00000013f3f77c10 */ /* 0x000fe2000fffe0ff */
[----:B------:R-:W-:Y:S01]  /*1ff0*/  IMAD.SHL.U32 R4, R11, 0x40, RZ ;  /* 0x000000400b047824 */ /* 0x000fe200078e00ff */
[----:B------:R-:W-:Y:S01]  /*2000*/  IADD3 R229, R233, UR5, RZ ;  /* 0x00000005e9e57c10 */ /* 0x000fe2000fffe0ff */
[----:B------:R-:W-:Y:S01]  /*2010*/  IMAD.MOV.U32 R228, RZ, RZ, R232 ;  /* 0x000000ffffe47224 */ /* 0x000fe200078e00e8 */
[C---:B------:R-:W-:Y:S01]  /*2020*/  SHF.L.U64.HI R250, R11.reuse, R28, c[0x0][0x20c] ;  /* 0x000083000bfa7619 */ /* 0x040fe2000001021c */
[----:B------:R-:W-:Y:S01]  /*2030*/  IMAD.SHL.U32 R252, R11, 0x20, RZ ;  /* 0x000000200bfc7824 */ /* 0x000fe200078e00ff */
[----:B------:R-:W-:Y:S01]  /*2040*/  ULDC.64 UR4, c[0x0][0x290] ;  /* 0x0000a40000047ab9 */ /* 0x000fe20000000a00 */
[----:B------:R-:W-:Y:S01]  /*2050*/  IMAD R13, R20, c[0x0][0x238], RZ ;  /* 0x00008e00140d7a24 */ /* 0x000fe200078e02ff */
[----:B------:R-:W-:-:S02]  /*2060*/  UIMAD UR4, UR11, UR4, URZ ;  /* 0x000000040b0472a4 */ /* 0x000fc4000f8e023f */
[----:B------:R-:W-:Y:S01]  /*2070*/  UP2UR UR19, UPR, URZ, 0x2 ;  /* 0x000000023f137883 */ /* 0x000fe20008000000 */
[----:B------:R-:W-:Y:S01]  /*2080*/  IMAD R13, R84, c[0x0][0x23c], R13 ;  /* 0x00008f00540d7a24 */ /* 0x000fe200078e020d */
[----:B------:R-:W-:Y:S02]  /*2090*/  UIMAD UR4, UR12, UR5, UR4 ;  /* 0x000000050c0472a4 */ /* 0x000fe4000f8e0204 */
[----:B------:R-:W-:Y:S01]  /*20a0*/  UISETP.GE.AND UP1, UPT, UR6, 0x11, UPT ;  /* 0x000000110600788c */ /* 0x000fe2000bf26270 */
[----:B-1----:R-:W-:-:S04]  /*20b0*/  LEA R2, P5, R30, R2, 0x1 ;  /* 0x000000021e027211 */ /* 0x002fc800078a08ff */
[----:B------:R-:W-:Y:S02]  /*20c0*/  LEA.HI.X R3, R30, R3, R251, 0x1, P5 ;  /* 0x000000031e037211 */ /* 0x000fe400028f0cfb */
[----:B------:R-:W-:Y:S01]  /*20d0*/  ISETP.LT.OR P5, PT, R0, 0x21, !P2 ;  /* 0x000000210000780c */ /* 0x000fe200057a1670 */
[----:B------:R-:W-:Y:S01]  /*20e0*/  CS2R R30, SRZ ;  /* 0x00000000001e7805 */ /* 0x000fe2000001ff00 */
[----:B------:R-:W-:Y:S01]  /*20f0*/  SHF.L.U64.HI R0, R11, R29, c[0x0][0x20c] ;  /* 0x000083000b007619 */ /* 0x000fe2000001021d */
[----:B------:R1:W-:Y:S01]  /*2100*/  LDGSTS.E.BYPASS.LTC128B.128 [R223+0x10080], [R2.64], !P0 ;  /* 0x1008000002df7fae */ /* 0x0003e2000c101d4e */
[----:B------:R-:W-:Y:S01]  /*2110*/  @!P1 IADD3 R7, P0, R242, UR16, RZ ;  /* 0x00000010f2079c10 */ /* 0x000fe2000ff1e0ff */
[----:B------:R-:W-:Y:S01]  /*2120*/  CS2R R28, SRZ ;  /* 0x00000000001c7805 */ /* 0x000fe2000001ff00 */
[----:B------:R-:W-:Y:S01]  /*2130*/  SHF.R.S32.HI R11, RZ, 0x4, R17 ;  /* 0x00000004ff0b7819 */ /* 0x000fe20000011411 */
[----:B------:R-:W-:Y:S01]  /*2140*/  IMAD R0, R0, UR13, RZ ;  /* 0x0000000d00007c24 */ /* 0x000fe2000f8e02ff */
[----:B------:R-:W-:Y:S01]  /*2150*/  @!P1 IADD3.X R9, R247, UR18, RZ, P0, !PT ;  /* 0x00000012f7099c10 */ /* 0x000fe200087fe4ff */
[----:B------:R1:W-:Y:S01]  /*2160*/  LDGSTS.E.BYPASS.LTC128B.128 [R223+0x12080], [R2.64+0x80], !P6 ;  /* 0x1208008002df7fae */ /* 0x0003e2000f101d4e */
[----:B------:R-:W-:Y:S01]  /*2170*/  @!P1 LEA R6, P0, R7, c[0x0][0x258], 0x2 ;  /* 0x0000960007069a11 */ /* 0x000fe200078010ff */
[C---:B------:R-:W-:Y:S01]  /*2180*/  IMAD R0, R4.reuse, UR17, R0 ;  /* 0x0000001104007c24 */ /* 0x040fe2000f8e0200 */
[----:B------:R-:W-:Y:S01]  /*2190*/  ISETP.GE.AND P6, PT, R23, c[0x0][0x1fc], PT ;  /* 0x00007f0017007a0c */ /* 0x000fe20003fc6270 */
[----:B------:R-:W-:Y:S01]  /*21a0*/  IMAD.WIDE.U32 R4, R4, UR13, R228 ;  /* 0x0000000d04047c25 */ /* 0x000fe2000f8e00e4 */
[----:B------:R-:W-:Y:S01]  /*21b0*/  @!P1 LEA.HI.X R7, R7, c[0x0][0x25c], R9, 0x2, P0 ;  /* 0x0000970007079a11 */ /* 0x000fe200000f1409 */
[----:B------:R1:W-:Y:S01]  /*21c0*/  LDGSTS.E.BYPASS.LTC128B.128 [R223+0x14080], [R2.64+0x100], !P5 ;  /* 0x1408010002df7fae */ /* 0x0003e2000e901d4e */
[----:B------:R-:W-:Y:S01]  /*21d0*/  ISETP.LT.OR P0, PT, R8, 0x1, P4 ;  /* 0x000000010800780c */ /* 0x000fe20002701670 */
[----:B------:R-:W-:Y:S01]  /*21e0*/  IMAD.IADD R0, R5, 0x1, R0 ;  /* 0x0000000105007824 */ /* 0x000fe200078e0200 */
[----:B------:R-:W-:Y:S01]  /*21f0*/  LEA.HI R9, R17, R11, RZ, 0x1 ;  /* 0x0000000b11097211 */ /* 0x000fe200078f08ff */
[----:B------:R-:W-:Y:S01]  /*2200*/  @!P1 IMAD.SHL.U32 R5, R248, 0x10, RZ ;  /* 0x00000010f8059824 */ /* 0x000fe200078e00ff */
[----:B------:R-:W-:-:S02]  /*2210*/  ULDC UR17, c[0x0][0x2a0] ;  /* 0x0000a80000117ab9 */ /* 0x000fc40000000800 */
[----:B------:R-:W-:Y:S01]  /*2220*/  LOP3.LUT R9, R9, 0xfffffffe, RZ, 0xc0, !PT ;  /* 0xfffffffe09097812 */ /* 0x000fe200078ec0ff */
[----:B------:R-:W-:Y:S01]  /*2230*/  ULOP3.LUT UR17, URZ, UR17, URZ, 0x33, !UPT ;  /* 0x000000113f117292 */ /* 0x000fe2000f8e333f */
[----:B------:R2:W-:Y:S04]  /*2240*/  @!P1 LDGSTS.E.BYPASS.LTC128B.128 [R5+0x21080], [R6.64] ;  /* 0x2108000006059fae */ /* 0x0005e8000b901d4e */
[----:B------:R-:W0:Y:S01]  /*2250*/  LDGDEPBAR ;  /* 0x00000000000079af */ /* 0x000e220000000000 */
[----:B-1----:R-:W-:-:S04]  /*2260*/  LEA R2, P5, R4, c[0x0][0x1f0], 0x1 ;  /* 0x00007c0004027a11 */ /* 0x002fc800078a08ff */
[----:B------:R-:W-:Y:S01]  /*2270*/  LEA.HI.X R3, R4, c[0x0][0x1f4], R0, 0x1, P5 ;  /* 0x00007d0004037a11 */ /* 0x000fe200028f0c00 */
[----:B------:R-:W-:Y:S01]  /*2280*/  IMAD R0, R20, c[0x0][0x288], RZ ;  /* 0x0000a20014007a24 */ /* 0x000fe200078e02ff */
[----:B------:R-:W-:Y:S02]  /*2290*/  ISETP.GE.AND P5, PT, R25, c[0x0][0x1fc], PT ;  /* 0x00007f0019007a0c */ /* 0x000fe40003fa6270 */
[CC--:B------:R-:W-:Y:S01]  /*22a0*/  LEA.HI R20, R27.reuse, R248.reuse, RZ, 0x2 ;  /* 0x000000f81b147211 */ /* 0x0c0fe200078f10ff */
[----:B------:R1:W-:Y:S01]  /*22b0*/  LDGSTS.E.BYPASS.LTC128B.128 [R223+0x1b080], [R2.64], !P0 ;  /* 0x1b08000002df7fae */ /* 0x0003e2000c101d4e */
[----:B------:R-:W-:Y:S01]  /*22c0*/  ISETP.LT.OR P0, PT, R8, 0x1, P6 ;  /* 0x000000010800780c */ /* 0x000fe20003701670 */
[----:B--2---:R-:W-:Y:S01]  /*22d0*/  IMAD.WIDE.U32 R6, R84, c[0x0][0x238], R18 ;  /* 0x00008e0054067a25 */ /* 0x004fe200078e0012 */
[----:B------:R-:W-:Y:S02]  /*22e0*/  LEA.HI R18, R27, R248, RZ, 0x5 ;  /* 0x000000f81b127211 */ /* 0x000fe400078f28ff */
[----:B------:R-:W-:-:S02]  /*22f0*/  ISETP.LT.OR P6, PT, R8, 0x21, P6 ;  /* 0x000000210800780c */ /* 0x000fc400037c1670 */
[----:B------:R-:W-:-:S07]  /*2300*/  SHF.R.S32.HI R19, RZ, 0x5, R18 ;  /* 0x00000005ff137819 */ /* 0x000fce0000011412 */
[----:B------:R1:W-:Y:S01]  /*2310*/  LDGSTS.E.BYPASS.LTC128B.128 [R223+0x1d080], [R2.64+0x80], !P0 ;  /* 0x1d08008002df7fae */ /* 0x0003e2000c101d4e */
[----:B------:R-:W-:-:S04]  /*2320*/  LEA R4, P0, R252, R2, 0x1 ;  /* 0x00000002fc047211 */ /* 0x000fc800078008ff */
[----:B------:R-:W-:Y:S02]  /*2330*/  LEA.HI.X R5, R252, R3, R250, 0x1, P0 ;  /* 0x00000003fc057211 */ /* 0x000fe400000f0cfa */
[C---:B------:R-:W-:Y:S02]  /*2340*/  ISETP.LT.OR P0, PT, R8.reuse, 0x1, P5 ;  /* 0x000000010800780c */ /* 0x040fe40002f01670 */
[----:B------:R-:W-:-:S11]  /*2350*/  ISETP.LT.OR P5, PT, R8, 0x21, P5 ;  /* 0x000000210800780c */ /* 0x000fd60002fa1670 */
[----:B------:R1:W-:Y:S01]  /*2360*/  LDGSTS.E.BYPASS.LTC128B.128 [R223+0x1f080], [R2.64+0x100], !P0 ;  /* 0x1f08010002df7fae */ /* 0x0003e2000c101d4e */
[----:B------:R-:W-:Y:S02]  /*2370*/  ISETP.LT.OR P0, PT, R8, 0x21, P4 ;  /* 0x000000210800780c */ /* 0x000fe40002701670 */
[----:B------:R-:W-:Y:S01]  /*2380*/  ISETP.NE.AND P4, PT, R10, RZ, PT ;  /* 0x000000ff0a00720c */ /* 0x000fe20003f85270 */
[----:B------:R-:W-:Y:S01]  /*2390*/  IMAD R10, R84, c[0x0][0x28c], R0 ;  /* 0x0000a300540a7a24 */ /* 0x000fe200078e0200 */
[----:B------:R-:W-:-:S09]  /*23a0*/  SHF.R.S32.HI R0, RZ, 0x1f, R20 ;  /* 0x0000001fff007819 */ /* 0x000fd20000011414 */
[----:B------:R2:W-:Y:S01]  /*23b0*/  LDGSTS.E.BYPASS.LTC128B.128 [R223+0x1c080], [R4.64], !P0 ;  /* 0x1c08000004df7fae */ /* 0x0005e2000c101d4e */
[----:B------:R-:W-:Y:S02]  /*23c0*/  ISETP.GE.AND P0, PT, R12, c[0x0][0x1fc], PT ;  /* 0x00007f000c007a0c */ /* 0x000fe40003f06270 */
[----:B------:R-:W-:Y:S01]  /*23d0*/  SHF.R.S32.HI R12, RZ, 0x1f, R18 ;  /* 0x0000001fff0c7819 */ /* 0x000fe20000011412 */
[----:B------:R2:W-:Y:S01]  /*23e0*/  LDGSTS.E.BYPASS.LTC128B.128 [R223+0x1e080], [R4.64+0x80], !P6 ;  /* 0x1e08008004df7fae */ /* 0x0005e2000f101d4e */
[----:B------:R-:W-:Y:S02]  /*23f0*/  ISETP.GE.AND P6, PT, R23, c[0x0][0x1fc], PT ;  /* 0x00007f0017007a0c */ /* 0x000fe40003fc6270 */
[----:B------:R-:W-:Y:S01]  /*2400*/  SEL R23, RZ, 0x1, P0 ;  /* 0x00000001ff177807 */ /* 0x000fe20000000000 */
[----:B------:R2:W-:Y:S01]  /*2410*/  LDGSTS.E.BYPASS.LTC128B.128 [R223+0x20080], [R4.64+0x100], !P5 ;  /* 0x2008010004df7fae */ /* 0x0005e2000e901d4e */
[----:B------:R-:W-:Y:S01]  /*2420*/  ISETP.GE.AND P5, PT, R248, 0x10, PT ;  /* 0x00000010f800780c */ /* 0x000fe20003fa6270 */
[----:B-1----:R-:W-:Y:S01]  /*2430*/  IMAD.WIDE.U32 R2, R84, c[0x0][0x288], R14 ;  /* 0x0000a20054027a25 */ /* 0x002fe200078e000e */
[----:B------:R-:W-:-:S02]  /*2440*/  SHF.R.S32.HI R15, RZ, 0x2, R20 ;  /* 0x00000002ff0f7819 */ /* 0x000fc40000011414 */
[----:B------:R-:W-:Y:S01]  /*2450*/  LEA.HI R14, R27, R248, RZ, 0x7 ;  /* 0x000000f81b0e7211 */ /* 0x000fe200078f38ff */
[----:B------:R-:W-:Y:S01]  /*2460*/  IMAD.IADD R3, R3, 0x1, R10 ;  /* 0x0000000103037824 */ /* 0x000fe200078e020a */
[----:B------:R-:W-:Y:S02]  /*2470*/  LEA.HI R0, R0, R15, RZ, 0x3 ;  /* 0x0000000f00007211 */ /* 0x000fe400078f18ff */
[----:B------:R-:W-:Y:S01]  /*2480*/  SHF.R.S32.HI R14, RZ, 0x7, R14 ;  /* 0x00000007ff0e7819 */ /* 0x000fe2000001140e */
[----:B------:R-:W-:Y:S01]  /*2490*/  IMAD.WIDE.U32 R240, R21, c[0x0][0x290], R2 ;  /* 0x0000a40015f07a25 */ /* 0x000fe200078e0002 */
[----:B------:R-:W-:Y:S02]  /*24a0*/  LOP3.LUT R0, R0, 0xfffffff8, RZ, 0xc0, !PT ;  /* 0xfffffff800007812 */ /* 0x000fe400078ec0ff */
[----:B------:R-:W-:Y:S01]  /*24b0*/  LOP3.LUT R3, R20, 0x3ffffffc, RZ, 0xc0, !PT ;  /* 0x3ffffffc14037812 */ /* 0x000fe200078ec0ff */
[----:B------:R-:W-:Y:S01]  /*24c0*/  IMAD.SHL.U32 R10, R14, 0x8, RZ ;  /* 0x000000080e0a7824 */ /* 0x000fe200078e00ff */
[----:B------:R-:W-:Y:S01]  /*24d0*/  IADD3 R239, R241, UR4, RZ ;  /* 0x00000004f1ef7c10 */ /* 0x000fe2000fffe0ff */
[----:B------:R-:W-:Y:S01]  /*24e0*/  IMAD.IADD R15, R15, 0x1, -R0 ;  /* 0x000000010f0f7824 */ /* 0x000fe200078e0a00 */
[----:B------:R-:W-:Y:S01]  /*24f0*/  ULDC.64 UR4, c[0x0][0x240] ;  /* 0x0000900000047ab9 */ /* 0x000fe20000000a00 */
[----:B------:R-:W-:Y:S01]  /*2500*/  IMAD.IADD R0, R11, 0x1, -R9 ;  /* 0x000000010b007824 */ /* 0x000fe200078e0a09 */
[----:B------:R-:W-:Y:S01]  /*2510*/  LEA.HI R9, R12, R19, RZ, 0x2 ;  /* 0x000000130c097211 */ /* 0x000fe200078f10ff */
[----:B------:R-:W-:Y:S01]  /*2520*/  IMAD.IADD R11, R7, 0x1, R13 ;  /* 0x00000001070b7824 */ /* 0x000fe200078e020d */
[----:B------:R-:W-:Y:S01]  /*2530*/  LOP3.LUT R13, R10, 0x8, RZ, 0xc0, !PT ;  /* 0x000000080a0d7812 */ /* 0x000fe200078ec0ff */
[----:B------:R-:W-:Y:S01]  /*2540*/  IMAD.MOV.U32 R10, RZ, RZ, R6 ;  /* 0x000000ffff0a7224 */ /* 0x000fe200078e0006 */
[----:B------:R-:W-:Y:S01]  /*2550*/  LOP3.LUT R8, R9, 0xfffffffc, RZ, 0xc0, !PT ;  /* 0xfffffffc09087812 */ /* 0x000fe200078ec0ff */
[----:B------:R-:W-:Y:S01]  /*2560*/  UIMAD UR4, UR11, UR4, URZ ;  /* 0x000000040b0472a4 */ /* 0x000fe2000f8e023f */
[----:B--2---:R-:W-:Y:S01]  /*2570*/  IADD3 R5, P0, R240, UR16, RZ ;  /* 0x00000010f0057c10 */ /* 0x004fe2000ff1e0ff */
[----:B------:R-:W-:Y:S01]  /*2580*/  IMAD.WIDE.U32 R244, R21, c[0x0][0x240], R10 ;  /* 0x0000900015f47a25 */ /* 0x000fe200078e000a */
[----:B------:R-:W-:Y:S01]  /*2590*/  LOP3.LUT R12, R17, 0xfffffff0, RZ, 0xc0, !PT ;  /* 0xfffffff0110c7812 */ /* 0x000fe200078ec0ff */
[----:B------:R-:W-:-:S02]  /*25a0*/  UIMAD UR16, UR12, UR5, UR4 ;  /* 0x000000050c1072a4 */ /* 0x000fc4000f8e0204 */
[----:B------:R-:W-:Y:S01]  /*25b0*/  IMAD.IADD R16, R19, 0x1, -R8 ;  /* 0x0000000113107824 */ /* 0x000fe200078e0a08 */
[----:B------:R-:W-:Y:S01]  /*25c0*/  UIADD3 UR5, UR8, -UR9, URZ ;  /* 0x8000000908057290 */ /* 0x000fe2000fffe03f */
[----:B------:R-:W-:Y:S01]  /*25d0*/  IMAD.SHL.U32 R8, R15, 0x10, RZ ;  /* 0x000000100f087824 */ /* 0x000fe200078e00ff */
[----:B------:R-:W-:Y:S01]  /*25e0*/  UP2UR UR12, UPR, URZ, 0x2 ;  /* 0x000000023f0c7883 */ /* 0x000fe20008000000 */
[C---:B------:R-:W-:Y:S01]  /*25f0*/  IMAD.SHL.U32 R7, R16.reuse, 0x100, RZ ;  /* 0x0000010010077824 */ /* 0x040fe200078e00ff */
[----:B------:R-:W-:Y:S01]  /*2600*/  LEA.HI R4, R16, R16, RZ, 0x1 ;  /* 0x0000001010047211 */ /* 0x000fe200078f08ff */
[----:B------:R-:W-:Y:S01]  /*2610*/  UMOV UR4, URZ ;  /* 0x0000003f00047c82 */ /* 0x000fe20008000000 */
[----:B------:R-:W-:Y:S01]  /*2620*/  LOP3.LUT R6, R13, 0x70, R8, 0xf8, !PT ;  /* 0x000000700d067812 */ /* 0x000fe200078ef808 */
[----:B------:R-:W-:Y:S01]  /*2630*/  IMAD.IADD R8, R248, 0x1, -R3 ;  /* 0x00000001f8087824 */ /* 0x000fe200078e0a03 */
[----:B------:R-:W-:Y:S01]  /*2640*/  IADD3.X R3, R239, UR18, RZ, P0, !PT ;  /* 0x00000012ef037c10 */ /* 0x000fe200087fe4ff */
[----:B------:R-:W-:Y:S01]  /*2650*/  IMAD.SHL.U32 R2, R4, 0x100, RZ ;  /* 0x0000010004027824 */ /* 0x000fe200078e00ff */
[----:B------:R-:W-:Y:S01]  /*2660*/  LOP3.LUT R9, R6, 0x100, R7, 0xf8, !PT ;  /* 0x0000010006097812 */ /* 0x000fe200078ef807 */
[----:B------:R-:W-:Y:S01]  /*2670*/  UP2UR UR18, UPR, URZ, 0x1 ;  /* 0x000000013f127883 */ /* 0x000fe20008000000 */
[C---:B------:R-:W-:Y:S01]  /*2680*/  LEA R4, P0, R5.reuse, c[0x0][0x280], 0x2 ;  /* 0x0000a00005047a11 */ /* 0x040fe200078010ff */
[----:B------:R-:W-:Y:S01]  /*2690*/  UISETP.GE.AND UP0, UPT, UR6, 0x12, UPT ;  /* 0x000000120600788c */ /* 0x000fe2000bf06270 */
[----:B------:R-:W-:Y:S01]  /*26a0*/  LOP3.LUT R7, R2, 0x7ffffe00, RZ, 0xc0, !PT ;  /* 0x7ffffe0002077812 */ /* 0x000fe200078ec0ff */
[----:B------:R-:W-:Y:S01]  /*26b0*/  IMAD.IADD R2, R248, 0x1, -R12 ;  /* 0x00000001f8027824 */ /* 0x000fe200078e0a0c */
[----:B------:R-:W-:Y:S01]  /*26c0*/  SHF.R.U32.HI R6, RZ, 0x3, R9 ;  /* 0x00000003ff067819 */ /* 0x000fe20000011609 */
[----:B------:R-:W-:Y:S01]  /*26d0*/  UMOV UR11, 0x1 ;  /* 0x00000001000b7882 */ /* 0x000fe20000000000 */
[----:B------:R-:W-:Y:S01]  /*26e0*/  LEA.HI.X R5, R5, c[0x0][0x284], R3, 0x2, P0 ;  /* 0x0000a10005057a11 */ /* 0x000fe200000f1403 */
[----:B------:R-:W-:Y:S01]  /*26f0*/  IMAD R7, R8, 0x2, R7 ;  /* 0x0000000208077824 */ /* 0x000fe200078e0207 */
[----:B------:R-:W-:Y:S01]  /*2700*/  LOP3.LUT R3, R9, 0x28, R6, 0x78, !PT ;  /* 0x0000002809037812 */ /* 0x000fe200078e7806 */
[----:B------:R-:W-:Y:S01]  /*2710*/  IMAD.SHL.U32 R6, R2, 0x10, RZ ;  /* 0x0000001002067824 */ /* 0x000fe200078e00ff */
[----:B------:R-:W-:Y:S01]  /*2720*/  LOP3.LUT P0, RZ, R15, 0x1, RZ, 0xc0, !PT ;  /* 0x000000010fff7812 */ /* 0x000fe2000780c0ff */
[----:B------:R-:W-:Y:S01]  /*2730*/  @!P5 IMAD.SHL.U32 R8, R248, 0x10, RZ ;  /* 0x00000010f808d824 */ /* 0x000fe200078e00ff */
[----:B------:R-:W-:Y:S01]  /*2740*/  LEA.HI R9, R14, R14, RZ, 0x1 ;  /* 0x0000000e0e097211 */ /* 0x000fe200078f08ff */
[----:B------:R-:W-:Y:S01]  /*2750*/  IMAD.IADD R7, R7, 0x1, R3 ;  /* 0x0000000107077824 */ /* 0x000fe200078e0203 */
[----:B------:R-:W-:Y:S01]  /*2760*/  LOP3.LUT R6, R6, 0xf0, RZ, 0xc0, !PT ;  /* 0x000000f006067812 */ /* 0x000fe200078ec0ff */
[----:B------:R-:W-:Y:S01]  /*2770*/  IMAD.SHL.U32 R3, R19, 0x100, RZ ;  /* 0x0000010013037824 */ /* 0x000fe200078e00ff */
[----:B------:R1:W-:Y:S01]  /*2780*/  @!P5 LDGSTS.E.BYPASS.LTC128B.128 [R8+0x21280], [R4.64] ;  /* 0x212800000408dfae */ /* 0x0003e2000b901d4e */
[----:B------:R-:W-:Y:S01]  /*2790*/  IMAD.SHL.U32 R221, R7, 0x2, RZ ;  /* 0x0000000207dd7824 */ /* 0x000fe200078e00ff */
[----:B------:R-:W-:Y:S01]  /*27a0*/  ISETP.GE.AND P5, PT, R25, c[0x0][0x1fc], PT ;  /* 0x00007f0019007a0c */ /* 0x000fe20003fa6270 */
[----:B------:R-:W-:Y:S01]  /*27b0*/  IMAD.SHL.U32 R211, R2, 0x2, RZ ;  /* 0x0000000202d37824 */ /* 0x000fe200078e00ff */
[----:B------:R-:W-:Y:S01]  /*27c0*/  LOP3.LUT R12, R6, 0x100, R3, 0xf8, !PT ;  /* 0x00000100060c7812 */ /* 0x000fe200078ef803 */
[----:B------:R-:W0:Y:S01]  /*27d0*/  LDGDEPBAR ;  /* 0x00000000000079af */ /* 0x000e220000000000 */
[----:B------:R-:W-:Y:S01]  /*27e0*/  LOP3.LUT R3, R18, 0xffffffe0, RZ, 0xc0, !PT ;  /* 0xffffffe012037812 */ /* 0x000fe200078ec0ff */
[----:B------:R-:W-:Y:S01]  /*27f0*/  UP2UR UR8, UPR, URZ, 0x1 ;  /* 0x000000013f087883 */ /* 0x000fe20008000000 */
[----:B------:R-:W-:Y:S01]  /*2800*/  IADD3 R222, R221, 0x215a0, RZ ;  /* 0x000215a0ddde7810 */ /* 0x000fe20007ffe0ff */
[----:B------:R-:W0:Y:S01]  /*2810*/  LDGDEPBAR ;  /* 0x00000000000079af */ /* 0x000e220000000000 */
[----:B------:R-:W-:Y:S01]  /*2820*/  SHF.R.U32.HI R214, RZ, 0x3, R12 ;  /* 0x00000003ffd67819 */ /* 0x000fe2000001160c */
[----:B------:R-:W-:Y:S01]  /*2830*/  IMAD.IADD R3, R248, 0x1, -R3 ;  /* 0x00000001f8037824 */ /* 0x000fe200078e0a03 */
[----:B------:R-:W-:Y:S01]  /*2840*/  IADD3 R246, R245, UR16, RZ ;  /* 0x00000010f5f67c10 */ /* 0x000fe2000fffe0ff */
[----:B------:R-:W-:Y:S01]  /*2850*/  UISETP.GE.AND UP1, UPT, UR6, 0x42, UPT ;  /* 0x000000420600788c */ /* 0x000fe2000bf26270 */
[----:B------:R-:W-:-:S02]  /*2860*/  LOP3.LUT R214, R214, 0x38, RZ, 0xc0, !PT ;  /* 0x00000038d6d67812 */ /* 0x000fc400078ec0ff */
[----:B-1----:R-:W-:Y:S02]  /*2870*/  SHF.R.S32.HI R5, RZ, 0x1f, R2 ;  /* 0x0000001fff057819 */ /* 0x002fe40000011402 */
[----:B------:R-:W-:Y:S02]  /*2880*/  IADD3 R4, R221, 0x21480, RZ ;  /* 0x00021480dd047810 */ /* 0x000fe40007ffe0ff */
[----:B------:R-:W-:Y:S02]  /*2890*/  LEA.HI R213, R5, R2, RZ, 0x3 ;  /* 0x0000000205d57211 */ /* 0x000fe400078f18ff */
[----:B------:R-:W-:Y:S02]  /*28a0*/  SHF.R.S32.HI R5, RZ, 0x1f, R3 ;  /* 0x0000001fff057819 */ /* 0x000fe40000011403 */
[----:B------:R-:W-:Y:S02]  /*28b0*/  @P0 IADD3 R222, R4, 0xe0, RZ ;  /* 0x000000e004de0810 */ /* 0x000fe40007ffe0ff */
[C---:B------:R-:W-:Y:S01]  /*28c0*/  LOP3.LUT R4, R213.reuse, 0xfffffff8, RZ, 0xc0, !PT ;  /* 0xfffffff8d5047812 */ /* 0x040fe200078ec0ff */
[----:B------:R-:W-:Y:S01]  /*28d0*/  IMAD.SHL.U32 R213, R213, 0x40, RZ ;  /* 0x00000040d5d57824 */ /* 0x000fe200078e00ff */
[----:B------:R-:W-:-:S02]  /*28e0*/  LEA.HI R5, R5, R3, RZ, 0x2 ;  /* 0x0000000305057211 */ /* 0x000fc400078f10ff */
[----:B------:R-:W-:Y:S01]  /*28f0*/  LOP3.LUT R8, R6, R13, RZ, 0xfc, !PT ;  /* 0x0000000d06087212 */ /* 0x000fe200078efcff */
[----:B------:R-:W-:Y:S01]  /*2900*/  IMAD.IADD R7, R2, 0x1, -R4 ;  /* 0x0000000102077824 */ /* 0x000fe200078e0a04 */
[----:B------:R-:W-:Y:S01]  /*2910*/  SEL R13, RZ, 0xffffffff, P6 ;  /* 0xffffffffff0d7807 */ /* 0x000fe20003000000 */
[----:B------:R-:W-:Y:S01]  /*2920*/  IMAD.SHL.U32 R4, R22, 0x40, RZ ;  /* 0x0000004016047824 */ /* 0x000fe200078e00ff */
[----:B------:R-:W-:Y:S01]  /*2930*/  LOP3.LUT P6, RZ, R2, 0x2, RZ, 0xc0, !PT ;  /* 0x0000000202ff7812 */ /* 0x000fe200078cc0ff */
[----:B------:R-:W-:Y:S01]  /*2940*/  IMAD.SHL.U32 R6, R24, 0x8, RZ ;  /* 0x0000000818067824 */ /* 0x000fe200078e00ff */
[----:B------:R-:W-:Y:S01]  /*2950*/  LOP3.LUT R2, R5, 0x7ffffffc, RZ, 0xc0, !PT ;  /* 0x7ffffffc05027812 */ /* 0x000fe200078ec0ff */
[----:B------:R-:W-:Y:S01]  /*2960*/  CS2R R24, SRZ ;  /* 0x0000000000187805 */ /* 0x000fe2000001ff00 */
[----:B------:R-:W-:Y:S02]  /*2970*/  LOP3.LUT R211, R8, 0x18, R211, 0x78, !PT ;  /* 0x0000001808d37812 */ /* 0x000fe400078e78d3 */
[----:B------:R-:W-:Y:S01]  /*2980*/  LOP3.LUT R213, R213, 0xfffffe00, RZ, 0xc0, !PT ;  /* 0xfffffe00d5d57812 */ /* 0x000fe200078ec0ff */
[----:B------:R-:W-:Y:S01]  /*2990*/  IMAD.IADD R10, R3, 0x1, -R2 ;  /* 0x00000001030a7824 */ /* 0x000fe200078e0a02 */
[----:B------:R-:W-:Y:S01]  /*29a0*/  LOP3.LUT R2, R4, 0x1c0, RZ, 0xc0, !PT ;  /* 0x000001c004027812 */ /* 0x000fe200078ec0ff */
[----:B------:R-:W-:Y:S01]  /*29b0*/  IMAD.SHL.U32 R4, R0, 0x20, RZ ;  /* 0x0000002000047824 */ /* 0x000fe200078e00ff */
[----:B------:R-:W-:Y:S01]  /*29c0*/  LOP3.LUT P0, RZ, R22, 0x2, RZ, 0xc0, !PT ;  /* 0x0000000216ff7812 */ /* 0x000fe2000780c0ff */
[----:B------:R-:W-:Y:S01]  /*29d0*/  IMAD.SHL.U32 R3, R16, 0x10, RZ ;  /* 0x0000001010037824 */ /* 0x000fe200078e00ff */
[----:B------:R-:W-:Y:S01]  /*29e0*/  LOP3.LUT R8, R2, 0x8, R26, 0xf8, !PT ;  /* 0x0000000802087812 */ /* 0x000fe200078ef81a */
[----:B------:R-:W-:Y:S01]  /*29f0*/  IMAD.SHL.U32 R211, R211, 0x2, RZ ;  /* 0x00000002d3d37824 */ /* 0x000fe200078e00ff */
[----:B------:R-:W-:-:S02]  /*2a00*/  LOP3.LUT R4, R4, 0x20, RZ, 0xc0, !PT ;  /* 0x0000002004047812 */ /* 0x000fc400078ec0ff */
[----:B------:R-:W-:Y:S02]  /*2a10*/  LEA.HI.SX32 R224, R5, R3, 0x1e ;  /* 0x0000000305e07211 */ /* 0x000fe400078ff2ff */
[----:B------:R-:W-:Y:S01]  /*2a20*/  LOP3.LUT R11, R4, 0x18, R6, 0xf8, !PT ;  /* 0x00000018040b7812 */ /* 0x000fe200078ef806 */
[----:B------:R-:W-:Y:S01]  /*2a30*/  IMAD.SHL.U32 R4, R0, 0x8, RZ ;  /* 0x0000000800047824 */ /* 0x000fe200078e00ff */
[----:B------:R-:W-:Y:S02]  /*2a40*/  LOP3.LUT R3, R2, 0x30, R3, 0xf8, !PT ;  /* 0x0000003002037812 */ /* 0x000fe400078ef803 */
[----:B------:R-:W-:Y:S02]  /*2a50*/  SHF.R.U32.HI R5, RZ, 0x3, R2 ;  /* 0x00000003ff057819 */ /* 0x000fe40000011602 */
[----:B------:R-:W-:Y:S01]  /*2a60*/  LOP3.LUT R6, R4, 0x8, RZ, 0xc0, !PT ;  /* 0x0000000804067812 */ /* 0x000fe200078ec0ff */
[----:B------:R-:W-:Y:S01]  /*2a70*/  IMAD.SHL.U32 R4, R13, 0x2, RZ ;  /* 0x000000020d047824 */ /* 0x000fe200078e00ff */
[----:B------:R-:W-:-:S02]  /*2a80*/  LOP3.LUT R2, R9, 0x1ffffffe, RZ, 0xc0, !PT ;  /* 0x1ffffffe09027812 */ /* 0x000fc400078ec0ff */
[----:B------:R-:W-:Y:S02]  /*2a90*/  LOP3.LUT R9, R3, 0x8, R26, 0xf8, !PT ;  /* 0x0000000803097812 */ /* 0x000fe400078ef81a */
[-C--:B------:R-:W-:Y:S01]  /*2aa0*/  LOP3.LUT R3, R8, R5.reuse, RZ, 0x3c, !PT ;  /* 0x0000000508037212 */ /* 0x080fe200078e3cff */
[----:B------:R-:W-:Y:S01]  /*2ab0*/  IMAD.IADD R2, R14, 0x1, -R2 ;  /* 0x000000010e027824 */ /* 0x000fe200078e0a02 */
[----:B------:R-:W-:Y:S01]  /*2ac0*/  LOP3.LUT R8, R4, 0x2, R23, 0xe2, !PT ;  /* 0x0000000204087812 */ /* 0x000fe200078ee217 */
[----:B------:R-:W-:Y:S01]  /*2ad0*/  IMAD.SHL.U32 R4, R7, 0x40, RZ ;  /* 0x0000004007047824 */ /* 0x000fe200078e00ff */
[----:B------:R-:W-:Y:S01]  /*2ae0*/  SEL R208, R217, 0xfffffff0, !P0 ;  /* 0xfffffff0d9d07807 */ /* 0x000fe20004000000 */
[----:B------:R-:W-:Y:S01]  /*2af0*/  IMAD R13, R2, 0x4, R10 ;  /* 0x00000004020d7824 */ /* 0x000fe200078e020a */
[----:B------:R-:W-:Y:S01]  /*2b00*/  LOP3.LUT R2, R9, R5, RZ, 0x3c, !PT ;  /* 0x0000000509027212 */ /* 0x000fe200078e3cff */
[----:B------:R-:W-:Y:S01]  /*2b10*/  IMAD R3, R14, 0x200, R3 ;  /* 0x000002000e037824 */ /* 0x000fe200078e0203 */
[----:B------:R-:W-:Y:S01]  /*2b20*/  LOP3.LUT R4, R4, 0x1c0, RZ, 0xc0, !PT ;  /* 0x000001c004047812 */ /* 0x000fe200078ec0ff */
[----:B------:R-:W-:Y:S01]  /*2b30*/  IMAD.MOV.U32 R14, RZ, RZ, 0x20 ;  /* 0x00000020ff0e7424 */ /* 0x000fe200078e00ff */
[----:B------:R-:W-:Y:S01]  /*2b40*/  LOP3.LUT P0, RZ, R22, 0x4, RZ, 0xc0, !PT ;  /* 0x0000000416ff7812 */ /* 0x000fe2000780c0ff */
[----:B------:R-:W-:Y:S01]  /*2b50*/  IMAD R219, R0, 0x200, R2 ;  /* 0x0000020000db7824 */ /* 0x000fe200078e0202 */
[----:B------:R-:W-:Y:S01]  /*2b60*/  SHF.R.U32.HI R5, RZ, 0x3, R4 ;  /* 0x00000003ff057819 */ /* 0x000fe20000011604 */
[----:B------:R-:W-:Y:S01]  /*2b70*/  IMAD R2, R16, 0x400, R213 ;  /* 0x0000040010027824 */ /* 0x000fe200078e02d5 */
[----:B------:R-:W-:Y:S01]  /*2b80*/  SEL R209, R14, 0xffffffe0, !P0 ;  /* 0xffffffe00ed17807 */ /* 0x000fe20004000000 */
[----:B------:R-:W-:Y:S01]  /*2b90*/  CS2R R26, SRZ ;  /* 0x00000000001a7805 */ /* 0x000fe2000001ff00 */
[----:B------:R-:W-:-:S02]  /*2ba0*/  LOP3.LUT R0, R5, R4, R6, 0x1e, !PT ;  /* 0x0000000405007212 */ /* 0x000fc400078e1e06 */
[----:B------:R-:W-:Y:S02]  /*2bb0*/  SEL R10, RZ, 0x4, P5 ;  /* 0x00000004ff0a7807 */ /* 0x000fe40002800000 */
[C---:B------:R-:W-:Y:S01]  /*2bc0*/  LOP3.LUT P5, RZ, R7.reuse, 0x4, RZ, 0xc0, !PT ;  /* 0x0000000407ff7812 */ /* 0x040fe200078ac0ff */
[----:B------:R-:W-:Y:S01]  /*2bd0*/  IMAD.IADD R216, R2, 0x1, R0 ;  /* 0x0000000102d87824 */ /* 0x000fe200078e0200 */
[----:B------:R-:W-:Y:S01]  /*2be0*/  LOP3.LUT P0, RZ, R7, 0x2, RZ, 0xc0, !PT ;  /* 0x0000000207ff7812 */ /* 0x000fe2000780c0ff */
[----:B------:R-:W-:Y:S01]  /*2bf0*/  IMAD.SHL.U32 R0, R3, 0x2, RZ ;  /* 0x0000000203007824 */ /* 0x000fe200078e00ff */
[----:B------:R-:W-:Y:S01]  /*2c00*/  LOP3.LUT R4, R5, R11, R4, 0x1e, !PT ;  /* 0x0000000b05047212 */ /* 0x000fe200078e1e04 */
[----:B------:R-:W-:Y:S01]  /*2c10*/  IMAD.SHL.U32 R215, R216, 0x2, RZ ;  /* 0x00000002d8d77824 */ /* 0x000fe200078e00ff */
[----:B------:R-:W-:Y:S01]  /*2c20*/  SEL R212, R212, 0xe0, !P6 ;  /* 0x000000e0d4d47807 */ /* 0x000fe20007000000 */
[----:B------:R-:W-:Y:S01]  /*2c30*/  IMAD.SHL.U32 R3, R13, 0x2, RZ ;  /* 0x000000020d037824 */ /* 0x000fe200078e00ff */
[----:B------:R-:W-:Y:S01]  /*2c40*/  LOP3.LUT R213, R4, R213, RZ, 0xfc, !PT ;  /* 0x000000d504d57212 */ /* 0x000fe200078efcff */
[--C-:B------:R-:W-:Y:S01]  /*2c50*/  IMAD R208, R208, 0x2, R0.reuse ;  /* 0x00000002d0d07824 */ /* 0x100fe200078e0200 */
[----:B------:R-:W-:Y:S01]  /*2c60*/  SEL R217, R217, 0xfffffff0, !P0 ;  /* 0xfffffff0d9d97807 */ /* 0x000fe20004000000 */
[----:B------:R-:W-:Y:S01]  /*2c70*/  IMAD R210, R209, 0x2, R0 ;  /* 0x00000002d1d27824 */ /* 0x000fe200078e0200 */
[----:B------:R-:W-:Y:S01]  /*2c80*/  SEL R2, R14, 0xffffffe0, !P5 ;  /* 0xffffffe00e027807 */ /* 0x000fe20006800000 */
[----:B------:R-:W-:Y:S01]  /*2c90*/  IMAD R212, R212, 0x2, R211 ;  /* 0x00000002d4d47824 */ /* 0x000fe200078e02d3 */
[----:B------:R-:W-:Y:S01]  /*2ca0*/  IADD3 R215, R215, 0x1b080, RZ ;  /* 0x0001b080d7d77810 */ /* 0x000fe20007ffe0ff */
[----:B------:R-:W-:Y:S01]  /*2cb0*/  IMAD R209, R209, 0x2, R208 ;  /* 0x00000002d1d17824 */ /* 0x000fe200078e02d0 */
[----:B------:R-:W-:Y:S01]  /*2cc0*/  LOP3.LUT R214, R214, R12, R6, 0x1e, !PT ;  /* 0x0000000cd6d67212 */ /* 0x000fe200078e1e06 */
[----:B------:R-:W-:Y:S01]  /*2cd0*/  IMAD.IADD R218, R216, 0x1, R2 ;  /* 0x00000001d8da7824 */ /* 0x000fe200078e0202 */
[----:B------:R-:W-:Y:S01]  /*2ce0*/  IADD3 R4, -R3, UR20, RZ ;  /* 0x0000001403047c10 */ /* 0x000fe2000fffe1ff */
[----:B------:R-:W-:Y:S01]  /*2cf0*/  IMAD R215, R2, 0x2, R215 ;  /* 0x0000000202d77824 */ /* 0x000fe200078e02d7 */
[----:B------:R-:W-:Y:S01]  /*2d00*/  LOP3.LUT R225, R8, R10, RZ, 0xfc, !PT ;  /* 0x0000000a08e17212 */ /* 0x000fe200078efcff */
[----:B------:R-:W-:Y:S01]  /*2d10*/  IMAD.IADD R220, R216, 0x1, R217 ;  /* 0x00000001d8dc7824 */ /* 0x000fe200078e02d9 */
[----:B------:R-:W-:-:S02]  /*2d20*/  LEA R214, R214, 0x23c80, 0x1 ;  /* 0x00023c80d6d67811 */ /* 0x000fc400078e08ff */
[C---:B------:R-:W-:Y:S02]  /*2d30*/  IADD3 R237, -R3.reuse, UR21, RZ ;  /* 0x0000001503ed7c10 */ /* 0x040fe4000fffe1ff */
[----:B------:R-:W-:Y:S02]  /*2d40*/  IADD3 R236, -R3, UR6, RZ ;  /* 0x0000000603ec7c10 */ /* 0x000fe4000fffe1ff */
[C---:B------:R-:W-:Y:S02]  /*2d50*/  IADD3 R226, R4.reuse, c[0x0][0x2a4], RZ ;  /* 0x0000a90004e27a10 */ /* 0x040fe40007ffe0ff */
[----:B------:R-:W-:Y:S02]  /*2d60*/  IADD3 R227, R4, UR17, RZ ;  /* 0x0000001104e37c10 */ /* 0x000fe4000fffe0ff */
[----:B------:R-:W-:Y:S02]  /*2d70*/  LEA R213, R213, 0x80, 0x1 ;  /* 0x00000080d5d57811 */ /* 0x000fe400078e08ff */
[----:B------:R-:W-:-:S02]  /*2d80*/  ISETP.LE.AND P0, PT, R249, c[0x0][0x2a8], PT ;  /* 0x0000aa00f9007a0c */ /* 0x000fc40003f03270 */
.L_x_963:
        /* <DEDUP_REMOVED lines=15> */
[----:B------:R-:W-:Y:S01]  /*2e80*/  LDSM.16.M88.2 R2, [R0+0x80] ;  /* 0x000080000002783b */ /* 0x000fe20000000100 */
[----:B------:R-:W-:Y:S03]  /*2e90*/  UMOV UR6, UR13 ;  /* 0x0000000d00067c82 */ /* 0x000fe60008000000 */
        /* <DEDUP_REMOVED lines=148> */
[----:B------:R1:W1:Y:S03]  /*37e0*/  MUFU.TANH R190, R7 ;  /* 0x0000000700be7308 */ /* 0x0002660000002400 */
[----:B------:R-:W-:Y:S01]  /*37f0*/  MOV R3, UR13 ;  /* 0x0000000d00037c02 */ /* 0x000fe20008000f00 */
[----:B---3--:R-:W3:Y:S01]  /*3800*/  LDSM.16.M88.2 R4, [R209+0x7080] ;  /* 0x00708000d104783b */ /* 0x008ee20000000100 */
[-C--:B------:R-:W-:Y:S02]  /*3810*/  LEA R2, R2, R224.reuse, 0x6 ;  /* 0x000000e002027211 */ /* 0x080fe400078e30ff */
[----:B------:R-:W-:Y:S03]  /*3820*/  LEA R3, R3, R224, 0x6 ;  /* 0x000000e003037211 */ /* 0x000fe600078e30ff */
[----:B------:R1:W1:Y:S01]  /*3830*/  MUFU.TANH R200, R8 ;  /* 0x0000000800c87308 */ /* 0x0002620000002400 */
[----:B------:R1:W1:Y:S01]  /*3840*/  LDS R172, [R2.X4+0x21080] ;  /* 0x0210800002ac7984 */ /* 0x0002620000004800 */
[-C--:B------:R-:W-:Y:S02]  /*3850*/  IADD3 R110, R226, R3.reuse, RZ ;  /* 0x00000003e26e7210 */ /* 0x080fe40007ffe0ff */
[----:B------:R-:W-:Y:S01]  /*3860*/  IADD3 R109, R227, R3, RZ ;  /* 0x00000003e36d7210 */ /* 0x000fe20007ffe0ff */
[----:B------:R1:W1:Y:S01]  /*3870*/  LDS R111, [R2.X4+0x210a0] ;  /* 0x0210a000026f7984 */ /* 0x0002620000004800 */
[----:B------:R-:W-:Y:S01]  /*3880*/  FMUL.FTZ R16, R16, c[0x0][0x2b4] ;  /* 0x0000ad0010107a20 */ /* 0x000fe20000410000 */
[----:B------:R-:W-:Y:S01]  /*3890*/  IMNMX R110, R237, R110, PT ;  /* 0x0000006eed6e7217 */ /* 0x000fe20003800200 */
[----:B------:R-:W-:Y:S02]  /*38a0*/  FMUL.FTZ R17, R17, c[0x0][0x2b4] ;  /* 0x0000ad0011117a20 */ /* 0x000fe40000410000 */
[----:B------:R1:W1:Y:S01]  /*38b0*/  MUFU.TANH R198, R9 ;  /* 0x0000000900c67308 */ /* 0x0002620000002400 */
[----:B------:R-:W-:Y:S02]  /*38c0*/  FMUL.FTZ R18, R18, c[0x0][0x2b4] ;  /* 0x0000ad0012127a20 */ /* 0x000fe40000410000 */
[----:B------:R-:W-:Y:S07]  /*38d0*/  FMUL.FTZ R19, R19, c[0x0][0x2b4] ;  /* 0x0000ad0013137a20 */ /* 0x000fee0000410000 */
[----:B------:R1:W1:Y:S10]  /*38e0*/  MUFU.TANH R187, R10 ;  /* 0x0000000a00bb7308 */ /* 0x0002740000002400 */
[----:B------:R1:W1:Y:S01]  /*38f0*/  MUFU.TANH R186, R11 ;  /* 0x0000000b00ba7308 */ /* 0x0002620000002400 */
[----:B---3--:R-:W-:Y:S09]  /*3900*/  HMMA.16816.F32.BF16 R20, R104, R4, R20 ;  /* 0x000000046814723c */ /* 0x008ff20000041814 */
[----:B------:R3:W1:Y:S10]  /*3910*/  MUFU.TANH R196, R12 ;  /* 0x0000000c00c47308 */ /* 0x0006740000002400 */
[----:B------:R3:W1:Y:S05]  /*3920*/  MUFU.TANH R195, R13 ;  /* 0x0000000d00c37308 */ /* 0x00066a0000002400 */
[----:B------:R-:W-:Y:S05]  /*3930*/  FMUL.FTZ R20, R20, c[0x0][0x2b4] ;  /* 0x0000ad0014147a20 */ /* 0x000fea0000410000 */
        /* <DEDUP_REMOVED lines=14> */
[----:B-12-4-:R-:W-:Y:S01]  /*3a20*/  IADD3 R2, R3, UR5, RZ ;  /* 0x0000000503027c10 */ /* 0x016fe2000fffe0ff */
[----:B------:R-:W-:Y:S03]  /*3a30*/  BSSY B0, `(.L_x_954) ;  /* 0x000000e000007945 */ /* 0x000fe60003800000 */
        /* <DEDUP_REMOVED lines=9> */
.L_x_955:
[----:B------:R-:W-:Y:S11]  /*3ad0*/  ISETP.NE.AND P0, PT, R249, c[0x0][0x2a8], PT ;  /* 0x0000aa00f9007a0c */ /* 0x000ff60003f05270 */
[----:B------:R-:W-:Y:S02]  /*3ae0*/  @!UPT UIADD3 URZ, URZ, URZ, URZ ;  /* 0x0000003f3f3ff290 */ /* 0x000fe4000fffe03f */
[----:B------:R-:W-:Y:S05]  /*3af0*/  @P0 IMAD.HI.U32 R4, R2, c[0x0][0x2ac], RZ ;  /* 0x0000ab0002040a27 */ /* 0x000fea00078e00ff */
[----:B------:R-:W-:Y:S02]  /*3b00*/  @P0 SHF.R.U32.HI R2, RZ, c[0x0][0x2b0], R4 ;  /* 0x0000ac00ff020a19 */ /* 0x000fe40000011604 */
.L_x_956:
[----:B------:R-:W-:Y:S05]  /*3b10*/  BSYNC B0 ;  /* 0x0000000000007941 */ /* 0x000fea0003800000 */
.L_x_954:
[----:B------:R-:W-:Y:S05]  /*3b20*/  IMAD R2, R2, c[0x0][0x2a8], R236 ;  /* 0x0000aa0002027a24 */ /* 0x000fea00078e02ec */
[----:B------:R-:W-:Y:S02]  /*3b30*/  IADD3 R4, R2, c[0x0][0x2a8], RZ ;  /* 0x0000aa0002047a10 */ /* 0x000fe40007ffe0ff */
[----:B------:R-:W-:Y:S02]  /*3b40*/  IMNMX R109, R109, R2, !PT ;  /* 0x000000026d6d7217 */ /* 0x000fe40007800200 */
[----:B------:R-:W-:Y:S02]  /*3b50*/  IMNMX R110, R110, R4, PT ;  /* 0x000000046e6e7217 */ /* 0x000fe40003800200 */
.L_x_953:
[----:B-12-4-:R-:W-:Y:S05]  /*3b60*/  IADD3 R2, R3, 0x8, RZ ;  /* 0x0000000803027810 */ /* 0x016fea0007ffe0ff */
        /* <DEDUP_REMOVED lines=15> */
.L_x_959:
[----:B------:R-:W-:Y:S11]  /*3c60*/  ISETP.NE.AND P0, PT, R249, c[0x0][0x2a8], PT ;  /* 0x0000aa00f9007a0c */ /* 0x000ff60003f05270 */
[----:B------:R-:W-:Y:S02]  /*3c70*/  @!UPT UIADD3 URZ, URZ, URZ, URZ ;  /* 0x0000003f3f3ff290 */ /* 0x000fe4000fffe03f */
[----:B------:R-:W-:Y:S05]  /*3c80*/  @P0 IMAD.HI.U32 R3, R2, c[0x0][0x2ac], RZ ;  /* 0x0000ab0002030a27 */ /* 0x000fea00078e00ff */
[----:B------:R-:W-:Y:S02]  /*3c90*/  @P0 SHF.R.U32.HI R2, RZ, c[0x0][0x2b0], R3 ;  /* 0x0000ac00ff020a19 */ /* 0x000fe40000011603 */
.L_x_960:
[----:B------:R-:W-:Y:S05]  /*3ca0*/  BSYNC B0 ;  /* 0x0000000000007941 */ /* 0x000fea0003800000 */
.L_x_958:
[----:B------:R-:W-:Y:S05]  /*3cb0*/  IMAD R2, R2, c[0x0][0x2a8], R236 ;  /* 0x0000aa0002027a24 */ /* 0x000fea00078e02ec */
[----:B------:R-:W-:Y:S02]  /*3cc0*/  IADD3 R3, R2, c[0x0][0x2a8], RZ ;  /* 0x0000aa0002037a10 */ /* 0x000fe40007ffe0ff */
[----:B------:R-:W-:Y:S02]  /*3cd0*/  IMNMX R107, R107, R2, !PT ;  /* 0x000000026b6b7217 */ /* 0x000fe40007800200 */
[----:B------:R-:W-:Y:S02]  /*3ce0*/  IMNMX R108, R108, R3, PT ;  /* 0x000000036c6c7217 */ /* 0x000fe40003800200 */
.L_x_957:
        /* <DEDUP_REMOVED lines=8> */
[----:B------:R1:W2:Y:S04]  /*3d70*/  LDSM.16.M88.2 R2, [R0+0x7880] ;  /* 0x007880000002783b */ /* 0x0002a80000000100 */
[----:B------:R1:W4:Y:S04]  /*3d80*/  LDSM.16.M88.2 R8, [R0+0x8080] ;  /* 0x008080000008783b */ /* 0x0003280000000100 */
        /* <DEDUP_REMOVED lines=11> */
[----:B--2-4-:R-:W-:Y:S01]  /*3e40*/  USHF.R.S32.HI UR20, URZ, 0x1f, UR21 ;  /* 0x0000001f3f147899 */ /* 0x014fe20008011415 */
[----:B------:R-:W-:Y:S01]  /*3e50*/  IMAD.U32 R5, RZ, RZ, UR13 ;  /* 0x0000000dff057e24 */ /* 0x000fe2000f8e00ff */
[----:B------:R-:W-:Y:S01]  /*3e60*/  ULDC.64 UR16, c[0x0][0x178] ;  /* 0x00005e0000107ab9 */ /* 0x000fe20000000a00 */
[----:B------:R-:W-:Y:S01]  /*3e70*/  IMAD.MOV.U32 R6, RZ, RZ, c[0x0][0x178] ;  /* 0x00005e00ff067624 */ /* 0x000fe200078e00ff */
[----:B------:R-:W-:Y:S02]  /*3e80*/  UIMAD UR20, UR20, UR16, URZ ;  /* 0x00000010141472a4 */ /* 0x000fe4000f8e023f */
[----:B------:R-:W-:Y:S01]  /*3e90*/  @!P1 LEA R5, R5, 0x40, 0x6 ;  /* 0x0000004005059811 */ /* 0x000fe200078e30ff */
[----:B------:R-:W-:Y:S01]  /*3ea0*/  UIMAD.WIDE.U32 UR22, UR21, UR16, URZ ;  /* 0x00000010151672a5 */ /* 0x000fe2000f8e003f */
[----:B------:R-:W-:Y:S01]  /*3eb0*/  IMAD.SHL.U32 R6, R6, 0x20, RZ ;  /* 0x0000002006067824 */ /* 0x000fe200078e00ff */
[----:B------:R-:W-:Y:S01]  /*3ec0*/  UIMAD UR20, UR21, UR17, UR20 ;  /* 0x00000011151472a4 */ /* 0x000fe2000f8e0214 */
[C---:B------:R-:W-:Y:S01]  /*3ed0*/  @!P1 IADD3 R4, P0, R5.reuse, R242, RZ ;  /* 0x000000f205049210 */ /* 0x040fe20007f1e0ff */
[----:B------:R-:W-:Y:S02]  /*3ee0*/  USHF.L.U32 UR16, UR22, 0x6, URZ ;  /* 0x0000000616107899 */ /* 0x000fe4000800063f */
[----:B------:R-:W-:Y:S01]  /*3ef0*/  UIADD3 UR20, UR23, UR20, URZ ;  /* 0x0000001417147290 */ /* 0x000fe2000fffe03f */
[----:B------:R-:W-:Y:S01]  /*3f00*/  @!P1 LEA.HI.X.SX32 R5, R5, R247, 0x1, P0 ;  /* 0x000000f705059211 */ /* 0x000fe200000f0eff */
[----:B------:R-:W-:Y:S02]  /*3f10*/  UIMAD UR21, UR21, -0x40, UR9 ;  /* 0xffffffc0151578a4 */ /* 0x000fe4000f8e0209 */
[----:B------:R-:W-:Y:S01]  /*3f20*/  IADD3 R18, P5, P0, R234, UR16, R6 ;  /* 0x00000010ea127c10 */ /* 0x000fe2000f8be006 */
[----:B------:R-:W-:Y:S06]  /*3f30*/  USHF.L.U64.HI UR20, UR22, 0x6, UR20 ;  /* 0x0000000616147899 */ /* 0x000fec0008010214 */
[----:B------:R-:W-:Y:S02]  /*3f40*/  IADD3.X R19, R231, UR20, R251, P5, P0 ;  /* 0x00000014e7137c10 */ /* 0x000fe4000afe04fb */
[----:B------:R-:W-:Y:S02]  /*3f50*/  @!P1 LEA R14, P0, R4, c[0x0][0x258], 0x2 ;  /* 0x00009600040e9a11 */ /* 0x000fe400078010ff */
[----:B------:R-:W-:Y:S02]  /*3f60*/  IADD3 R7, P5, R234, UR16, RZ ;  /* 0x00000010ea077c10 */ /* 0x000fe4000ffbe0ff */
[----:B------:R-:W-:Y:S02]  /*3f70*/  @!P1 LEA.HI.X R15, R4, c[0x0][0x25c], R5, 0x2, P0 ;  /* 0x00009700040f9a11 */ /* 0x000fe400000f1405 */
[----:B------:R-:W-:Y:S02]  /*3f80*/  LEA R10, P0, R7, c[0x0][0x160], 0x1 ;  /* 0x00005800070a7a11 */ /* 0x000fe400078008ff */
[----:B------:R-:W-:Y:S02]  /*3f90*/  IADD3.X R4, R231, UR20, RZ, P5, !PT ;  /* 0x00000014e7047c10 */ /* 0x000fe4000affe4ff */
[----:B------:R-:W-:Y:S02]  /*3fa0*/  LEA R6, P5, R18, c[0x0][0x160], 0x1 ;  /* 0x0000580012067a11 */ /* 0x000fe400078a08ff */
[----:B------:R-:W-:Y:S02]  /*3fb0*/  IADD3 R5, -R238, UR21, RZ ;  /* 0x00000015ee057c10 */ /* 0x000fe4000fffe1ff */
[----:B------:R-:W-:Y:S02]  /*3fc0*/  LEA.HI.X R11, R7, c[0x0][0x164], R4, 0x1, P0 ;  /* 0x00005900070b7a11 */ /* 0x000fe400000f0c04 */
[----:B------:R-:W-:Y:S01]  /*3fd0*/  LEA.HI.X R7, R18, c[0x0][0x164], R19, 0x1, P5 ;  /* 0x0000590012077a11 */ /* 0x000fe200028f0c13 */
[----:B------:R-:W-:Y:S01]  /*3fe0*/  IMAD.U32 R18, RZ, RZ, UR11 ;  /* 0x0000000bff127e24 */ /* 0x000fe2000f8e00ff */
[----:B------:R-:W-:Y:S02]  /*3ff0*/  ISETP.LT.OR P5, PT, R5, 0x1, !P4 ;  /* 0x000000010500780c */ /* 0x000fe400067a1670 */
[----:B------:R-:W-:Y:S02]  /*4000*/  IADD3 R4, R223, 0xf080, RZ ;  /* 0x0000f080df047810 */ /* 0x000fe40007ffe0ff */
[C---:B------:R-:W-:Y:S03]  /*4010*/  ISETP.LT.OR P0, PT, R5.reuse, 0x1, !P3 ;  /* 0x000000010500780c */ /* 0x040fe60005f01670 */
[----:B------:R-:W-:Y:S06]  /*4020*/  IMAD R4, R18, 0x6000, R4 ;  /* 0x0000600012047824 */ /* 0x000fec00078e0204 */
[----:B------:R-:W-:Y:S01]  /*4030*/  @!PT LDS RZ, [RZ] ;  /* 0x00000000fffff984 */ /* 0x000fe20000000800 */
[----:B------:R-:W-:Y:S01]  /*4040*/  @!PT LDS RZ, [RZ] ;  /* 0x00000000fffff984 */ /* 0x000fe20000000800 */
[----:B------:R-:W-:Y:S01]  /*4050*/  @!PT LDS RZ, [RZ] ;  /* 0x00000000fffff984 */ /* 0x000fe20000000800 */
[----:B------:R2:W-:Y:S01]  /*4060*/  LDGSTS.E.BYPASS.LTC128B.128 [R4], [R10.64], !P5 ;  /* 0x000000000a047fae */ /* 0x0005e2000e901d4e */
[C---:B------:R-:W-:Y:S03]  /*4070*/  ISETP.LT.OR P5, PT, R5.reuse, 0x1, !P2 ;  /* 0x000000010500780c */ /* 0x040fe600057a1670 */
[----:B------:R2:W-:Y:S01]  /*4080*/  LDGSTS.E.BYPASS.LTC128B.128 [R4+0x2000], [R10.64+0x80], !P0 ;  /* 0x020000800a047fae */ /* 0x0005e2000c101d4e */
[C---:B------:R-:W-:Y:S09]  /*4090*/  ISETP.LT.OR P0, PT, R5.reuse, 0x21, !P4 ;  /* 0x000000210500780c */ /* 0x040ff20006701670 */
[----:B------:R2:W-:Y:S01]  /*40a0*/  LDGSTS.E.BYPASS.LTC128B.128 [R4+0x4000], [R10.64+0x100], !P5 ;  /* 0x040001000a047fae */ /* 0x0005e2000e901d4e */
[C---:B------:R-:W-:Y:S03]  /*40b0*/  ISETP.LT.OR P5, PT, R5.reuse, 0x21, !P3 ;  /* 0x000000210500780c */ /* 0x040fe60005fa1670 */
[----:B------:R4:W-:Y:S01]  /*40c0*/  LDGSTS.E.BYPASS.LTC128B.128 [R4+0x1000], [R6.64], !P0 ;  /* 0x0100000006047fae */ /* 0x0009e2000c101d4e */
[----:B------:R-:W-:Y:S01]  /*40d0*/  ISETP.LT.OR P0, PT, R5, 0x21, !P2 ;  /* 0x000000210500780c */ /* 0x000fe20005701670 */
[----:B------:R-:W-:Y:S08]  /*40e0*/  IMAD.U32 R5, RZ, RZ, UR11 ;  /* 0x0000000bff057e24 */ /* 0x000ff0000f8e00ff */
[----:B------:R4:W-:Y:S04]  /*40f0*/  LDGSTS.E.BYPASS.LTC128B.128 [R4+0x3000], [R6.64+0x80], !P5 ;  /* 0x0300008006047fae */ /* 0x0009e8000e901d4e */
[----:B------:R4:W-:Y:S01]  /*4100*/  LDGSTS.E.BYPASS.LTC128B.128 [R4+0x5000], [R6.64+0x100], !P0 ;  /* 0x0500010006047fae */ /* 0x0009e2000c101d4e */
[----:B--2---:R-:W-:Y:S04]  /*4110*/  IMAD.SHL.U32 R10, R248, 0x4, RZ ;  /* 0x00000004f80a7824 */ /* 0x004fe800078e00ff */
[----:B------:R-:W-:Y:S04]  /*4120*/  @!P1 IMAD R5, R5, 0x40, R10 ;  /* 0x0000004005059824 */ /* 0x000fe800078e020a */
[----:B------:R-:W-:Y:S05]  /*4130*/  @!P1 IMAD.SHL.U32 R5, R5, 0x4, RZ ;  /* 0x0000000405059824 */ /* 0x000fea00078e00ff */
[----:B------:R4:W-:Y:S02]  /*4140*/  @!P1 LDGSTS.E.BYPASS.LTC128B.128 [R5+0x21080], [R14.64] ;  /* 0x210800000e059fae */ /* 0x0009e4000b901d4e */
.L_x_961:
        /* <DEDUP_REMOVED lines=18> */
[----:B------:R-:W-:Y:S01]  /*4270*/  ISETP.LT.OR P5, PT, R108, 0x1, P5 ;  /* 0x000000016c00780c */ /* 0x000fe20002fa1670 */
[----:B------:R-:W-:Y:S02]  /*4280*/  UIADD3 UR13, UR13, 0x1, URZ ;  /* 0x000000010d0d7890 */ /* 0x000fe4000fffe03f */
[C---:B------:R-:W-:Y:S08]  /*4290*/  HMMA.16816.F32.BF16 R16, R20.reuse, R16, RZ ;  /* 0x000000101410723c */ /* 0x040ff000000418ff */
[----:B------:R-:W-:Y:S01]  /*42a0*/  HMMA.16816.F32.BF16 R20, R20, R84, RZ ;  /* 0x000000541414723c */ /* 0x000fe200000418ff */
[----:B------:R-:W2:Y:S07]  /*42b0*/  LDSM.16.M88.2 R84, [R210+0x8080] ;  /* 0x00808000d254783b */ /* 0x000eae0000000100 */
[C---:B------:R-:W-:Y:S01]  /*42c0*/  HMMA.16816.F32.BF16 R4, R88.reuse, R86, R4 ;  /* 0x000000565804723c */ /* 0x040fe20000041804 */
[----:B------:R-:W3:Y:S07]  /*42d0*/  LDSM.16.M88.2 R86, [R210+0x8880] ;  /* 0x00888000d256783b */ /* 0x000eee0000000100 */
[C---:B------:R-:W-:Y:S01]  /*42e0*/  HMMA.16816.F32.BF16 R8, R88.reuse, R92, R8 ;  /* 0x0000005c5808723c */ /* 0x040fe20000041808 */
[----:B------:R-:W4:Y:S07]  /*42f0*/  LDSM.16.M88.2 R92, [R210+0x9080] ;  /* 0x00908000d25c783b */ /* 0x000f2e0000000100 */
[C---:B------:R-:W-:Y:S08]  /*4300*/  HMMA.16816.F32.BF16 R12, R88.reuse, R94, R12 ;  /* 0x0000005e580c723c */ /* 0x040ff0000004180c */
[C---:B------:R-:W-:Y:S08]  /*4310*/  HMMA.16816.F32.BF16 R16, R88.reuse, R96, R16 ;  /* 0x000000605810723c */ /* 0x040ff00000041810 */
[----:B------:R-:W-:Y:S01]  /*4320*/  HMMA.16816.F32.BF16 R20, R88, R98, R20 ;  /* 0x000000625814723c */ /* 0x000fe20000041814 */
[----:B------:R-:W5:Y:S05]  /*4330*/  LDSM.16.M88.2 R88, [R210+0x9880] ;  /* 0x00988000d258783b */ /* 0x000f6a0000000100 */
[----:B------:R-:W-:Y:S02]  /*4340*/  LDSM.16.M88.4 R96, [R104] ;  /* 0x000000006860783b */ /* 0x000fe40000000200 */
[C---:B-1----:R-:W-:Y:S03]  /*4350*/  HMMA.16816.F32.BF16 R4, R100.reuse, R2, R4 ;  /* 0x000000026404723c */ /* 0x042fe60000041804 */
[----:B------:R-:W1:Y:S05]  /*4360*/  LDSM.16.M88.2 R2, [R209+0x7880] ;  /* 0x00788000d102783b */ /* 0x000e6a0000000100 */
[C---:B--2---:R-:W-:Y:S01]  /*4370*/  HMMA.16816.F32.BF16 R8, R100.reuse, R84, R8 ;  /* 0x000000546408723c */ /* 0x044fe20000041808 */
[----:B------:R-:W2:Y:S05]  /*4380*/  LDSM.16.M88.2 R90, [R209+0x8080] ;  /* 0x00808000d15a783b */ /* 0x000eaa0000000100 */
[----:B------:R-:W2:Y:S02]  /*4390*/  LDSM.16.M88.2 R84, [R209+0x8880] ;  /* 0x00888000d154783b */ /* 0x000ea40000000100 */
[C---:B---3--:R-:W-:Y:S03]  /*43a0*/  HMMA.16816.F32.BF16 R12, R100.reuse, R86, R12 ;  /* 0x00000056640c723c */ /* 0x048fe6000004180c */
[----:B------:R-:W3:Y:S05]  /*43b0*/  LDSM.16.M88.2 R86, [R209+0x9080] ;  /* 0x00908000d156783b */ /* 0x000eea0000000100 */
[C---:B----4-:R-:W-:Y:S01]  /*43c0*/  HMMA.16816.F32.BF16 R16, R100.reuse, R92, R16 ;  /* 0x0000005c6410723c */ /* 0x050fe20000041810 */
[----:B------:R-:W4:Y:S07]  /*43d0*/  LDSM.16.M88.2 R92, [R209+0x9880] ;  /* 0x00988000d15c783b */ /* 0x000f2e0000000100 */
[----:B-----5:R-:W-:Y:S01]  /*43e0*/  HMMA.16816.F32.BF16 R20, R100, R88, R20 ;  /* 0x000000586414723c */ /* 0x020fe20000041814 */
[----:B------:R-:W-:Y:S05]  /*43f0*/  LDSM.16.M88.2 R88, [R0+0xa080] ;  /* 0x00a080000058783b */ /* 0x000fea0000000100 */
[----:B------:R-:W5:Y:S02]  /*4400*/  LDSM.16.M88.4 R100, [R105+0x1d080] ;  /* 0x01d080006964783b */ /* 0x000f640000000200 */
[C---:B-1----:R-:W-:Y:S03]  /*4410*/  HMMA.16816.F32.BF16 R4, R96.reuse, R2, R4 ;  /* 0x000000026004723c */ /* 0x042fe60000041804 */
[----:B------:R-:W1:Y:S05]  /*4420*/  LDSM.16.M88.2 R2, [R0+0xa880] ;  /* 0x00a880000002783b */ /* 0x000e6a0000000100 */
[C---:B--2---:R-:W-:Y:S01]  /*4430*/  HMMA.16816.F32.BF16 R8, R96.reuse, R90, R8 ;  /* 0x0000005a6008723c */ /* 0x044fe20000041808 */
[----:B------:R-:W-:Y:S07]  /*4440*/  LDSM.16.M88.2 R90, [R0+0xc080] ;  /* 0x00c08000005a783b */ /* 0x000fee0000000100 */
[C---:B------:R-:W-:Y:S01]  /*4450*/  HMMA.16816.F32.BF16 R12, R96.reuse, R84, R12 ;  /* 0x00000054600c723c */ /* 0x040fe2000004180c */
[----:B------:R-:W2:Y:S07]  /*4460*/  LDSM.16.M88.2 R84, [R0+0xb080] ;  /* 0x00b080000054783b */ /* 0x000eae0000000100 */
[C---:B---3--:R-:W-:Y:S01]  /*4470*/  HMMA.16816.F32.BF16 R16, R96.reuse, R86, R16 ;  /* 0x000000566010723c */ /* 0x048fe20000041810 */
[----:B------:R-:W3:Y:S07]  /*4480*/  LDSM.16.M88.2 R86, [R0+0xb880] ;  /* 0x00b880000056783b */ /* 0x000eee0000000100 */
[----:B----4-:R-:W-:Y:S01]  /*4490*/  HMMA.16816.F32.BF16 R20, R96, R92, R20 ;  /* 0x0000005c6014723c */ /* 0x010fe20000041814 */
[----:B------:R-:W-:Y:S05]  /*44a0*/  LDSM.16.M88.4 R92, [R106+0x1d080] ;  /* 0x01d080006a5c783b */ /* 0x000fea0000000200 */
[----:B------:R-:W-:Y:S02]  /*44b0*/  LDSM.16.M88.4 R96, [R215+0x2000] ;  /* 0x00200000d760783b */ /* 0x000fe40000000200 */
[C---:B-----5:R-:W-:Y:S03]  /*44c0*/  HMMA.16816.F32.BF16 R4, R100.reuse, R88, R4 ;  /* 0x000000586404723c */ /* 0x060fe60000041804 */
[----:B------:R-:W4:Y:S05]  /*44d0*/  LDSM.16.M88.2 R88, [R208+0xa080] ;  /* 0x00a08000d058783b */ /* 0x000f2a0000000100 */
[C---:B-1----:R-:W-:Y:S01]  /*44e0*/  HMMA.16816.F32.BF16 R8, R100.reuse, R2, R8 ;  /* 0x000000026408723c */ /* 0x042fe20000041808 */
[----:B------:R-:W1:Y:S07]  /*44f0*/  LDSM.16.M88.2 R2, [R208+0xa880] ;  /* 0x00a88000d002783b */ /* 0x000e6e0000000100 */
[C---:B--2---:R-:W-:Y:S01]  /*4500*/  HMMA.16816.F32.BF16 R12, R100.reuse, R84, R12 ;  /* 0x00000054640c723c */ /* 0x044fe2000004180c */
[----:B------:R-:W2:Y:S07]  /*4510*/  LDSM.16.M88.2 R84, [R208+0xb080] ;  /* 0x00b08000d054783b */ /* 0x000eae0000000100 */
[C---:B---3--:R-:W-:Y:S01]  /*4520*/  HMMA.16816.F32.BF16 R16, R100.reuse, R86, R16 ;  /* 0x000000566410723c */ /* 0x048fe20000041810 */
[----:B------:R-:W3:Y:S07]  /*4530*/  LDSM.16.M88.2 R86, [R208+0xb880] ;  /* 0x00b88000d056783b */ /* 0x000eee0000000100 */
[----:B------:R-:W-:Y:S01]  /*4540*/  HMMA.16816.F32.BF16 R20, R100, R90, R20 ;  /* 0x0000005a6414723c */ /* 0x000fe20000041814 */
[----:B------:R-:W5:Y:S06]  /*4550*/  LDSM.16.M88.2 R90, [R208+0xc080] ;  /* 0x00c08000d05a783b */ /* 0x000f6c0000000100 */
[----:B------:R-:W-:Y:S02]  /*4560*/  FSEL R100, R191, -INF , !P5 ;  /* 0xff800000bf647808 */ /* 0x000fe40006800000 */
[----:B------:R-:W-:Y:S01]  /*4570*/  PLOP3.LUT P5, PT, PT, PT, UP2, 0x40, 0x0 ;  /* 0x000000000000781c */ /* 0x000fe20003fae828 */
[C---:B----4-:R-:W-:Y:S01]  /*4580*/  HMMA.16816.F32.BF16 R4, R92.reuse, R88, R4 ;  /* 0x000000585c04723c */ /* 0x050fe20000041804 */
[----:B------:R-:W4:Y:S01]  /*4590*/  LDSM.16.M88.2 R88, [R210+0xa080] ;  /* 0x00a08000d258783b */ /* 0x000f220000000100 */
        /* <DEDUP_REMOVED lines=8> */
[C---:B--2---:R-:W-:Y:S01]  /*4620*/  HMMA.16816.F32.BF16 R12, R92.reuse, R84, R12 ;  /* 0x000000545c0c723c */ /* 0x044fe2000004180c */
[----:B------:R-:W2:Y:S01]  /*4630*/  LDSM.16.M88.2 R84, [R210+0xb080] ;  /* 0x00b08000d254783b */ /* 0x000ea20000000100 */
[----:B------:R-:W-:Y:S01]  /*4640*/  PLOP3.LUT P5, PT, PT, PT, UP1, 0x40, 0x0 ;  /* 0x000000000000781c */ /* 0x000fe20003fae818 */
[----:B------:R-:W-:Y:S02]  /*4650*/  UISETP.NE.AND UP1, UPT, UR16, URZ, UPT ;  /* 0x0000003f1000728c */ /* 0x000fe4000bf25270 */
[----:B------:R-:W-:Y:S01]  /*4660*/  UP2UR UR16, UPR, URZ, 0x1 ;  /* 0x000000013f107883 */ /* 0x000fe20008000000 */
[----:B------:R-:W-:Y:S02]  /*4670*/  ISETP.GT.AND P5, PT, R107, 0x10, P5 ;  /* 0x000000106b00780c */ /* 0x000fe40002fa4270 */
[C---:B---3--:R-:W-:Y:S01]  /*4680*/  HMMA.16816.F32.BF16 R16, R92.reuse, R86, R16 ;  /* 0x000000565c10723c */ /* 0x048fe20000041810 */
[----:B------:R-:W3:Y:S02]  /*4690*/  LDSM.16.M88.2 R86, [R210+0xb880] ;  /* 0x00b88000d256783b */ /* 0x000ee40000000100 */
        /* <DEDUP_REMOVED lines=10> */
[C---:B----4-:R-:W-:Y:S01]  /*4740*/  HMMA.16816.F32.BF16 R4, R96.reuse, R88, R4 ;  /* 0x000000586004723c */ /* 0x050fe20000041804 */
[----:B------:R-:W-:Y:S01]  /*4750*/  UP2UR UR17, UPR, URZ, 0x1 ;  /* 0x000000013f117883 */ /* 0x000fe20008000000 */
[----:B------:R-:W4:Y:S01]  /*4760*/  LDSM.16.M88.2 R88, [R209+0xa080] ;  /* 0x00a08000d158783b */ /* 0x000f220000000100 */
        /* <DEDUP_REMOVED lines=8> */
[C---:B--2---:R-:W-:Y:S01]  /*47f0*/  HMMA.16816.F32.BF16 R12, R96.reuse, R84, R12 ;  /* 0x00000054600c723c */ /* 0x044fe2000004180c */
[----:B------:R-:W2:Y:S02]  /*4800*/  LDSM.16.M88.2 R84, [R209+0xb080] ;  /* 0x00b08000d154783b */ /* 0x000ea40000000100 */
[----:B------:R-:W-:Y:S04]  /*4810*/  ISETP.GT.AND P5, PT, R107, 0x20, P5 ;  /* 0x000000206b00780c */ /* 0x000fe80002fa4270 */
[C---:B------:R-:W-:Y:S01]  /*4820*/  ISETP.LT.OR P5, PT, R108.reuse, 0x21, P5 ;  /* 0x000000216c00780c */ /* 0x040fe20002fa1670 */
[C---:B---3--:R-:W-:Y:S01]  /*4830*/  HMMA.16816.F32.BF16 R16, R96.reuse, R86, R16 ;  /* 0x000000566010723c */ /* 0x048fe20000041810 */
[----:B------:R-:W3:Y:S03]  /*4840*/  LDSM.16.M88.2 R86, [R209+0xb880] ;  /* 0x00b88000d156783b */ /* 0x000ee60000000100 */
[--C-:B------:R-:W-:Y:S04]  /*4850*/  FFMA.FTZ R100, R175, c[0x0][0x29c], -R111.reuse ;  /* 0x0000a700af647a23 */ /* 0x100fe8000001086f */
[----:B-----5:R-:W-:Y:S01]  /*4860*/  HMMA.16816.F32.BF16 R20, R96, R90, R20 ;  /* 0x0000005a6014723c */ /* 0x020fe20000041814 */
[----:B------:R-:W5:Y:S01]  /*4870*/  LDSM.16.M88.2 R90, [R209+0xc080] ;  /* 0x00c08000d15a783b */ /* 0x000f620000000100 */
[----:B------:R2:W-:Y:S04]  /*4880*/  MUFU.EX2 R177, R100 ;  /* 0x0000006400b17308 */ /* 0x0005e80000000800 */
[----:B------:R2:W-:Y:S02]  /*4890*/  LDSM.16.M88.4 R96, [R105+0x1f080] ;  /* 0x01f080006960783b */ /* 0x0005e40000000200 */
[C---:B----4-:R-:W-:Y:S03]  /*48a0*/  HMMA.16816.F32.BF16 R4, R92.reuse, R88, R4 ;  /* 0x000000585c04723c */ /* 0x050fe60000041804 */
[----:B------:R-:W4:Y:S05]  /*48b0*/  LDSM.16.M88.2 R88, [R0+0xc880] ;  /* 0x00c880000058783b */ /* 0x000f2a0000000100 */
[C---:B-1----:R-:W-:Y:S01]  /*48c0*/  HMMA.16816.F32.BF16 R8, R92.reuse, R2, R8 ;  /* 0x000000025c08723c */ /* 0x042fe20000041808 */
[----:B------:R-:W1:Y:S07]  /*48d0*/  LDSM.16.M88.2 R2, [R0+0xd080] ;  /* 0x00d080000002783b */ /* 0x000e6e0000000100 */
[C---:B--2---:R-:W-:Y:S01]  /*48e0*/  HMMA.16816.F32.BF16 R12, R92.reuse, R84, R12 ;  /* 0x000000545c0c723c */ /* 0x044fe2000004180c */
[----:B------:R-:W2:Y:S03]  /*48f0*/  LDSM.16.M88.2 R84, [R0+0xd880] ;  /* 0x00d880000054783b */ /* 0x000ea60000000100 */
[----:B------:R-:W-:Y:S02]  /*4900*/  FSEL R105, R189, -INF , !P5 ;  /* 0xff800000bd697808 */ /* 0x000fe40006800000 */
[----:B------:R-:W-:Y:S02]  /*4910*/  PLOP3.LUT P5, PT, PT, PT, UP5, 0x40, 0x0 ;  /* 0x000000000000781c */ /* 0x000fe40003fae858 */
[C---:B---3--:R-:W-:Y:S01]  /*4920*/  HMMA.16816.F32.BF16 R16, R92.reuse, R86, R16 ;  /* 0x000000565c10723c */ /* 0x048fe20000041810 */
[----:B------:R-:W3:Y:S02]  /*4930*/  LDSM.16.M88.2 R86, [R0+0xe080] ;  /* 0x00e080000056783b */ /* 0x000ee40000000100 */
        /* <DEDUP_REMOVED lines=9> */
[C---:B----4-:R-:W-:Y:S03]  /*49d0*/  HMMA.16816.F32.BF16 R4, R96.reuse, R88, R4 ;  /* 0x000000586004723c */ /* 0x050fe60000041804 */
[----:B------:R-:W4:Y:S02]  /*49e0*/  LDSM.16.M88.2 R88, [R208+0xc880] ;  /* 0x00c88000d058783b */ /* 0x000f240000000100 */
[----:B------:R-:W-:Y:S03]  /*49f0*/  ISETP.GT.AND P5, PT, R107, 0x30, P5 ;  /* 0x000000306b00780c */ /* 0x000fe60002fa4270 */
[C---:B-1----:R-:W-:Y:S01]  /*4a00*/  HMMA.16816.F32.BF16 R8, R96.reuse, R2, R8 ;  /* 0x000000026008723c */ /* 0x042fe20000041808 */
[----:B------:R-:W1:Y:S02]  /*4a10*/  LDSM.16.M88.2 R2, [R208+0xd080] ;  /* 0x00d08000d002783b */ /* 0x000e640000000100 */
[C---:B------:R-:W-:Y:S04]  /*4a20*/  ISETP.LT.OR P5, PT, R108.reuse, 0x31, P5 ;  /* 0x000000316c00780c */ /* 0x040fe80002fa1670 */
[----:B------:R-:W-:Y:S01]  /*4a30*/  FSEL R174, R185, -INF , !P5 ;  /* 0xff800000b9ae7808 */ /* 0x000fe20006800000 */
[C---:B--2---:R-:W-:Y:S01]  /*4a40*/  HMMA.16816.F32.BF16 R12, R96.reuse, R84, R12 ;  /* 0x00000054600c723c */ /* 0x044fe2000004180c */
[----:B------:R-:W2:Y:S01]  /*4a50*/  LDSM.16.M88.2 R84, [R208+0xd880] ;  /* 0x00d88000d054783b */ /* 0x000ea20000000100 */
[----:B------:R-:W-:Y:S02]  /*4a60*/  PLOP3.LUT P5, PT, PT, PT, UP3, 0x40, 0x0 ;  /* 0x000000000000781c */ /* 0x000fe40003fae838 */
[--C-:B------:R-:W-:Y:S02]  /*4a70*/  FFMA.FTZ R100, R103, c[0x0][0x29c], -R111.reuse ;  /* 0x0000a70067647a23 */ /* 0x100fe4000001086f */
[C---:B------:R-:W-:Y:S02]  /*4a80*/  ISETP.GT.AND P5, PT, R107.reuse, 0x31, P5 ;  /* 0x000000316b00780c */ /* 0x040fe40002fa4270 */
[C---:B---3--:R-:W-:Y:S01]  /*4a90*/  HMMA.16816.F32.BF16 R16, R96.reuse, R86, R16 ;  /* 0x000000566010723c */ /* 0x048fe20000041810 */
[----:B------:R-:W3:Y:S01]  /*4aa0*/  LDSM.16.M88.2 R86, [R208+0xe080] ;  /* 0x00e08000d056783b */ /* 0x000ee20000000100 */
        /* <DEDUP_REMOVED lines=8> */
[C---:B----4-:R-:W-:Y:S03]  /*4b30*/  HMMA.16816.F32.BF16 R4, R92.reuse, R88, R4 ;  /* 0x000000585c04723c */ /* 0x050fe60000041804 */
[----:B------:R4:W4:Y:S01]  /*4b40*/  MUFU.EX2 R180, R96 ;  /* 0x0000006000b47308 */ /* 0x0009220000000800 */
[----:B------:R-:W-:Y:S01]  /*4b50*/  LDSM.16.M88.2 R88, [R210+0xc880] ;  /* 0x00c88000d258783b */ /* 0x000fe20000000100 */
[----:B------:R-:W-:Y:S03]  /*4b60*/  ISETP.LT.OR P5, PT, R108, 0x41, P5 ;  /* 0x000000416c00780c */ /* 0x000fe60002fa1670 */
[C---:B-1----:R-:W-:Y:S01]  /*4b70*/  HMMA.16816.F32.BF16 R8, R92.reuse, R2, R8 ;  /* 0x000000025c08723c */ /* 0x042fe20000041808 */
[----:B------:R-:W-:Y:S03]  /*4b80*/  LDSM.16.M88.2 R2, [R210+0xd080] ;  /* 0x00d08000d202783b */ /* 0x000fe60000000100 */
[----:B------:R-:W-:Y:S01]  /*4b90*/  FSEL R173, R183, -INF , !P5 ;  /* 0xff800000b7ad7808 */ /* 0x000fe20006800000 */
[--C-:B------:R-:W-:Y:S01]  /*4ba0*/  FFMA.FTZ R100, R102, c[0x0][0x29c], -R111.reuse ;  /* 0x0000a70066647a23 */ /* 0x100fe2000001086f */
[----:B------:R-:W-:Y:S02]  /*4bb0*/  PLOP3.LUT P5, PT, PT, PT, UP1, 0x40, 0x0 ;  /* 0x000000000000781c */ /* 0x000fe40003fae818 */
[C---:B--2---:R-:W-:Y:S01]  /*4bc0*/  HMMA.16816.F32.BF16 R12, R92.reuse, R84, R12 ;  /* 0x000000545c0c723c */ /* 0x044fe2000004180c */
[----:B------:R-:W-:Y:S02]  /*4bd0*/  LDSM.16.M88.2 R84, [R210+0xd880] ;  /* 0x00d88000d254783b */ /* 0x000fe40000000100 */
[----:B------:R-:W-:Y:S04]  /*4be0*/  ISETP.GT.AND P5, PT, R107, 0x41, P5 ;  /* 0x000000416b00780c */ /* 0x000fe80002fa4270 */
[----:B------:R-:W-:Y:S01]  /*4bf0*/  ISETP.LT.OR P5, PT, R108, 0x42, P5 ;  /* 0x000000426c00780c */ /* 0x000fe20002fa1670 */
[C---:B---3--:R-:W-:Y:S01]  /*4c00*/  HMMA.16816.F32.BF16 R16, R92.reuse, R86, R16 ;  /* 0x000000565c10723c */ /* 0x048fe20000041810 */
[----:B----4-:R-:W1:Y:S03]  /*4c10*/  LDSM.16.M88.4 R96, [R215+0x4000] ;  /* 0x00400000d760783b */ /* 0x010e660000000200 */
        /* <DEDUP_REMOVED lines=321> */
[----:B------:R-:W-:Y:S02]  /*6030*/  ULDC.64 UR16, c[0x0][0x208] ;  /* 0x0000820000107ab9 */ /* 0x000fe40000000a00 */
[----:B------:R-:W-:Y:S02]  /*6040*/  UIMAD UR20, UR20, UR16, URZ ;  /* 0x00000010141472a4 */ /* 0x000fe4000f8e023f */
[----:B------:R-:W-:Y:S02]  /*6050*/  UIMAD.WIDE.U32 UR22, UR13, UR16, URZ ;  /* 0x000000100d1672a5 */ /* 0x000fe4000f8e003f */
[----:B------:R-:W-:Y:S02]  /*6060*/  UIMAD UR20, UR13, UR17, UR20 ;  /* 0x000000110d1472a4 */ /* 0x000fe4000f8e0214 */
[----:B------:R-:W-:Y:S02]  /*6070*/  USHF.L.U32 UR21, UR13, 0x6, URZ ;  /* 0x000000060d157899 */ /* 0x000fe4000800063f */
[----:B------:R-:W-:Y:S02]  /*6080*/  USHF.L.U32 UR16, UR22, 0x6, URZ ;  /* 0x0000000616107899 */ /* 0x000fe4000800063f */
[----:B------:R-:W-:Y:S02]  /*6090*/  UIADD3 UR20, UR23, UR20, URZ ;  /* 0x0000001417147290 */ /* 0x000fe4000fffe03f */
[----:B------:R-:W-:Y:S01]  /*60a0*/  IADD3 R3, P0, R240, UR21, RZ ;  /* 0x00000015f0037c10 */ /* 0x000fe2000ff1e0ff */
[----:B------:R-:W-:Y:S01]  /*60b0*/  IMAD.U32 R5, RZ, RZ, UR21 ;  /* 0x00000015ff057e24 */ /* 0x000fe2000f8e00ff */
[----:B------:R-:W-:Y:S01]  /*60c0*/  IADD3 R2, P5, R232, UR16, RZ ;  /* 0x00000010e8027c10 */ /* 0x000fe2000ffbe0ff */
[----:B------:R-:W-:Y:S03]  /*60d0*/  USHF.L.U64.HI UR20, UR22, 0x6, UR20 ;  /* 0x0000000616147899 */ /* 0x000fe60008010214 */
[----:B------:R-:W-:Y:S02]  /*60e0*/  LEA.HI.X.SX32 R5, R5, R239, 0x1, P0 ;  /* 0x000000ef05057211 */ /* 0x000fe400000f0eff */
[----:B------:R-:W-:Y:S02]  /*60f0*/  LEA R8, P0, R3, c[0x0][0x280], 0x2 ;  /* 0x0000a00003087a11 */ /* 0x000fe400078010ff */
[----:B------:R-:W-:Y:S02]  /*6100*/  IADD3.X R4, R229, UR20, RZ, P5, !PT ;  /* 0x00000014e5047c10 */ /* 0x000fe4000affe4ff */
[C---:B------:R-:W-:Y:S02]  /*6110*/  LEA R6, P5, R2.reuse, c[0x0][0x1f0], 0x1 ;  /* 0x00007c0002067a11 */ /* 0x040fe400078a08ff */
[----:B------:R-:W-:Y:S02]  /*6120*/  LEA.HI.X R9, R3, c[0x0][0x284], R5, 0x2, P0 ;  /* 0x0000a10003097a11 */ /* 0x000fe400000f1405 */
[----:B------:R-:W-:Y:S01]  /*6130*/  LEA.HI.X R7, R2, c[0x0][0x1f4], R4, 0x1, P5 ;  /* 0x00007d0002077a11 */ /* 0x000fe200028f0c04 */
[----:B------:R-:W-:Y:S01]  /*6140*/  IMAD.U32 R2, RZ, RZ, UR21 ;  /* 0x00000015ff027e24 */ /* 0x000fe2000f8e00ff */
[----:B------:R-:W-:Y:S04]  /*6150*/  IADD3 R3, P5, P0, R232, UR16, R252 ;  /* 0x00000010e8037c10 */ /* 0x000fe8000f8be0fc */
[----:B------:R-:W-:Y:S02]  /*6160*/  IADD3.X R5, R229, UR20, R250, P5, P0 ;  /* 0x00000014e5057c10 */ /* 0x000fe4000afe04fa */
[C---:B------:R-:W-:Y:S02]  /*6170*/  LEA R4, P0, R3.reuse, c[0x0][0x1f0], 0x1 ;  /* 0x00007c0003047a11 */ /* 0x040fe400078008ff */
[----:B------:R-:W-:Y:S02]  /*6180*/  IADD3 R2, -R238, UR9, -R2 ;  /* 0x00000009ee027c10 */ /* 0x000fe4000fffe902 */
        /* <DEDUP_REMOVED lines=16> */
[----:B------:R-:W-:Y:S03]  /*6290*/  ISETP.NE.AND P2, PT, R10, RZ, PT ;  /* 0x000000ff0a00720c */ /* 0x000fe60003f45270 */
[----:B------:R1:W-:Y:S04]  /*62a0*/  LDGSTS.E.BYPASS.LTC128B.128 [R223+0x1c080], [R4.64], !P6 ;  /* 0x1c08000004df7fae */ /* 0x0003e8000f101d4e */
[----:B------:R1:W-:Y:S04]  /*62b0*/  LDGSTS.E.BYPASS.LTC128B.128 [R223+0x1e080], [R4.64+0x80], !P5 ;  /* 0x1e08008004df7fae */ /* 0x0003e8000e901d4e */
[----:B------:R1:W-:Y:S04]  /*62c0*/  LDGSTS.E.BYPASS.LTC128B.128 [R223+0x20080], [R4.64+0x100], !P0 ;  /* 0x2008010004df7fae */ /* 0x0003e8000c101d4e */
[----:B------:R1:W-:Y:S02]  /*62d0*/  @!P1 LDGSTS.E.BYPASS.LTC128B.128 [R2+0x21280], [R8.64] ;  /* 0x2128000008029fae */ /* 0x0003e4000b901d4e */
.L_x_962:
        /* <DEDUP_REMOVED lines=75> */
[-C--:B------:R-:W-:Y:S04]  /*6790*/  HMMA.16816.F32.BF16 R104, R176, R174.reuse, R104 ;  /* 0x000000aeb068723c */ /* 0x080fe80000041868 */
        /* <DEDUP_REMOVED lines=219> */
.L_x_952:
[----:B------:R-:W-:Y:S05]  /*7550*/  @P1 BRA `(.L_x_964) ;  /* 0x000038a000001947 */ /* 0x000fea0003800000 */
[----:B------:R-:W-:Y:S01]  /*7560*/  SHF.R.S32.HI R176, RZ, 0x1f, R248 ;  /* 0x0000001fffb07819 */ /* 0x000fe200000114f8 */
[----:B----4-:R-:W-:Y:S01]  /*7570*/  IMAD.SHL.U32 R6, R248, 0x80, RZ ;  /* 0x00000080f8067824 */ /* 0x010fe200078e00ff */
[----:B------:R-:W-:Y:S01]  /*7580*/  F2FP.BF16.PACK_AB R87, R27, R26 ;  /* 0x0000001a1b57723e */ /* 0x000fe200000010ff */
[----:B------:R-:W-:Y:S01]  /*7590*/  BAR.SYNC.DEFER_BLOCKING 0x1, 0x100 ;  /* 0x0044000000007b1d */ /* 0x000fe20000010000 */
[----:B------:R-:W-:-:S02]  /*75a0*/  LEA.HI R2, R176, R248, RZ, 0x2 ;  /* 0x000000f8b0027211 */ /* 0x000fc400078f10ff */
[CC--:B------:R-:W-:Y:S02]  /*75b0*/  LEA.HI R4, R176.reuse, R248.reuse, RZ, 0x7 ;  /* 0x000000f8b0047211 */ /* 0x0c0fe400078f38ff */
[----:B------:R-:W-:Y:S01]  /*75c0*/  LEA.HI R5, R176, R248, RZ, 0x5 ;  /* 0x000000f8b0057211 */ /* 0x000fe200078f28ff */
[----:B------:R-:W-:Y:S01]  /*75d0*/  ULDC.64 UR4, c[0x0][0x358] ;  /* 0x0000d60000047ab9 */ /* 0x000fe20000000a00 */
[--C-:B------:R-:W-:Y:S01]  /*75e0*/  SHF.R.S32.HI R0, RZ, 0x2, R2.reuse ;  /* 0x00000002ff007819 */ /* 0x100fe20000011402 */
[----:B------:R-:W-:Y:S01]  /*75f0*/  IMAD.SHL.U32 R4, R4, 0x4, RZ ;  /* 0x0000000404047824 */ /* 0x000fe200078e00ff */
[----:B------:R-:W-:Y:S01]  /*7600*/  SHF.R.S32.HI R2, RZ, 0x1f, R2 ;  /* 0x0000001fff027819 */ /* 0x000fe20000011402 */
[----:B------:R-:W-:Y:S01]  /*7610*/  UISETP.NE.U32.AND UP1, UPT, URZ, UR4, UPT ;  /* 0x000000043f00728c */ /* 0x000fe2000bf25070 */
[----:B------:R-:W-:Y:S01]  /*7620*/  LOP3.LUT R6, R6, 0x180, RZ, 0xc0, !PT ;  /* 0x0000018006067812 */ /* 0x000fe200078ec0ff */
[----:B------:R-:W-:Y:S01]  /*7630*/  UMOV UR6, 0x4 ;  /* 0x0000000400067882 */ /* 0x000fe20000000000 */
[----:B------:R-:W-:Y:S01]  /*7640*/  SHF.R.U32.HI R5, RZ, 0x1, R5 ;  /* 0x00000001ff057819 */ /* 0x000fe20000011605 */
[----:B------:R-:W-:Y:S01]  /*7650*/  UISETP.NE.AND.EX UP1, UPT, URZ, UR5, UPT, UP1 ;  /* 0x000000053f00728c */ /* 0x000fe2000bf25310 */
[----:B------:R-:W-:-:S02]  /*7660*/  LEA.HI R3, R2, R0, RZ, 0x3 ;  /* 0x0000000002037211 */ /* 0x000fc400078f18ff */
[----:B------:R-:W-:Y:S01]  /*7670*/  LOP3.LUT R2, R6, 0x30, R5, 0xf8, !PT ;  /* 0x0000003006027812 */ /* 0x000fe200078ef805 */
[----:B------:R-:W-:Y:S01]  /*7680*/  ULDC.64 UR4, c[0x0][0x358] ;  /* 0x0000d60000047ab9 */ /* 0x000fe20000000a00 */
[----:B------:R-:W-:Y:S01]  /*7690*/  LOP3.LUT R4, R4, 0xfffffe00, RZ, 0xc0, !PT ;  /* 0xfffffe0004047812 */ /* 0x000fe200078ec0ff */
[----:B------:R-:W-:Y:S01]  /*76a0*/  UIMAD.WIDE UR4, UR10, UR6, UR4 ;  /* 0x000000060a0472a5 */ /* 0x000fe2000f8e0204 */
[----:B------:R-:W-:Y:S02]  /*76b0*/  LOP3.LUT R3, R3, 0xfffffff8, RZ, 0xc0, !PT ;  /* 0xfffffff803037812 */ /* 0x000fe400078ec0ff */
[----:B------:R-:W-:Y:S02]  /*76c0*/  SHF.R.U32.HI R5, RZ, 0x3, R6 ;  /* 0x00000003ff057819 */ /* 0x000fe40000011606 */
[----:B------:R-:W-:Y:S02]  /*76d0*/  LOP3.LUT R10, R2, 0x8, RZ, 0xfc, !PT ;  /* 0x00000008020a7812 */ /* 0x000fe400078efcff */
[----:B------:R-:W-:-:S02]  /*76e0*/  F2FP.BF16.PACK_AB R93, R41, R40 ;  /* 0x00000028295d723e */ /* 0x000fc400000010ff */
[----:B------:R-:W-:Y:S02]  /*76f0*/  IADD3 R0, R4, R0, -R3 ;  /* 0x0000000004007210 */ /* 0x000fe40007ffe803 */
[----:B------:R-:W-:Y:S02]  /*7700*/  LOP3.LUT R26, R2, 0x2c00, RZ, 0xfc, !PT ;  /* 0x00002c00021a7812 */ /* 0x000fe400078efcff */
[----:B------:R-:W-:Y:S02]  /*7710*/  F2FP.BF16.PACK_AB R89, R29, R28 ;  /* 0x0000001c1d59723e */ /* 0x000fe400000010ff */
[----:B------:R-:W-:Y:S02]  /*7720*/  F2FP.BF16.PACK_AB R94, R47, R46 ;  /* 0x0000002e2f5e723e */ /* 0x000fe400000010ff */
[----:B------:R-:W-:Y:S02]  /*7730*/  F2FP.BF16.PACK_AB R95, R37, R36 ;  /* 0x00000024255f723e */ /* 0x000fe400000010ff */
[----:B------:R-:W-:-:S02]  /*7740*/  F2FP.BF16.PACK_AB R97, R39, R38 ;  /* 0x000000262761723e */ /* 0x000fc400000010ff */
[C---:B-----5:R-:W-:Y:S02]  /*7750*/  LOP3.LUT R9, R2.reuse, 0x48, RZ, 0xfc, !PT ;  /* 0x0000004802097812 */ /* 0x060fe400078efcff */
[C---:B------:R-:W-:Y:S02]  /*7760*/  LOP3.LUT R6, R2.reuse, 0x1408, RZ, 0xfc, !PT ;  /* 0x0000140802067812 */ /* 0x040fe400078efcff */
[C---:B------:R-:W-:Y:S02]  /*7770*/  LOP3.LUT R4, R2.reuse, 0x2800, RZ, 0xfc, !PT ;  /* 0x0000280002047812 */ /* 0x040fe400078efcff */
[----:B------:R-:W-:Y:S02]  /*7780*/  LOP3.LUT R41, R2, 0x1c40, RZ, 0xfc, !PT ;  /* 0x00001c4002297812 */ /* 0x000fe400078efcff */
[----:B------:R-:W-:Y:S02]  /*7790*/  F2FP.BF16.PACK_AB R88, R31, R30 ;  /* 0x0000001e1f58723e */ /* 0x000fe400000010ff */
[----:B------:R-:W-:-:S02]  /*77a0*/  F2FP.BF16.PACK_AB R92, R45, R44 ;  /* 0x0000002c2d5c723e */ /* 0x000fc400000010ff */
[----:B------:R-:W-:Y:S02]  /*77b0*/  F2FP.BF16.PACK_AB R96, R43, R42 ;  /* 0x0000002a2b60723e */ /* 0x000fe400000010ff */
[----:B------:R-:W-:Y:S02]  /*77c0*/  F2FP.BF16.PACK_AB R98, R51, R50 ;  /* 0x000000323362723e */ /* 0x000fe400000010ff */
[----:B------:R-:W-:Y:S02]  /*77d0*/  LOP3.LUT R84, R5, R2, RZ, 0x3c, !PT ;  /* 0x0000000205547212 */ /* 0x000fe400078e3cff */
[C---:B------:R-:W-:Y:S02]  /*77e0*/  LOP3.LUT R11, R2.reuse, 0x40, RZ, 0xfc, !PT ;  /* 0x00000040020b7812 */ /* 0x040fe400078efcff */
[C---:B------:R-:W-:Y:S02]  /*77f0*/  LOP3.LUT R8, R2.reuse, 0x1400, RZ, 0xfc, !PT ;  /* 0x0000140002087812 */ /* 0x040fe400078efcff */
[----:B------:R-:W-:-:S02]  /*7800*/  LOP3.LUT R7, R2, 0x1440, RZ, 0xfc, !PT ;  /* 0x0000144002077812 */ /* 0x000fc400078efcff */
[C---:B------:R-:W-:Y:S02]  /*7810*/  LOP3.LUT R29, R2.reuse, 0x2c40, RZ, 0xfc, !PT ;  /* 0x00002c40021d7812 */ /* 0x040fe400078efcff */
[C---:B------:R-:W-:Y:S02]  /*7820*/  LOP3.LUT R36, R2.reuse, 0x800, RZ, 0xfc, !PT ;  /* 0x0000080002247812 */ /* 0x040fe400078efcff */
[C---:B------:R-:W-:Y:S02]  /*7830*/  LOP3.LUT R38, R2.reuse, 0x808, RZ, 0xfc, !PT ;  /* 0x0000080802267812 */ /* 0x040fe400078efcff */
[----:B------:R-:W-:Y:S02]  /*7840*/  LOP3.LUT R47, R2, 0x3048, RZ, 0xfc, !PT ;  /* 0x00003048022f7812 */ /* 0x000fe400078efcff */
        /* <DEDUP_REMOVED lines=8> */
[----:B------:R-:W-:Y:S02]  /*78d0*/  LOP3.LUT R31, R10, 0x180, RZ, 0xc0, !PT ;  /* 0x000001800a1f7812 */ /* 0x000fe400078ec0ff */
        /* <DEDUP_REMOVED lines=14> */
[----:B------:R-:W-:Y:S02]  /*79c0*/  LOP3.LUT R78, R2, 0x3800, RZ, 0xfc, !PT ;  /* 0x00003800024e7812 */ /* 0x000fe400078efcff */
[----:B------:R-:W-:Y:S02]  /*79d0*/  LOP3.LUT R10, R26, 0x180, RZ, 0xc0, !PT ;  /* 0x000001801a0a7812 */ /* 0x000fe400078ec0ff */
        /* <DEDUP_REMOVED lines=16> */
[----:B------:R-:W-:Y:S02]  /*7ae0*/  LOP3.LUT R25, R6, 0x180, RZ, 0xc0, !PT ;  /* 0x0000018006197812 */ /* 0x000fe400078ec0ff */
        /* <DEDUP_REMOVED lines=65> */
[----:B------:R-:W-:Y:S02]  /*7f00*/  SHF.R.U32.HI R77, RZ, 0x3, R30 ;  /* 0x00000003ff4d7819 */ /* 0x000fe4000001161e */
        /* <DEDUP_REMOVED lines=8> */
[----:B------:R-:W-:Y:S02]  /*7f90*/  SHF.R.U32.HI R73, RZ, 0x3, R27 ;  /* 0x00000003ff497819 */ /* 0x000fe4000001161b */
        /* <DEDUP_REMOVED lines=78> */
[--C-:B------:R-:W-:Y:S02]  /*8480*/  LOP3.LUT R64, R46, 0x1840, R2.reuse, 0x1e, !PT ;  /* 0x000018402e407812 */ /* 0x100fe400078e1e02 */
[--C-:B------:R-:W-:Y:S02]  /*8490*/  LOP3.LUT R63, R43, 0x1808, R2.reuse, 0x1e, !PT ;  /* 0x000018082b3f7812 */ /* 0x100fe400078e1e02 */
[--C-:B------:R-:W-:Y:S02]  /*84a0*/  LOP3.LUT R62, R40, 0x1848, R2.reuse, 0x1e, !PT ;  /* 0x00001848283e7812 */ /* 0x100fe400078e1e02 */
[--C-:B------:R-:W-:Y:S02]  /*84b0*/  LOP3.LUT R61, R37, 0x2c00, R2.reuse, 0x1e, !PT ;  /* 0x00002c00253d7812 */ /* 0x100fe400078e1e02 */
[----:B------:R-:W-:-:S02]  /*84c0*/  LOP3.LUT R60, R34, 0x2c40, R2, 0x1e, !PT ;  /* 0x00002c40223c7812 */ /* 0x000fc400078e1e02 */
[--C-:B------:R-:W-:Y:S01]  /*84d0*/  LOP3.LUT R59, R33, 0x2c08, R2.reuse, 0x1e, !PT ;  /* 0x00002c08213b7812 */ /* 0x100fe200078e1e02 */
[C---:B------:R-:W-:Y:S01]  /*84e0*/  IMAD.IADD R61, R0.reuse, 0x1, R61 ;  /* 0x00000001003d7824 */ /* 0x040fe200078e023d */
[----:B------:R-:W-:Y:S01]  /*84f0*/  LOP3.LUT R58, R31, 0x2c48, R2, 0x1e, !PT ;  /* 0x00002c481f3a7812 */ /* 0x000fe200078e1e02 */
[----:B------:R-:W-:Y:S01]  /*8500*/  IMAD.IADD R60, R0, 0x1, R60 ;  /* 0x00000001003c7824 */ /* 0x000fe200078e023c */
[--C-:B------:R-:W-:Y:S01]  /*8510*/  LOP3.LUT R55, R24, 0x808, R2.reuse, 0x1e, !PT ;  /* 0x0000080818377812 */ /* 0x100fe200078e1e02 */
[C---:B------:R-:W-:Y:S01]  /*8520*/  IMAD.IADD R59, R0.reuse, 0x1, R59 ;  /* 0x00000001003b7824 */ /* 0x040fe200078e023b */
[----:B------:R-:W-:Y:S01]  /*8530*/  LOP3.LUT R68, R57, 0x440, R2, 0x1e, !PT ;  /* 0x0000044039447812 */ /* 0x000fe200078e1e02 */
[C---:B------:R-:W-:Y:S01]  /*8540*/  IMAD.IADD R58, R0.reuse, 0x1, R58 ;  /* 0x00000001003a7824 */ /* 0x040fe200078e023a */
[--C-:B------:R-:W-:Y:S01]  /*8550*/  LOP3.LUT R66, R53, 0x448, R2.reuse, 0x1e, !PT ;  /* 0x0000044835427812 */ /* 0x100fe200078e1e02 */
[----:B------:R-:W-:Y:S01]  /*8560*/  IMAD.IADD R55, R0, 0x1, R55 ;  /* 0x0000000100377824 */ /* 0x000fe200078e0237 */
[----:B------:R-:W-:-:S02]  /*8570*/  LOP3.LUT R65, R51, 0x1800, R2, 0x1e, !PT ;  /* 0x0000180033417812 */ /* 0x000fc400078e1e02 */
[--C-:B------:R-:W-:Y:S02]  /*8580*/  LOP3.LUT R50, R17, 0x1c48, R2.reuse, 0x1e, !PT ;  /* 0x00001c4811327812 */ /* 0x100fe400078e1e02 */
[--C-:B------:R-:W-:Y:S02]  /*8590*/  LOP3.LUT R46, R16, 0x3000, R2.reuse, 0x1e, !PT ;  /* 0x00003000102e7812 */ /* 0x100fe400078e1e02 */
[----:B------:R-:W-:Y:S01]  /*85a0*/  LOP3.LUT R45, R15, 0x3040, R2, 0x1e, !PT ;  /* 0x000030400f2d7812 */ /* 0x000fe200078e1e02 */
[----:B------:R-:W-:Y:S01]  /*85b0*/  IMAD.IADD R50, R0, 0x1, R50 ;  /* 0x0000000100327824 */ /* 0x000fe200078e0232 */
[----:B------:R-:W-:Y:S01]  /*85c0*/  LOP3.LUT R43, R14, 0x3008, R2, 0x1e, !PT ;  /* 0x000030080e2b7812 */ /* 0x000fe200078e1e02 */
[----:B------:R-:W-:Y:S01]  /*85d0*/  IMAD.IADD R46, R0, 0x1, R46 ;  /* 0x00000001002e7824 */ /* 0x000fe200078e022e */
[--C-:B------:R-:W-:Y:S02]  /*85e0*/  LOP3.LUT R42, R13, 0x3048, R2.reuse, 0x1e, !PT ;  /* 0x000030480d2a7812 */ /* 0x100fe400078e1e02 */
[----:B------:R-:W-:-:S02]  /*85f0*/  LOP3.LUT R40, R12, 0xc00, R2, 0x1e, !PT ;  /* 0x00000c000c287812 */ /* 0x000fc400078e1e02 */
[--C-:B------:R-:W-:Y:S02]  /*8600*/  LOP3.LUT R39, R11, 0xc40, R2.reuse, 0x1e, !PT ;  /* 0x00000c400b277812 */ /* 0x100fe400078e1e02 */
[--C-:B------:R-:W-:Y:S02]  /*8610*/  LOP3.LUT R37, R10, 0xc08, R2.reuse, 0x1e, !PT ;  /* 0x00000c080a257812 */ /* 0x100fe400078e1e02 */
[--C-:B------:R-:W-:Y:S01]  /*8620*/  LOP3.LUT R36, R9, 0xc48, R2.reuse, 0x1e, !PT ;  /* 0x00000c4809247812 */ /* 0x100fe200078e1e02 */
[----:B------:R-:W-:Y:S01]  /*8630*/  IMAD.IADD R39, R0, 0x1, R39 ;  /* 0x0000000100277824 */ /* 0x000fe200078e0227 */
[--C-:B------:R-:W-:Y:S02]  /*8640*/  LOP3.LUT R34, R8, 0x2000, R2.reuse, 0x1e, !PT ;  /* 0x0000200008227812 */ /* 0x100fe400078e1e02 */
[--C-:B------:R-:W-:Y:S02]  /*8650*/  LOP3.LUT R33, R7, 0x2040, R2.reuse, 0x1e, !PT ;  /* 0x0000204007217812 */ /* 0x100fe400078e1e02 */
[----:B------:R-:W-:-:S02]  /*8660*/  LOP3.LUT R31, R6, 0x2008, R2, 0x1e, !PT ;  /* 0x00002008061f7812 */ /* 0x000fc400078e1e02 */
[--C-:B------:R-:W-:Y:S02]  /*8670*/  LOP3.LUT R26, R5, 0x2048, R2.reuse, 0x1e, !PT ;  /* 0x00002048051a7812 */ /* 0x100fe400078e1e02 */
[--C-:B------:R-:W-:Y:S02]  /*8680*/  LOP3.LUT R24, R4, 0x3400, R2.reuse, 0x1e, !PT ;  /* 0x0000340004187812 */ /* 0x100fe400078e1e02 */
[--C-:B------:R-:W-:Y:S02]  /*8690*/  LOP3.LUT R82, R82, 0x3848, R2.reuse, 0x1e, !PT ;  /* 0x0000384852527812 */ /* 0x100fe400078e1e02 */
[--C-:B------:R-:W-:Y:S02]  /*86a0*/  LOP3.LUT R81, R81, 0x40, R2.reuse, 0x1e, !PT ;  /* 0x0000004051517812 */ /* 0x100fe400078e1e02 */
[----:B------:R-:W-:Y:S01]  /*86b0*/  LOP3.LUT R79, R79, 0x8, R2, 0x1e, !PT ;  /* 0x000000084f4f7812 */ /* 0x000fe200078e1e02 */
[----:B------:R-:W-:Y:S01]  /*86c0*/  IMAD.IADD R82, R0, 0x1, R82 ;  /* 0x0000000100527824 */ /* 0x000fe200078e0252 */
[----:B------:R-:W-:Y:S01]  /*86d0*/  LOP3.LUT R57, R28, 0x800, R2, 0x1e, !PT ;  /* 0x000008001c397812 */ /* 0x000fe200078e1e02 */
        /* <DEDUP_REMOVED lines=14> */
[----:B------:R-:W-:Y:S01]  /*87c0*/  IMAD.IADD R22, R0, 0x1, R78 ;  /* 0x0000000100167824 */ /* 0x000fe200078e024e */
[--C-:B------:R-:W-:Y:S01]  /*87d0*/  LOP3.LUT R15, R23, 0x3448, R2.reuse, 0x1e, !PT ;  /* 0x00003448170f7812 */ /* 0x100fe200078e1e02 */
[----:B------:R-:W-:Y:S01]  /*87e0*/  IMAD.SHL.U32 R21, R21, 0x2, RZ ;  /* 0x0000000215157824 */ /* 0x000fe200078e00ff */
[--C-:B------:R-:W-:Y:S01]  /*87f0*/  LOP3.LUT R14, R25, 0x1000, R2.reuse, 0x1e, !PT ;  /* 0x00001000190e7812 */ /* 0x100fe200078e1e02 */
[----:B------:R-:W-:Y:S01]  /*8800*/  IMAD.SHL.U32 R22, R22, 0x2, RZ ;  /* 0x0000000216167824 */ /* 0x000fe200078e00ff */
[--C-:B------:R-:W-:Y:S01]  /*8810*/  LOP3.LUT R13, R29, 0x1040, R2.reuse, 0x1e, !PT ;  /* 0x000010401d0d7812 */ /* 0x100fe200078e1e02 */
        /* <DEDUP_REMOVED lines=19> */
[----:B------:R-:W-:Y:S01]  /*8950*/  PRMT R85, R86, 0x7632, R85 ;  /* 0x0000763256557816 */ /* 0x000fe20000000055 */
[----:B------:R-:W-:Y:S01]  /*8960*/  IMAD.IADD R77, R0, 0x1, R6 ;  /* 0x00000001004d7824 */ /* 0x000fe200078e0206 */
[----:B------:R-:W-:Y:S01]  /*8970*/  PRMT R84, R87, 0x7610, R84 ;  /* 0x0000761057547816 */ /* 0x000fe20000000054 */
[----:B------:R-:W-:Y:S01]  /*8980*/  IMAD.SHL.U32 R80, R2, 0x2, RZ ;  /* 0x0000000202507824 */ /* 0x000fe200078e00ff */
[----:B------:R-:W-:Y:S01]  /*8990*/  PLOP3.LUT P1, PT, PT, PT, UP1, 0x80, 0x0 ;  /* 0x000000000000781c */ /* 0x000fe20003f2f018 */
[----:B------:R-:W-:-:S02]  /*89a0*/  IMAD.IADD R2, R0, 0x1, R79 ;  /* 0x0000000100027824 */ /* 0x000fc400078e024f */
[----:B------:R-:W-:Y:S01]  /*89b0*/  IMAD.SHL.U32 R7, R3, 0x2, RZ ;  /* 0x0000000203077824 */ /* 0x000fe200078e00ff */
[----:B------:R-:W-:Y:S01]  /*89c0*/  STS.U16 [R80+0x7880], R86 ;  /* 0x0078805650007388 */ /* 0x000fe20000000400 */
[--C-:B------:R-:W-:Y:S01]  /*89d0*/  IMAD.IADD R76, R0, 0x1, R5.reuse ;  /* 0x00000001004c7824 */ /* 0x100fe200078e0205 */
[----:B------:R-:W-:Y:S01]  /*89e0*/  PRMT R5, R87, 0x7632, R5 ;  /* 0x0000763257057816 */ /* 0x000fe20000000005 */
[----:B------:R-:W-:Y:S01]  /*89f0*/  IMAD.SHL.U32 R6, R2, 0x2, RZ ;  /* 0x0000000202067824 */ /* 0x000fe200078e00ff */
[C---:B------:R-:W-:Y:S01]  /*8a00*/  PRMT R3, R89.reuse, 0x7632, R3 ;  /* 0x0000763259037816 */ /* 0x040fe20000000003 */
[C---:B------:R-:W-:Y:S01]  /*8a10*/  IMAD.IADD R48, R0.reuse, 0x1, R45 ;  /* 0x0000000100307824 */ /* 0x040fe200078e022d */
[----:B------:R-:W-:Y:S01]  /*8a20*/  STS.U16 [R7+0x7880], R85 ;  /* 0x0078805507007388 */ /* 0x000fe20000000400 */
[C-C-:B------:R-:W-:Y:S01]  /*8a30*/  IMAD.IADD R83, R0.reuse, 0x1, R4.reuse ;  /* 0x0000000100537824 */ /* 0x140fe200078e0204 */
[----:B------:R-:W-:Y:S01]  /*8a40*/  PRMT R4, R89, 0x7610, R4 ;  /* 0x0000761059047816 */ /* 0x000fe20000000004 */
[----:B------:R-:W-:Y:S01]  /*8a50*/  IMAD.IADD R45, R0, 0x1, R43 ;  /* 0x00000001002d7824 */ /* 0x000fe200078e022b */
[----:B------:R-:W-:Y:S01]  /*8a60*/  PRMT R2, R88, 0x7610, R2 ;  /* 0x0000761058027816 */ /* 0x000fe20000000002 */
[C---:B------:R-:W-:Y:S01]  /*8a70*/  IMAD.IADD R47, R0.reuse, 0x1, R63 ;  /* 0x00000001002f7824 */ /* 0x040fe200078e023f */
[----:B------:R-:W-:Y:S01]  /*8a80*/  STS.U16 [R6+0x7880], R84 ;  /* 0x0078805406007388 */ /* 0x000fe20000000400 */
[----:B------:R-:W-:-:S02]  /*8a90*/  IMAD.IADD R44, R0, 0x1, R62 ;  /* 0x00000001002c7824 */ /* 0x000fc400078e023e */
[----:B------:R-:W-:Y:S01]  /*8aa0*/  IMAD.IADD R43, R0, 0x1, R42 ;  /* 0x00000001002b7824 */ /* 0x000fe200078e022a */
[----:B------:R1:W-:Y:S01]  /*8ab0*/  STS.U16 [R22+0x7880], R5 ;  /* 0x0078800516007388 */ /* 0x0003e20000000400 */
[----:B------:R-:W-:Y:S02]  /*8ac0*/  IMAD.SHL.U32 R20, R20, 0x2, RZ ;  /* 0x0000000214147824 */ /* 0x000fe400078e00ff */
[C---:B------:R-:W-:Y:S01]  /*8ad0*/  IMAD.IADD R57, R0.reuse, 0x1, R57 ;  /* 0x0000000100397824 */ /* 0x040fe200078e0239 */
[----:B------:R2:W-:Y:S01]  /*8ae0*/  STS.U16 [R21+0x7880], R4 ;  /* 0x0078800415007388 */ /* 0x0005e20000000400 */
[C---:B------:R-:W-:Y:S02]  /*8af0*/  IMAD.IADD R56, R0.reuse, 0x1, R56 ;  /* 0x0000000100387824 */ /* 0x040fe400078e0238 */
[C---:B------:R-:W-:Y:S01]  /*8b00*/  IMAD.IADD R54, R0.reuse, 0x1, R54 ;  /* 0x0000000100367824 */ /* 0x040fe200078e0236 */
[----:B------:R3:W-:Y:S01]  /*8b10*/  STS.U16 [R20+0x7880], R3 ;  /* 0x0078800314007388 */ /* 0x0007e20000000400 */
[----:B------:R-:W-:-:S02]  /*8b20*/  IMAD.IADD R53, R0, 0x1, R53 ;  /* 0x0000000100357824 */ /* 0x000fc400078e0235 */
[C---:B------:R-:W-:Y:S02]  /*8b30*/  IMAD.IADD R52, R0.reuse, 0x1, R52 ;  /* 0x0000000100347824 */ /* 0x040fe400078e0234 */
[C---:B------:R-:W-:Y:S02]  /*8b40*/  IMAD.IADD R51, R0.reuse, 0x1, R51 ;  /* 0x0000000100337824 */ /* 0x040fe400078e0233 */
[C---:B------:R-:W-:Y:S02]  /*8b50*/  IMAD.IADD R42, R0.reuse, 0x1, R40 ;  /* 0x00000001002a7824 */ /* 0x040fe400078e0228 */
[C---:B------:R-:W-:Y:S02]  /*8b60*/  IMAD.IADD R65, R0.reuse, 0x1, R37 ;  /* 0x0000000100417824 */ /* 0x040fe400078e0225 */
[C---:B------:R-:W-:Y:S02]  /*8b70*/  IMAD.IADD R64, R0.reuse, 0x1, R36 ;  /* 0x0000000100407824 */ /* 0x040fe400078e0224 */
[----:B------:R-:W-:-:S02]  /*8b80*/  IMAD.IADD R63, R0, 0x1, R34 ;  /* 0x00000001003f7824 */ /* 0x000fc400078e0222 */
[C---:B------:R-:W-:Y:S02]  /*8b90*/  IMAD.IADD R62, R0.reuse, 0x1, R33 ;  /* 0x00000001003e7824 */ /* 0x040fe400078e0221 */
[C---:B------:R-:W-:Y:S01]  /*8ba0*/  IMAD.IADD R49, R0.reuse, 0x1, R31 ;  /* 0x0000000100317824 */ /* 0x040fe200078e021f */
[C---:B-1----:R-:W-:Y:S01]  /*8bb0*/  PRMT R5, R91.reuse, 0x7610, R5 ;  /* 0x000076105b057816 */ /* 0x042fe20000000005 */
[C---:B------:R-:W-:Y:S02]  /*8bc0*/  IMAD.IADD R70, R0.reuse, 0x1, R26 ;  /* 0x0000000100467824 */ /* 0x040fe400078e021a */
[C---:B------:R-:W-:Y:S01]  /*8bd0*/  IMAD.IADD R69, R0.reuse, 0x1, R24 ;  /* 0x0000000100457824 */ /* 0x040fe200078e0218 */
[----:B--2---:R-:W-:Y:S01]  /*8be0*/  PRMT R4, R91, 0x7632, R4 ;  /* 0x000076325b047816 */ /* 0x004fe20000000004 */
[C---:B------:R-:W-:Y:S02]  /*8bf0*/  IMAD.IADD R68, R0.reuse, 0x1, R17 ;  /* 0x0000000100447824 */ /* 0x040fe400078e0211 */
[----:B------:R-:W-:Y:S01]  /*8c00*/  IMAD.IADD R67, R0, 0x1, R16 ;  /* 0x0000000100437824 */ /* 0x000fe200078e0210 */
[----:B---3--:R-:W-:Y:S01]  /*8c10*/  PRMT R3, R90, 0x7610, R3 ;  /* 0x000076105a037816 */ /* 0x008fe20000000003 */
[----:B------:R-:W-:-:S02]  /*8c20*/  IMAD.IADD R66, R0, 0x1, R15 ;  /* 0x0000000100427824 */ /* 0x000fc400078e020f */
[C---:B------:R-:W-:Y:S02]  /*8c30*/  IMAD.IADD R75, R0.reuse, 0x1, R14 ;  /* 0x00000001004b7824 */ /* 0x040fe400078e020e */
[C---:B------:R-:W-:Y:S02]  /*8c40*/  IMAD.IADD R74, R0.reuse, 0x1, R13 ;  /* 0x00000001004a7824 */ /* 0x040fe400078e020d */
[C---:B------:R-:W-:Y:S02]  /*8c50*/  IMAD.IADD R73, R0.reuse, 0x1, R12 ;  /* 0x0000000100497824 */ /* 0x040fe400078e020c */
[C---:B------:R-:W-:Y:S02]  /*8c60*/  IMAD.IADD R72, R0.reuse, 0x1, R11 ;  /* 0x0000000100487824 */ /* 0x040fe400078e020b */
[C---:B------:R-:W-:Y:S02]  /*8c70*/  IMAD.IADD R71, R0.reuse, 0x1, R10 ;  /* 0x0000000100477824 */ /* 0x040fe400078e020a */
[----:B------:R-:W-:-:S02]  /*8c80*/  IMAD.IADD R81, R0, 0x1, R9 ;  /* 0x0000000100517824 */ /* 0x000fc400078e0209 */
[----:B------:R-:W-:Y:S01]  /*8c90*/  IMAD.IADD R79, R0, 0x1, R8 ;  /* 0x00000001004f7824 */ /* 0x000fe200078e0208 */
[----:B------:R-:W-:Y:S01]  /*8ca0*/  PRMT R0, R88, 0x7632, R0 ;  /* 0x0000763258007816 */ /* 0x000fe20000000000 */
[----:B------:R-:W-:Y:S02]  /*8cb0*/  IMAD.SHL.U32 R19, R19, 0x2, RZ ;  /* 0x0000000213137824 */ /* 0x000fe400078e00ff */
        /* <DEDUP_REMOVED lines=16> */
[----:B------:R-:W-:Y:S02]  /*8dc0*/  IMAD.SHL.U32 R10, R47, 0x2, RZ ;  /* 0x000000022f0a7824 */ /* 0x000fe400078e00ff */
[----:B------:R-:W-:Y:S02]  /*8dd0*/  IMAD.SHL.U32 R13, R44, 0x2, RZ ;  /* 0x000000022c0d7824 */ /* 0x000fe400078e00ff */
[----:B------:R-:W-:Y:S01]  /*8de0*/  IMAD.SHL.U32 R12, R61, 0x2, RZ ;  /* 0x000000023d0c7824 */ /* 0x000fe200078e00ff */
[----:B-1----:R-:W-:Y:S01]  /*8df0*/  PRMT R2, R90, 0x7632, R2 ;  /* 0x000076325a027816 */ /* 0x002fe20000000002 */
[----:B------:R-:W-:Y:S02]  /*8e00*/  IMAD.SHL.U32 R17, R60, 0x2, RZ ;  /* 0x000000023c117824 */ /* 0x000fe400078e00ff */
[----:B------:R-:W-:Y:S01]  /*8e10*/  IMAD.SHL.U32 R31, R59, 0x2, RZ ;  /* 0x000000023b1f7824 */ /* 0x000fe200078e00ff */
[----:B--2---:R-:W-:Y:S01]  /*8e20*/  PRMT R0, R92, 0x7610, R0 ;  /* 0x000076105c007816 */ /* 0x004fe20000000000 */
[----:B------:R1:W-:Y:S01]  /*8e30*/  STS.U16 [R25+0x7880], R2 ;  /* 0x0078800219007388 */ /* 0x0003e20000000400 */
[----:B------:R-:W-:Y:S01]  /*8e40*/  IMAD.SHL.U32 R16, R58, 0x2, RZ ;  /* 0x000000023a107824 */ /* 0x000fe200078e00ff */
[----:B---3--:R-:W-:-:S02]  /*8e50*/  PRMT R5, R92, 0x7632, R5 ;  /* 0x000076325c057816 */ /* 0x008fc40000000005 */
[----:B------:R2:W-:Y:S01]  /*8e60*/  STS.U16 [R23+0x7880], R0 ;  /* 0x0078800017007388 */ /* 0x0005e20000000400 */
[----:B------:R-:W-:Y:S01]  /*8e70*/  IMAD.SHL.U32 R24, R57, 0x2, RZ ;  /* 0x0000000239187824 */ /* 0x000fe200078e00ff */
[----:B----4-:R-:W-:Y:S02]  /*8e80*/  PRMT R4, R94, 0x7610, R4 ;  /* 0x000076105e047816 */ /* 0x010fe40000000004 */
[----:B------:R3:W-:Y:S01]  /*8e90*/  STS.U16 [R8+0x7880], R5 ;  /* 0x0078800508007388 */ /* 0x0007e20000000400 */
[----:B------:R-:W-:Y:S01]  /*8ea0*/  IMAD.SHL.U32 R26, R56, 0x2, RZ ;  /* 0x00000002381a7824 */ /* 0x000fe200078e00ff */
[----:B------:R-:W-:Y:S02]  /*8eb0*/  PRMT R3, R94, 0x7632, R3 ;  /* 0x000076325e037816 */ /* 0x000fe40000000003 */
        /* <DEDUP_REMOVED lines=8> */
[C---:B-1----:R-:W-:Y:S01]  /*8f40*/  PRMT R2, R93.reuse, 0x7610, R2 ;  /* 0x000076105d027816 */ /* 0x042fe20000000002 */
        /* <DEDUP_REMOVED lines=23> */
[C---:B--2---:R-:W-:Y:S01]  /*90c0*/  PRMT R0, R97.reuse, 0x7610, R0 ;  /* 0x0000761061007816 */ /* 0x044fe20000000000 */
[----:B------:R1:W-:Y:S01]  /*90d0*/  STS.U16 [R17+0x7880], R2 ;  /* 0x0078800211007388 */ /* 0x0003e20000000400 */
[----:B------:R-:W-:Y:S01]  /*90e0*/  IMAD.SHL.U32 R50, R68, 0x2, RZ ;  /* 0x0000000244327824 */ /* 0x000fe200078e00ff */
[----:B---3--:R-:W-:-:S02]  /*90f0*/  PRMT R5, R97, 0x7632, R5 ;  /* 0x0000763261057816 */ /* 0x008fc40000000005 */
[----:B------:R2:W-:Y:S01]  /*9100*/  STS.U16 [R31+0x7880], R0 ;  /* 0x007880001f007388 */ /* 0x0005e20000000400 */
[----:B------:R-:W-:Y:S01]  /*9110*/  IMAD.SHL.U32 R54, R67, 0x2, RZ ;  /* 0x0000000243367824 */ /* 0x000fe200078e00ff */
[C---:B----4-:R-:W-:Y:S02]  /*9120*/  PRMT R4, R99.reuse, 0x7610, R4 ;  /* 0x0000761063047816 */ /* 0x050fe40000000004 */
        /* <DEDUP_REMOVED lines=25> */
[----:B------:R-:W-:-:S03]  /*92c0*/  IMAD.SHL.U32 R60, R82, 0x2, RZ ;  /* 0x00000002523c7824 */ /* 0x000fc600078e00ff */
        /* <DEDUP_REMOVED lines=8> */
[----:B------:R-:W-:-:S03]  /*9350*/  PRMT R3, R104, 0x7632, R3 ;  /* 0x0000763268037816 */ /* 0x000fc60000000003 */
        /* <DEDUP_REMOVED lines=38> */
[----:B------:R-:W-:Y:S01]  /*95c0*/  STS.U16 [R53+0x7880], R5 ;  /* 0x0078800535007388 */ /* 0x000fe20000000400 */
[----:B------:R-:W-:-:S03]  /*95d0*/  PRMT R3, R173, 0x7632, R3 ;  /* 0x00007632ad037816 */ /* 0x000fc60000000003 */
[----:B------:R3:W-:Y:S04]  /*95e0*/  STS.U16 [R57+0x7880], R4 ;  /* 0x0078800439007388 */ /* 0x0007e80000000400 */
[----:B------:R4:W-:Y:S01]  /*95f0*/  STS.U16 [R62+0x7880], R3 ;  /* 0x007880033e007388 */ /* 0x0009e20000000400 */
[C---:B-1----:R-:W-:Y:S02]  /*9600*/  PRMT R2, R110.reuse, 0x7610, R2 ;  /* 0x000076106e027816 */ /* 0x042fe40000000002 */
[----:B--2---:R-:W-:-:S03]  /*9610*/  PRMT R0, R110, 0x7632, R0 ;  /* 0x000076326e007816 */ /* 0x004fc60000000000 */
[----:B------:R1:W-:Y:S04]  /*9620*/  STS.U16 [R63+0x7880], R2 ;  /* 0x007880023f007388 */ /* 0x0003e80000000400 */
[----:B------:R2:W-:Y:S01]  /*9630*/  STS.U16 [R64+0x7880], R0 ;  /* 0x0078800040007388 */ /* 0x0005e20000000400 */
[C---:B---3--:R-:W-:Y:S02]  /*9640*/  PRMT R4, R175.reuse, 0x7632, R4 ;  /* 0x00007632af047816 */ /* 0x048fe40000000004 */
[----:B----4-:R-:W-:-:S05]  /*9650*/  PRMT R3, R175, 0x7610, R3 ;  /* 0x00007610af037816 */ /* 0x010fca0000000003 */
[----:B------:R3:W-:Y:S04]  /*9660*/  STS.U16 [R61+0x7880], R3 ;  /* 0x007880033d007388 */ /* 0x0007e80000000400 */
[----:B------:R4:W-:Y:S01]  /*9670*/  STS.U16 [R60+0x7880], R4 ;  /* 0x007880043c007388 */ /* 0x0009e20000000400 */
[----:B-1----:R-:W-:Y:S02]  /*9680*/  F2FP.BF16.PACK_AB R2, R115, R114 ;  /* 0x000000727302723e */ /* 0x002fe400000010ff */
[----:B--2---:R-:W-:-:S05]  /*9690*/  F2FP.BF16.PACK_AB R0, R113, R112 ;  /* 0x000000707100723e */ /* 0x004fca00000010ff */
[----:B------:R1:W-:Y:S01]  /*96a0*/  STS.U16 [R80+0x80], R0 ;  /* 0x0000800050007388 */ /* 0x0003e20000000400 */
[----:B---3--:R-:W-:Y:S02]  /*96b0*/  PRMT R3, R0, 0x7632, R3 ;  /* 0x0000763200037816 */ /* 0x008fe40000000003 */
[----:B----4-:R-:W-:-:S03]  /*96c0*/  PRMT R4, R2, 0x7632, R4 ;  /* 0x0000763202047816 */ /* 0x010fc60000000004 */
[----:B------:R2:W-:Y:S04]  /*96d0*/  STS.U16 [R7+0x80], R3 ;  /* 0x0000800307007388 */ /* 0x0005e80000000400 */
[----:B------:R3:W-:Y:S04]  /*96e0*/  STS.U16 [R6+0x80], R2 ;  /* 0x0000800206007388 */ /* 0x0007e80000000400 */
[----:B------:R4:W-:Y:S01]  /*96f0*/  STS.U16 [R22+0x80], R4 ;  /* 0x0000800416007388 */ /* 0x0009e20000000400 */
[----:B-1----:R-:W-:-:S04]  /*9700*/  F2FP.BF16.PACK_AB R0, R117, R116 ;  /* 0x000000747500723e */ /* 0x002fc800000010ff */
[C---:B------:R-:W-:Y:S02]  /*9710*/  PRMT R5, R0.reuse, 0x7610, R5 ;  /* 0x0000761000057816 */ /* 0x040fe40000000005 */
[----:B------:R-:W-:-:S03]  /*9720*/  PRMT R0, R0, 0x7632, R0 ;  /* 0x0000763200007816 */ /* 0x000fc60000000000 */
[----:B------:R1:W-:Y:S01]  /*9730*/  STS.U16 [R21+0x80], R5 ;  /* 0x0000800515007388 */ /* 0x0003e20000000400 */
[----:B--2---:R-:W-:-:S03]  /*9740*/  F2FP.BF16.PACK_AB R3, R119, R118 ;  /* 0x000000767703723e */ /* 0x004fc600000010ff */
[----:B------:R2:W-:Y:S01]  /*9750*/  STS.U16 [R20+0x80], R0 ;  /* 0x0000800014007388 */ /* 0x0005e20000000400 */
[----:B---3--:R-:W-:-:S03]  /*9760*/  F2FP.BF16.PACK_AB R2, R121, R120 ;  /* 0x000000787902723e */ /* 0x008fc600000010ff */
[----:B------:R3:W-:Y:S01]  /*9770*/  STS.U16 [R19+0x80], R3 ;  /* 0x0000800313007388 */ /* 0x0007e20000000400 */
[C---:B----4-:R-:W-:Y:S02]  /*9780*/  PRMT R4, R2.reuse, 0x7610, R4 ;  /* 0x0000761002047816 */ /* 0x050fe40000000004 */
[----:B------:R-:W-:Y:S02]  /*9790*/  PRMT R2, R2, 0x7632, R2 ;  /* 0x0000763202027816 */ /* 0x000fe40000000002 */
[----:B-1----:R-:W-:Y:S02]  /*97a0*/  PRMT R5, R3, 0x7632, R5 ;  /* 0x0000763203057816 */ /* 0x002fe40000000005 */
[----:B--2---:R-:W-:-:S03]  /*97b0*/  F2FP.BF16.PACK_AB R0, R123, R122 ;  /* 0x0000007a7b00723e */ /* 0x004fc600000010ff */
[----:B------:R-:W-:Y:S01]  /*97c0*/  STS.U16 [R18+0x80], R5 ;  /* 0x0000800512007388 */ /* 0x000fe20000000400 */
[----:B---3--:R-:W-:-:S03]  /*97d0*/  F2FP.BF16.PACK_AB R3, R133, R132 ;  /* 0x000000848503723e */ /* 0x008fc600000010ff */
[----:B------:R1:W-:Y:S04]  /*97e0*/  STS.U16 [R29+0x80], R4 ;  /* 0x000080041d007388 */ /* 0x0003e80000000400 */
[----:B------:R2:W-:Y:S01]  /*97f0*/  STS.U16 [R28+0x80], R2 ;  /* 0x000080021c007388 */ /* 0x0005e20000000400 */
[C---:B-1----:R-:W-:Y:S02]  /*9800*/  PRMT R4, R0.reuse, 0x7610, R4 ;  /* 0x0000761000047816 */ /* 0x042fe40000000004 */
[----:B------:R-:W-:Y:S02]  /*9810*/  PRMT R0, R0, 0x7632, R0 ;  /* 0x0000763200007816 */ /* 0x000fe40000000000 */
[----:B--2---:R-:W-:Y:S01]  /*9820*/  F2FP.BF16.PACK_AB R2, R135, R134 ;  /* 0x000000868702723e */ /* 0x004fe200000010ff */
[----:B------:R1:W-:Y:S04]  /*9830*/  STS.U16 [R27+0x80], R4 ;  /* 0x000080041b007388 */ /* 0x0003e80000000400 */
[----:B------:R2:W-:Y:S04]  /*9840*/  STS.U16 [R25+0x80], R0 ;  /* 0x0000800019007388 */ /* 0x0005e80000000400 */
[----:B------:R3:W-:Y:S01]  /*9850*/  STS.U16 [R23+0x80], R3 ;  /* 0x0000800317007388 */ /* 0x0007e20000000400 */
[----:B-1----:R-:W-:-:S02]  /*9860*/  PRMT R4, R3, 0x7632, R4 ;  /* 0x0000763203047816 */ /* 0x002fc40000000004 */
[----:B--2---:R-:W-:-:S03]  /*9870*/  F2FP.BF16.PACK_AB R0, R129, R128 ;  /* 0x000000808100723e */ /* 0x004fc600000010ff */
[----:B------:R1:W-:Y:S01]  /*9880*/  STS.U16 [R8+0x80], R4 ;  /* 0x0000800408007388 */ /* 0x0003e20000000400 */
[----:B------:R-:W-:-:S03]  /*9890*/  PRMT R5, R0, 0x7610, R5 ;  /* 0x0000761000057816 */ /* 0x000fc60000000005 */
[----:B------:R2:W-:Y:S01]  /*98a0*/  STS.U16 [R9+0x80], R2 ;  /* 0x0000800209007388 */ /* 0x0005e20000000400 */
[----:B---3--:R-:W-:Y:S02]  /*98b0*/  F2FP.BF16.PACK_AB R3, R131, R130 ;  /* 0x000000828303723e */ /* 0x008fe400000010ff */
[----:B------:R-:W-:Y:S02]  /*98c0*/  PRMT R0, R0, 0x7632, R0 ;  /* 0x0000763200007816 */ /* 0x000fe40000000000 */
[----:B-1----:R-:W-:Y:S02]  /*98d0*/  PRMT R4, R2, 0x7632, R4 ;  /* 0x0000763202047816 */ /* 0x002fe40000000004 */
[----:B--2---:R-:W-:-:S03]  /*98e0*/  F2FP.BF16.PACK_AB R2, R125, R124 ;  /* 0x0000007c7d02723e */ /* 0x004fc600000010ff */
[----:B------:R1:W-:Y:S04]  /*98f0*/  STS.U16 [R11+0x80], R4 ;  /* 0x000080040b007388 */ /* 0x0003e80000000400 */
[----:B------:R2:W-:Y:S04]  /*9900*/  STS.U16 [R15+0x80], R5 ;  /* 0x000080050f007388 */ /* 0x0005e80000000400 */
[----:B------:R3:W-:Y:S04]  /*9910*/  STS.U16 [R14+0x80], R0 ;  /* 0x000080000e007388 */ /* 0x0007e80000000400 */
[----:B------:R4:W-:Y:S01]  /*9920*/  STS.U16 [R10+0x80], R3 ;  /* 0x000080030a007388 */ /* 0x0009e20000000400 */
[----:B-1----:R-:W-:-:S02]  /*9930*/  PRMT R4, R2, 0x7610, R4 ;  /* 0x0000761002047816 */ /* 0x002fc40000000004 */
[----:B------:R-:W-:Y:S02]  /*9940*/  PRMT R2, R2, 0x7632, R2 ;  /* 0x0000763202027816 */ /* 0x000fe40000000002 */
[----:B--2---:R-:W-:Y:S02]  /*9950*/  PRMT R5, R3, 0x7632, R5 ;  /* 0x0000763203057816 */ /* 0x004fe40000000005 */
[----:B---3--:R-:W-:-:S03]  /*9960*/  F2FP.BF16.PACK_AB R0, R127, R126 ;  /* 0x0000007e7f00723e */ /* 0x008fc600000010ff */
[----:B------:R-:W-:Y:S01]  /*9970*/  STS.U16 [R13+0x80], R5 ;  /* 0x000080050d007388 */ /* 0x000fe20000000400 */
[----:B----4-:R-:W-:-:S03]  /*9980*/  F2FP.BF16.PACK_AB R3, R137, R136 ;  /* 0x000000888903723e */ /* 0x010fc600000010ff */
        /* <DEDUP_REMOVED lines=52> */
[----:B------:R1:W-:Y:S01]  /*9cd0*/  STS.U16 [R46+0x80], R5 ;  /* 0x000080052e007388 */ /* 0x0003e20000000400 */
[----:B----4-:R-:W-:-:S03]  /*9ce0*/  F2FP.BF16.PACK_AB R3, R161, R160 ;  /* 0x000000a0a103723e */ /* 0x010fc600000010ff */
[----:B------:R2:W-:Y:S04]  /*9cf0*/  STS.U16 [R45+0x80], R4 ;  /* 0x000080042d007388 */ /* 0x0005e80000000400 */
[----:B------:R3:W-:Y:S01]  /*9d00*/  STS.U16 [R50+0x80], R2 ;  /* 0x0000800232007388 */ /* 0x0007e20000000400 */
[----:B-1----:R-:W-:Y:S01]  /*9d10*/  IMAD.U32 R5, RZ, RZ, UR5 ;  /* 0x00000005ff057e24 */ /* 0x002fe2000f8e00ff */
[C---:B--2---:R-:W-:Y:S02]  /*9d20*/  PRMT R4, R0.reuse, 0x7610, R4 ;  /* 0x0000761000047816 */ /* 0x044fe40000000004 */
[----:B------:R-:W-:Y:S02]  /*9d30*/  PRMT R0, R0, 0x7632, R0 ;  /* 0x0000763200007816 */ /* 0x000fe40000000000 */
[----:B---3--:R-:W-:Y:S01]  /*9d40*/  F2FP.BF16.PACK_AB R2, R163, R162 ;  /* 0x000000a2a302723e */ /* 0x008fe200000010ff */
[----:B------:R1:W-:Y:S04]  /*9d50*/  STS.U16 [R54+0x80], R4 ;  /* 0x0000800436007388 */ /* 0x0003e80000000400 */
[----:B------:R2:W-:Y:S04]  /*9d60*/  STS.U16 [R56+0x80], R0 ;  /* 0x0000800038007388 */ /* 0x0005e80000000400 */
[----:B------:R3:W-:Y:S01]  /*9d70*/  STS.U16 [R51+0x80], R3 ;  /* 0x0000800333007388 */ /* 0x0007e20000000400 */
[----:B-1----:R-:W-:-:S02]  /*9d80*/  PRMT R4, R3, 0x7632, R4 ;  /* 0x0000763203047816 */ /* 0x002fc40000000004 */
[----:B--2---:R-:W-:-:S03]  /*9d90*/  F2FP.BF16.PACK_AB R0, R165, R164 ;  /* 0x000000a4a500723e */ /* 0x004fc600000010ff */
[----:B------:R1:W-:Y:S01]  /*9da0*/  STS.U16 [R52+0x80], R4 ;  /* 0x0000800434007388 */ /* 0x0003e20000000400 */
[----:B---3--:R-:W-:-:S03]  /*9db0*/  F2FP.BF16.PACK_AB R3, R167, R166 ;  /* 0x000000a6a703723e */ /* 0x008fc600000010ff */
[----:B------:R2:W-:Y:S01]  /*9dc0*/  STS.U16 [R55+0x80], R2 ;  /* 0x0000800237007388 */ /* 0x0005e20000000400 */
[----:B-1----:R-:W-:Y:S02]  /*9dd0*/  PRMT R4, R2, 0x7632, R4 ;  /* 0x0000763202047816 */ /* 0x002fe40000000004 */
[----:B--2---:R-:W-:-:S03]  /*9de0*/  PRMT R2, R0, 0x7610, R2 ;  /* 0x0000761000027816 */ /* 0x004fc60000000002 */
[----:B------:R-:W-:Y:S01]  /*9df0*/  STS.U16 [R58+0x80], R4 ;  /* 0x000080043a007388 */ /* 0x000fe20000000400 */
[----:B------:R-:W-:-:S03]  /*9e00*/  PRMT R0, R0, 0x7632, R0 ;  /* 0x0000763200007816 */ /* 0x000fc60000000000 */
[----:B------:R1:W-:Y:S04]  /*9e10*/  STS.U16 [R59+0x80], R2 ;  /* 0x000080023b007388 */ /* 0x0003e80000000400 */
[----:B------:R2:W-:Y:S04]  /*9e20*/  STS.U16 [R53+0x80], R0 ;  /* 0x0000800035007388 */ /* 0x0005e80000000400 */
[----:B------:R3:W-:Y:S01]  /*9e30*/  STS.U16 [R57+0x80], R3 ;  /* 0x0000800339007388 */ /* 0x0007e20000000400 */
[----:B-1----:R-:W-:Y:S02]  /*9e40*/  F2FP.BF16.PACK_AB R2, R169, R168 ;  /* 0x000000a8a902723e */ /* 0x002fe400000010ff */
[----:B--2---:R-:W-:-:S02]  /*9e50*/  F2FP.BF16.PACK_AB R0, R171, R170 ;  /* 0x000000aaab00723e */ /* 0x004fc400000010ff */
[----:B------:R-:W-:Y:S02]  /*9e60*/  PRMT R4, R2, 0x7610, R4 ;  /* 0x0000761002047816 */ /* 0x000fe40000000004 */
[----:B---3--:R-:W-:-:S05]  /*9e70*/  PRMT R3, R3, 0x7632, R3 ;  /* 0x0000763203037816 */ /* 0x008fca0000000003 */
[----:B------:R1:W-:Y:S04]  /*9e80*/  STS.U16 [R62+0x80], R3 ;  /* 0x000080033e007388 */ /* 0x0003e80000000400 */
[----:B------:R2:W-:Y:S01]  /*9e90*/  STS.U16 [R63+0x80], R4 ;  /* 0x000080043f007388 */ /* 0x0005e20000000400 */
[----:B-1----:R-:W-:Y:S02]  /*9ea0*/  PRMT R3, R2, 0x7632, R3 ;  /* 0x0000763202037816 */ /* 0x002fe40000000003 */
[C---:B------:R-:W-:Y:S02]  /*9eb0*/  PRMT R2, R0.reuse, 0x7610, R2 ;  /* 0x0000761000027816 */ /* 0x040fe40000000002 */
[----:B------:R-:W-:Y:S01]  /*9ec0*/  PRMT R0, R0, 0x7632, R0 ;  /* 0x0000763200007816 */ /* 0x000fe20000000000 */
[----:B------:R-:W-:Y:S01]  /*9ed0*/  STS.U16 [R64+0x80], R3 ;  /* 0x0000800340007388 */ /* 0x000fe20000000400 */
[----:B--2---:R-:W-:Y:S01]  /*9ee0*/  IMAD.U32 R4, RZ, RZ, UR4 ;  /* 0x00000004ff047e24 */ /* 0x004fe2000f8e00ff */
[----:B------:R-:W-:-:S02]  /*9ef0*/  ULDC.64 UR4, c[0x0][0x360] ;  /* 0x0000d80000047ab9 */ /* 0x000fc40000000a00 */
[----:B------:R-:W-:Y:S04]  /*9f00*/  STS.U16 [R61+0x80], R2 ;  /* 0x000080023d007388 */ /* 0x000fe80000000400 */
[----:B------:R1:W-:Y:S04]  /*9f10*/  STS.U16 [R60+0x80], R0 ;  /* 0x000080003c007388 */ /* 0x0003e80000000400 */
[----:B------:R-:W-:Y:S01]  /*9f20*/  BAR.SYNC.DEFER_BLOCKING 0x1, 0x100 ;  /* 0x0044000000007b1d */ /* 0x000fe20000010000 */
[----:B------:R-:W-:-:S04]  /*9f30*/  UISETP.NE.U32.AND UP0, UPT, URZ, UR4, UPT ;  /* 0x000000043f00728c */ /* 0x000fc8000bf05070 */
[----:B------:R-:W-:Y:S01]  /*9f40*/  UISETP.NE.AND.EX UP0, UPT, URZ, UR5, UPT, UP0 ;  /* 0x000000053f00728c */ /* 0x000fe2000bf05300 */
[----:B-1----:R-:W2:Y:S02]  /*9f50*/  @P1 LDG.E R0, [R4.64] ;  /* 0x0000000e04001981 */ /* 0x002ea4000c1e1900 */
[----:B------:R-:W-:-:S03]  /*9f60*/  ULDC.64 UR4, c[0x0][0x360] ;  /* 0x0000d80000047ab9 */ /* 0x000fc60000000a00 */
[----:B------:R-:W-:-:S05]  /*9f70*/  PLOP3.LUT P0, PT, PT, PT, UP0, 0x80, 0x0 ;  /* 0x000000000000781c */ /* 0x000fca0003f0f008 */
[----:B------:R-:W-:Y:S01]  /*9f80*/  @UP0 UIMAD.WIDE UR4, UR10, UR6, UR4 ;  /* 0x000000060a0402a5 */ /* 0x000fe2000f8e0204 */
[----:B------:R-:W-:-:S05]  /*9f90*/  IMAD.MOV.U32 R6, RZ, RZ, c[0x0][0x2f0] ;  /* 0x0000bc00ff067624 */ /* 0x000fca00078e00ff */
[----:B------:R-:W-:Y:S02]  /*9fa0*/  IMAD.U32 R2, RZ, RZ, UR4 ;  /* 0x00000004ff027e24 */ /* 0x000fe4000f8e00ff */
        /* <DEDUP_REMOVED lines=13> */
.L_x_965:
[-C--:B-1----:R-:W-:Y:S01]  /*a080*/  LEA.HI R2, R176, R248.reuse, RZ, 0x3 ;  /* 0x000000f8b0027211 */ /* 0x082fe200078f18ff */
[----:B------:R-:W1:Y:S01]  /*a090*/  S2R R55, SR_CTAID.Y ;  /* 0x0000000000377919 */ /* 0x000e620000002600 */
[----:B------:R-:W-:Y:S01]  /*a0a0*/  ISETP.GT.AND P2, PT, R248, 0x27f, PT ;  /* 0x0000027ff800780c */ /* 0x000fe20003f44270 */
[----:B------:R-:W-:Y:S01]  /*a0b0*/  CS2R R18, SRZ ;  /* 0x0000000000127805 */ /* 0x000fe2000001ff00 */
[----:B------:R-:W-:Y:S01]  /*a0c0*/  LOP3.LUT R0, R2, 0x1ffffff8, RZ, 0xc0, !PT ;  /* 0x1ffffff802007812 */ /* 0x000fe200078ec0ff */
[----:B------:R-:W2:Y:S01]  /*a0d0*/  S2R R7, SR_CTAID.X ;  /* 0x0000000000077919 */ /* 0x000ea20000002500 */
[----:B------:R-:W-:Y:S01]  /*a0e0*/  SHF.R.S32.HI R14, RZ, 0x3, R2 ;  /* 0x00000003ff0e7819 */ /* 0x000fe20000011402 */
[----:B------:R-:W-:Y:S01]  /*a0f0*/  CS2R R16, SRZ ;  /* 0x0000000000107805 */ /* 0x000fe2000001ff00 */
        /* <DEDUP_REMOVED lines=10> */
[----:B------:R-:W-:Y:S01]  /*a1a0*/  LEA.HI R2, R176, R248, RZ, 0x6 ;  /* 0x000000f8b0027211 */ /* 0x000fe200078f30ff */
[----:B------:R-:W-:Y:S01]  /*a1b0*/  CS2R R30, SRZ ;  /* 0x00000000001e7805 */ /* 0x000fe2000001ff00 */
[----:B------:R-:W-:Y:S01]  /*a1c0*/  LOP3.LUT R3, R0, 0x38, R12, 0xf8, !PT ;  /* 0x0000003800037812 */ /* 0x000fe200078ef80c */
[----:B------:R-:W-:Y:S01]  /*a1d0*/  CS2R R28, SRZ ;  /* 0x00000000001c7805 */ /* 0x000fe2000001ff00 */
[----:B------:R-:W-:Y:S01]  /*a1e0*/  SHF.R.U32.HI R0, RZ, 0x3, R0 ;  /* 0x00000003ff007819 */ /* 0x000fe20000011600 */
[----:B------:R-:W-:Y:S01]  /*a1f0*/  IMAD.SHL.U32 R2, R2, 0x8, RZ ;  /* 0x0000000802027824 */ /* 0x000fe200078e00ff */
        /* <DEDUP_REMOVED lines=32> */
[----:B--2--5:R-:W-:Y:S01]  /*a400*/  IMAD R6, R7, -0x50, R6 ;  /* 0xffffffb007067824 */ /* 0x024fe200078e0206 */
[----:B------:R-:W-:Y:S01]  /*a410*/  USHF.R.S32.HI UR6, URZ, 0x1f, UR10 ;  /* 0x0000001f3f067899 */ /* 0x000fe2000801140a */
[--C-:B------:R-:W-:Y:S01]  /*a420*/  SHF.R.S32.HI R13, RZ, 0x1f, R12.reuse ;  /* 0x0000001fff0d7819 */ /* 0x100fe2000001140c */
[----:B------:R-:W1:Y:S01]  /*a430*/  @!P2 LDS.128 R16, [R0+0x7880] ;  /* 0x007880000010a984 */ /* 0x000e620000000c00 */
[----:B------:R-:W-:Y:S01]  /*a440*/  USEL UR10, UR10, URZ, !UP1 ;  /* 0x0000003f0a0a7287 */ /* 0x000fe2000c800000 */
[----:B------:R-:W-:Y:S01]  /*a450*/  IMNMX R53, R6, 0x50, PT ;  /* 0x0000005006357817 */ /* 0x000fe20003800200 */
[----:B------:R-:W-:Y:S01]  /*a460*/  USEL UR6, UR6, URZ, !UP1 ;  /* 0x0000003f06067287 */ /* 0x000fe2000c800000 */
[----:B------:R-:W2:Y:S01]  /*a470*/  @!P2 LDS.128 R20, [R0+0xa080] ;  /* 0x00a080000014a984 */ /* 0x000ea20000000c00 */
[----:B------:R-:W-:Y:S01]  /*a480*/  IMAD.WIDE.U32 R2, R55, c[0x0][0x338], R12 ;  /* 0x0000ce0037027a25 */ /* 0x000fe200078e000c */
[----:B------:R-:W-:Y:S01]  /*a490*/  ULDC.64 UR4, c[0x0][0x340] ;  /* 0x0000d00000047ab9 */ /* 0x000fe20000000a00 */
[----:B------:R-:W-:Y:S01]  /*a4a0*/  ISETP.GE.AND P5, PT, R14, R53, PT ;  /* 0x000000350e00720c */ /* 0x000fe20003fa6270 */
[----:B------:R-:W3:Y:S01]  /*a4b0*/  @!P2 LDS.128 R24, [R0+0xc880] ;  /* 0x00c880000018a984 */ /* 0x000ee20000000c00 */
[----:B------:R-:W-:Y:S01]  /*a4c0*/  UIMAD UR4, UR6, UR4, URZ ;  /* 0x00000004060472a4 */ /* 0x000fe2000f8e023f */
[----:B------:R-:W-:Y:S01]  /*a4d0*/  IMAD.U32 R54, RZ, RZ, UR10 ;  /* 0x0000000aff367e24 */ /* 0x000fe2000f8e00ff */
[----:B------:R-:W-:Y:S01]  /*a4e0*/  BSSY B0, `(.L_x_966) ;  /* 0x0000029000007945 */ /* 0x000fe20003800000 */
[----:B------:R-:W4:Y:S01]  /*a4f0*/  @!P1 LDS.128 R28, [R0+0x8880] ;  /* 0x00888000001c9984 */ /* 0x000f220000000c00 */
[----:B------:R-:W-:Y:S01]  /*a500*/  UIMAD UR4, UR10, UR5, UR4 ;  /* 0x000000050a0472a4 */ /* 0x000fe2000f8e0204 */
[----:B------:R-:W-:-:S02]  /*a510*/  IADD3 R15, R12, 0x40, RZ ;  /* 0x000000400c0f7810 */ /* 0x000fc40007ffe0ff */
[----:B------:R-:W1:Y:S01]  /*a520*/  @!P1 LDS.128 R32, [R0+0xb080] ;  /* 0x00b0800000209984 */ /* 0x000e620000000c00 */
[----:B------:R-:W-:-:S03]  /*a530*/  IADD3 R52, R12, 0x80, RZ ;  /* 0x000000800c347810 */ /* 0x000fc60007ffe0ff */
        /* <DEDUP_REMOVED lines=12> */
[----:B------:R2:W1:Y:S01]  /*a600*/  @!P0 LDS.128 R88, [R0+0x7080] ;  /* 0x0070800000588984 */ /* 0x0004620000000c00 */
[----:B------:R-:W-:-:S04]  /*a610*/  IADD3 R4, P0, R14, UR8, RZ ;  /* 0x000000080e047c10 */ /* 0x000fc8000ff1e0ff */
[----:B------:R-:W-:Y:S01]  /*a620*/  LEA.HI.X.SX32 R5, R14, UR9, 0x1, P0 ;  /* 0x000000090e057c11 */ /* 0x000fe200080f0eff */
[----:B--2---:R-:W-:-:S04]  /*a630*/  IMAD R0, R92, c[0x0][0x338], RZ ;  /* 0x0000ce005c007a24 */ /* 0x004fc800078e02ff */
[----:B------:R-:W-:-:S04]  /*a640*/  IMAD R0, R55, c[0x0][0x33c], R0 ;  /* 0x0000cf0037007a24 */ /* 0x000fc800078e0200 */
[----:B------:R-:W-:-:S04]  /*a650*/  IMAD.IADD R3, R3, 0x1, R0 ;  /* 0x0000000103037824 */ /* 0x000fc800078e0200 */
[----:B------:R-:W-:-:S04]  /*a660*/  IMAD.WIDE.U32 R10, R54, c[0x0][0x340], R2 ;  /* 0x0000d000360a7a25 */ /* 0x000fc800078e0002 */
[----:B------:R-:W-:Y:S01]  /*a670*/  IMAD.WIDE R2, R7, 0x50, R4 ;  /* 0x0000005007027825 */ /* 0x000fe200078e0204 */
[----:B------:R-:W-:Y:S01]  /*a680*/  IADD3 R7, R11, UR4, RZ ;  /* 0x000000040b077c10 */ /* 0x000fe2000fffe0ff */
[----:B------:R-:W-:Y:S05]  /*a690*/  @P5 BRA `(.L_x_967) ;  /* 0x000000d000005947 */ /* 0x000fea0003800000 */
[----:B-1-34-:R-:W-:Y:S01]  /*a6a0*/  IMAD R0, R3, c[0x0][0x330], RZ ;  /* 0x0000cc0003007a24 */ /* 0x01afe200078e02ff */
        /* <DEDUP_REMOVED lines=12> */
.L_x_967:
[----:B-1-34-:R-:W-:Y:S05]  /*a770*/  BSYNC B0 ;  /* 0x0000000000007941 */ /* 0x01afea0003800000 */
.L_x_966:
        /* <DEDUP_REMOVED lines=20> */
.L_x_969:
[----:B------:R-:W-:Y:S05]  /*a8c0*/  BSYNC B0 ;  /* 0x0000000000007941 */ /* 0x000fea0003800000 */
.L_x_968:
        /* <DEDUP_REMOVED lines=19> */
.L_x_971:
[----:B------:R-:W-:Y:S05]  /*aa00*/  BSYNC B0 ;  /* 0x0000000000007941 */ /* 0x000fea0003800000 */
.L_x_970:
        /* <DEDUP_REMOVED lines=24> */
.L_x_973:
[----:B------:R-:W-:Y:S05]  /*ab90*/  BSYNC B0 ;  /* 0x0000000000007941 */ /* 0x000fea0003800000 */
.L_x_972:
[----:B------:R-:W-:Y:S01]  /*aba0*/  BSSY B0, `(.L_x_974) ;  /* 0x0000012000007945 */ /* 0x000fe20003800000 */
[----:B------:R-:W-:Y:S05]  /*abb0*/  @P4 BRA `(.L_x_975) ;  /* 0x0000010000004947 */ /* 0x000fea0003800000 */
[----:B------:R-:W-:Y:S02]  /*abc0*/  IADD3 R0, P0, R2, 0x20, RZ ;  /* 0x0000002002007810 */ /* 0x000fe40007f1e0ff */
[----:B-1----:R-:W-:-:S02]  /*abd0*/  MOV R5, R7 ;  /* 0x0000000700057202 */ /* 0x002fc40000000f00 */
        /* <DEDUP_REMOVED lines=14> */
.L_x_975:
[----:B------:R-:W-:Y:S05]  /*acc0*/  BSYNC B0 ;  /* 0x0000000000007941 */ /* 0x000fea0003800000 */
.L_x_974:
        /* <DEDUP_REMOVED lines=19> */
.L_x_964:
        /* <DEDUP_REMOVED lines=8> */
[----:B------:R-:W-:Y:S01]  /*ae80*/  MOV R5, UR5 ;  /* 0x0000000500057c02 */ /* 0x000fe20008000f00 */
[----:B------:R-:W-:-:S06]  /*ae90*/  ULDC.64 UR4, c[0x0][0x360] ;  /* 0x0000d80000047ab9 */ /* 0x000fcc0000000a00 */
[----:B----4-:R-:W2:Y:S01]  /*aea0*/  @P1 LDG.E R0, [R4.64] ;  /* 0x0000000e04001981 */ /* 0x010ea2000c1e1900 */
        /* <DEDUP_REMOVED lines=20> */
.L_x_976:
[----:B-1----:R-:W1:Y:S01]  /*aff0*/  S2R R19, SR_CTAID.Y ;  /* 0x0000000000137919 */ /* 0x002e620000002600 */
[----:B------:R-:W-:Y:S01]  /*b000*/  SHF.R.S32.HI R2, RZ, 0x1f, R248 ;  /* 0x0000001fff027819 */ /* 0x000fe200000114f8 */
[----:B------:R-:W-:Y:S01]  /*b010*/  USHF.R.S32.HI UR6, URZ, 0x1f, UR10 ;  /* 0x0000001f3f067899 */ /* 0x000fe2000801140a */
[----:B------:R-:W-:Y:S01]  /*b020*/  BSSY B0, `(.L_x_977) ;  /* 0x000002a000007945 */ /* 0x000fe20003800000 */
[----:B------:R-:W2:Y:S01]  /*b030*/  S2R R7, SR_CTAID.X ;  /* 0x0000000000077919 */ /* 0x000ea20000002500 */
[----:B------:R-:W-:Y:S01]  /*b040*/  LEA.HI R2, R2, R248, RZ, 0x3 ;  /* 0x000000f802027211 */ /* 0x000fe200078f18ff */
[----:B------:R-:W-:-:S02]  /*b050*/  USEL UR10, UR10, URZ, !UP1 ;  /* 0x0000003f0a0a7287 */ /* 0x000fc4000c800000 */
[----:B------:R-:W-:Y:S01]  /*b060*/  USEL UR6, UR6, URZ, !UP1 ;  /* 0x0000003f06067287 */ /* 0x000fe2000c800000 */
[----:B------:R-:W-:Y:S01]  /*b070*/  LOP3.LUT R0, R2, 0x1ffffff8, RZ, 0xc0, !PT ;  /* 0x1ffffff802007812 */ /* 0x000fe200078ec0ff */
[----:B------:R-:W-:Y:S01]  /*b080*/  ULDC.64 UR4, c[0x0][0x310] ;  /* 0x0000c40000047ab9 */ /* 0x000fe20000000a00 */
[----:B------:R-:W-:Y:S01]  /*b090*/  SHF.R.S32.HI R14, RZ, 0x3, R2 ;  /* 0x00000003ff0e7819 */ /* 0x000fe20000011402 */
[----:B------:R-:W-:Y:S01]  /*b0a0*/  UIMAD UR4, UR6, UR4, URZ ;  /* 0x00000004060472a4 */ /* 0x000fe2000f8e023f */
[----:B------:R-:W-:Y:S02]  /*b0b0*/  IMAD.U32 R18, RZ, RZ, UR10 ;  /* 0x0000000aff127e24 */ /* 0x000fe4000f8e00ff */
[----:B------:R-:W-:Y:S01]  /*b0c0*/  IMAD.IADD R0, R248, 0x1, -R0 ;  /* 0x00000001f8007824 */ /* 0x000fe200078e0a00 */
[----:B------:R-:W-:Y:S01]  /*b0d0*/  IADD3 R4, P0, R14, UR8, RZ ;  /* 0x000000080e047c10 */ /* 0x000fe2000ff1e0ff */
[----:B------:R-:W-:Y:S02]  /*b0e0*/  UIMAD UR4, UR10, UR5, UR4 ;  /* 0x000000050a0472a4 */ /* 0x000fe4000f8e0204 */
[----:B------:R-:W-:Y:S01]  /*b0f0*/  IMAD.SHL.U32 R10, R0, 0x8, RZ ;  /* 0x00000008000a7824 */ /* 0x000fe200078e00ff */
[----:B------:R-:W-:-:S02]  /*b100*/  LEA.HI.X.SX32 R5, R14, UR9, 0x1, P0 ;  /* 0x000000090e057c11 */ /* 0x000fc400080f0eff */
[----:B-1----:R-:W-:Y:S02]  /*b110*/  SHF.R.S32.HI R20, RZ, 0x1f, R19 ;  /* 0x0000001fff147819 */ /* 0x002fe40000011413 */
[----:B------:R-:W-:Y:S01]  /*b120*/  SHF.R.S32.HI R11, RZ, 0x1f, R10 ;  /* 0x0000001fff0b7819 */ /* 0x000fe2000001140a */
[----:B--2--5:R-:W-:Y:S01]  /*b130*/  IMAD R15, R7, -0x50, R6 ;  /* 0xffffffb0070f7824 */ /* 0x024fe200078e0206 */
[----:B------:R-:W-:Y:S01]  /*b140*/  IADD3 R16, R10, 0x40, RZ ;  /* 0x000000400a107810 */ /* 0x000fe20007ffe0ff */
[----:B------:R-:W-:Y:S01]  /*b150*/  IMAD R0, R20, c[0x0][0x308], RZ ;  /* 0x0000c20014007a24 */ /* 0x000fe200078e02ff */
[----:B------:R-:W-:Y:S01]  /*b160*/  IADD3 R17, R10, 0x80, RZ ;  /* 0x000000800a117810 */ /* 0x000fe20007ffe0ff */
[----:B------:R-:W-:Y:S01]  /*b170*/  IMAD.WIDE.U32 R2, R19, c[0x0][0x308], R10 ;  /* 0x0000c20013027a25 */ /* 0x000fe200078e000a */
[----:B------:R-:W-:-:S03]  /*b180*/  ISETP.GE.AND P5, PT, R14, R15, PT ;  /* 0x0000000f0e00720c */ /* 0x000fc60003fa6270 */
[----:B------:R-:W-:Y:S02]  /*b190*/  IMAD R0, R19, c[0x0][0x30c], R0 ;  /* 0x0000c30013007a24 */ /* 0x000fe400078e0200 */
[----:B------:R-:W-:-:S04]  /*b1a0*/  IMAD.WIDE R4, R7, 0x50, R4 ;  /* 0x0000005007047825 */ /* 0x000fc800078e0204 */
[----:B------:R-:W-:-:S04]  /*b1b0*/  IMAD.IADD R3, R3, 0x1, R0 ;  /* 0x0000000103037824 */ /* 0x000fc800078e0200 */
        /* <DEDUP_REMOVED lines=16> */
.L_x_978:
[----:B------:R-:W-:Y:S05]  /*b2c0*/  BSYNC B0 ;  /* 0x0000000000007941 */ /* 0x000fea0003800000 */
.L_x_977:
        /* <DEDUP_REMOVED lines=20> */
.L_x_980:
[----:B------:R-:W-:Y:S05]  /*b410*/  BSYNC B0 ;  /* 0x0000000000007941 */ /* 0x000fea0003800000 */
.L_x_979:
        /* <DEDUP_REMOVED lines=19> */
.L_x_982:
[----:B------:R-:W-:Y:S05]  /*b550*/  BSYNC B0 ;  /* 0x0000000000007941 */ /* 0x000fea0003800000 */
.L_x_981:
        /* <DEDUP_REMOVED lines=24> */
.L_x_984:
[----:B------:R-:W-:Y:S05]  /*b6e0*/  BSYNC B0 ;  /* 0x0000000000007941 */ /* 0x000fea0003800000 */
.L_x_983:
        /* <DEDUP_REMOVED lines=18> */
.L_x_986:
[----:B------:R-:W-:Y:S05]  /*b810*/  BSYNC B0 ;  /* 0x0000000000007941 */ /* 0x000fea0003800000 */
.L_x_985:
[----:B------:R-:W-:Y:S05]  /*b820*/  @P3 EXIT ;  /* 0x000000000000394d */ /* 0x000fea0003800000 */
[----:B------:R-:W-:Y:S01]  /*b830*/  IADD3 R0, P0, R4, 0x40, RZ ;  /* 0x0000004004007810 */ /* 0x000fe20007f1e0ff */
[----:B-1----:R-:W-:Y:S01]  /*b840*/  IMAD.MOV.U32 R2, RZ, RZ, R12 ;  /* 0x000000ffff027224 */ /* 0x002fe200078e000c */
[----:B------:R-:W-:-:S02]  /*b850*/  MOV R3, R7 ;  /* 0x0000000700037202 */ /* 0x000fc40000000f00 */
[----:B------:R-:W-:Y:S01]  /*b860*/  ISETP.GE.AND P1, PT, R10, c[0x0][0x324], PT ;  /* 0x0000c9000a007a0c */ /* 0x000fe20003f26270 */
[----:B------:R-:W-:Y:S01]  /*b870*/  IMAD.X R4, RZ, RZ, R5, P0 ;  /* 0x000000ffff047224 */ /* 0x000fe200000e0605 */
[----:B------:R-:W-:-:S03]  /*b880*/  ISETP.GE.AND P0, PT, R16, c[0x0][0x324], PT ;  /* 0x0000c90010007a0c */ /* 0x000fc60003f06270 */
[----:B------:R-:W-:Y:S02]  /*b890*/  IMAD R6, R4, c[0x0][0x330], RZ ;  /* 0x0000cc0004067a24 */ /* 0x000fe400078e02ff */
[----:B------:R-:W-:-:S04]  /*b8a0*/  IMAD.WIDE.U32 R4, R0, c[0x0][0x330], R2 ;  /* 0x0000cc0000047a25 */ /* 0x000fc800078e0002 */
        /* <DEDUP_REMOVED lines=10> */
.L_x_987:
        /* <DEDUP_REMOVED lines=11> */
.L_x_1416:


//--------------------- .text._ZN7cutlass13device_kernelIN5flash19enable_sm80_to_sm89INS1_16FlashAttnBwdSm80INS1_25CollectiveMainloopBwdSm80ILi2ELi1EN4cute5tupleIJNS5_1CILi64EEENS7_ILi80EEENS7_ILi192EEEEEENS_10bfloat16_tEfNS_4arch4Sm80ELb0ELb1ELb1ELb1ELb1ELb0ELb1ELb0ELi2ELi4ELi2ELi2ELb0EEENS1_21CollectiveEpilogueBwdISB_SC_SE_Li256ELb1ELb1ELi4EEENS1_19SingleTileSchedulerILb1ELb0ELb0ELi80EEEEEEEEEvNT_6ParamsE --------------------------
	.section	.text._ZN7cutlass13device_kernelIN5flash19enable_sm80_to_sm89INS1_16FlashAttnBwdSm80INS1_25CollectiveMainloopBwdSm80ILi2ELi1EN4cute5tupleIJNS5_1CILi64EEENS7_ILi80EEENS7_ILi192EEEEEENS_10bfloat16_tEfNS_4arch4Sm80ELb0ELb1ELb1ELb1ELb1ELb0ELb1ELb0ELi2ELi4ELi2ELi2ELb0EEENS1_21CollectiveEpilogueBwdISB_SC_SE_Li256ELb1ELb1ELi4EEENS1_19SingleTileSchedulerILb1ELb0ELb0ELi80EEEEEEEEEvNT_6ParamsE,"ax",@progbits
	.sectioninfo	@"SHI_REGISTERS=255"
	.align	128
.text._ZN7cutlass13device_kernelIN5flash19enable_sm80_to_sm89INS1_16FlashAttnBwdSm80INS1_25CollectiveMainloopBwdSm80ILi2ELi1EN4cute5tupleIJNS5_1CILi64EEENS7_ILi80EEENS7_ILi192EEEEEENS_10bfloat16_tEfNS_4arch4Sm80ELb0ELb1ELb1ELb1ELb1ELb0ELb1ELb0ELi2ELi4ELi2ELi2ELb0EEENS1_21CollectiveEpilogueBwdISB_SC_SE_Li256ELb1ELb1ELi4EEENS1_19SingleTileSchedulerILb1ELb0ELb0ELi80EEEEEEEEEvNT_6ParamsE:
        .type           _ZN7cutlass13device_kernelIN5flash19enable_sm80_to_sm89INS1_16FlashAttnBwdSm80INS1_25CollectiveMainloopBwdSm80ILi2ELi1EN4cute5tupleIJNS5_1CILi64EEENS7_ILi80EEENS7_ILi192EEEEEENS_10bfloat16_tEfNS_4arch4Sm80ELb0ELb1ELb1ELb1ELb1ELb0ELb1ELb0ELi2ELi4ELi2ELi2ELb0EEENS1_21CollectiveEpilogueBwdISB_SC_SE_Li256ELb1ELb1ELi4EEENS1_19SingleTileSchedulerILb1ELb0ELb0ELi80EEEEEEEEEvNT_6ParamsE,@function
        .size           _ZN7cutlass13device_kernelIN5flash19enable_sm80_to_sm89INS1_16FlashAttnBwdSm80INS1_25CollectiveMainloopBwdSm80ILi2ELi1EN4cute5tupleIJNS5_1CILi64EEENS7_ILi80EEENS7_ILi192EEEEEENS_10bfloat16_tEfNS_4arch4Sm80ELb0ELb1ELb1ELb1ELb1ELb0ELb1ELb0ELi2ELi4ELi2ELi2ELb0EEENS1_21CollectiveEpilogueBwdISB_SC_SE_Li256ELb1ELb1ELi4EEENS1_19SingleTileSchedulerILb1ELb0ELb0ELi80EEEEEEEEEvNT_6ParamsE,(.L_x_1417 - _ZN7cutlass13device_kernelIN5flash19enable_sm80_to_sm89INS1_16FlashAttnBwdSm80INS1_25CollectiveMainloopBwdSm80ILi2ELi1EN4cute5tupleIJNS5_1CILi64EEENS7_ILi80EEENS7_ILi192EEEEEENS_10bfloat16_tEfNS_4arch4Sm80ELb0ELb1ELb1ELb1ELb1ELb0ELb1ELb0ELi2ELi4ELi2ELi2ELb0EEENS1_21CollectiveEpilogueBwdISB_SC_SE_Li256ELb1ELb1ELi4EEENS1_19SingleTileSchedulerILb1ELb0ELb0ELi80EEEEEEEEEvNT_6ParamsE)
        .other          _ZN7cutlass13device_kernelIN5flash19enable_sm80_to_sm89INS1_16FlashAttnBwdSm80INS1_25CollectiveMainloopBwdSm80ILi2ELi1EN4cute5tupleIJNS5_1CILi64EEENS7_ILi80EEENS7_ILi192EEEEEENS_10bfloat16_tEfNS_4arch4Sm80ELb0ELb1ELb1ELb1ELb1ELb0ELb1ELb0ELi2ELi4ELi2ELi2ELb0EEENS1_21CollectiveEpilogueBwdISB_SC_SE_Li256ELb1ELb1ELi4EEENS1_19SingleTileSchedulerILb1ELb0ELb0ELi80EEEEEEEEEvNT_6ParamsE,@"STO_CUDA_ENTRY STV_DEFAULT"
_ZN7cutlass13device_kernelIN5flash19enable_sm80_to_sm89INS1_16FlashAttnBwdSm80INS1_25CollectiveMainloopBwdSm80ILi2ELi1EN4cute5tupleIJNS5_1CILi64EEENS7_ILi80EEENS7_ILi192EEEEEENS_10bfloat16_tEfNS_4arch4Sm80ELb0ELb1ELb1ELb1ELb1ELb0ELb1ELb0ELi2ELi4ELi2ELi2ELb0EEENS1_21CollectiveEpilogueBwdISB_SC_SE_Li256ELb1ELb1ELi4EEENS1_19SingleTileSchedulerILb1ELb0ELb0ELi80EEEEEEEEEvNT_6ParamsE:
        /* <DEDUP_REMOVED lines=21> */
.L_x_989:
        /* <DEDUP_REMOVED lines=13> */
.L_x_991:
[----:B------:R-:W-:Y:S02]  /*0220*/  ULDC UR5, c[0x0][0x3a4] ;  /* 0x0000e90000057ab9 */ /* 0x000fe40000000800 */
.L_x_990:
[----:B------:R-:W-:-:S04]  /*0230*/  UIMAD UR4, UR17, 0x50, URZ ;  /* 0x00000050110478a4 */ /* 0x000fc8000f8e023f */
[----:B------:R-:W-:-:S04]  /*0240*/  UISETP.GE.AND UP0, UPT, UR4, UR5, UPT ;  /* 0x000000050400728c */ /* 0x000fc8000bf06270 */
[----:B------:R-:W-:Y:S01]  /*0250*/  USEL UR10, UR10, 0xffffffff, !UP0 ;  /* 0xffffffff0a0a7887 */ /* 0x000fe2000c000000 */
[----:B------:R-:W-:Y:S05]  /*0260*/  BRA `(.L_x_992) ;  /* 0x0000019000007947 */ /* 0x000fea0003800000 */
.L_x_988:
        /* <DEDUP_REMOVED lines=8> */
.L_x_993:
        /* <DEDUP_REMOVED lines=13> */
.L_x_995:
[----:B------:R-:W-:Y:S02]  /*03c0*/  ULDC UR5, c[0x0][0x3a4] ;  /* 0x0000e90000057ab9 */ /* 0x000fe40000000800 */
.L_x_994:
[----:B------:R-:W-:-:S04]  /*03d0*/  UIMAD UR4, UR17, 0x50, URZ ;  /* 0x00000050110478a4 */ /* 0x000fc8000f8e023f */
[----:B------:R-:W-:-:S04]  /*03e0*/  UISETP.GE.AND UP0, UPT, UR4, UR5, UPT ;  /* 0x000000050400728c */ /* 0x000fc8000bf06270 */
[----:B------:R-:W-:-:S06]  /*03f0*/  USEL UR10, UR10, 0xffffffff, !UP0 ;  /* 0xffffffff0a0a7887 */ /* 0x000fcc000c000000 */
.L_x_992:
        /* <DEDUP_REMOVED lines=48> */
.L_x_996:
        /* <DEDUP_REMOVED lines=10> */
.L_x_997:
[----:B------:R-:W-:Y:S05]  /*07a0*/  @!P1 BRA `(.L_x_998) ;  /* 0x0000005000009947 */ /* 0x000fea0003800000 */
[----:B----4-:R2:W3:Y:S04]  /*07b0*/  LDG.E R0, [R2.64] ;  /* 0x0000000e02007981 */ /* 0x0104e8000c1e1900 */
[----:B--2---:R-:W2:Y:S01]  /*07c0*/  LDG.E R2, [R2.64+0x4] ;  /* 0x0000040e02027981 */ /* 0x004ea2000c1e1900 */
[----:B---3--:R-:W3:Y:S08]  /*07d0*/  R2UR UR8, R0 ;  /* 0x00000000000873c2 */ /* 0x008ef000000e0000 */
[----:B--2---:R-:W3:Y:S02]  /*07e0*/  R2UR UR4, R2 ;  /* 0x00000000020473c2 */ /* 0x004ee400000e0000 */
[----:B---3--:R-:W-:-:S06]  /*07f0*/  UIADD3 UR8, -UR8, UR4, URZ ;  /* 0x0000000408087290 */ /* 0x008fcc000fffe13f */
.L_x_998:
        /* <DEDUP_REMOVED lines=15> */
.L_x_999:
        /* <DEDUP_REMOVED lines=586> */
.L_x_1011:
        /* <DEDUP_REMOVED lines=212> */
.L_x_1003:
[----:B------:R-:W-:Y:S11]  /*3ad0*/  ISETP.NE.AND P0, PT, R249, c[0x0][0x2a8], PT ;  /* 0x0000aa00f9007a0c */ /* 0x000ff60003f05270 */
[----:B------:R-:W-:Y:S02]  /*3ae0*/  @!UPT UIADD3 URZ, URZ, URZ, URZ ;  /* 0x0000003f3f3ff290 */ /* 0x000fe4000fffe03f */
[----:B------:R-:W-:Y:S05]  /*3af0*/  @P0 IMAD.HI.U32 R4, R2, c[0x0][0x2ac], RZ ;  /* 0x0000ab0002040a27 */ /* 0x000fea00078e00ff */
[----:B------:R-:W-:Y:S02]  /*3b00*/  @P0 SHF.R.U32.HI R2, RZ, c[0x0][0x2b0], R4 ;  /* 0x0000ac00ff020a19 */ /* 0x000fe40000011604 */
.L_x_1004:
[----:B------:R-:W-:Y:S05]  /*3b10*/  BSYNC B0 ;  /* 0x0000000000007941 */ /* 0x000fea0003800000 */
.L_x_1002:
[----:B------:R-:W-:Y:S05]  /*3b20*/  IMAD R2, R2, c[0x0][0x2a8], R236 ;  /* 0x0000aa0002027a24 */ /* 0x000fea00078e02ec */
[----:B------:R-:W-:Y:S02]  /*3b30*/  IADD3 R4, R2, c[0x0][0x2a8], RZ ;  /* 0x0000aa0002047a10 */ /* 0x000fe40007ffe0ff */
[----:B------:R-:W-:Y:S02]  /*3b40*/  IMNMX R109, R109, R2, !PT ;  /* 0x000000026d6d7217 */ /* 0x000fe40007800200 */
[----:B------:R-:W-:Y:S02]  /*3b50*/  IMNMX R110, R110, R4, PT ;  /* 0x000000046e6e7217 */ /* 0x000fe40003800200 */
.L_x_1001:
        /* <DEDUP_REMOVED lines=16> */
.L_x_1007:
[----:B------:R-:W-:Y:S11]  /*3c60*/  ISETP.NE.AND P0, PT, R249, c[0x0][0x2a8], PT ;  /* 0x0000aa00f9007a0c */ /* 0x000ff60003f05270 */
[----:B------:R-:W-:Y:S02]  /*3c70*/  @!UPT UIADD3 URZ, URZ, URZ, URZ ;  /* 0x0000003f3f3ff290 */ /* 0x000fe4000fffe03f */
[----:B------:R-:W-:Y:S05]  /*3c80*/  @P0 IMAD.HI.U32 R3, R2, c[0x0][0x2ac], RZ ;  /* 0x0000ab0002030a27 */ /* 0x000fea00078e00ff */
[----:B------:R-:W-:Y:S02]  /*3c90*/  @P0 SHF.R.U32.HI R2, RZ, c[0x0][0x2b0], R3 ;  /* 0x0000ac00ff020a19 */ /* 0x000fe40000011603 */
.L_x_1008:
[----:B------:R-:W-:Y:S05]  /*3ca0*/  BSYNC B0 ;  /* 0x0000000000007941 */ /* 0x000fea0003800000 */
.L_x_1006:
[----:B------:R-:W-:Y:S05]  /*3cb0*/  IMAD R2, R2, c[0x0][0x2a8], R236 ;  /* 0x0000aa0002027a24 */ /* 0x000fea00078e02ec */
[----:B------:R-:W-:Y:S02]  /*3cc0*/  IADD3 R3, R2, c[0x0][0x2a8], RZ ;  /* 0x0000aa0002037a10 */ /* 0x000fe40007ffe0ff */
[----:B------:R-:W-:Y:S02]  /*3cd0*/  IMNMX R107, R107, R2, !PT ;  /* 0x000000026b6b7217 */ /* 0x000fe40007800200 */
[----:B------:R-:W-:Y:S02]  /*3ce0*/  IMNMX R108, R108, R3, PT ;  /* 0x000000036c6c7217 */ /* 0x000fe40003800200 */
.L_x_1005:
        /* <DEDUP_REMOVED lines=70> */
.L_x_1009:
        /* <DEDUP_REMOVED lines=537> */
.L_x_1010:
        /* <DEDUP_REMOVED lines=295> */
.L_x_1000:
        /* <DEDUP_REMOVED lines=691> */
.L_x_1013:
        /* <DEDUP_REMOVED lines=111> */
.L_x_1015:
[----:B-1-34-:R-:W-:Y:S05]  /*a770*/  BSYNC B0 ;  /* 0x0000000000007941 */ /* 0x01afea0003800000 */
.L_x_1014:
        /* <DEDUP_REMOVED lines=20> */
.L_x_1017:
[----:B------:R-:W-:Y:S05]  /*a8c0*/  BSYNC B0 ;  /* 0x0000000000007941 */ /* 0x000fea0003800000 */
.L_x_1016:
        /* <DEDUP_REMOVED lines=19> */
.L_x_1019:
[----:B------:R-:W-:Y:S05]  /*aa00*/  BSYNC B0 ;  /* 0x0000000000007941 */ /* 0x000fea0003800000 */
.L_x_1018:
        /* <DEDUP_REMOVED lines=24> */
.L_x_1021:
[----:B------:R-:W-:Y:S05]  /*ab90*/  BSYNC B0 ;  /* 0x0000000000007941 */ /* 0x000fea0003800000 */
.L_x_1020:
        /* <DEDUP_REMOVED lines=18> */
.L_x_1023:
[----:B------:R-:W-:Y:S05]  /*acc0*/  BSYNC B0 ;  /* 0x0000000000007941 */ /* 0x000fea0003800000 */
.L_x_1022:
        /* <DEDUP_REMOVED lines=19> */
.L_x_1012:
        /* <DEDUP_REMOVED lines=31> */
.L_x_1024:
        /* <DEDUP_REMOVED lines=45> */
.L_x_1026:
[----:B------:R-:W-:Y:S05]  /*b2c0*/  BSYNC B0 ;  /* 0x0000000000007941 */ /* 0x000fea0003800000 */
.L_x_1025:
        /* <DEDUP_REMOVED lines=20> */
.L_x_1028:
[----:B------:R-:W-:Y:S05]  /*b410*/  BSYNC B0 ;  /* 0x0000000000007941 */ /* 0x000fea0003800000 */
.L_x_1027:
        /* <DEDUP_REMOVED lines=19> */
.L_x_1030:
[----:B------:R-:W-:Y:S05]  /*b550*/  BSYNC B0 ;  /* 0x0000000000007941 */ /* 0x000fea0003800000 */
.L_x_1029:
        /* <DEDUP_REMOVED lines=24> */
.L_x_1032:
[----:B------:R-:W-:Y:S05]  /*b6e0*/  BSYNC B0 ;  /* 0x0000000000007941 */ /* 0x000fea0003800000 */
.L_x_1031:
        /* <DEDUP_REMOVED lines=18> */
.L_x_1034:
[----:B------:R-:W-:Y:S05]  /*b810*/  BSYNC B0 ;  /* 0x0000000000007941 */ /* 0x000fea0003800000 */
.L_x_1033:
        /* <DEDUP_REMOVED lines=19> */
.L_x_1035:
        /* <DEDUP_REMOVED lines=11> */
.L_x_1417:


//--------------------- .text._ZN7cutlass13device_kernelIN5flash19enable_sm80_to_sm89INS1_16FlashAttnBwdSm80INS1_25CollectiveMainloopBwdSm80ILi2ELi1EN4cute5tupleIJNS5_1CILi64EEENS7_ILi80EEENS7_ILi192EEEEEENS_10bfloat16_tEfNS_4arch4Sm80ELb0ELb1ELb1ELb1ELb0ELb0ELb1ELb0ELi2ELi4ELi2ELi2ELb0EEENS1_24CollectiveEpilogueBwdGQAISB_fSE_Li256ELb1ELb0EEENS1_19SingleTileSchedulerILb1ELb0ELb0ELi80EEEEEEEEEvNT_6ParamsE --------------------------
	.section	.text._ZN7cutlass13device_kernelIN5flash19enable_sm80_to_sm89INS1_16FlashAttnBwdSm80INS1_25CollectiveMainloopBwdSm80ILi2ELi1EN4cute5tupleIJNS5_1CILi64EEENS7_ILi80EEENS7_ILi192EEEEEENS_10bfloat16_tEfNS_4arch4Sm80ELb0ELb1ELb1ELb1ELb0ELb0ELb1ELb0ELi2ELi4ELi2ELi2ELb0EEENS1_24CollectiveEpilogueBwdGQAISB_fSE_Li256ELb1ELb0EEENS1_19SingleTileSchedulerILb1ELb0ELb0ELi80EEEEEEEEEvNT_6ParamsE,"ax",@progbits
	.sectioninfo	@"SHI_REGISTERS=255"
	.align	128
.text._ZN7cutlass13device_kernelIN5flash19enable_sm80_to_sm89INS1_16FlashAttnBwdSm80INS1_25CollectiveMainloopBwdSm80ILi2ELi1EN4cute5tupleIJNS5_1CILi64EEENS7_ILi80EEENS7_ILi192EEEEEENS_10bfloat16_tEfNS_4arch4Sm80ELb0ELb1ELb1ELb1ELb0ELb0ELb1ELb0ELi2ELi4ELi2ELi2ELb0EEENS1_24CollectiveEpilogueBwdGQAISB_fSE_Li256ELb1ELb0EEENS1_19SingleTileSchedulerILb1ELb0ELb0ELi80EEEEEEEEEvNT_6ParamsE:
        .type           _ZN7cutlass13device_kernelIN5flash19enable_sm80_to_sm89INS1_16FlashAttnBwdSm80INS1_25CollectiveMainloopBwdSm80ILi2ELi1EN4cute5tupleIJNS5_1CILi64EEENS7_ILi80EEENS7_ILi192EEEEEENS_10bfloat16_tEfNS_4arch4Sm80ELb0ELb1ELb1ELb1ELb0ELb0ELb1ELb0ELi2ELi4ELi2ELi2ELb0EEENS1_24CollectiveEpilogueBwdGQAISB_fSE_Li256ELb1ELb0EEENS1_19SingleTileSchedulerILb1ELb0ELb0ELi80EEEEEEEEEvNT_6ParamsE,@function
        .size           _ZN7cutlass13device_kernelIN5flash19enable_sm80_to_sm89INS1_16FlashAttnBwdSm80INS1_25CollectiveMainloopBwdSm80ILi2ELi1EN4cute5tupleIJNS5_1CILi64EEENS7_ILi80EEENS7_ILi192EEEEEENS_10bfloat16_tEfNS_4arch4Sm80ELb0ELb1ELb1ELb1ELb0ELb0ELb1ELb0ELi2ELi4ELi2ELi2ELb0EEENS1_24CollectiveEpilogueBwdGQAISB_fSE_Li256ELb1ELb0EEENS1_19SingleTileSchedulerILb1ELb0ELb0ELi80EEEEEEEEEvNT_6ParamsE,(.L_x_1418 - _ZN7cutlass13device_kernelIN5flash19enable_sm80_to_sm89INS1_16FlashAttnBwdSm80INS1_25CollectiveMainloopBwdSm80ILi2ELi1EN4cute5tupleIJNS5_1CILi64EEENS7_ILi80EEENS7_ILi192EEEEEENS_10bfloat16_tEfNS_4arch4Sm80ELb0ELb1ELb1ELb1ELb0ELb0ELb1ELb0ELi2ELi4ELi2ELi2ELb0EEENS1_24CollectiveEpilogueBwdGQAISB_fSE_Li256ELb1ELb0EEENS1_19SingleTileSchedulerILb1ELb0ELb0ELi80EEEEEEEEEvNT_6ParamsE)
        .other          _ZN7cutlass13device_kernelIN5flash19enable_sm80_to_sm89INS1_16FlashAttnBwdSm80INS1_25CollectiveMainloopBwdSm80ILi2ELi1EN4cute5tupleIJNS5_1CILi64EEENS7_ILi80EEENS7_ILi192EEEEEENS_10bfloat16_tEfNS_4arch4Sm80ELb0ELb1ELb1ELb1ELb0ELb0ELb1ELb0ELi2ELi4ELi2ELi2ELb0EEENS1_24CollectiveEpilogueBwdGQAISB_fSE_Li256ELb1ELb0EEENS1_19SingleTileSchedulerILb1ELb0ELb0ELi80EEEEEEEEEvNT_6ParamsE,@"STO_CUDA_ENTRY STV_DEFAULT"
_ZN7cutlass13device_kernelIN5flash19enable_sm80_to_sm89INS1_16FlashAttnBwdSm80INS1_25CollectiveMainloopBwdSm80ILi2ELi1EN4cute5tupleIJNS5_1CILi64EEENS7_ILi80EEENS7_ILi192EEEEEENS_10bfloat16_tEfNS_4arch4Sm80ELb0ELb1ELb1ELb1ELb0ELb0ELb1ELb0ELi2ELi4ELi2ELi2ELb0EEENS1_24CollectiveEpilogueBwdGQAISB_fSE_Li256ELb1ELb0EEENS1_19SingleTileSchedulerILb1ELb0ELb0ELi80EEEEEEEEEvNT_6ParamsE:
        /* <DEDUP_REMOVED lines=21> */
.L_x_1037:
        /* <DEDUP_REMOVED lines=13> */
.L_x_1039:
[----:B------:R-:W-:Y:S02]  /*0220*/  ULDC UR6, c[0x0][0x3ac] ;  /* 0x0000eb0000067ab9 */ /* 0x000fe40000000800 */
.L_x_1038:
[----:B------:R-:W-:-:S04]  /*0230*/  UIMAD UR5, UR14, 0x50, URZ ;  /* 0x000000500e0578a4 */ /* 0x000fc8000f8e023f */
[----:B------:R-:W-:-:S04]  /*0240*/  UISETP.GE.AND UP0, UPT, UR5, UR6, UPT ;  /* 0x000000060500728c */ /* 0x000fc8000bf06270 */
[----:B------:R-:W-:Y:S01]  /*0250*/  USEL UR12, UR12, 0xffffffff, !UP0 ;  /* 0xffffffff0c0c7887 */ /* 0x000fe2000c000000 */
[----:B------:R-:W-:Y:S05]  /*0260*/  BRA `(.L_x_1040) ;  /* 0x0000019000007947 */ /* 0x000fea0003800000 */
.L_x_1036:
        /* <DEDUP_REMOVED lines=8> */
.L_x_1041:
        /* <DEDUP_REMOVED lines=13> */
.L_x_1043:
[----:B------:R-:W-:Y:S02]  /*03c0*/  ULDC UR6, c[0x0][0x3ac] ;  /* 0x0000eb0000067ab9 */ /* 0x000fe40000000800 */
.L_x_1042:
[----:B------:R-:W-:-:S04]  /*03d0*/  UIMAD UR5, UR14, 0x50, URZ ;  /* 0x000000500e0578a4 */ /* 0x000fc8000f8e023f */
[----:B------:R-:W-:-:S04]  /*03e0*/  UISETP.GE.AND UP0, UPT, UR5, UR6, UPT ;  /* 0x000000060500728c */ /* 0x000fc8000bf06270 */
[----:B------:R-:W-:-:S06]  /*03f0*/  USEL UR12, UR12, 0xffffffff, !UP0 ;  /* 0xffffffff0c0c7887 */ /* 0x000fcc000c000000 */
.L_x_1040:
        /* <DEDUP_REMOVED lines=8> */
[----:B------:R-:W-:Y:S01]  /*0480*/  UISETP.NE.U32.AND UP1, UPT, URZ, UR6, UPT ;  /* 0x000000063f00728c */ /* 0x000fe2000bf25070 */
[----:B------:R-:W-:Y:S01]  /*0490*/  PLOP3.LUT P2, PT, PT, PT, UP2, 0x80, 0x0 ;  /* 0x000000000000781c */ /* 0x000fe20003f4f028 */
[----:B------:R-:W-:Y:S01]  /*04a0*/  IMAD.U32 R8, RZ, RZ, UR8 ;  /* 0x00000008ff087e24 */ /* 0x000fe2000f8e00ff */
[----:B------:R-:W-:Y:S01]  /*04b0*/  ULDC.64 UR10, c[0x0][0x2d0] ;  /* 0x0000b400000a7ab9 */ /* 0x000fe20000000a00 */
[----:B------:R-:W-:Y:S01]  /*04c0*/  IMAD.U32 R9, RZ, RZ, UR9 ;  /* 0x00000009ff097e24 */ /* 0x000fe2000f8e00ff */
[----:B------:R-:W-:Y:S02]  /*04d0*/  UISETP.NE.AND.EX UP1, UPT, URZ, UR7, UPT, UP1 ;  /* 0x000000073f00728c */ /* 0x000fe4000bf25310 */
[----:B------:R-:W-:Y:S02]  /*04e0*/  UIMAD.WIDE UR10, UR12, UR4, UR10 ;  /* 0x000000040c0a72a5 */ /* 0x000fe4000f8e020a */
[----:B------:R-:W-:Y:S02]  /*04f0*/  ULDC.64 UR6, c[0x0][0x2d8] ;  /* 0x0000b60000067ab9 */ /* 0x000fe40000000a00 */
[----:B------:R-:W-:Y:S01]  /*0500*/  PLOP3.LUT P1, PT, PT, PT, UP1, 0x80, 0x0 ;  /* 0x000000000000781c */ /* 0x000fe20003f2f018 */
[----:B------:R-:W-:-:S02]  /*0510*/  UISETP.NE.U32.AND UP0, UPT, URZ, UR6, UPT ;  /* 0x000000063f00728c */ /* 0x000fc4000bf05070 */
[----:B------:R-:W2:Y:S01]  /*0520*/  @P2 LDG.E R0, [R8.64] ;  /* 0x0000001008002981 */ /* 0x000ea2000c1e1900 */
[----:B------:R-:W-:Y:S01]  /*0530*/  MOV R2, UR10 ;  /* 0x0000000a00027c02 */ /* 0x000fe20008000f00 */
[----:B------:R-:W-:Y:S01]  /*0540*/  IMAD.U32 R3, RZ, RZ, UR11 ;  /* 0x0000000bff037e24 */ /* 0x000fe2000f8e00ff */
[----:B------:R-:W-:Y:S01]  /*0550*/  UISETP.NE.AND.EX UP0, UPT, URZ, UR7, UPT, UP0 ;  /* 0x000000073f00728c */ /* 0x000fe2000bf05300 */
[----:B------:R-:W3:Y:S02]  /*0560*/  @P2 LDG.E R5, [R8.64] ;  /* 0x0000001008052981 */ /* 0x000ee4000c1e1900 */
[----:B------:R-:W-:-:S03]  /*0570*/  ULDC.64 UR6, c[0x0][0x2d8] ;  /* 0x0000b60000067ab9 */ /* 0x000fc60000000a00 */
[----:B------:R-:W-:Y:S01]  /*0580*/  PLOP3.LUT P0, PT, PT, PT, UP0, 0x80, 0x0 ;  /* 0x000000000000781c */ /* 0x000fe20003f0f008 */
[----:B------:R-:W4:Y:S04]  /*0590*/  @P1 LDG.E R4, [R2.64] ;  /* 0x0000001002041981 */ /* 0x000f28000c1e1900 */
        /* <DEDUP_REMOVED lines=9> */
[----:B------:R-:W-:Y:S01]  /*0630*/  UMOV UR21, URZ ;  /* 0x0000003f00157c82 */ /* 0x000fe20008000000 */
        /* <DEDUP_REMOVED lines=11> */
[----:B------:R-:W-:-:S02]  /*06f0*/  ULDC UR10, c[0x0][0x198] ;  /* 0x00006600000a7ab9 */ /* 0x000fc40000000800 */
[----:B------:R-:W-:Y:S02]  /*0700*/  @UP2 UMOV UR21, UR7 ;  /* 0x0000000700152c82 */ /* 0x000fe40008000000 */
[----:B------:R-:W-:Y:S02]  /*0710*/  @UP1 UMOV UR18, UR8 ;  /* 0x0000000800121c82 */ /* 0x000fe40008000000 */
[----:B------:R-:W-:Y:S01]  /*0720*/  @UP1 UMOV UR19, UR5 ;  /* 0x0000000500131c82 */ /* 0x000fe20008000000 */
[----:B------:R-:W-:Y:S05]  /*0730*/  @P0 BRA `(.L_x_1044) ;  /* 0x0000006000000947 */ /* 0x000fea0003800000 */
[----:B------:R-:W-:Y:S05]  /*0740*/  @!P2 BRA `(.L_x_1044) ;  /* 0x000000500000a947 */ /* 0x000fea0003800000 */
[----:B------:R-:W3:Y:S04]  /*0750*/  LDG.E R4, [R8.64] ;  /* 0x0000001008047981 */ /* 0x000ee8000c1e1900 */
[----:B------:R-:W4:Y:S01]  /*0760*/  LDG.E R0, [R8.64+0x4] ;  /* 0x0000041008007981 */ /* 0x000f22000c1e1900 */
[----:B--23--:R-:W2:Y:S08]  /*0770*/  R2UR UR11, R4 ;  /* 0x00000000040b73c2 */ /* 0x00ceb000000e0000 */
[----:B----4-:R-:W2:Y:S02]  /*0780*/  R2UR UR5, R0 ;  /* 0x00000000000573c2 */ /* 0x010ea400000e0000 */
[----:B--2---:R-:W-:-:S06]  /*0790*/  UIADD3 UR11, -UR11, UR5, URZ ;  /* 0x000000050b0b7290 */ /* 0x004fcc000fffe13f */
.L_x_1044:
[----:B------:R-:W-:-:S04]  /*07a0*/  ISETP.NE.U32.AND P0, PT, RZ, c[0x0][0x2e0], PT ;  /* 0x0000b800ff007a0c */ /* 0x000fc80003f05070 */
[----:B------:R-:W-:-:S13]  /*07b0*/  ISETP.NE.AND.EX P0, PT, RZ, c[0x0][0x2e4], PT, P0 ;  /* 0x0000b900ff007a0c */ /* 0x000fda0003f05300 */
[----:B------:R-:W-:Y:S05]  /*07c0*/  @!P0 BRA `(.L_x_1045) ;  /* 0x0000007000008947 */ /* 0x000fea0003800000 */
[----:B------:R-:W-:Y:S02]  /*07d0*/  ULDC.64 UR8, c[0x0][0x2e0] ;  /* 0x0000b80000087ab9 */ /* 0x000fe40000000a00 */
[----:B------:R-:W-:-:S06]  /*07e0*/  UIMAD.WIDE UR8, UR12, UR4, UR8 ;  /* 0x000000040c0872a5 */ /* 0x000fcc000f8e0208 */
[----:B------:R-:W-:Y:S02]  /*07f0*/  MOV R2, UR8 ;  /* 0x0000000800027c02 */ /* 0x000fe40008000f00 */
[----:B------:R-:W-:-:S05]  /*0800*/  MOV R3, UR9 ;  /* 0x0000000900037c02 */ /* 0x000fca0008000f00 */
[----:B------:R-:W3:Y:S02]  /*0810*/  LDG.E R2, [R2.64] ;  /* 0x0000001002027981 */ /* 0x000ee4000c1e1900 */
[----:B---3--:R3:W4:Y:S02]  /*0820*/  R2UR UR10, R2 ;  /* 0x00000000020a73c2 */ /* 0x00872400000e0000 */
[----:B---34-:R-:W-:Y:S05]  /*0830*/  BRA `(.L_x_1046) ;  /* 0x0000006000007947 */ /* 0x018fea0003800000 */
.L_x_1045:
[----:B------:R-:W-:Y:S05]  /*0840*/  @!P1 BRA `(.L_x_1046) ;  /* 0x0000005000009947 */ /* 0x000fea0003800000 */
[----:B------:R-:W3:Y:S04]  /*0850*/  LDG.E R4, [R2.64] ;  /* 0x0000001002047981 */ /* 0x000ee8000c1e1900 */
[----:B------:R-:W4:Y:S01]  /*0860*/  LDG.E R0, [R2.64+0x4] ;  /* 0x0000041002007981 */ /* 0x000f22000c1e1900 */
[----:B---3--:R-:W3:Y:S08]  /*0870*/  R2UR UR10, R4 ;  /* 0x00000000040a73c2 */ /* 0x008ef000000e0000 */
[----:B----4-:R-:W3:Y:S02]  /*0880*/  R2UR UR4, R0 ;  /* 0x00000000000473c2 */ /* 0x010ee400000e0000 */
[----:B---3--:R-:W-:-:S06]  /*0890*/  UIADD3 UR10, -UR10, UR4, URZ ;  /* 0x000000040a0a7290 */ /* 0x008fcc000fffe13f */
.L_x_1046:
        /* <DEDUP_REMOVED lines=15> */
.L_x_1047:
        /* <DEDUP_REMOVED lines=76> */
[----:B------:R-:W2:Y:S01]  /*0e50*/  S2R R9, SR_CTAID.X ;  /* 0x0000000000097919 */ /* 0x000ea20000002500 */
        /* <DEDUP_REMOVED lines=13> */
[----:B------:R-:W-:Y:S01]  /*0f30*/  SHF.R.S32.HI R7, RZ, 0x1f, R235 ;  /* 0x0000001fff077819 */ /* 0x000fe200000114eb */
[----:B------:R-:W-:Y:S01]  /*0f40*/  @P0 IMAD.HI.U32 R2, R84, c[0x0][0x24c], RZ ;  /* 0x0000930054020a27 */ /* 0x000fe200078e00ff */
[----:B------:R-:W-:Y:S01]  /*0f50*/  USEL UR13, UR13, URZ, !UP2 ;  /* 0x0000003f0d0d7287 */ /* 0x000fe2000d000000 */
[----:B------:R-:W-:Y:S01]  /*0f60*/  CS2R R170, SRZ ;  /* 0x0000000000aa7805 */ /* 0x000fe2000001ff00 */
[----:B------:R-:W-:Y:S01]  /*0f70*/  CS2R R168, SRZ ;  /* 0x0000000000a87805 */ /* 0x000fe2000001ff00 */
[----:B------:R-:W-:Y:S01]  /*0f80*/  IMAD.SHL.U32 R12, R21, 0x8, RZ ;  /* 0x00000008150c7824 */ /* 0x000fe200078e00ff */
[----:B------:R-:W-:Y:S01]  /*0f90*/  @P0 SHF.R.U32.HI R4, RZ, c[0x0][0x250], R2 ;  /* 0x00009400ff040a19 */ /* 0x000fe20000011602 */
[----:B------:R-:W-:Y:S01]  /*0fa0*/  IMAD.MOV.U32 R30, RZ, RZ, 0x6 ;  /* 0x00000006ff1e7424 */ /* 0x000fe200078e00ff */
[----:B------:R-:W-:Y:S01]  /*0fb0*/  IADD3 R10, P0, R235, UR18, RZ ;  /* 0x00000012eb0a7c10 */ /* 0x000fe2000ff1e0ff */
[----:B------:R-:W-:Y:S01]  /*0fc0*/  UIMAD UR18, UR8, UR5, UR4 ;  /* 0x00000005081272a4 */ /* 0x000fe2000f8e0204 */
[----:B------:R-:W-:Y:S01]  /*0fd0*/  SHF.R.S32.HI R0, RZ, 0x1f, R4 ;  /* 0x0000001fff007819 */ /* 0x000fe20000011404 */
[----:B------:R-:W-:Y:S01]  /*0fe0*/  IMAD.SHL.U32 R31, R248, 0x4, RZ ;  /* 0x00000004f81f7824 */ /* 0x000fe200078e00ff */
[----:B------:R-:W-:Y:S01]  /*0ff0*/  SHF.R.S32.HI R13, RZ, 0x1f, R12 ;  /* 0x0000001fff0d7819 */ /* 0x000fe2000001140c */
[----:B------:R-:W-:Y:S01]  /*1000*/  ULDC.64 UR4, c[0x0][0x1b8] ;  /* 0x00006e0000047ab9 */ /* 0x000fe20000000a00 */
[----:B------:R-:W-:Y:S01]  /*1010*/  IADD3.X R11, R7, UR19, RZ, P0, !PT ;  /* 0x00000013070b7c10 */ /* 0x000fe200087fe4ff */
[C---:B------:R-:W-:Y:S01]  /*1020*/  IMAD R2, R0.reuse, c[0x0][0x1e0], RZ ;  /* 0x0000780000027a24 */ /* 0x040fe200078e02ff */
[----:B------:R-:W-:Y:S01]  /*1030*/  IADD3 R14, P0, R235, UR20, RZ ;  /* 0x00000014eb0e7c10 */ /* 0x000fe2000ff1e0ff */
[----:B------:R-:W-:Y:S01]  /*1040*/  IMAD R5, R0, c[0x0][0x1b0], RZ ;  /* 0x00006c0000057a24 */ /* 0x000fe200078e02ff */
[----:B------:R-:W-:Y:S01]  /*1050*/  UIMAD UR4, UR7, UR4, URZ ;  /* 0x00000004070472a4 */ /* 0x000fe2000f8e023f */
[----:B------:R-:W-:Y:S01]  /*1060*/  IMAD R0, R4, c[0x0][0x1e4], R2 ;  /* 0x0000790004007a24 */ /* 0x000fe200078e0202 */
[----:B------:R-:W-:Y:S01]  /*1070*/  IADD3 R23, R12, 0x40, RZ ;  /* 0x000000400c177810 */ /* 0x000fe20007ffe0ff */
[----:B------:R-:W-:Y:S01]  /*1080*/  IMAD.WIDE.U32 R2, R4, c[0x0][0x1e0], R12 ;  /* 0x0000780004027a25 */ /* 0x000fe200078e000c */
[----:B------:R-:W-:Y:S01]  /*1090*/  UIMAD UR4, UR8, UR5, UR4 ;  /* 0x00000005080472a4 */ /* 0x000fe2000f8e0204 */
[----:B------:R-:W-:Y:S01]  /*10a0*/  IADD3 R25, R12, 0x80, RZ ;  /* 0x000000800c197810 */ /* 0x000fe20007ffe0ff */
[----:B------:R-:W-:Y:S01]  /*10b0*/  UIMAD UR8, UR14, -0x50, URZ ;  /* 0xffffffb00e0878a4 */ /* 0x000fe2000f8e023f */
[----:B-1----:R-:W-:Y:S01]  /*10c0*/  IMAD R6, R4, c[0x0][0x1b4], R5 ;  /* 0x00006d0004067a24 */ /* 0x002fe200078e0205 */
[----:B------:R-:W-:Y:S01]  /*10d0*/  ISETP.GE.AND P5, PT, R12, c[0x0][0x1cc], PT ;  /* 0x000073000c007a0c */ /* 0x000fe20003fa6270 */
[----:B------:R-:W-:Y:S01]  /*10e0*/  IMAD.WIDE.U32 R4, R4, c[0x0][0x1b0], R12 ;  /* 0x00006c0004047a25 */ /* 0x000fe200078e000c */
[----:B------:R-:W-:Y:S01]  /*10f0*/  ISETP.GE.AND P4, PT, R23, c[0x0][0x1cc], PT ;  /* 0x0000730017007a0c */ /* 0x000fe20003f86270 */
[----:B------:R-:W-:Y:S01]  /*1100*/  USEL UR14, UR12, URZ, !UP2 ;  /* 0x0000003f0c0e7287 */ /* 0x000fe2000d000000 */
[----:B------:R-:W-:Y:S01]  /*1110*/  ISETP.GE.AND P6, PT, R25, c[0x0][0x1cc], PT ;  /* 0x0000730019007a0c */ /* 0x000fe20003fc6270 */
[----:B------:R-:W-:Y:S01]  /*1120*/  IMAD.IADD R3, R3, 0x1, R0 ;  /* 0x0000000103037824 */ /* 0x000fe200078e0200 */
[----:B------:R-:W-:Y:S01]  /*1130*/  USHF.R.S32.HI UR19, URZ, 0x1f, UR15 ;  /* 0x0000001f3f137899 */ /* 0x000fe2000801140f */
[----:B------:R-:W-:Y:S01]  /*1140*/  IMAD.IADD R5, R5, 0x1, R6 ;  /* 0x0000000105057824 */ /* 0x000fe200078e0206 */
[----:B------:R-:W-:Y:S01]  /*1150*/  IADD3.X R6, R7, UR21, RZ, P0, !PT ;  /* 0x0000001507067c10 */ /* 0x000fe200087fe4ff */
[----:B------:R-:W-:Y:S01]  /*1160*/  IMAD.SHL.U32 R0, R235, 0x40, RZ ;  /* 0x00000040eb007824 */ /* 0x000fe200078e00ff */
[----:B------:R-:W-:Y:S01]  /*1170*/  UIADD3 UR21, UR8, UR10, URZ ;  /* 0x0000000a08157290 */ /* 0x000fe2000fffe03f */
[----:B------:R-:W-:Y:S01]  /*1180*/  IMAD.WIDE.U32 R2, R8, c[0x0][0x1e8], R2 ;  /* 0x00007a0008027a25 */ /* 0x000fe200078e0002 */
[----:B------:R-:W-:Y:S01]  /*1190*/  UISETP.GE.AND UP1, UPT, UR8, 0x1, UPT ;  /* 0x000000010800788c */ /* 0x000fe2000bf26270 */
[----:B------:R-:W-:Y:S01]  /*11a0*/  CS2R R166, SRZ ;  /* 0x0000000000a67805 */ /* 0x000fe2000001ff00 */
[----:B------:R-:W-:Y:S01]  /*11b0*/  LOP3.LUT R0, R0, 0x1c0, RZ, 0xc0, !PT ;  /* 0x000001c000007812 */ /* 0x000fe200078ec0ff */
[----:B--2---:R-:W-:Y:S01]  /*11c0*/  IMAD.WIDE R10, R9, 0x50, R10 ;  /* 0x00000050090a7825 */ /* 0x004fe200078e020a */
[----:B------:R-:W-:Y:S01]  /*11d0*/  IADD3 R3, R3, UR18, RZ ;  /* 0x0000001203037c10 */ /* 0x000fe2000fffe0ff */
[----:B------:R-:W-:Y:S01]  /*11e0*/  USHF.L.U32 UR18, UR15, 0x6, URZ ;  /* 0x000000060f127899 */ /* 0x000fe2000800063f */
[----:B------:R-:W-:Y:S01]  /*11f0*/  LOP3.LUT R17, R0, 0x38, R12, 0xf8, !PT ;  /* 0x0000003800117812 */ /* 0x000fe200078ef80c */
[----:B------:R-:W-:Y:S01]  /*1200*/  IMAD.WIDE.U32 R8, R8, c[0x0][0x1b8], R4 ;  /* 0x00006e0008087a25 */ /* 0x000fe200078e0004 */
[----:B------:R-:W-:Y:S01]  /*1210*/  SHF.R.U32.HI R0, RZ, 0x3, R0 ;  /* 0x00000003ff007819 */ /* 0x000fe20000011600 */
[----:B------:R-:W-:Y:S01]  /*1220*/  UIADD3 UR20, -UR11, 0x1, UR21 ;  /* 0x000000010b147890 */ /* 0x000fe2000fffe115 */
[----:B------:R-:W-:Y:S01]  /*1230*/  CS2R R164, SRZ ;  /* 0x0000000000a47805 */ /* 0x000fe2000001ff00 */
[----:B------:R-:W-:Y:S01]  /*1240*/  IMAD R4, R6, c[0x0][0x178], RZ ;  /* 0x00005e0006047a24 */ /* 0x000fe200078e02ff */
[----:B------:R-:W-:Y:S01]  /*1250*/  LOP3.LUT R17, R17, R0, RZ, 0x3c, !PT ;  /* 0x0000000011117212 */ /* 0x000fe200078e3cff */
[----:B------:R-:W-:Y:S01]  /*1260*/  IMAD R5, R11, c[0x0][0x1d8], RZ ;  /* 0x000076000b057a24 */ /* 0x000fe200078e02ff */
[----:B------:R-:W-:Y:S01]  /*1270*/  IADD3 R9, R9, UR4, RZ ;  /* 0x0000000409097c10 */ /* 0x000fe2000fffe0ff */
[----:B------:R-:W-:Y:S01]  /*1280*/  IMAD R15, R14, c[0x0][0x17c], R4 ;  /* 0x00005f000e0f7a24 */ /* 0x000fe200078e0204 */
[----:B------:R-:W-:Y:S01]  /*1290*/  ULDC.64 UR4, c[0x0][0x188] ;  /* 0x0000620000047ab9 */ /* 0x000fe20000000a00 */
[C---:B------:R-:W-:Y:S01]  /*12a0*/  IMAD R18, R10.reuse, c[0x0][0x1dc], R5 ;  /* 0x000077000a127a24 */ /* 0x040fe200078e0205 */
[----:B------:R-:W-:Y:S01]  /*12b0*/  UIMAD UR4, UR13, UR4, URZ ;  /* 0x000000040d0472a4 */ /* 0x000fe2000f8e023f */
[----:B------:R-:W-:Y:S01]  /*12c0*/  IMAD.WIDE.U32 R4, R10, c[0x0][0x1d8], R2 ;  /* 0x000076000a047a25 */ /* 0x000fe200078e0002 */
[----:B------:R-:W-:Y:S01]  /*12d0*/  UISETP.GE.AND UP0, UPT, UR8, 0x2, UPT ;  /* 0x000000020800788c */ /* 0x000fe2000bf06270 */
[----:B------:R-:W-:Y:S01]  /*12e0*/  CS2R R162, SRZ ;  /* 0x0000000000a27805 */ /* 0x000fe2000001ff00 */
[----:B------:R-:W-:Y:S01]  /*12f0*/  UIMAD UR5, UR14, UR5, UR4 ;  /* 0x000000050e0572a4 */ /* 0x000fe2000f8e0204 */
[----:B------:R-:W-:Y:S01]  /*1300*/  IMAD.IADD R0, R5, 0x1, R18 ;  /* 0x0000000105007824 */ /* 0x000fe200078e0212 */
[----:B------:R-:W-:Y:S01]  /*1310*/  LEA R2, P0, R4, c[0x0][0x1c0], 0x1 ;  /* 0x0000700004027a11 */ /* 0x000fe200078008ff */
[----:B------:R-:W-:Y:S01]  /*1320*/  IMAD R16, R6, c[0x0][0x208], RZ ;  /* 0x0000820006107a24 */ /* 0x000fe200078e02ff */
[----:B------:R-:W-:Y:S01]  /*1330*/  USHF.R.S32.HI UR4, URZ, 0x1f, UR6 ;  /* 0x0000001f3f047899 */ /* 0x000fe20008011406 */
[----:B------:R-:W-:Y:S01]  /*1340*/  IMAD.WIDE.U32 R6, R14, c[0x0][0x178], R12 ;  /* 0x00005e000e067a25 */ /* 0x000fe200078e000c */
[----:B------:R-:W-:Y:S01]  /*1350*/  LEA.HI.X R3, R4, c[0x0][0x1c4], R0, 0x1, P0 ;  /* 0x0000710004037a11 */ /* 0x000fe200000f0c00 */
[----:B------:R-:W-:Y:S01]  /*1360*/  CS2R R160, SRZ ;  /* 0x0000000000a07805 */ /* 0x000fe2000001ff00 */
[----:B------:R-:W-:Y:S01]  /*1370*/  LEA.HI R4, R27, R248, RZ, 0x6 ;  /* 0x000000f81b047211 */ /* 0x000fe200078f30ff */
[----:B------:R-:W-:Y:S01]  /*1380*/  IMAD.U32 R0, RZ, RZ, UR10 ;  /* 0x0000000aff007e24 */ /* 0x000fe2000f8e00ff */
[----:B------:R-:W-:Y:S01]  /*1390*/  CS2R R158, SRZ ;  /* 0x00000000009e7805 */ /* 0x000fe2000001ff00 */
[----:B------:R-:W-:Y:S01]  /*13a0*/  IMAD R22, R14, c[0x0][0x20c], R16 ;  /* 0x000083000e167a24 */ /* 0x000fe200078e0210 */
[----:B------:R-:W-:Y:S01]  /*13b0*/  SHF.R.S32.HI R24, RZ, 0x6, R4 ;  /* 0x00000006ff187819 */ /* 0x000fe20000011404 */
[----:B------:R-:W-:Y:S01]  /*13c0*/  IMAD.MOV.U32 R16, RZ, RZ, c[0x0][0x1d8] ;  /* 0x00007600ff107624 */ /* 0x000fe200078e00ff */
[----:B------:R-:W-:Y:S01]  /*13d0*/  IADD3 R0, R0, UR8, -R235 ;  /* 0x0000000800007c10 */ /* 0x000fe2000fffe8eb */
[----:B------:R-:W-:Y:S01]  /*13e0*/  IMAD.IADD R15, R7, 0x1, R15 ;  /* 0x00000001070f7824 */ /* 0x000fe200078e020f */
[----:B------:R-:W-:Y:S01]  /*13f0*/  CS2R R156, SRZ ;  /* 0x00000000009c7805 */ /* 0x000fe2000001ff00 */
[----:B------:R-:W-:Y:S01]  /*1400*/  IMAD R4, R24, 0x200, R17 ;  /* 0x0000020018047824 */ /* 0x000fe200078e0211 */
[----:B------:R-:W-:Y:S01]  /*1410*/  ISETP.LT.OR P3, PT, R0, 0x1, P5 ;  /* 0x000000010000780c */ /* 0x000fe20002f61670 */
[----:B------:R-:W-:Y:S01]  /*1420*/  IMAD.WIDE.U32 R18, R14, c[0x0][0x208], R12 ;  /* 0x000082000e127a25 */ /* 0x000fe200078e000c */
[C---:B------:R-:W-:Y:S01]  /*1430*/  ISETP.LT.OR P2, PT, R0.reuse, 0x1, P4 ;  /* 0x000000010000780c */ /* 0x040fe20002741670 */
[----:B------:R-:W-:Y:S01]  /*1440*/  CS2R R154, SRZ ;  /* 0x00000000009a7805 */ /* 0x000fe2000001ff00 */
[----:B------:R-:W-:Y:S01]  /*1450*/  ISETP.LT.OR P0, PT, R0, 0x1, P6 ;  /* 0x000000010000780c */ /* 0x000fe20003701670 */
[----:B------:R-:W-:Y:S01]  /*1460*/  IMAD.SHL.U32 R222, R4, 0x2, RZ ;  /* 0x0000000204de7824 */ /* 0x000fe200078e00ff */
[----:B------:R-:W-:Y:S01]  /*1470*/  ISETP.LT.OR P5, PT, R0, 0x21, P5 ;  /* 0x000000210000780c */ /* 0x000fe20002fa1670 */
[----:B------:R-:W-:Y:S01]  /*1480*/  IMAD.MOV.U32 R14, RZ, RZ, R6 ;  /* 0x000000ffff0e7224 */ /* 0x000fe200078e0006 */
[----:B------:R-:W-:Y:S01]  /*1490*/  LEA R6, P1, R16, R2, 0x6 ;  /* 0x0000000210067211 */ /* 0x000fe200078230ff */
[----:B------:R-:W-:Y:S01]  /*14a0*/  IMAD.MOV.U32 R7, RZ, RZ, c[0x0][0x1dc] ;  /* 0x00007700ff077624 */ /* 0x000fe200078e00ff */
[----:B------:R-:W-:Y:S01]  /*14b0*/  ISETP.LT.OR P6, PT, R0, 0x21, P6 ;  /* 0x000000210000780c */ /* 0x000fe200037c1670 */
[----:B------:R-:W-:Y:S01]  /*14c0*/  IMAD R5, R11, c[0x0][0x1a8], RZ ;  /* 0x00006a000b057a24 */ /* 0x000fe200078e02ff */
[C---:B------:R-:W-:Y:S01]  /*14d0*/  SHF.L.U64.HI R11, R16.reuse, R28, c[0x0][0x1dc] ;  /* 0x00007700100b7619 */ /* 0x040fe2000001021c */
[----:B------:R-:W-:Y:S01]  /*14e0*/  @!PT LDS RZ, [RZ] ;  /* 0x00000000fffff984 */ /* 0x000fe20000000800 */
[----:B------:R-:W-:Y:S01]  /*14f0*/  @!PT LDS RZ, [RZ] ;  /* 0x00000000fffff984 */ /* 0x000fe20000000800 */
[----:B------:R-:W-:Y:S01]  /*1500*/  @!PT LDS RZ, [RZ] ;  /* 0x00000000fffff984 */ /* 0x000fe20000000800 */
[----:B------:R1:W-:Y:S01]  /*1510*/  LDGSTS.E.BYPASS.LTC128B.128 [R222+0x7880], [R2.64], !P3 ;  /* 0x0788000002de7fae */ /* 0x0003e2000d901d50 */
[C---:B------:R-:W-:Y:S01]  /*1520*/  LEA.HI.X R7, R16.reuse, R3, R7, 0x6, P1 ;  /* 0x0000000310077211 */ /* 0x040fe200008f3407 */
[----:B------:R-:W-:Y:S01]  /*1530*/  IMAD.SHL.U32 R13, R16, 0x20, RZ ;  /* 0x00000020100d7824 */ /* 0x000fe200078e00ff */
[----:B------:R-:W-:Y:S01]  /*1540*/  ISETP.GT.AND P1, PT, R248, 0x7f, PT ;  /* 0x0000007ff800780c */ /* 0x000fe20003f24270 */
[----:B------:R1:W-:Y:S01]  /*1550*/  LDGSTS.E.BYPASS.LTC128B.128 [R222+0xa080], [R2.64+0x80], !P2 ;  /* 0x0a08008002de7fae */ /* 0x0003e2000d101d50 */
[----:B------:R-:W-:Y:S01]  /*1560*/  ISETP.GE.AND P3, PT, R23, c[0x0][0x16c], PT ;  /* 0x00005b0017007a0c */ /* 0x000fe20003f66270 */
[----:B------:R-:W-:Y:S01]  /*1570*/  IMAD R5, R10, c[0x0][0x1ac], R5 ;  /* 0x00006b000a057a24 */ /* 0x000fe200078e0205 */
[----:B------:R-:W-:Y:S01]  /*1580*/  ISETP.GE.AND P2, PT, R12, c[0x0][0x16c], PT ;  /* 0x00005b000c007a0c */ /* 0x000fe20003f46270 */
[----:B------:R1:W-:Y:S01]  /*1590*/  LDGSTS.E.BYPASS.LTC128B.128 [R222+0xc880], [R2.64+0x100], !P0 ;  /* 0x0c88010002de7fae */ /* 0x0003e2000c101d50 */
[----:B------:R-:W-:Y:S01]  /*15a0*/  ISETP.LT.OR P0, PT, R0, 0x21, P4 ;  /* 0x000000210000780c */ /* 0x000fe20002701670 */
[----:B------:R-:W-:Y:S01]  /*15b0*/  IMAD.WIDE.U32 R8, R10, c[0x0][0x1a8], R8 ;  /* 0x00006a000a087a25 */ /* 0x000fe200078e0008 */
[----:B------:R-:W-:Y:S01]  /*15c0*/  CS2R R152, SRZ ;  /* 0x0000000000987805 */ /* 0x000fe2000001ff00 */
[----:B------:R2:W-:Y:S01]  /*15d0*/  LDGSTS.E.BYPASS.LTC128B.128 [R222+0x8880], [R6.64], !P5 ;  /* 0x0888000006de7fae */ /* 0x0005e2000e901d50 */
[----:B------:R-:W-:Y:S01]  /*15e0*/  CS2R R150, SRZ ;  /* 0x0000000000967805 */ /* 0x000fe2000001ff00 */
[----:B------:R-:W-:Y:S01]  /*15f0*/  IMAD.IADD R5, R9, 0x1, R5 ;  /* 0x0000000109057824 */ /* 0x000fe200078e0205 */
[----:B------:R-:W-:Y:S01]  /*1600*/  CS2R R148, SRZ ;  /* 0x0000000000947805 */ /* 0x000fe2000001ff00 */
[C---:B------:R-:W-:Y:S01]  /*1610*/  @!P1 ISETP.LT.OR P4, PT, R0.reuse, 0x41, P4 ;  /* 0x000000410000980c */ /* 0x040fe20002781670 */
[----:B------:R-:W-:Y:S01]  /*1620*/  IMAD.MOV.U32 R9, RZ, RZ, c[0x0][0x1a8] ;  /* 0x00006a00ff097624 */ /* 0x000fe200078e00ff */
[----:B------:R-:W-:Y:S01]  /*1630*/  CS2R R146, SRZ ;  /* 0x0000000000927805 */ /* 0x000fe2000001ff00 */
[----:B------:R-:W-:Y:S01]  /*1640*/  IMAD.U32 R20, RZ, RZ, UR14 ;  /* 0x0000000eff147e24 */ /* 0x000fe2000f8e00ff */
[----:B------:R-:W-:Y:S01]  /*1650*/  CS2R R144, SRZ ;  /* 0x0000000000907805 */ /* 0x000fe2000001ff00 */
[----:B------:R-:W-:Y:S01]  /*1660*/  IMAD.MOV.U32 R217, RZ, RZ, 0x10 ;  /* 0x00000010ffd97424 */ /* 0x000fe200078e00ff */
[----:B------:R2:W-:Y:S01]  /*1670*/  LDGSTS.E.BYPASS.LTC128B.128 [R222+0xb080], [R6.64+0x80], !P0 ;  /* 0x0b08008006de7fae */ /* 0x0005e2000c101d50 */
[----:B------:R-:W-:Y:S01]  /*1680*/  IMAD.MOV.U32 R208, RZ, RZ, 0x120 ;  /* 0x00000120ffd07424 */ /* 0x000fe200078e00ff */
[----:B------:R-:W-:Y:S01]  /*1690*/  CS2R R142, SRZ ;  /* 0x00000000008e7805 */ /* 0x000fe2000001ff00 */
[----:B------:R-:W-:Y:S01]  /*16a0*/  IMAD.MOV.U32 R249, RZ, RZ, 0x1 ;  /* 0x00000001fff97424 */ /* 0x000fe200078e00ff */
        /* <DEDUP_REMOVED lines=9> */
[----:B-1----:R-:W-:Y:S01]  /*1740*/  SEL R2, RZ, 0xffffffff, P3 ;  /* 0xffffffffff027807 */ /* 0x002fe20001800000 */
[----:B------:R-:W-:Y:S01]  /*1750*/  CS2R R126, SRZ ;  /* 0x00000000007e7805 */ /* 0x000fe2000001ff00 */
[----:B------:R-:W-:Y:S01]  /*1760*/  SEL R3, RZ, 0x1, P2 ;  /* 0x00000001ff037807 */ /* 0x000fe20001000000 */
[----:B------:R-:W-:Y:S01]  /*1770*/  CS2R R124, SRZ ;  /* 0x00000000007c7805 */ /* 0x000fe2000001ff00 */
[----:B------:R-:W-:Y:S01]  /*1780*/  @!P1 ISETP.GE.AND P2, PT, R0, 0x41, PT ;  /* 0x000000410000980c */ /* 0x000fe20003f46270 */
[----:B------:R-:W-:Y:S01]  /*1790*/  IMAD.SHL.U32 R10, R2, 0x2, RZ ;  /* 0x00000002020a7824 */ /* 0x000fe200078e00ff */
[C---:B------:R-:W-:Y:S01]  /*17a0*/  @!P1 LEA R2, P0, R13.reuse, R6, 0x1 ;  /* 0x000000060d029211 */ /* 0x040fe200078008ff */
[----:B------:R-:W-:Y:S01]  /*17b0*/  CS2R R122, SRZ ;  /* 0x00000000007a7805 */ /* 0x000fe2000001ff00 */
[----:B------:R-:W-:Y:S01]  /*17c0*/  LEA R4, P3, R8, c[0x0][0x190], 0x1 ;  /* 0x0000640008047a11 */ /* 0x000fe200078608ff */
[----:B------:R-:W-:Y:S01]  /*17d0*/  CS2R R120, SRZ ;  /* 0x0000000000787805 */ /* 0x000fe2000001ff00 */
[----:B------:R-:W-:Y:S01]  /*17e0*/  LOP3.LUT R10, R10, 0x2, R3, 0xe2, !PT ;  /* 0x000000020a0a7812 */ /* 0x000fe200078ee203 */
[----:B------:R-:W-:Y:S01]  /*17f0*/  CS2R R118, SRZ ;  /* 0x0000000000767805 */ /* 0x000fe2000001ff00 */
[----:B------:R-:W-:Y:S01]  /*1800*/  @!P1 LEA.HI.X R3, R13, R7, R11, 0x1, P0 ;  /* 0x000000070d039211 */ /* 0x000fe200000f0c0b */
[----:B------:R-:W-:Y:S01]  /*1810*/  IMAD.SHL.U32 R11, R9, 0x20, RZ ;  /* 0x00000020090b7824 */ /* 0x000fe200078e00ff */
[C---:B------:R-:W-:Y:S01]  /*1820*/  @!P1 ISETP.GE.OR P5, PT, R12.reuse, c[0x0][0x1cc], !P2 ;  /* 0x000073000c009a0c */ /* 0x040fe200057a6670 */
[----:B------:R-:W-:Y:S01]  /*1830*/  IMAD.MOV.U32 R13, RZ, RZ, c[0x0][0x178] ;  /* 0x00005e00ff0d7624 */ /* 0x000fe200078e00ff */
[----:B------:R-:W-:Y:S01]  /*1840*/  ISETP.GE.AND P0, PT, R12, c[0x0][0x19c], PT ;  /* 0x000067000c007a0c */ /* 0x000fe20003f06270 */
[----:B------:R-:W-:Y:S01]  /*1850*/  CS2R R116, SRZ ;  /* 0x0000000000747805 */ /* 0x000fe2000001ff00 */
[----:B------:R-:W-:Y:S01]  /*1860*/  @!P1 ISETP.GE.OR P2, PT, R25, c[0x0][0x1cc], !P2 ;  /* 0x0000730019009a0c */ /* 0x000fe20005746670 */
[----:B--2---:R-:W-:Y:S01]  /*1870*/  IMAD.WIDE.U32 R6, R84, c[0x0][0x180], R14 ;  /* 0x0000600054067a25 */ /* 0x004fe200078e000e */
[----:B------:R-:W-:Y:S01]  /*1880*/  LEA.HI.X R5, R8, c[0x0][0x194], R5, 0x1, P3 ;  /* 0x0000650008057a11 */ /* 0x000fe200018f0c05 */
[----:B------:R-:W-:Y:S01]  /*1890*/  CS2R R114, SRZ ;  /* 0x0000000000727805 */ /* 0x000fe2000001ff00 */
[----:B------:R-:W-:Y:S01]  /*18a0*/  ISETP.LT.OR P3, PT, R0, 0x1, P0 ;  /* 0x000000010000780c */ /* 0x000fe20000761670 */
[----:B------:R-:W-:Y:S01]  /*18b0*/  IMAD R8, R29, c[0x0][0x180], RZ ;  /* 0x000060001d087a24 */ /* 0x000fe200078e02ff */
[----:B------:R-:W-:Y:S01]  /*18c0*/  SHF.L.U64.HI R251, R13, R28, c[0x0][0x17c] ;  /* 0x00005f000dfb7619 */ /* 0x000fe2000001021c */
[----:B------:R-:W-:Y:S01]  /*18d0*/  CS2R R112, SRZ ;  /* 0x0000000000707805 */ /* 0x000fe2000001ff00 */
[----:B------:R-:W-:Y:S01]  /*18e0*/  CS2R R82, SRZ ;  /* 0x0000000000527805 */ /* 0x000fe2000001ff00 */
[----:B------:R1:W-:Y:S01]  /*18f0*/  @!P1 LDGSTS.E.BYPASS.LTC128B.128 [R222+0x9880], [R2.64], !P5 ;  /* 0x0988000002de9fae */ /* 0x0003e2000e901d50 */
[----:B------:R-:W-:Y:S01]  /*1900*/  ISETP.GE.AND P5, PT, R25, c[0x0][0x19c], PT ;  /* 0x0000670019007a0c */ /* 0x000fe20003fa6270 */
[----:B------:R-:W-:Y:S01]  /*1910*/  IMAD R8, R84, c[0x0][0x184], R8 ;  /* 0x0000610054087a24 */ /* 0x000fe200078e0208 */
[----:B------:R-:W-:Y:S01]  /*1920*/  CS2R R80, SRZ ;  /* 0x0000000000507805 */ /* 0x000fe2000001ff00 */
[----:B------:R1:W-:Y:S01]  /*1930*/  @!P1 LDGSTS.E.BYPASS.LTC128B.128 [R222+0xc080], [R2.64+0x80], !P4 ;  /* 0x0c08008002de9fae */ /* 0x0003e2000e101d50 */
[----:B------:R-:W-:Y:S01]  /*1940*/  ISETP.LT.OR P4, PT, R0, 0x1, P6 ;  /* 0x000000010000780c */ /* 0x000fe20003781670 */
[----:B------:R-:W-:Y:S01]  /*1950*/  IMAD.IADD R7, R7, 0x1, R8 ;  /* 0x0000000107077824 */ /* 0x000fe200078e0208 */
[----:B------:R-:W-:Y:S01]  /*1960*/  CS2R R78, SRZ ;  /* 0x00000000004e7805 */ /* 0x000fe2000001ff00 */
[----:B------:R1:W-:Y:S01]  /*1970*/  @!P1 LDGSTS.E.BYPASS.LTC128B.128 [R222+0xe880], [R2.64+0x100], !P2 ;  /* 0x0e88010002de9fae */ /* 0x0003e2000d101d50 */
[----:B------:R-:W-:Y:S01]  /*1980*/  CS2R R76, SRZ ;  /* 0x00000000004c7805 */ /* 0x000fe2000001ff00 */
[----:B------:R-:W-:Y:S01]  /*1990*/  IMAD.WIDE.U32 R236, R20, c[0x0][0x188], R6 ;  /* 0x0000620014ec7a25 */ /* 0x000fe200078e0006 */
[----:B------:R-:W-:Y:S01]  /*19a0*/  CS2R R74, SRZ ;  /* 0x00000000004a7805 */ /* 0x000fe2000001ff00 */
[----:B------:R2:W-:Y:S01]  /*19b0*/  LDGSTS.E.BYPASS.LTC128B.128 [R222+0x80], [R4.64], !P3 ;  /* 0x0008000004de7fae */ /* 0x0005e2000d901d50 */
[C---:B------:R-:W-:Y:S01]  /*19c0*/  ISETP.LT.OR P3, PT, R0.reuse, 0x1, P5 ;  /* 0x000000010000780c */ /* 0x040fe20002f61670 */
[----:B------:R-:W-:Y:S01]  /*19d0*/  IMAD.MOV.U32 R228, RZ, RZ, R236 ;  /* 0x000000ffffe47224 */ /* 0x000fe200078e00ec */
[----:B------:R-:W-:Y:S01]  /*19e0*/  IADD3 R229, R237, UR5, RZ ;  /* 0x00000005ede57c10 */ /* 0x000fe2000fffe0ff */
[----:B------:R-:W-:Y:S01]  /*19f0*/  UIMAD UR5, UR6, 0xc0, URZ ;  /* 0x000000c0060578a4 */ /* 0x000fe2000f8e023f */
[----:B------:R-:W-:Y:S01]  /*1a00*/  CS2R R72, SRZ ;  /* 0x0000000000487805 */ /* 0x000fe2000001ff00 */
[----:B------:R2:W-:Y:S01]  /*1a10*/  LDGSTS.E.BYPASS.LTC128B.128 [R222+0x2880], [R4.64+0x80], !P4 ;  /* 0x0288008004de7fae */ /* 0x0005e2000e101d50 */
[C---:B------:R-:W-:Y:S01]  /*1a20*/  ISETP.LT.OR P4, PT, R0.reuse, 0x21, P0 ;  /* 0x000000210000780c */ /* 0x040fe20000781670 */
[----:B------:R-:W-:Y:S01]  /*1a30*/  CS2R R70, SRZ ;  /* 0x0000000000467805 */ /* 0x000fe2000001ff00 */
[C---:B------:R-:W-:Y:S01]  /*1a40*/  @!P1 ISETP.LT.OR P0, PT, R0.reuse, 0x41, P0 ;  /* 0x000000410000980c */ /* 0x040fe20000701670 */
[----:B------:R-:W-:Y:S01]  /*1a50*/  CS2R R68, SRZ ;  /* 0x0000000000447805 */ /* 0x000fe2000001ff00 */
[----:B------:R-:W-:Y:S01]  /*1a60*/  CS2R R66, SRZ ;  /* 0x0000000000427805 */ /* 0x000fe2000001ff00 */
[----:B------:R-:W-:Y:S01]  /*1a70*/  CS2R R64, SRZ ;  /* 0x0000000000407805 */ /* 0x000fe2000001ff00 */
        /* <DEDUP_REMOVED lines=9> */
[----:B------:R-:W-:Y:S01]  /*1b10*/  CS2R R50, SRZ ;  /* 0x0000000000327805 */ /* 0x000fe2000001ff00 */
[----:B-1----:R-:W-:Y:S01]  /*1b20*/  IMAD.MOV.U32 R3, RZ, RZ, c[0x0][0x1ac] ;  /* 0x00006b00ff037624 */ /* 0x002fe200078e00ff */
[C---:B------:R-:W-:Y:S01]  /*1b30*/  LEA R2, P2, R9.reuse, R4, 0x6 ;  /* 0x0000000409027211 */ /* 0x040fe200078430ff */
[----:B------:R-:W-:Y:S01]  /*1b40*/  CS2R R48, SRZ ;  /* 0x0000000000307805 */ /* 0x000fe2000001ff00 */
[----:B------:R-:W-:Y:S01]  /*1b50*/  CS2R R46, SRZ ;  /* 0x00000000002e7805 */ /* 0x000fe2000001ff00 */
[----:B------:R-:W-:Y:S01]  /*1b60*/  CS2R R44, SRZ ;  /* 0x00000000002c7805 */ /* 0x000fe2000001ff00 */
[C---:B------:R-:W-:Y:S01]  /*1b70*/  LEA.HI.X R3, R9.reuse, R5, R3, 0x6, P2 ;  /* 0x0000000509037211 */ /* 0x040fe200010f3403 */
[----:B------:R-:W-:Y:S01]  /*1b80*/  CS2R R42, SRZ ;  /* 0x00000000002a7805 */ /* 0x000fe2000001ff00 */
[----:B------:R-:W-:Y:S01]  /*1b90*/  SHF.L.U64.HI R9, R9, R28, c[0x0][0x1ac] ;  /* 0x00006b0009097619 */ /* 0x000fe2000001021c */
[----:B------:R-:W-:Y:S01]  /*1ba0*/  CS2R R40, SRZ ;  /* 0x0000000000287805 */ /* 0x000fe2000001ff00 */
[C---:B------:R-:W-:Y:S01]  /*1bb0*/  @!P1 LEA R8, P2, R11.reuse, R2, 0x1 ;  /* 0x000000020b089211 */ /* 0x040fe200078408ff */
[----:B------:R1:W-:Y:S01]  /*1bc0*/  LDGSTS.E.BYPASS.LTC128B.128 [R222+0x1080], [R2.64], !P4 ;  /* 0x0108000002de7fae */ /* 0x0003e2000e101d50 */
[----:B------:R-:W-:Y:S01]  /*1bd0*/  CS2R R38, SRZ ;  /* 0x0000000000267805 */ /* 0x000fe2000001ff00 */
[----:B------:R-:W-:Y:S01]  /*1be0*/  CS2R R36, SRZ ;  /* 0x0000000000247805 */ /* 0x000fe2000001ff00 */
[----:B------:R-:W-:Y:S01]  /*1bf0*/  @!P1 LEA.HI.X R9, R11, R3, R9, 0x1, P2 ;  /* 0x000000030b099211 */ /* 0x000fe200010f0c09 */
[----:B------:R-:W-:Y:S01]  /*1c00*/  IMAD.SHL.U32 R11, R13, 0x40, RZ ;  /* 0x000000400d0b7824 */ /* 0x000fe200078e00ff */
[----:B------:R-:W-:Y:S01]  /*1c10*/  ISETP.GE.AND P2, PT, R25, c[0x0][0x16c], PT ;  /* 0x00005b0019007a0c */ /* 0x000fe20003f46270 */
[----:B------:R1:W-:Y:S01]  /*1c20*/  LDGSTS.E.BYPASS.LTC128B.128 [R222+0x3880], [R2.64+0x80], !P3 ;  /* 0x0388008002de7fae */ /* 0x0003e2000d901d50 */
[----:B------:R-:W-:Y:S01]  /*1c30*/  CS2R R34, SRZ ;  /* 0x0000000000227805 */ /* 0x000fe2000001ff00 */
[----:B--2---:R-:W-:Y:S01]  /*1c40*/  SHF.L.U64.HI R4, R13, R30, c[0x0][0x17c] ;  /* 0x00005f000d047619 */ /* 0x004fe2000001021e */
[C---:B------:R-:W-:Y:S01]  /*1c50*/  IMAD.WIDE.U32 R6, R11.reuse, UR15, R228 ;  /* 0x0000000f0b067c25 */ /* 0x040fe2000f8e00e4 */
[----:B------:R-:W-:Y:S01]  /*1c60*/  SEL R5, RZ, 0x4, P2 ;  /* 0x00000004ff057807 */ /* 0x000fe20001000000 */
[----:B------:R-:W-:Y:S01]  /*1c70*/  CS2R R32, SRZ ;  /* 0x0000000000207805 */ /* 0x000fe2000001ff00 */
[----:B------:R-:W-:Y:S01]  /*1c80*/  ISETP.LT.OR P2, PT, R0, 0x21, P5 ;  /* 0x000000210000780c */ /* 0x000fe20002f41670 */
[----:B------:R-:W-:Y:S01]  /*1c90*/  IMAD R4, R4, UR15, RZ ;  /* 0x0000000f04047c24 */ /* 0x000fe2000f8e02ff */
[----:B------:R-:W-:Y:S01]  /*1ca0*/  @!P1 ISETP.LT.OR P5, PT, R0, 0x41, P5 ;  /* 0x000000410000980c */ /* 0x000fe20002fa1670 */
[----:B------:R-:W-:Y:S01]  /*1cb0*/  UISETP.GE.AND UP6, UPT, UR8, 0x21, UPT ;  /* 0x000000210800788c */ /* 0x000fe2000bfc6270 */
[----:B------:R-:W-:Y:S01]  /*1cc0*/  LOP3.LUT R0, R10, R5, RZ, 0xfc, !PT ;  /* 0x000000050a007212 */ /* 0x000fe200078efcff */
[----:B------:R-:W-:Y:S01]  /*1cd0*/  IMAD R4, R11, UR19, R4 ;  /* 0x000000130b047c24 */ /* 0x000fe2000f8e0204 */
[----:B------:R-:W-:Y:S01]  /*1ce0*/  IADD3 R245, R222, 0xf080, RZ ;  /* 0x0000f080def57810 */ /* 0x000fe20007ffe0ff */
[----:B------:R-:W-:Y:S01]  /*1cf0*/  IMAD.U32 R10, RZ, RZ, UR18 ;  /* 0x00000012ff0a7e24 */ /* 0x000fe2000f8e00ff */
[C---:B------:R-:W-:Y:S01]  /*1d00*/  LOP3.LUT P4, RZ, R0.reuse, 0x1, RZ, 0xc0, !PT ;  /* 0x0000000100ff7812 */ /* 0x040fe2000788c0ff */
[----:B------:R-:W-:Y:S01]  /*1d10*/  UISETP.GE.AND UP5, UPT, UR8, 0x22, UPT ;  /* 0x000000220800788c */ /* 0x000fe2000bfa6270 */
[C---:B------:R-:W-:Y:S01]  /*1d20*/  LOP3.LUT P3, RZ, R0.reuse, 0x2, RZ, 0xc0, !PT ;  /* 0x0000000200ff7812 */ /* 0x040fe2000786c0ff */
[----:B------:R-:W-:Y:S01]  /*1d30*/  UISETP.GE.AND UP4, UPT, UR8, 0x31, UPT ;  /* 0x000000310800788c */ /* 0x000fe2000bf86270 */
[----:B------:R-:W-:Y:S01]  /*1d40*/  P2R R11, PR, RZ, 0x10 ;  /* 0x00000010ff0b7803 */ /* 0x000fe20000000000 */
[----:B------:R1:W-:Y:S01]  /*1d50*/  LDGSTS.E.BYPASS.LTC128B.128 [R222+0x6080], [R2.64+0x100], !P2 ;  /* 0x0608010002de7fae */ /* 0x0003e2000d101d50 */
[----:B------:R-:W-:Y:S01]  /*1d60*/  LOP3.LUT P2, RZ, R0, 0x4, RZ, 0xc0, !PT ;  /* 0x0000000400ff7812 */ /* 0x000fe2000784c0ff */
[----:B------:R-:W-:Y:S01]  /*1d70*/  IMAD.IADD R0, R7, 0x1, R4 ;  /* 0x0000000107007824 */ /* 0x000fe200078e0204 */
[----:B------:R-:W-:Y:S01]  /*1d80*/  UISETP.GE.AND UP3, UPT, UR8, 0x32, UPT ;  /* 0x000000320800788c */ /* 0x000fe2000bf66270 */
[----:B------:R2:W-:Y:S01]  /*1d90*/  @!P1 LDGSTS.E.BYPASS.LTC128B.128 [R222+0x2080], [R8.64], !P0 ;  /* 0x0208000008de9fae */ /* 0x0005e2000c101d50 */
[----:B------:R-:W-:Y:S01]  /*1da0*/  LEA R4, P0, R6, c[0x0][0x160], 0x1 ;  /* 0x0000580006047a11 */ /* 0x000fe200078008ff */
[----:B------:R-:W-:-:S02]  /*1db0*/  UISETP.GE.AND UP2, UPT, UR8, 0x41, UPT ;  /* 0x000000410800788c */ /* 0x000fc4000bf46270 */
[----:B------:R2:W-:Y:S01]  /*1dc0*/  @!P1 LDGSTS.E.BYPASS.LTC128B.128 [R222+0x4880], [R8.64+0x80], !P6 ;  /* 0x0488008008de9fae */ /* 0x0005e2000f101d50 */
[----:B------:R-:W-:Y:S01]  /*1dd0*/  LEA.HI.X R5, R6, c[0x0][0x164], R0, 0x1, P0 ;  /* 0x0000590006057a11 */ /* 0x000fe200000f0c00 */
[----:B------:R-:W-:Y:S01]  /*1de0*/  IMAD R6, R29, c[0x0][0x270], RZ ;  /* 0x00009c001d067a24 */ /* 0x000fe200078e02ff */
[----:B------:R-:W-:Y:S01]  /*1df0*/  IADD3 R0, -R235, UR11, -R10 ;  /* 0x0000000beb007c10 */ /* 0x000fe2000fffe90a */
[----:B------:R2:W-:Y:S01]  /*1e00*/  @!P1 LDGSTS.E.BYPASS.LTC128B.128 [R222+0x7080], [R8.64+0x100], !P5 ;  /* 0x0708010008de9fae */ /* 0x0005e2000e901d50 */
[C---:B------:R-:W-:Y:S01]  /*1e10*/  IADD3 R14, P0, R31.reuse, UR6, RZ ;  /* 0x000000061f0e7c10 */ /* 0x040fe2000ff1e0ff */
[----:B------:R-:W-:Y:S01]  /*1e20*/  IMAD R6, R84, c[0x0][0x274], R6 ;  /* 0x00009d0054067a24 */ /* 0x000fe200078e0206 */
[C---:B------:R-:W-:Y:S01]  /*1e30*/  ISETP.LT.OR P6, PT, R0.reuse, 0x1, !P4 ;  /* 0x000000010000780c */ /* 0x040fe200067c1670 */
[----:B------:R-:W0:Y:S01]  /*1e40*/  LDGDEPBAR ;  /* 0x00000000000079af */ /* 0x000e220000000000 */
[C---:B------:R-:W-:Y:S01]  /*1e50*/  ISETP.LT.OR P5, PT, R0.reuse, 0x1, !P3 ;  /* 0x000000010000780c */ /* 0x040fe20005fa1670 */
[----:B------:R-:W-:Y:S01]  /*1e60*/  ULDC.64 UR6, c[0x0][0x278] ;  /* 0x00009e0000067ab9 */ /* 0x000fe20000000a00 */
[----:B------:R-:W-:Y:S01]  /*1e70*/  ISETP.LT.OR P1, PT, R0, 0x1, !P2 ;  /* 0x000000010000780c */ /* 0x000fe20005721670 */
[----:B------:R-:W-:Y:S01]  /*1e80*/  UIMAD UR6, UR13, UR6, URZ ;  /* 0x000000060d0672a4 */ /* 0x000fe2000f8e023f */
[----:B------:R-:W-:Y:S01]  /*1e90*/  LEA.HI.X.SX32 R15, R31, UR4, 0x1, P0 ;  /* 0x000000041f0f7c11 */ /* 0x000fe200080f0eff */
[----:B------:R-:W-:Y:S01]  /*1ea0*/  IMAD.SHL.U32 R31, R13, 0x20, RZ ;  /* 0x000000200d1f7824 */ /* 0x000fe200078e00ff */
[----:B------:R-:W-:Y:S01]  /*1eb0*/  IADD3 R16, P0, R248, UR5, RZ ;  /* 0x00000005f8107c10 */ /* 0x000fe2000ff1e0ff */
[----:B------:R-:W-:Y:S01]  /*1ec0*/  IMAD.MOV.U32 R13, RZ, RZ, c[0x0][0x208] ;  /* 0x00008200ff0d7624 */ /* 0x000fe200078e00ff */
[----:B------:R-:W-:Y:S01]  /*1ed0*/  UIMAD UR7, UR14, UR7, UR6 ;  /* 0x000000070e0772a4 */ /* 0x000fe2000f8e0206 */
[----:B------:R-:W-:Y:S01]  /*1ee0*/  IADD3 R10, -R10, UR11, -R235 ;  /* 0x0000000b0a0a7c10 */ /* 0x000fe2000fffe9eb */
[----:B-1----:R-:W-:Y:S01]  /*1ef0*/  IMAD.WIDE.U32 R2, R84, c[0x0][0x270], R14 ;  /* 0x00009c0054027a25 */ /* 0x002fe200078e000e */
[----:B------:R1:W-:Y:S01]  /*1f00*/  LDGSTS.E.BYPASS.LTC128B.128 [R222+0xf080], [R4.64], !P6 ;  /* 0x0f08000004de7fae */ /* 0x0003e2000f101d50 */
[C---:B------:R-:W-:Y:S01]  /*1f10*/  ISETP.LT.OR P6, PT, R0.reuse, 0x21, !P3 ;  /* 0x000000210000780c */ /* 0x040fe20005fc1670 */
[----:B------:R-:W-:Y:S01]  /*1f20*/  USHF.R.S32.HI UR6, URZ, 0x1f, UR18 ;  /* 0x0000001f3f067899 */ /* 0x000fe20008011412 */
[----:B------:R-:W-:Y:S01]  /*1f30*/  IMAD.IADD R7, R3, 0x1, R6 ;  /* 0x0000000103077824 */ /* 0x000fe200078e0206 */
[----:B------:R1:W-:Y:S01]  /*1f40*/  LDGSTS.E.BYPASS.LTC128B.128 [R222+0x11080], [R4.64+0x80], !P5 ;  /* 0x1108008004de7fae */ /* 0x0003e2000e901d50 */
[----:B------:R-:W-:Y:S01]  /*1f50*/  IMAD.MOV.U32 R6, RZ, RZ, R2 ;  /* 0x000000ffff067224 */ /* 0x000fe200078e0002 */
[----:B------:R-:W-:Y:S01]  /*1f60*/  ISETP.LT.OR P5, PT, R0, 0x21, !P2 ;  /* 0x000000210000780c */ /* 0x000fe200057a1670 */
[----:B------:R-:W-:Y:S01]  /*1f70*/  IMAD.IADD R3, R19, 0x1, R22 ;  /* 0x0000000113037824 */ /* 0x000fe200078e0216 */
[----:B------:R1:W-:Y:S01]  /*1f80*/  LDGSTS.E.BYPASS.LTC128B.128 [R222+0x13080], [R4.64+0x100], !P1 ;  /* 0x1308010004de7fae */ /* 0x0003e2000c901d50 */
[----:B------:R-:W-:Y:S01]  /*1f90*/  IMAD.MOV.U32 R2, RZ, RZ, R18 ;  /* 0x000000ffff027224 */ /* 0x000fe200078e0012 */
[----:B------:R-:W-:Y:S01]  /*1fa0*/  SHF.L.U64.HI R250, R13, R28, c[0x0][0x20c] ;  /* 0x000083000dfa7619 */ /* 0x000fe2000001021c */
[----:B--2---:R-:W-:Y:S01]  /*1fb0*/  IMAD.U32 R8, RZ, RZ, UR5 ;  /* 0x00000005ff087e24 */ /* 0x004fe2000f8e00ff */
[----:B------:R-:W-:Y:S01]  /*1fc0*/  SHF.R.S32.HI R9, RZ, 0x1f, R248 ;  /* 0x0000001fff097819 */ /* 0x000fe200000114f8 */
[----:B------:R-:W-:Y:S01]  /*1fd0*/  IMAD.WIDE.U32 R2, R84, c[0x0][0x210], R2 ;  /* 0x0000840054027a25 */ /* 0x000fe200078e0002 */
[----:B------:R-:W-:Y:S01]  /*1fe0*/  ULDC.64 UR4, c[0x0][0x218] ;  /* 0x0000860000047ab9 */ /* 0x000fe20000000a00 */
[----:B------:R-:W-:Y:S01]  /*1ff0*/  LEA.HI R19, R27, R248, RZ, 0x2 ;  /* 0x000000f81b137211 */ /* 0x000fe200078f10ff */
[----:B------:R-:W-:Y:S01]  /*2000*/  UIMAD UR4, UR13, UR4, URZ ;  /* 0x000000040d0472a4 */ /* 0x000fe2000f8e023f */
[----:B------:R-:W-:Y:S01]  /*2010*/  LEA.HI.X.SX32 R17, R8, R9, 0x1, P0 ;  /* 0x0000000908117211 */ /* 0x000fe200000f0eff */
[----:B------:R-:W-:Y:S01]  /*2020*/  IMAD R9, R29, c[0x0][0x210], RZ ;  /* 0x000084001d097a24 */ /* 0x000fe200078e02ff */
[----:B------:R-:W-:Y:S01]  /*2030*/  LEA R8, P1, R31, R4, 0x1 ;  /* 0x000000041f087211 */ /* 0x000fe200078208ff */
[----:B------:R-:W-:Y:S01]  /*2040*/  IMAD.WIDE.U32 R240, R20, c[0x0][0x278], R6 ;  /* 0x00009e0014f07a25 */ /* 0x000fe200078e0006 */
[----:B------:R-:W-:Y:S01]  /*2050*/  ISETP.LT.OR P0, PT, R0, 0x21, !P4 ;  /* 0x000000210000780c */ /* 0x000fe20006701670 */
[----:B------:R-:W-:Y:S01]  /*2060*/  UIMAD UR4, UR14, UR5, UR4 ;  /* 0x000000050e0472a4 */ /* 0x000fe2000f8e0204 */
[C---:B------:R-:W-:Y:S01]  /*2070*/  SHF.L.U64.HI R0, R13.reuse, R30, c[0x0][0x20c] ;  /* 0x000083000d007619 */ /* 0x040fe2000001021e */
[----:B------:R-:W-:Y:S01]  /*2080*/  IMAD.SHL.U32 R252, R13, 0x20, RZ ;  /* 0x000000200dfc7824 */ /* 0x000fe200078e00ff */
[----:B------:R-:W-:Y:S01]  /*2090*/  IADD3 R247, R241, UR7, RZ ;  /* 0x00000007f1f77c10 */ /* 0x000fe2000fffe0ff */
[----:B------:R-:W-:Y:S01]  /*20a0*/  ULDC UR7, c[0x0][0x2a0] ;  /* 0x0000a80000077ab9 */ /* 0x000fe20000000800 */
[----:B------:R-:W-:Y:S01]  /*20b0*/  ISETP.GE.AND P4, PT, R12, c[0x0][0x1fc], PT ;  /* 0x00007f000c007a0c */ /* 0x000fe20003f86270 */
[----:B------:R-:W-:Y:S01]  /*20c0*/  IMAD R0, R0, UR15, RZ ;  /* 0x0000000f00007c24 */ /* 0x000fe2000f8e02ff */
[----:B------:R-:W-:Y:S01]  /*20d0*/  LEA.HI R18, R27, R248, RZ, 0x4 ;  /* 0x000000f81b127211 */ /* 0x000fe200078f20ff */
[----:B------:R-:W-:Y:S01]  /*20e0*/  ULOP3.LUT UR7, URZ, UR7, URZ, 0x33, !UPT ;  /* 0x000000073f077292 */ /* 0x000fe2000f8e333f */
[----:B-1----:R-:W-:Y:S01]  /*20f0*/  IMAD R4, R84, c[0x0][0x214], R9 ;  /* 0x0000850054047a24 */ /* 0x002fe200078e0209 */
[----:B------:R-:W-:-:S02]  /*2100*/  LEA.HI.X R9, R31, R5, R251, 0x1, P1 ;  /* 0x000000051f097211 */ /* 0x000fc400008f0cfb */
[----:B------:R-:W-:Y:S01]  /*2110*/  ISETP.GT.AND P1, PT, R248, 0xf, PT ;  /* 0x0000000ff800780c */ /* 0x000fe20003f24270 */
[----:B------:R-:W-:Y:S01]  /*2120*/  IMAD.IADD R3, R3, 0x1, R4 ;  /* 0x0000000103037824 */ /* 0x000fe200078e0204 */
[----:B------:R-:W-:Y:S01]  /*2130*/  CS2R R30, SRZ ;  /* 0x00000000001e7805 */ /* 0x000fe2000001ff00 */
[----:B------:R1:W-:Y:S02]  /*2140*/  LDGSTS.E.BYPASS.LTC128B.128 [R222+0x10080], [R8.64], !P0 ;  /* 0x1008000008de7fae */ /* 0x0003e4000c101d50 */
[----:B------:R-:W-:Y:S02]  /*2150*/  IMAD.WIDE.U32 R230, R20, c[0x0][0x218], R2 ;  /* 0x0000860014e67a25 */ /* 0x000fe400078e0002 */
[----:B------:R1:W-:Y:S01]  /*2160*/  LDGSTS.E.BYPASS.LTC128B.128 [R222+0x12080], [R8.64+0x80], !P6 ;  /* 0x1208008008de7fae */ /* 0x0003e2000f101d50 */
[----:B------:R-:W-:Y:S01]  /*2170*/  ISETP.GE.AND P6, PT, R23, c[0x0][0x1fc], PT ;  /* 0x00007f0017007a0c */ /* 0x000fe20003fc6270 */
[----:B------:R-:W-:Y:S01]  /*2180*/  IMAD.SHL.U32 R2, R13, 0x40, RZ ;  /* 0x000000400d027824 */ /* 0x000fe200078e00ff */
[----:B------:R-:W-:Y:S01]  /*2190*/  IADD3 R227, R231, UR4, RZ ;  /* 0x00000004e7e37c10 */ /* 0x000fe2000fffe0ff */
[----:B------:R-:W-:Y:S01]  /*21a0*/  IMAD.MOV.U32 R226, RZ, RZ, R230 ;  /* 0x000000ffffe27224 */ /* 0x000fe200078e00e6 */
[----:B------:R1:W-:Y:S01]  /*21b0*/  LDGSTS.E.BYPASS.LTC128B.128 [R222+0x14080], [R8.64+0x100], !P5 ;  /* 0x1408010008de7fae */ /* 0x0003e2000e901d50 */
[----:B------:R-:W-:Y:S01]  /*21c0*/  @!P1 IADD3 R4, P0, R240, UR18, RZ ;  /* 0x00000012f0049c10 */ /* 0x000fe2000ff1e0ff */
[C---:B------:R-:W-:Y:S01]  /*21d0*/  IMAD R0, R2.reuse, UR19, R0 ;  /* 0x0000001302007c24 */ /* 0x040fe2000f8e0200 */
[----:B------:R-:W-:Y:S01]  /*21e0*/  ULDC.64 UR4, c[0x0][0x290] ;  /* 0x0000a40000047ab9 */ /* 0x000fe20000000a00 */
[----:B------:R-:W-:Y:S01]  /*21f0*/  IMAD.WIDE.U32 R2, R2, UR15, R226 ;  /* 0x0000000f02027c25 */ /* 0x000fe2000f8e00e2 */
[----:B------:R-:W-:Y:S01]  /*2200*/  @!P1 IADD3.X R5, R247, UR6, RZ, P0, !PT ;  /* 0x00000006f7059c10 */ /* 0x000fe200087fe4ff */
[----:B------:R-:W-:Y:S01]  /*2210*/  UIMAD UR4, UR13, UR4, URZ ;  /* 0x000000040d0472a4 */ /* 0x000fe2000f8e023f */
[----:B------:R-:W-:Y:S01]  /*2220*/  @!P1 LEA R6, P0, R4, c[0x0][0x258], 0x2 ;  /* 0x0000960004069a11 */ /* 0x000fe200078010ff */
[----:B------:R-:W-:Y:S01]  /*2230*/  IMAD.IADD R0, R3, 0x1, R0 ;  /* 0x0000000103007824 */ /* 0x000fe200078e0200 */
[----:B------:R-:W-:Y:S01]  /*2240*/  UP2UR UR19, UPR, URZ, 0x2 ;  /* 0x000000023f137883 */ /* 0x000fe20008000000 */
[----:B------:R-:W-:Y:S01]  /*2250*/  @!P1 IMAD.SHL.U32 R3, R248, 0x10, RZ ;  /* 0x00000010f8039824 */ /* 0x000fe200078e00ff */
[----:B------:R-:W-:Y:S01]  /*2260*/  @!P1 LEA.HI.X R7, R4, c[0x0][0x25c], R5, 0x2, P0 ;  /* 0x0000970004079a11 */ /* 0x000fe200000f1405 */
[----:B------:R-:W-:Y:S01]  /*2270*/  IMAD R13, R29, c[0x0][0x238], RZ ;  /* 0x00008e001d0d7a24 */ /* 0x000fe200078e02ff */
[----:B------:R-:W-:Y:S01]  /*2280*/  ISETP.LT.OR P0, PT, R10, 0x1, P4 ;  /* 0x000000010a00780c */ /* 0x000fe20002701670 */
[----:B------:R-:W-:Y:S01]  /*2290*/  UIMAD UR4, UR14, UR5, UR4 ;  /* 0x000000050e0472a4 */ /* 0x000fe2000f8e0204 */
[----:B------:R-:W-:Y:S01]  /*22a0*/  LEA R4, P5, R2, c[0x0][0x1f0], 0x1 ;  /* 0x00007c0002047a11 */ /* 0x000fe200078a08ff */
[----:B------:R2:W-:Y:S01]  /*22b0*/  @!P1 LDGSTS.E.BYPASS.LTC128B.128 [R3+0x21080], [R6.64] ;  /* 0x2108000006039fae */ /* 0x0005e2000b901d50 */
[----:B------:R-:W-:Y:S01]  /*22c0*/  IMAD R13, R84, c[0x0][0x23c], R13 ;  /* 0x00008f00540d7a24 */ /* 0x000fe200078e020d */
[----:B------:R-:W-:Y:S01]  /*22d0*/  UISETP.GE.AND UP1, UPT, UR8, 0x11, UPT ;  /* 0x000000110800788c */ /* 0x000fe2000bf26270 */
[----:B------:R-:W-:Y:S01]  /*22e0*/  LEA.HI.X R5, R2, c[0x0][0x1f4], R0, 0x1, P5 ;  /* 0x00007d0002057a11 */ /* 0x000fe200028f0c00 */
[----:B------:R-:W0:Y:S01]  /*22f0*/  LDGDEPBAR ;  /* 0x00000000000079af */ /* 0x000e220000000000 */
[----:B------:R-:W-:-:S02]  /*2300*/  ISETP.GE.AND P5, PT, R25, c[0x0][0x1fc], PT ;  /* 0x00007f0019007a0c */ /* 0x000fc40003fa6270 */
[----:B------:R-:W-:-:S03]  /*2310*/  SHF.R.S32.HI R0, RZ, 0x1f, R19 ;  /* 0x0000001fff007819 */ /* 0x000fc60000011413 */
[----:B------:R3:W-:Y:S01]  /*2320*/  LDGSTS.E.BYPASS.LTC128B.128 [R222+0x1b080], [R4.64], !P0 ;  /* 0x1b08000004de7fae */ /* 0x0007e2000c101d50 */
[C---:B------:R-:W-:Y:S01]  /*2330*/  ISETP.LT.OR P0, PT, R10.reuse, 0x1, P6 ;  /* 0x000000010a00780c */ /* 0x040fe20003701670 */
[----:B-1----:R-:W-:Y:S01]  /*2340*/  IMAD R9, R29, c[0x0][0x288], RZ ;  /* 0x0000a2001d097a24 */ /* 0x002fe200078e02ff */
[----:B------:R-:W-:Y:S01]  /*2350*/  ISETP.LT.OR P6, PT, R10, 0x21, P6 ;  /* 0x000000210a00780c */ /* 0x000fe200037c1670 */
[----:B------:R-:W-:Y:S02]  /*2360*/  CS2R R28, SRZ ;  /* 0x00000000001c7805 */ /* 0x000fe4000001ff00 */
[----:B------:R-:W-:-:S08]  /*2370*/  IMAD R9, R84, c[0x0][0x28c], R9 ;  /* 0x0000a30054097a24 */ /* 0x000fd000078e0209 */
[----:B------:R3:W-:Y:S01]  /*2380*/  LDGSTS.E.BYPASS.LTC128B.128 [R222+0x1d080], [R4.64+0x80], !P0 ;  /* 0x1d08008004de7fae */ /* 0x0007e2000c101d50 */
[----:B--2---:R-:W-:Y:S01]  /*2390*/  LEA R6, P0, R252, R4, 0x1 ;  /* 0x00000004fc067211 */ /* 0x004fe200078008ff */
[----:B------:R-:W-:Y:S01]  /*23a0*/  IMAD.WIDE.U32 R2, R84, c[0x0][0x288], R14 ;  /* 0x0000a20054027a25 */ /* 0x000fe200078e000e */
[----:B------:R-:W-:Y:S02]  /*23b0*/  SHF.R.S32.HI R15, RZ, 0x2, R19 ;  /* 0x00000002ff0f7819 */ /* 0x000fe40000011413 */
[----:B------:R-:W-:Y:S01]  /*23c0*/  LEA.HI.X R7, R252, R5, R250, 0x1, P0 ;  /* 0x00000005fc077211 */ /* 0x000fe200000f0cfa */
[----:B------:R-:W-:Y:S01]  /*23d0*/  IMAD.IADD R3, R3, 0x1, R9 ;  /* 0x0000000103037824 */ /* 0x000fe200078e0209 */
[----:B------:R-:W-:Y:S02]  /*23e0*/  ISETP.LT.OR P0, PT, R10, 0x1, P5 ;  /* 0x000000010a00780c */ /* 0x000fe40002f01670 */
[----:B------:R-:W-:Y:S01]  /*23f0*/  LEA.HI R0, R0, R15, RZ, 0x3 ;  /* 0x0000000f00007211 */ /* 0x000fe200078f18ff */
[----:B------:R-:W-:Y:S01]  /*2400*/  IMAD.WIDE.U32 R238, R20, c[0x0][0x290], R2 ;  /* 0x0000a40014ee7a25 */ /* 0x000fe200078e0002 */
[----:B------:R-:W-:-:S02]  /*2410*/  LEA.HI R14, R27, R248, RZ, 0x7 ;  /* 0x000000f81b0e7211 */ /* 0x000fc400078f38ff */
[----:B------:R-:W-:Y:S02]  /*2420*/  LOP3.LUT R0, R0, 0xfffffff8, RZ, 0xc0, !PT ;  /* 0xfffffff800007812 */ /* 0x000fe400078ec0ff */
[----:B------:R-:W-:Y:S02]  /*2430*/  SHF.R.S32.HI R14, RZ, 0x7, R14 ;  /* 0x00000007ff0e7819 */ /* 0x000fe4000001140e */
[C---:B------:R-:W-:Y:S01]  /*2440*/  ISETP.LT.OR P5, PT, R10.reuse, 0x21, P5 ;  /* 0x000000210a00780c */ /* 0x040fe20002fa1670 */
[----:B------:R-:W-:Y:S01]  /*2450*/  IMAD.IADD R15, R15, 0x1, -R0 ;  /* 0x000000010f0f7824 */ /* 0x000fe200078e0a00 */
[----:B------:R-:W-:Y:S01]  /*2460*/  LOP3.LUT R3, R19, 0x3ffffffc, RZ, 0xc0, !PT ;  /* 0x3ffffffc13037812 */ /* 0x000fe200078ec0ff */
[----:B------:R3:W-:Y:S01]  /*2470*/  LDGSTS.E.BYPASS.LTC128B.128 [R222+0x1f080], [R4.64+0x100], !P0 ;  /* 0x1f08010004de7fae */ /* 0x0007e2000c101d50 */
[----:B------:R-:W-:Y:S01]  /*2480*/  ISETP.LT.OR P0, PT, R10, 0x21, P4 ;  /* 0x000000210a00780c */ /* 0x000fe20002701670 */
[----:B------:R-:W-:Y:S01]  /*2490*/  IMAD.SHL.U32 R9, R14, 0x8, RZ ;  /* 0x000000080e097824 */ /* 0x000fe200078e00ff */
[----:B------:R-:W-:-:S02]  /*24a0*/  ISETP.NE.AND P4, PT, R11, RZ, PT ;  /* 0x000000ff0b00720c */ /* 0x000fc40003f85270 */
[----:B------:R-:W-:Y:S02]  /*24b0*/  SHF.R.S32.HI R11, RZ, 0x4, R18 ;  /* 0x00000004ff0b7819 */ /* 0x000fe40000011412 */
[----:B------:R-:W-:Y:S01]  /*24c0*/  IADD3 R244, R239, UR4, RZ ;  /* 0x00000004eff47c10 */ /* 0x000fe2000fffe0ff */
[----:B------:R-:W-:Y:S01]  /*24d0*/  ULDC.64 UR4, c[0x0][0x240] ;  /* 0x0000900000047ab9 */ /* 0x000fe20000000a00 */
[----:B------:R-:W-:Y:S01]  /*24e0*/  LEA.HI R8, R18, R11, RZ, 0x1 ;  /* 0x0000000b12087211 */ /* 0x000fe200078f08ff */
[----:B------:R-:W-:-:S03]  /*24f0*/  UIMAD UR4, UR13, UR4, URZ ;  /* 0x000000040d0472a4 */ /* 0x000fc6000f8e023f */
[----:B------:R-:W-:Y:S01]  /*2500*/  LOP3.LUT R8, R8, 0xfffffffe, RZ, 0xc0, !PT ;  /* 0xfffffffe08087812 */ /* 0x000fe200078ec0ff */
[----:B------:R1:W-:Y:S01]  /*2510*/  LDGSTS.E.BYPASS.LTC128B.128 [R222+0x1c080], [R6.64], !P0 ;  /* 0x1c08000006de7fae */ /* 0x0003e2000c101d50 */
[----:B------:R-:W-:Y:S01]  /*2520*/  ISETP.GE.AND P0, PT, R12, c[0x0][0x1fc], PT ;  /* 0x00007f000c007a0c */ /* 0x000fe20003f06270 */
[----:B------:R-:W-:Y:S02]  /*2530*/  UMOV UR13, 0x1 ;  /* 0x00000001000d7882 */ /* 0x000fe40000000000 */
[----:B------:R-:W-:Y:S01]  /*2540*/  IMAD.IADD R0, R11, 0x1, -R8 ;  /* 0x000000010b007824 */ /* 0x000fe200078e0a08 */
[----:B------:R1:W-:Y:S01]  /*2550*/  LDGSTS.E.BYPASS.LTC128B.128 [R222+0x1e080], [R6.64+0x80], !P6 ;  /* 0x1e08008006de7fae */ /* 0x0003e2000f101d50 */
[----:B------:R-:W-:Y:S02]  /*2560*/  ISETP.GE.AND P6, PT, R23, c[0x0][0x1fc], PT ;  /* 0x00007f0017007a0c */ /* 0x000fe40003fc6270 */
[----:B------:R-:W-:Y:S01]  /*2570*/  SEL R23, RZ, 0x1, P0 ;  /* 0x00000001ff177807 */ /* 0x000fe20000000000 */
[----:B------:R1:W-:Y:S01]  /*2580*/  LDGSTS.E.BYPASS.LTC128B.128 [R222+0x20080], [R6.64+0x100], !P5 ;  /* 0x2008010006de7fae */ /* 0x0003e2000e901d50 */
[----:B------:R-:W-:Y:S01]  /*2590*/  ISETP.GE.AND P5, PT, R248, 0x10, PT ;  /* 0x00000010f800780c */ /* 0x000fe20003fa6270 */
[----:B---3--:R-:W-:Y:S01]  /*25a0*/  IMAD.WIDE.U32 R4, R84, c[0x0][0x238], R16 ;  /* 0x00008e0054047a25 */ /* 0x008fe200078e0010 */
[----:B------:R-:W-:-:S03]  /*25b0*/  LEA.HI R17, R27, R248, RZ, 0x5 ;  /* 0x000000f81b117211 */ /* 0x000fc600078f28ff */
[----:B------:R-:W-:Y:S01]  /*25c0*/  IMAD.IADD R11, R5, 0x1, R13 ;  /* 0x00000001050b7824 */ /* 0x000fe200078e020d */
[--C-:B------:R-:W-:Y:S01]  /*25d0*/  SHF.R.S32.HI R12, RZ, 0x1f, R17.reuse ;  /* 0x0000001fff0c7819 */ /* 0x100fe20000011411 */
[----:B------:R-:W-:Y:S01]  /*25e0*/  IMAD.MOV.U32 R10, RZ, RZ, R4 ;  /* 0x000000ffff0a7224 */ /* 0x000fe200078e0004 */
[----:B------:R-:W-:Y:S02]  /*25f0*/  SHF.R.S32.HI R22, RZ, 0x5, R17 ;  /* 0x00000005ff167819 */ /* 0x000fe40000011411 */
[----:B------:R-:W-:Y:S01]  /*2600*/  LOP3.LUT R13, R9, 0x8, RZ, 0xc0, !PT ;  /* 0x00000008090d7812 */ /* 0x000fe200078ec0ff */
[----:B------:R-:W-:Y:S01]  /*2610*/  IMAD.WIDE.U32 R242, R20, c[0x0][0x240], R10 ;  /* 0x0000900014f27a25 */ /* 0x000fe200078e000a */
[----:B------:R-:W-:Y:S02]  /*2620*/  LEA.HI R8, R12, R22, RZ, 0x2 ;  /* 0x000000160c087211 */ /* 0x000fe400078f10ff */
[----:B------:R-:W-:Y:S02]  /*2630*/  LOP3.LUT R12, R18, 0xfffffff0, RZ, 0xc0, !PT ;  /* 0xfffffff0120c7812 */ /* 0x000fe400078ec0ff */
[----:B------:R-:W-:-:S05]  /*2640*/  LOP3.LUT R8, R8, 0xfffffffc, RZ, 0xc0, !PT ;  /* 0xfffffffc08087812 */ /* 0x000fca00078ec0ff */
[----:B------:R-:W-:Y:S02]  /*2650*/  IMAD.IADD R16, R22, 0x1, -R8 ;  /* 0x0000000116107824 */ /* 0x000fe400078e0a08 */
[----:B------:R-:W-:Y:S02]  /*2660*/  IMAD.SHL.U32 R8, R15, 0x10, RZ ;  /* 0x000000100f087824 */ /* 0x000fe400078e00ff */
[----:B------:R-:W-:-:S03]  /*2670*/  IMAD.SHL.U32 R5, R16, 0x100, RZ ;  /* 0x0000010010057824 */ /* 0x000fc600078e00ff */
[----:B------:R-:W-:Y:S01]  /*2680*/  LOP3.LUT R4, R13, 0x70, R8, 0xf8, !PT ;  /* 0x000000700d047812 */ /* 0x000fe200078ef808 */
[----:B------:R-:W-:-:S03]  /*2690*/  IMAD.IADD R8, R248, 0x1, -R3 ;  /* 0x00000001f8087824 */ /* 0x000fc600078e0a03 */
[----:B------:R-:W-:Y:S02]  /*26a0*/  LOP3.LUT R9, R4, 0x100, R5, 0xf8, !PT ;  /* 0x0000010004097812 */ /* 0x000fe400078ef805 */
[----:B------:R-:W-:Y:S02]  /*26b0*/  LEA.HI R4, R16, R16, RZ, 0x1 ;  /* 0x0000001010047211 */ /* 0x000fe400078f08ff */
[----:B------:R-:W-:Y:S01]  /*26c0*/  IADD3 R5, P0, R238, UR18, RZ ;  /* 0x00000012ee057c10 */ /* 0x000fe2000ff1e0ff */
[----:B------:R-:W-:Y:S01]  /*26d0*/  UP2UR UR18, UPR, URZ, 0x1 ;  /* 0x000000013f127883 */ /* 0x000fe20008000000 */
[----:B-1----:R-:W-:Y:S01]  /*26e0*/  SHF.R.U32.HI R6, RZ, 0x3, R9 ;  /* 0x00000003ff067819 */ /* 0x002fe20000011609 */
[----:B------:R-:W-:Y:S01]  /*26f0*/  IMAD.SHL.U32 R2, R4, 0x100, RZ ;  /* 0x0000010004027824 */ /* 0x000fe200078e00ff */
[----:B------:R-:W-:Y:S01]  /*2700*/  IADD3.X R3, R244, UR6, RZ, P0, !PT ;  /* 0x00000006f4037c10 */ /* 0x000fe200087fe4ff */
[----:B------:R-:W-:Y:S01]  /*2710*/  UIMAD UR6, UR14, UR5, UR4 ;  /* 0x000000050e0672a4 */ /* 0x000fe2000f8e0204 */
[C---:B------:R-:W-:Y:S01]  /*2720*/  LEA R4, P0, R5.reuse, c[0x0][0x280], 0x2 ;  /* 0x0000a00005047a11 */ /* 0x040fe200078010ff */
[----:B------:R-:W-:Y:S01]  /*2730*/  UISETP.GE.AND UP0, UPT, UR8, 0x12, UPT ;  /* 0x000000120800788c */ /* 0x000fe2000bf06270 */
[----:B------:R-:W-:Y:S01]  /*2740*/  LOP3.LUT R7, R2, 0x7ffffe00, RZ, 0xc0, !PT ;  /* 0x7ffffe0002077812 */ /* 0x000fe200078ec0ff */
[----:B------:R-:W-:Y:S01]  /*2750*/  IMAD.IADD R2, R248, 0x1, -R12 ;  /* 0x00000001f8027824 */ /* 0x000fe200078e0a0c */
[----:B------:R-:W-:Y:S01]  /*2760*/  LEA.HI.X R5, R5, c[0x0][0x284], R3, 0x2, P0 ;  /* 0x0000a10005057a11 */ /* 0x000fe200000f1403 */
[----:B------:R-:W-:Y:S01]  /*2770*/  UIADD3 UR5, UR10, -UR11, URZ ;  /* 0x8000000b0a057290 */ /* 0x000fe2000fffe03f */
[----:B------:R-:W-:Y:S01]  /*2780*/  LOP3.LUT R3, R9, 0x28, R6, 0x78, !PT ;  /* 0x0000002809037812 */ /* 0x000fe200078e7806 */
[----:B------:R-:W-:Y:S01]  /*2790*/  IMAD R7, R8, 0x2, R7 ;  /* 0x0000000208077824 */ /* 0x000fe200078e0207 */
[----:B------:R-:W-:Y:S01]  /*27a0*/  LOP3.LUT P0, RZ, R15, 0x1, RZ, 0xc0, !PT ;  /* 0x000000010fff7812 */ /* 0x000fe2000780c0ff */
[----:B------:R-:W-:Y:S01]  /*27b0*/  IMAD.SHL.U32 R6, R2, 0x10, RZ ;  /* 0x0000001002067824 */ /* 0x000fe200078e00ff */
[----:B------:R-:W-:Y:S01]  /*27c0*/  LEA.HI R9, R14, R14, RZ, 0x1 ;  /* 0x0000000e0e097211 */ /* 0x000fe200078f08ff */
[----:B------:R-:W-:Y:S01]  /*27d0*/  IMAD.IADD R7, R7, 0x1, R3 ;  /* 0x0000000107077824 */ /* 0x000fe200078e0203 */
[----:B------:R-:W-:Y:S01]  /*27e0*/  IADD3 R246, R243, UR6, RZ ;  /* 0x00000006f3f67c10 */ /* 0x000fe2000fffe0ff */
[----:B------:R-:W-:Y:S01]  /*27f0*/  IMAD.SHL.U32 R3, R22, 0x100, RZ ;  /* 0x0000010016037824 */ /* 0x000fe200078e00ff */
[----:B------:R-:W-:Y:S01]  /*2800*/  LOP3.LUT R6, R6, 0xf0, RZ, 0xc0, !PT ;  /* 0x000000f006067812 */ /* 0x000fe200078ec0ff */
[----:B------:R-:W-:Y:S01]  /*2810*/  @!P5 IMAD.SHL.U32 R8, R248, 0x10, RZ ;  /* 0x00000010f808d824 */ /* 0x000fe200078e00ff */
[----:B------:R-:W-:Y:S01]  /*2820*/  UP2UR UR14, UPR, URZ, 0x2 ;  /* 0x000000023f0e7883 */ /* 0x000fe20008000000 */
[----:B------:R-:W-:Y:S01]  /*2830*/  IMAD.SHL.U32 R220, R7, 0x2, RZ ;  /* 0x0000000207dc7824 */ /* 0x000fe200078e00ff */
[----:B------:R-:W-:Y:S01]  /*2840*/  LOP3.LUT R12, R6, 0x100, R3, 0xf8, !PT ;  /* 0x00000100060c7812 */ /* 0x000fe200078ef803 */
[----:B------:R-:W-:Y:S01]  /*2850*/  IMAD.SHL.U32 R207, R2, 0x2, RZ ;  /* 0x0000000202cf7824 */ /* 0x000fe200078e00ff */
[----:B------:R-:W-:Y:S01]  /*2860*/  LOP3.LUT R3, R17, 0xffffffe0, RZ, 0xc0, !PT ;  /* 0xffffffe011037812 */ /* 0x000fe200078ec0ff */
[----:B------:R1:W-:Y:S01]  /*2870*/  @!P5 LDGSTS.E.BYPASS.LTC128B.128 [R8+0x21280], [R4.64] ;  /* 0x212800000408dfae */ /* 0x0003e2000b901d50 */
[----:B------:R-:W-:Y:S01]  /*2880*/  IADD3 R221, R220, 0x215a0, RZ ;  /* 0x000215a0dcdd7810 */ /* 0x000fe20007ffe0ff */
[----:B------:R-:W-:Y:S01]  /*2890*/  UMOV UR4, URZ ;  /* 0x0000003f00047c82 */ /* 0x000fe20008000000 */
[----:B------:R-:W-:Y:S01]  /*28a0*/  ISETP.GE.AND P5, PT, R25, c[0x0][0x1fc], PT ;  /* 0x00007f0019007a0c */ /* 0x000fe20003fa6270 */
[----:B------:R-:W-:Y:S01]  /*28b0*/  IMAD.IADD R3, R248, 0x1, -R3 ;  /* 0x00000001f8037824 */ /* 0x000fe200078e0a03 */
[----:B------:R-:W0:Y:S01]  /*28c0*/  LDGDEPBAR ;  /* 0x00000000000079af */ /* 0x000e220000000000 */
[----:B------:R-:W-:Y:S01]  /*28d0*/  SHF.R.U32.HI R210, RZ, 0x3, R12 ;  /* 0x00000003ffd27819 */ /* 0x000fe2000001160c */
[----:B------:R-:W-:-:S02]  /*28e0*/  UP2UR UR10, UPR, URZ, 0x1 ;  /* 0x000000013f0a7883 */ /* 0x000fc40008000000 */
[----:B------:R-:W0:Y:S01]  /*28f0*/  LDGDEPBAR ;  /* 0x00000000000079af */ /* 0x000e220000000000 */
[----:B------:R-:W-:Y:S01]  /*2900*/  LOP3.LUT R210, R210, 0x38, RZ, 0xc0, !PT ;  /* 0x00000038d2d27812 */ /* 0x000fe200078ec0ff */
[----:B------:R-:W-:Y:S01]  /*2910*/  UISETP.GE.AND UP1, UPT, UR8, 0x42, UPT ;  /* 0x000000420800788c */ /* 0x000fe2000bf26270 */
[----:B-1----:R-:W-:Y:S02]  /*2920*/  SHF.R.S32.HI R5, RZ, 0x1f, R2 ;  /* 0x0000001fff057819 */ /* 0x002fe40000011402 */
[----:B------:R-:W-:Y:S02]  /*2930*/  IADD3 R4, R220, 0x21480, RZ ;  /* 0x00021480dc047810 */ /* 0x000fe40007ffe0ff */
[----:B------:R-:W-:Y:S02]  /*2940*/  LEA.HI R209, R5, R2, RZ, 0x3 ;  /* 0x0000000205d17211 */ /* 0x000fe400078f18ff */
[----:B------:R-:W-:Y:S02]  /*2950*/  SHF.R.S32.HI R5, RZ, 0x1f, R3 ;  /* 0x0000001fff057819 */ /* 0x000fe40000011403 */
[----:B------:R-:W-:-:S02]  /*2960*/  @P0 IADD3 R221, R4, 0xe0, RZ ;  /* 0x000000e004dd0810 */ /* 0x000fc40007ffe0ff */
[C---:B------:R-:W-:Y:S01]  /*2970*/  LOP3.LUT R4, R209.reuse, 0xfffffff8, RZ, 0xc0, !PT ;  /* 0xfffffff8d1047812 */ /* 0x040fe200078ec0ff */
[----:B------:R-:W-:Y:S01]  /*2980*/  IMAD.SHL.U32 R209, R209, 0x40, RZ ;  /* 0x00000040d1d17824 */ /* 0x000fe200078e00ff */
[----:B------:R-:W-:Y:S02]  /*2990*/  LEA.HI R5, R5, R3, RZ, 0x2 ;  /* 0x0000000305057211 */ /* 0x000fe400078f10ff */
[----:B------:R-:W-:Y:S01]  /*29a0*/  LOP3.LUT R8, R6, R13, RZ, 0xfc, !PT ;  /* 0x0000000d06087212 */ /* 0x000fe200078efcff */
[C---:B------:R-:W-:Y:S01]  /*29b0*/  IMAD.IADD R7, R2.reuse, 0x1, -R4 ;  /* 0x0000000102077824 */ /* 0x040fe200078e0a04 */
[----:B------:R-:W-:Y:S01]  /*29c0*/  SEL R13, RZ, 0xffffffff, P6 ;  /* 0xffffffffff0d7807 */ /* 0x000fe20003000000 */
[----:B------:R-:W-:Y:S01]  /*29d0*/  IMAD.SHL.U32 R4, R21, 0x40, RZ ;  /* 0x0000004015047824 */ /* 0x000fe200078e00ff */
[----:B------:R-:W-:Y:S01]  /*29e0*/  LOP3.LUT P6, RZ, R2, 0x2, RZ, 0xc0, !PT ;  /* 0x0000000202ff7812 */ /* 0x000fe200078cc0ff */
[----:B------:R-:W-:Y:S01]  /*29f0*/  IMAD.SHL.U32 R6, R24, 0x8, RZ ;  /* 0x0000000818067824 */ /* 0x000fe200078e00ff */
[----:B------:R-:W-:Y:S01]  /*2a00*/  LOP3.LUT R2, R5, 0x7ffffffc, RZ, 0xc0, !PT ;  /* 0x7ffffffc05027812 */ /* 0x000fe200078ec0ff */
[----:B------:R-:W-:Y:S01]  /*2a10*/  CS2R R24, SRZ ;  /* 0x0000000000187805 */ /* 0x000fe2000001ff00 */
[----:B------:R-:W-:-:S02]  /*2a20*/  LOP3.LUT R207, R8, 0x18, R207, 0x78, !PT ;  /* 0x0000001808cf7812 */ /* 0x000fc400078e78cf */
[----:B------:R-:W-:Y:S01]  /*2a30*/  LOP3.LUT P0, RZ, R21, 0x2, RZ, 0xc0, !PT ;  /* 0x0000000215ff7812 */ /* 0x000fe2000780c0ff */
[----:B------:R-:W-:Y:S01]  /*2a40*/  IMAD.IADD R10, R3, 0x1, -R2 ;  /* 0x00000001030a7824 */ /* 0x000fe200078e0a02 */
[----:B------:R-:W-:Y:S01]  /*2a50*/  LOP3.LUT R2, R4, 0x1c0, RZ, 0xc0, !PT ;  /* 0x000001c004027812 */ /* 0x000fe200078ec0ff */
[----:B------:R-:W-:Y:S01]  /*2a60*/  IMAD.SHL.U32 R4, R0, 0x20, RZ ;  /* 0x0000002000047824 */ /* 0x000fe200078e00ff */
[----:B------:R-:W-:Y:S01]  /*2a70*/  LOP3.LUT R209, R209, 0xfffffe00, RZ, 0xc0, !PT ;  /* 0xfffffe00d1d17812 */ /* 0x000fe200078ec0ff */
[----:B------:R-:W-:Y:S01]  /*2a80*/  IMAD.SHL.U32 R3, R16, 0x10, RZ ;  /* 0x0000001010037824 */ /* 0x000fe200078e00ff */
[----:B------:R-:W-:Y:S01]  /*2a90*/  LOP3.LUT R8, R2, 0x8, R26, 0xf8, !PT ;  /* 0x0000000802087812 */ /* 0x000fe200078ef81a */
[----:B------:R-:W-:Y:S01]  /*2aa0*/  IMAD.SHL.U32 R207, R207, 0x2, RZ ;  /* 0x00000002cfcf7824 */ /* 0x000fe200078e00ff */
[----:B------:R-:W-:Y:S02]  /*2ab0*/  LOP3.LUT R4, R4, 0x20, RZ, 0xc0, !PT ;  /* 0x0000002004047812 */ /* 0x000fe400078ec0ff */
[----:B------:R-:W-:-:S02]  /*2ac0*/  LEA.HI.SX32 R223, R5, R3, 0x1e ;  /* 0x0000000305df7211 */ /* 0x000fc400078ff2ff */
[----:B------:R-:W-:Y:S01]  /*2ad0*/  LOP3.LUT R11, R4, 0x18, R6, 0xf8, !PT ;  /* 0x00000018040b7812 */ /* 0x000fe200078ef806 */
[----:B------:R-:W-:Y:S01]  /*2ae0*/  IMAD.SHL.U32 R4, R0, 0x8, RZ ;  /* 0x0000000800047824 */ /* 0x000fe200078e00ff */
[----:B------:R-:W-:Y:S02]  /*2af0*/  LOP3.LUT R3, R2, 0x30, R3, 0xf8, !PT ;  /* 0x0000003002037812 */ /* 0x000fe400078ef803 */
[----:B------:R-:W-:Y:S02]  /*2b00*/  SHF.R.U32.HI R5, RZ, 0x3, R2 ;  /* 0x00000003ff057819 */ /* 0x000fe40000011602 */
[----:B------:R-:W-:Y:S01]  /*2b10*/  LOP3.LUT R6, R4, 0x8, RZ, 0xc0, !PT ;  /* 0x0000000804067812 */ /* 0x000fe200078ec0ff */
[----:B------:R-:W-:Y:S01]  /*2b20*/  IMAD.SHL.U32 R4, R13, 0x2, RZ ;  /* 0x000000020d047824 */ /* 0x000fe200078e00ff */
[----:B------:R-:W-:Y:S02]  /*2b30*/  LOP3.LUT R2, R9, 0x1ffffffe, RZ, 0xc0, !PT ;  /* 0x1ffffffe09027812 */ /* 0x000fe400078ec0ff */
[----:B------:R-:W-:-:S02]  /*2b40*/  LOP3.LUT R9, R3, 0x8, R26, 0xf8, !PT ;  /* 0x0000000803097812 */ /* 0x000fc400078ef81a */
        /* <DEDUP_REMOVED lines=17> */
[C---:B------:R-:W-:Y:S02]  /*2c60*/  LOP3.LUT P0, RZ, R7.reuse, 0x2, RZ, 0xc0, !PT ;  /* 0x0000000207ff7812 */ /* 0x040fe4000780c0ff */
[----:B------:R-:W-:Y:S01]  /*2c70*/  SEL R10, RZ, 0x4, P5 ;  /* 0x00000004ff0a7807 */ /* 0x000fe20002800000 */
        /* <DEDUP_REMOVED lines=10> */
[----:B------:R-:W-:Y:S01]  /*2d20*/  IMAD.SHL.U32 R218, R217, 0x2, RZ ;  /* 0x00000002d9da7824 */ /* 0x000fe200078e00ff */
[----:B------:R-:W-:Y:S01]  /*2d30*/  SEL R2, R14, 0xffffffe0, !P5 ;  /* 0xffffffe00e027807 */ /* 0x000fe20006800000 */
[C---:B------:R-:W-:Y:S01]  /*2d40*/  IMAD R206, R205.reuse, 0x2, R0 ;  /* 0x00000002cdce7824 */ /* 0x040fe200078e0200 */
[----:B------:R-:W-:Y:S01]  /*2d50*/  IADD3 R211, R212, 0x1b080, RZ ;  /* 0x0001b080d4d37810 */ /* 0x000fe20007ffe0ff */
[----:B------:R-:W-:Y:S01]  /*2d60*/  IMAD R208, R208, 0x2, R207 ;  /* 0x00000002d0d07824 */ /* 0x000fe200078e02cf */
[----:B------:R-:W-:Y:S01]  /*2d70*/  LOP3.LUT R210, R210, R12, R6, 0x1e, !PT ;  /* 0x0000000cd2d27212 */ /* 0x000fe200078e1e06 */
[----:B------:R-:W-:Y:S01]  /*2d80*/  IMAD R205, R205, 0x2, R204 ;  /* 0x00000002cdcd7824 */ /* 0x000fe200078e02cc */
[C---:B------:R-:W-:Y:S01]  /*2d90*/  IADD3 R4, -R3.reuse, UR20, RZ ;  /* 0x0000001403047c10 */ /* 0x040fe2000fffe1ff */
[----:B------:R-:W-:Y:S01]  /*2da0*/  IMAD R211, R2, 0x2, R211 ;  /* 0x0000000202d37824 */ /* 0x000fe200078e02d3 */
[----:B------:R-:W-:Y:S01]  /*2db0*/  LOP3.LUT R224, R8, R10, RZ, 0xfc, !PT ;  /* 0x0000000a08e07212 */ /* 0x000fe200078efcff */
[----:B------:R-:W-:Y:S01]  /*2dc0*/  IMAD.IADD R215, R214, 0x1, R2 ;  /* 0x00000001d6d77824 */ /* 0x000fe200078e0202 */
[----:B------:R-:W-:Y:S01]  /*2dd0*/  LEA R210, R210, 0x23c80, 0x1 ;  /* 0x00023c80d2d27811 */ /* 0x000fe200078e08ff */
[----:B------:R-:W-:Y:S01]  /*2de0*/  IMAD.IADD R213, R212, 0x1, R218 ;  /* 0x00000001d4d57824 */ /* 0x000fe200078e02da */
[C---:B------:R-:W-:Y:S01]  /*2df0*/  IADD3 R234, -R3.reuse, UR21, RZ ;  /* 0x0000001503ea7c10 */ /* 0x040fe2000fffe1ff */
[----:B------:R-:W-:Y:S01]  /*2e00*/  IMAD.IADD R219, R214, 0x1, R217 ;  /* 0x00000001d6db7824 */ /* 0x000fe200078e02d9 */
[----:B------:R-:W-:-:S02]  /*2e10*/  IADD3 R233, -R3, UR8, RZ ;  /* 0x0000000803e97c10 */ /* 0x000fc4000fffe1ff */
[C---:B------:R-:W-:Y:S02]  /*2e20*/  IADD3 R225, R4.reuse, c[0x0][0x2a4], RZ ;  /* 0x0000a90004e17a10 */ /* 0x040fe40007ffe0ff */
[----:B------:R-:W-:Y:S02]  /*2e30*/  IADD3 R232, R4, UR7, RZ ;  /* 0x0000000704e87c10 */ /* 0x000fe4000fffe0ff */
[----:B------:R-:W-:Y:S02]  /*2e40*/  LEA R209, R209, 0x80, 0x1 ;  /* 0x00000080d1d17811 */ /* 0x000fe400078e08ff */
[----:B------:R-:W-:Y:S02]  /*2e50*/  ISETP.LE.AND P0, PT, R249, c[0x0][0x2a8], PT ;  /* 0x0000aa00f9007a0c */ /* 0x000fe40003f03270 */
.L_x_1059:
        /* <DEDUP_REMOVED lines=171> */
[-C--:B------:R-:W-:Y:S03]  /*3910*/  IADD3 R108, R225, R3.reuse, RZ ;  /* 0x00000003e16c7210 */ /* 0x080fe60007ffe0ff */
        /* <DEDUP_REMOVED lines=10> */
[----:B------:R3:W1:Y:S03]  /*39c0*/  MUFU.TANH R196, R12 ;  /* 0x0000000c00c47308 */ /* 0x0006660000002400 */
[----:B------:R-:W-:Y:S07]  /*39d0*/  IADD3 R107, R232, R3, RZ ;  /* 0x00000003e86b7210 */ /* 0x000fee0007ffe0ff */
        /* <DEDUP_REMOVED lines=27> */
.L_x_1051:
[----:B------:R-:W-:Y:S11]  /*3b90*/  ISETP.NE.AND P0, PT, R249, c[0x0][0x2a8], PT ;  /* 0x0000aa00f9007a0c */ /* 0x000ff60003f05270 */
[----:B------:R-:W-:Y:S02]  /*3ba0*/  @!UPT UIADD3 URZ, URZ, URZ, URZ ;  /* 0x0000003f3f3ff290 */ /* 0x000fe4000fffe03f */
[----:B------:R-:W-:Y:S05]  /*3bb0*/  @P0 IMAD.HI.U32 R4, R2, c[0x0][0x2ac], RZ ;  /* 0x0000ab0002040a27 */ /* 0x000fea00078e00ff */
[----:B------:R-:W-:Y:S02]  /*3bc0*/  @P0 SHF.R.U32.HI R2, RZ, c[0x0][0x2b0], R4 ;  /* 0x0000ac00ff020a19 */ /* 0x000fe40000011604 */
.L_x_1052:
[----:B------:R-:W-:Y:S05]  /*3bd0*/  BSYNC B0 ;  /* 0x0000000000007941 */ /* 0x000fea0003800000 */
.L_x_1050:
[----:B------:R-:W-:Y:S05]  /*3be0*/  IMAD R2, R2, c[0x0][0x2a8], R233 ;  /* 0x0000aa0002027a24 */ /* 0x000fea00078e02e9 */
[----:B------:R-:W-:Y:S02]  /*3bf0*/  IADD3 R4, R2, c[0x0][0x2a8], RZ ;  /* 0x0000aa0002047a10 */ /* 0x000fe40007ffe0ff */
[----:B------:R-:W-:Y:S02]  /*3c00*/  IMNMX R107, R107, R2, !PT ;  /* 0x000000026b6b7217 */ /* 0x000fe40007800200 */
[----:B------:R-:W-:Y:S02]  /*3c10*/  IMNMX R108, R108, R4, PT ;  /* 0x000000046c6c7217 */ /* 0x000fe40003800200 */
.L_x_1049:
        /* <DEDUP_REMOVED lines=16> */
.L_x_1055:
[----:B------:R-:W-:Y:S11]  /*3d20*/  ISETP.NE.AND P0, PT, R249, c[0x0][0x2a8], PT ;  /* 0x0000aa00f9007a0c */ /* 0x000ff60003f05270 */
[----:B------:R-:W-:Y:S02]  /*3d30*/  @!UPT UIADD3 URZ, URZ, URZ, URZ ;  /* 0x0000003f3f3ff290 */ /* 0x000fe4000fffe03f */
[----:B------:R-:W-:Y:S05]  /*3d40*/  @P0 IMAD.HI.U32 R3, R2, c[0x0][0x2ac], RZ ;  /* 0x0000ab0002030a27 */ /* 0x000fea00078e00ff */
[----:B------:R-:W-:Y:S02]  /*3d50*/  @P0 SHF.R.U32.HI R2, RZ, c[0x0][0x2b0], R3 ;  /* 0x0000ac00ff020a19 */ /* 0x000fe40000011603 */
.L_x_1056:
[----:B------:R-:W-:Y:S05]  /*3d60*/  BSYNC B0 ;  /* 0x0000000000007941 */ /* 0x000fea0003800000 */
.L_x_1054:
[----:B------:R-:W-:Y:S05]  /*3d70*/  IMAD R2, R2, c[0x0][0x2a8], R233 ;  /* 0x0000aa0002027a24 */ /* 0x000fea00078e02e9 */
[----:B------:R-:W-:Y:S02]  /*3d80*/  IADD3 R3, R2, c[0x0][0x2a8], RZ ;  /* 0x0000aa0002037a10 */ /* 0x000fe40007ffe0ff */
[----:B------:R-:W-:Y:S02]  /*3d90*/  IMNMX R105, R105, R2, !PT ;  /* 0x0000000269697217 */ /* 0x000fe40007800200 */
[----:B------:R-:W-:Y:S02]  /*3da0*/  IMNMX R106, R106, R3, PT ;  /* 0x000000036a6a7217 */ /* 0x000fe40003800200 */
.L_x_1053:
[----:B------:R-:W-:Y:S04]  /*3db0*/  DEPBAR.LE SB0, 0x0 ;  /* 0x000080000000791a */ /* 0x000fe80000000000 */
[----:B------:R-:W-:Y:S01]  /*3dc0*/  BAR.SYNC.DEFER_BLOCKING 0x0 ;  /* 0x0000000000007b1d */ /* 0x000fe20000010000 */
[----:B------:R-:W-:Y:S04]  /*3dd0*/  UIADD3 UR8, UR15, 0x1, URZ ;  /* 0x000000010f087890 */ /* 0x000fe8000fffe03f */
        /* <DEDUP_REMOVED lines=19> */
[----:B------:R-:W-:Y:S01]  /*3f10*/  UIMAD UR20, UR20, UR6, URZ ;  /* 0x00000006141472a4 */ /* 0x000fe2000f8e023f */
[----:B------:R-:W-:Y:S01]  /*3f20*/  IMAD.SHL.U32 R100, R248, 0x4, RZ ;  /* 0x00000004f8647824 */ /* 0x000fe200078e00ff */
        /* <DEDUP_REMOVED lines=17> */
[----:B------:R-:W-:Y:S02]  /*4040*/  IADD3 R5, -R235, UR7, RZ ;  /* 0x00000007eb057c10 */ /* 0x000fe4000fffe1ff */
[C---:B------:R-:W-:Y:S02]  /*4050*/  LEA R6, P5, R18.reuse, c[0x0][0x160], 0x1 ;  /* 0x0000580012067a11 */ /* 0x040fe400078a08ff */
[----:B------:R-:W-:Y:S01]  /*4060*/  LEA.HI.X R11, R7, c[0x0][0x164], R4, 0x1, P0 ;  /* 0x00005900070b7a11 */ /* 0x000fe200000f0c04 */
[----:B------:R-:W-:Y:S01]  /*4070*/  IMAD.U32 R4, RZ, RZ, UR13 ;  /* 0x0000000dff047e24 */ /* 0x000fe2000f8e00ff */
[C---:B------:R-:W-:Y:S02]  /*4080*/  ISETP.LT.OR P0, PT, R5.reuse, 0x1, !P4 ;  /* 0x000000010500780c */ /* 0x040fe40006701670 */
[----:B------:R-:W-:Y:S01]  /*4090*/  LEA.HI.X R7, R18, c[0x0][0x164], R19, 0x1, P5 ;  /* 0x0000590012077a11 */ /* 0x000fe200028f0c13 */
[----:B------:R-:W-:Y:S01]  /*40a0*/  IMAD R4, R4, 0x6000, R245 ;  /* 0x0000600004047824 */ /* 0x000fe200078e02f5 */
[C---:B------:R-:W-:Y:S09]  /*40b0*/  ISETP.LT.OR P5, PT, R5.reuse, 0x1, !P3 ;  /* 0x000000010500780c */ /* 0x040ff20005fa1670 */
        /* <DEDUP_REMOVED lines=11> */
[----:B------:R-:W-:Y:S04]  /*4170*/  IMAD.U32 R5, RZ, RZ, UR13 ;  /* 0x0000000dff057e24 */ /* 0x000fe8000f8e00ff */
[----:B------:R-:W-:Y:S04]  /*4180*/  @!P1 IMAD R5, R5, 0x40, R100 ;  /* 0x0000004005059824 */ /* 0x000fe800078e0264 */
[----:B------:R2:W-:Y:S01]  /*4190*/  LDGSTS.E.BYPASS.LTC128B.128 [R4+0x3000], [R6.64+0x80], !P0 ;  /* 0x0300008006047fae */ /* 0x0005e2000c101d50 */
[----:B------:R-:W-:Y:S03]  /*41a0*/  @!P1 IMAD.SHL.U32 R5, R5, 0x4, RZ ;  /* 0x0000000405059824 */ /* 0x000fe600078e00ff */
[----:B------:R2:W-:Y:S04]  /*41b0*/  LDGSTS.E.BYPASS.LTC128B.128 [R4+0x5000], [R6.64+0x100], !P5 ;  /* 0x0500010006047fae */ /* 0x0005e8000e901d50 */
[----:B------:R2:W-:Y:S02]  /*41c0*/  @!P1 LDGSTS.E.BYPASS.LTC128B.128 [R5+0x21080], [R14.64] ;  /* 0x210800000e059fae */ /* 0x0005e4000b901d50 */
.L_x_1057:
        /* <DEDUP_REMOVED lines=120> */
[C---:B----4-:R-:W-:Y:S03]  /*4950*/  HMMA.16816.F32.BF16 R4, R92.reuse, R88, R4 ;  /* 0x000000585c04723c */ /* 0x050fe60000041804 */
[----:B------:R-:W4:Y:S02]  /*4960*/  LDSM.16.M88.2 R88, [R0+0xc880] ;  /* 0x00c880000058783b */ /* 0x000f240000000100 */
[----:B------:R-:W-:Y:S02]  /*4970*/  FSEL R103, R188, -INF , !P5 ;  /* 0xff800000bc677808 */ /* 0x000fe40006800000 */
[----:B------:R-:W-:Y:S01]  /*4980*/  PLOP3.LUT P5, PT, PT, PT, UP4, 0x40, 0x0 ;  /* 0x000000000000781c */ /* 0x000fe20003fae848 */
[C---:B-1----:R-:W-:Y:S01]  /*4990*/  HMMA.16816.F32.BF16 R8, R92.reuse, R2, R8 ;  /* 0x000000025c08723c */ /* 0x042fe20000041808 */
[----:B------:R-:W1:Y:S02]  /*49a0*/  LDSM.16.M88.2 R2, [R0+0xd080] ;  /* 0x00d080000002783b */ /* 0x000e640000000100 */
[----:B------:R-:W-:Y:S04]  /*49b0*/  ISETP.GT.AND P5, PT, R105, 0x30, P5 ;  /* 0x000000306900780c */ /* 0x000fe80002fa4270 */
[----:B------:R-:W-:Y:S01]  /*49c0*/  ISETP.LT.OR P5, PT, R106, 0x31, P5 ;  /* 0x000000316a00780c */ /* 0x000fe20002fa1670 */
[C---:B--2---:R-:W-:Y:S01]  /*49d0*/  HMMA.16816.F32.BF16 R12, R92.reuse, R84, R12 ;  /* 0x000000545c0c723c */ /* 0x044fe2000004180c */
[----:B------:R-:W2:Y:S03]  /*49e0*/  LDSM.16.M88.2 R84, [R0+0xd880] ;  /* 0x00d880000054783b */ /* 0x000ea60000000100 */
[----:B------:R-:W-:Y:S01]  /*49f0*/  FSEL R174, R185, -INF , !P5 ;  /* 0xff800000b9ae7808 */ /* 0x000fe20006800000 */
[--C-:B------:R-:W-:Y:S01]  /*4a00*/  FFMA.FTZ R100, R176, c[0x0][0x29c], -R109.reuse ;  /* 0x0000a700b0647a23 */ /* 0x100fe2000001086d */
[----:B------:R-:W-:Y:S02]  /*4a10*/  PLOP3.LUT P5, PT, PT, PT, UP3, 0x40, 0x0 ;  /* 0x000000000000781c */ /* 0x000fe40003fae838 */
[C---:B---3--:R-:W-:Y:S01]  /*4a20*/  HMMA.16816.F32.BF16 R16, R92.reuse, R86, R16 ;  /* 0x000000565c10723c */ /* 0x048fe20000041810 */
[----:B------:R-:W3:Y:S01]  /*4a30*/  LDSM.16.M88.2 R86, [R0+0xe080] ;  /* 0x00e080000056783b */ /* 0x000ee20000000100 */
        /* <DEDUP_REMOVED lines=13> */
[C---:B------:R-:W-:Y:S01]  /*4b10*/  ISETP.LT.OR P5, PT, R106.reuse, 0x41, P5 ;  /* 0x000000416a00780c */ /* 0x040fe20002fa1670 */
[--C-:B------:R-:W-:Y:S03]  /*4b20*/  FFMA.FTZ R100, R103, c[0x0][0x29c], -R109.reuse ;  /* 0x0000a70067647a23 */ /* 0x100fe6000001086d */
[----:B------:R-:W-:Y:S01]  /*4b30*/  FSEL R173, R183, -INF , !P5 ;  /* 0xff800000b7ad7808 */ /* 0x000fe20006800000 */
[C---:B--2---:R-:W-:Y:S01]  /*4b40*/  HMMA.16816.F32.BF16 R12, R96.reuse, R84, R12 ;  /* 0x00000054600c723c */ /* 0x044fe2000004180c */
[----:B------:R-:W2:Y:S01]  /*4b50*/  LDSM.16.M88.2 R84, [R204+0xd880] ;  /* 0x00d88000cc54783b */ /* 0x000ea20000000100 */
[----:B------:R4:W-:Y:S01]  /*4b60*/  MUFU.EX2 R175, R100 ;  /* 0x0000006400af7308 */ /* 0x0009e20000000800 */
[----:B------:R-:W-:Y:S04]  /*4b70*/  PLOP3.LUT P5, PT, PT, PT, UP1, 0x40, 0x0 ;  /* 0x000000000000781c */ /* 0x000fe80003fae818 */
[----:B------:R-:W-:Y:S01]  /*4b80*/  ISETP.GT.AND P5, PT, R105, 0x41, P5 ;  /* 0x000000416900780c */ /* 0x000fe20002fa4270 */
[C---:B---3--:R-:W-:Y:S01]  /*4b90*/  HMMA.16816.F32.BF16 R16, R96.reuse, R86, R16 ;  /* 0x000000566010723c */ /* 0x048fe20000041810 */
[----:B------:R-:W3:Y:S02]  /*4ba0*/  LDSM.16.M88.2 R86, [R204+0xe080] ;  /* 0x00e08000cc56783b */ /* 0x000ee40000000100 */
        /* <DEDUP_REMOVED lines=8> */
[C---:B----4-:R-:W-:Y:S03]  /*4c30*/  HMMA.16816.F32.BF16 R4, R92.reuse, R88, R4 ;  /* 0x000000585c04723c */ /* 0x050fe60000041804 */
[----:B------:R4:W4:Y:S01]  /*4c40*/  MUFU.EX2 R180, R96 ;  /* 0x0000006000b47308 */ /* 0x0009220000000800 */
        /* <DEDUP_REMOVED lines=8> */
[C---:B--2---:R-:W-:Y:S01]  /*4cd0*/  HMMA.16816.F32.BF16 R12, R92.reuse, R84, R12 ;  /* 0x000000545c0c723c */ /* 0x044fe2000004180c */
[----:B------:R-:W-:Y:S02]  /*4ce0*/  LDSM.16.M88.2 R84, [R206+0xd880] ;  /* 0x00d88000ce54783b */ /* 0x000fe40000000100 */
[----:B------:R-:W-:Y:S04]  /*4cf0*/  ISETP.GT.AND P5, PT, R107, RZ, P5 ;  /* 0x000000ff6b00720c */ /* 0x000fe80002fa4270 */
        /* <DEDUP_REMOVED lines=334> */
[----:B------:R-:W-:Y:S02]  /*61e0*/  LEA R4, P0, R3, c[0x0][0x1f0], 0x1 ;  /* 0x00007c0003047a11 */ /* 0x000fe400078008ff */
[----:B------:R-:W-:Y:S02]  /*61f0*/  IADD3 R2, -R235, UR11, -R2 ;  /* 0x0000000beb027c10 */ /* 0x000fe4000fffe902 */
        /* <DEDUP_REMOVED lines=21> */
.L_x_1058:
[-C--:B-1234-:R-:W-:Y:S01]  /*6350*/  HMMA.16816.F32.BF16 R4, R108, R16.reuse, RZ ;  /* 0x000000106c04723c */ /* 0x09efe200000418ff */
[----:B------:R-:W-:Y:S01]  /*6360*/  LDSM.16.M88.4 R196, [R210+0x1400] ;  /* 0x00140000d2c4783b */ /* 0x000fe20000000200 */
[----:B------:R-:W-:Y:S02]  /*6370*/  UIMAD UR15, UR15, 0x3000, URZ ;  /* 0x000030000f0f78a4 */ /* 0x000fe4000f8e023f */
[----:B------:R-:W-:Y:S01]  /*6380*/  IMAD.U32 R2, RZ, RZ, UR4 ;  /* 0x00000004ff027e24 */ /* 0x000fe2000f8e00ff */
[----:B------:R-:W-:Y:S01]  /*6390*/  LDSM.16.MT88.4 R200, [R209+0x3800] ;  /* 0x00380000d1c8783b */ /* 0x000fe20000004200 */
[----:B------:R-:W-:Y:S02]  /*63a0*/  UIADD3 UR6, UR4, 0x1, URZ ;  /* 0x0000000104067890 */ /* 0x000fe4000fffe03f */
[C---:B------:R-:W-:Y:S01]  /*63b0*/  HMMA.16816.F32.BF16 R8, R104.reuse, R16, RZ ;  /* 0x000000106808723c */ /* 0x040fe200000418ff */
[----:B------:R-:W0:Y:S01]  /*63c0*/  LDGDEPBAR ;  /* 0x00000000000079af */ /* 0x000e220000000000 */
[----:B------:R-:W-:Y:S02]  /*63d0*/  UISETP.GE.AND UP0, UPT, UR4, 0x1, UPT ;  /* 0x000000010400788c */ /* 0x000fe4000bf06270 */
[----:B------:R-:W-:Y:S01]  /*63e0*/  IADD3 R3, P5, R242, UR15, RZ ;  /* 0x0000000ff2037c10 */ /* 0x000fe2000ffbe0ff */
[----:B------:R-:W-:Y:S01]  /*63f0*/  IMAD R2, R2, 0x3000, R216 ;  /* 0x0000300002027824 */ /* 0x000fe200078e02d8 */
[----:B------:R-:W-:Y:S02]  /*6400*/  USEL UR4, UR6, URZ, !UP0 ;  /* 0x0000003f06047287 */ /* 0x000fe4000c000000 */
        /* <DEDUP_REMOVED lines=29> */
[----:B------:R-:W-:Y:S07]  /*65e0*/  LDSM.16.M88.4 R184, [R210+0x1c00] ;  /* 0x001c0000d2b8783b */ /* 0x000fee0000000200 */
[----:B------:R-:W-:Y:S01]  /*65f0*/  HMMA.16816.F32.BF16 R108, R176, R194, R108 ;  /* 0x000000c2b06c723c */ /* 0x000fe2000004186c */
[----:B------:R-:W-:Y:S04]  /*6600*/  LDSM.16.M88.4 R176, [R210+0x1800] ;  /* 0x00180000d2b0783b */ /* 0x000fe80000000200 */
[----:B------:R-:W-:Y:S03]  /*6610*/  LDSM.16.MT88.4 R192, [R209+0x4000] ;  /* 0x00400000d1c0783b */ /* 0x000fe60000004200 */
[-C--:B-1----:R-:W-:Y:S08]  /*6620*/  HMMA.16816.F32.BF16 R4, R172, R180.reuse, R4 ;  /* 0x000000b4ac04723c */ /* 0x082ff00000041804 */
        /* <DEDUP_REMOVED lines=8> */
[----:B------:R-:W3:Y:S07]  /*66b0*/  LDSM.16.MT88.4 R200, [R209+0x6800] ;  /* 0x00680000d1c8783b */ /* 0x000eee0000004200 */
[-C--:B--2---:R-:W-:Y:S08]  /*66c0*/  HMMA.16816.F32.BF16 R96, R172, R188.reuse, R96 ;  /* 0x000000bcac60723c */ /* 0x084ff00000041860 */
[C---:B------:R-:W-:Y:S08]  /*66d0*/  HMMA.16816.F32.BF16 R100, R196.reuse, R188, R100 ;  /* 0x000000bcc464723c */ /* 0x040ff00000041864 */
[-C--:B------:R-:W-:Y:S01]  /*66e0*/  HMMA.16816.F32.BF16 R104, R196, R190.reuse, R104 ;  /* 0x000000bec468723c */ /* 0x080fe20000041868 */
[----:B------:R-:W-:Y:S07]  /*66f0*/  LDSM.16.MT88.4 R196, [R209+0x4800] ;  /* 0x00480000d1c4783b */ /* 0x000fee0000004200 */
[----:B------:R-:W-:Y:S01]  /*6700*/  HMMA.16816.F32.BF16 R108, R172, R190, R108 ;  /* 0x000000beac6c723c */ /* 0x000fe2000004186c */
[----:B------:R-:W-:Y:S04]  /*6710*/  LDSM.16.M88.4 R172, [R210+0x2000] ;  /* 0x00200000d2ac783b */ /* 0x000fe80000000200 */
[----:B------:R-:W-:Y:S03]  /*6720*/  LDSM.16.M88.4 R188, [R210+0x2400] ;  /* 0x00240000d2bc783b */ /* 0x000fe60000000200 */
        /* <DEDUP_REMOVED lines=12> */
[-C--:B------:R-:W-:Y:S08]  /*67f0*/  HMMA.16816.F32.BF16 R104, R184, R202.reuse, R104 ;  /* 0x000000cab868723c */ /* 0x080ff00000041868 */
[----:B------:R-:W-:Y:S07]  /*6800*/  HMMA.16816.F32.BF16 R108, R176, R202, R108 ;  /* 0x000000cab06c723c */ /* 0x000fee000004186c */
[----:B------:R-:W-:Y:S01]  /*6810*/  IMAD.U32 R177, RZ, RZ, UR15 ;  /* 0x0000000fffb17e24 */ /* 0x000fe2000f8e00ff */
[-C--:B-1----:R-:W-:Y:S01]  /*6820*/  HMMA.16816.F32.BF16 R4, R172, R180.reuse, R4 ;  /* 0x000000b4ac04723c */ /* 0x082fe20000041804 */
[----:B------:R-:W-:Y:S04]  /*6830*/  UMOV UR15, UR8 ;  /* 0x00000008000f7c82 */ /* 0x000fe80008000000 */
[----:B------:R-:W-:Y:S02]  /*6840*/  LEA.HI.X.SX32 R177, R177, R246, 0x1, P5 ;  /* 0x000000f6b1b17211 */ /* 0x000fe400028f0eff */
[C---:B------:R-:W-:Y:S01]  /*6850*/  LEA R176, P5, R3.reuse, c[0x0][0x220], 0x2 ;  /* 0x0000880003b07a11 */ /* 0x040fe200078a10ff */
[C---:B------:R-:W-:Y:S04]  /*6860*/  HMMA.16816.F32.BF16 R8, R188.reuse, R180, R8 ;  /* 0x000000b4bc08723c */ /* 0x040fe80000041808 */
[----:B------:R-:W-:Y:S04]  /*6870*/  LEA.HI.X R177, R3, c[0x0][0x224], R177, 0x2, P5 ;  /* 0x0000890003b17a11 */ /* 0x000fe800028f14b1 */
        /* <DEDUP_REMOVED lines=213> */
.L_x_1048:
[----:B------:R-:W-:Y:S05]  /*75d0*/  @P1 EXIT ;  /* 0x000000000000194d */ /* 0x000fea0003800000 */
[----:B------:R-:W-:Y:S02]  /*75e0*/  ULDC.64 UR4, c[0x0][0x360] ;  /* 0x0000d80000047ab9 */ /* 0x000fe40000000a00 */
[----:B------:R-:W-:Y:S02]  /*75f0*/  UISETP.NE.U32.AND UP0, UPT, URZ, UR4, UPT ;  /* 0x000000043f00728c */ /* 0x000fe4000bf05070 */
[----:B------:R-:W-:-:S02]  /*7600*/  ULDC.64 UR6, c[0x0][0x360] ;  /* 0x0000d80000067ab9 */ /* 0x000fc40000000a00 */
[----:B------:R-:W-:-:S06]  /*7610*/  UISETP.NE.AND.EX UP0, UPT, URZ, UR5, UPT, UP0 ;  /* 0x000000053f00728c */ /* 0x000fcc000bf05300 */
[----:B------:R-:W-:-:S05]  /*7620*/  PLOP3.LUT P0, PT, PT, PT, UP0, 0x80, 0x0 ;  /* 0x000000000000781c */ /* 0x000fca0003f0f008 */
[----:B------:R-:W-:Y:S02]  /*7630*/  @UP0 UMOV UR4, 0x4 ;  /* 0x0000000400040882 */ /* 0x000fe40000000000 */
[----:B------:R-:W-:-:S06]  /*7640*/  @UP0 UIMAD.WIDE UR4, UR12, UR4, UR6 ;  /* 0x000000040c0402a5 */ /* 0x000fcc000f8e0206 */
[----:B------:R-:W-:Y:S02]  /*7650*/  IMAD.U32 R2, RZ, RZ, UR4 ;  /* 0x00000004ff027e24 */ /* 0x000fe4000f8e00ff */
[----:B------:R-:W-:-:S05]  /*7660*/  IMAD.U32 R3, RZ, RZ, UR5 ;  /* 0x00000005ff037e24 */ /* 0x000fca000f8e00ff */
[----:B------:R2:W3:Y:S01]  /*7670*/  @P0 LDG.E R0, [R2.64] ;  /* 0x0000001002000981 */ /* 0x0004e2000c1e1900 */
[----:B------:R-:W4:Y:S01]  /*7680*/  S2UR UR6, SR_CTAID.X ;  /* 0x00000000000679c3 */ /* 0x000f220000002500 */
[----:B--2---:R-:W-:Y:S01]  /*7690*/  MOV R2, 0x1 ;  /* 0x0000000100027802 */ /* 0x004fe20000000f00 */
[----:B----4-:R-:W-:Y:S01]  /*76a0*/  UIMAD UR6, UR6, 0x3c00, URZ ;  /* 0x00003c00060678a4 */ /* 0x010fe2000f8e023f */
[----:B------:R-:W-:Y:S06]  /*76b0*/  BAR.SYNC.DEFER_BLOCKING 0x1, 0x100 ;  /* 0x0044000000007b1d */ /* 0x000fec0000010000 */
[----:B---3--:R2:W3:Y:S01]  /*76c0*/  @P0 R2UR UR4, R0 ;  /* 0x00000000000403c2 */ /* 0x0084e200000e0000 */
[----:B------:R-:W-:Y:S01]  /*76d0*/  ISETP.NE.AND P0, PT, R2, c[0x0][0x338], PT ;  /* 0x0000ce0002007a0c */ /* 0x000fe20003f05270 */
[----:B--2---:R-:W2:Y:S01]  /*76e0*/  S2R R0, SR_CTAID.Y ;  /* 0x0000000000007919 */ /* 0x004ea20000002600 */
[----:B---3--:R-:W-:-:S04]  /*76f0*/  @UP0 UIMAD UR4, UR12, 0x50, UR4 ;  /* 0x000000500c0408a4 */ /* 0x008fc8000f8e0204 */
[----:B------:R-:W-:-:S04]  /*7700*/  UIMAD.WIDE UR4, UR4, 0x66666667, URZ ;  /* 0x66666667040478a5 */ /* 0x000fc8000f8e023f */
[----:B------:R-:W-:-:S04]  /*7710*/  @UP0 USHF.R.U32.HI UR4, URZ, 0x1f, UR5 ;  /* 0x0000001f3f040899 */ /* 0x000fc80008011605 */
[----:B------:R-:W-:-:S04]  /*7720*/  @UP0 ULEA.HI.SX32 UR4, UR5, UR4, 0x1b ;  /* 0x0000000405040291 */ /* 0x000fc8000f8fda3f */
[----:B------:R-:W-:Y:S02]  /*7730*/  @UP0 UIMAD UR8, UR4, 0x3c00, URZ ;  /* 0x00003c00040808a4 */ /* 0x000fe4000f8e023f */
[----:B------:R-:W-:Y:S02]  /*7740*/  USHF.R.S32.HI UR4, URZ, 0x1f, UR6 ;  /* 0x0000001f3f047899 */ /* 0x000fe40008011406 */
[----:B------:R-:W-:Y:S01]  /*7750*/  @UP0 USHF.R.S32.HI UR5, URZ, 0x1f, UR8 ;  /* 0x0000001f3f050899 */ /* 0x000fe20008011408 */
[----:B--2---:R-:W-:Y:S02]  /*7760*/  @P0 IMAD.HI.U32 R2, R0, c[0x0][0x33c], RZ ;  /* 0x0000cf0000020a27 */ /* 0x004fe400078e00ff */
[----:B------:R-:W-:Y:S01]  /*7770*/  @!UP0 UMOV UR8, URZ ;  /* 0x0000003f00088c82 */ /* 0x000fe20008000000 */
[----:B------:R-:W-:-:S03]  /*7780*/  MOV R3, UR4 ;  /* 0x0000000400037c02 */ /* 0x000fc60008000f00 */
[----:B------:R-:W-:Y:S01]  /*7790*/  @UP0 UMOV UR9, UR5 ;  /* 0x0000000500090c82 */ /* 0x000fe20008000000 */
[----:B------:R-:W-:Y:S01]  /*77a0*/  @P0 SHF.R.U32.HI R0, RZ, c[0x0][0x340], R2 ;  /* 0x0000d000ff000a19 */ /* 0x000fe20000011602 */
[----:B------:R-:W-:Y:S01]  /*77b0*/  IMAD.U32 R2, RZ, RZ, UR6 ;  /* 0x00000006ff027e24 */ /* 0x000fe2000f8e00ff */
[----:B------:R-:W-:Y:S02]  /*77c0*/  @!UP0 UMOV UR9, URZ ;  /* 0x0000003f00098c82 */ /* 0x000fe40008000000 */
[----:B-1----:R-:W-:Y:S01]  /*77d0*/  SHF.R.S32.HI R6, RZ, 0x1f, R0 ;  /* 0x0000001fff067819 */ /* 0x002fe20000011400 */
[----:B------:R-:W-:Y:S01]  /*77e0*/  ULDC.64 UR6, c[0x0][0x330] ;  /* 0x0000cc0000067ab9 */ /* 0x000fe20000000a00 */
[--C-:B------:R-:W-:Y:S01]  /*77f0*/  IADD3 R2, P1, P0, R2, UR8, R248.reuse ;  /* 0x0000000802027c10 */ /* 0x100fe2000f83e0f8 */
[----:B------:R-:W-:Y:S01]  /*7800*/  USHF.R.S32.HI UR8, URZ, 0x1f, UR12 ;  /* 0x0000001f3f087899 */ /* 0x000fe2000801140c */
[----:B------:R-:W-:Y:S01]  /*7810*/  SHF.R.S32.HI R248, RZ, 0x1f, R248 ;  /* 0x0000001ffff87819 */ /* 0x000fe200000114f8 */
[C---:B------:R-:W-:Y:S01]  /*7820*/  IMAD R4, R6.reuse, c[0x0][0x328], RZ ;  /* 0x0000ca0006047a24 */ /* 0x040fe200078e02ff */
[----:B------:R-:W-:Y:S01]  /*7830*/  ULDC.64 UR4, c[0x0][0x308] ;  /* 0x0000c20000047ab9 */ /* 0x000fe20000000a00 */
[----:B------:R-:W-:Y:S01]  /*7840*/  IMAD R6, R6, c[0x0][0x300], RZ ;  /* 0x0000c00006067a24 */ /* 0x000fe200078e02ff */
[----:B------:R-:W-:Y:S01]  /*7850*/  IADD3.X R3, R3, UR9, R248, P1, P0 ;  /* 0x0000000903037c10 */ /* 0x000fe20008fe04f8 */
[----:B------:R-:W-:Y:S01]  /*7860*/  USEL UR9, UR12, URZ, !UP0 ;  /* 0x0000003f0c097287 */ /* 0x000fe2000c000000 */
[C---:B------:R-:W-:Y:S01]  /*7870*/  IMAD R7, R0.reuse, c[0x0][0x32c], R4 ;  /* 0x0000cb0000077a24 */ /* 0x040fe200078e0204 */
[----:B------:R-:W-:Y:S01]  /*7880*/  USEL UR8, UR8, URZ, !UP0 ;  /* 0x0000003f08087287 */ /* 0x000fe2000c000000 */
[----:B------:R-:W-:-:S02]  /*7890*/  IMAD R6, R0, c[0x0][0x304], R6 ;  /* 0x0000c10000067a24 */ /* 0x000fc400078e0206 */
[C---:B------:R-:W-:Y:S01]  /*78a0*/  IMAD.WIDE.U32 R4, R0.reuse, c[0x0][0x328], R2 ;  /* 0x0000ca0000047a25 */ /* 0x040fe200078e0002 */
[----:B------:R-:W-:Y:S02]  /*78b0*/  UIMAD UR6, UR8, UR6, URZ ;  /* 0x00000006080672a4 */ /* 0x000fe4000f8e023f */
[----:B------:R-:W-:Y:S01]  /*78c0*/  UIMAD UR4, UR8, UR4, URZ ;  /* 0x00000004080472a4 */ /* 0x000fe2000f8e023f */
[----:B------:R-:W-:Y:S01]  /*78d0*/  IMAD.IADD R5, R5, 0x1, R7 ;  /* 0x0000000105057824 */ /* 0x000fe200078e0207 */
[----:B------:R-:W-:Y:S01]  /*78e0*/  UIMAD UR6, UR9, UR7, UR6 ;  /* 0x00000007090672a4 */ /* 0x000fe2000f8e0206 */
[----:B------:R-:W-:Y:S01]  /*78f0*/  IMAD.U32 R8, RZ, RZ, UR9 ;  /* 0x00000009ff087e24 */ /* 0x000fe2000f8e00ff */
[----:B------:R-:W-:Y:S01]  /*7900*/  UIMAD UR4, UR9, UR5, UR4 ;  /* 0x00000005090472a4 */ /* 0x000fe2000f8e0204 */
[----:B------:R-:W-:-:S04]  /*7910*/  IMAD.WIDE.U32 R2, R0, c[0x0][0x300], R2 ;  /* 0x0000c00000027a25 */ /* 0x000fc800078e0002 */
[----:B------:R-:W-:Y:S01]  /*7920*/  IMAD.WIDE.U32 R8, R8, c[0x0][0x330], R4 ;  /* 0x0000cc0008087a25 */ /* 0x000fe200078e0004 */
[----:B------:R-:W-:Y:S02]  /*7930*/  IADD3 R3, R3, R6, RZ ;  /* 0x0000000603037210 */ /* 0x000fe40007ffe0ff */
[----:B------:R-:W-:Y:S02]  /*7940*/  MOV R6, UR9 ;  /* 0x0000000900067c02 */ /* 0x000fe40008000f00 */
[----:B------:R-:W-:Y:S02]  /*7950*/  IADD3 R0, R9, UR6, RZ ;  /* 0x0000000609007c10 */ /* 0x000fe4000fffe0ff */
[----:B------:R-:W-:Y:S01]  /*7960*/  LEA R4, P1, R8, c[0x0][0x310], 0x2 ;  /* 0x0000c40008047a11 */ /* 0x000fe200078210ff */
[----:B------:R-:W-:-:S03]  /*7970*/  IMAD.WIDE.U32 R6, R6, c[0x0][0x308], R2 ;  /* 0x0000c20006067a25 */ /* 0x000fc600078e0002 */
[----:B------:R-:W-:Y:S02]  /*7980*/  LEA.HI.X R5, R8, c[0x0][0x314], R0, 0x2, P1 ;  /* 0x0000c50008057a11 */ /* 0x000fe400008f1400 */
[C---:B------:R-:W-:Y:S02]  /*7990*/  LEA R2, P0, R6.reuse, c[0x0][0x2e8], 0x2 ;  /* 0x0000ba0006027a11 */ /* 0x040fe400078010ff */
[----:B------:R-:W-:Y:S01]  /*79a0*/  IADD3 R3, R7, UR4, RZ ;  /* 0x0000000407037c10 */ /* 0x000fe2000fffe0ff */
        /* <DEDUP_REMOVED lines=122> */
.L_x_1060:
        /* <DEDUP_REMOVED lines=11> */
.L_x_1418:


//--------------------- .text._ZN7cutlass13device_kernelIN5flash19enable_sm80_to_sm89INS1_16FlashAttnBwdSm80INS1_25CollectiveMainloopBwdSm80ILi2ELi1EN4cute5tupleIJNS5_1CILi64EEENS7_ILi80EEENS7_ILi192EEEEEENS_10bfloat16_tEfNS_4arch4Sm80ELb0ELb1ELb1ELb1ELb1ELb0ELb1ELb0ELi2ELi4ELi2ELi2ELb0EEENS1_24CollectiveEpilogueBwdGQAISB_fSE_Li256ELb1ELb1EEENS1_19SingleTileSchedulerILb1ELb0ELb0ELi80EEEEEEEEEvNT_6ParamsE --------------------------
	.section	.text._ZN7cutlass13device_kernelIN5flash19enable_sm80_to_sm89INS1_16FlashAttnBwdSm80INS1_25CollectiveMainloopBwdSm80ILi2ELi1EN4cute5tupleIJNS5_1CILi64EEENS7_ILi80EEENS7_ILi192EEEEEENS_10bfloat16_tEfNS_4arch4Sm80ELb0ELb1ELb1ELb1ELb1ELb0ELb1ELb0ELi2ELi4ELi2ELi2ELb0EEENS1_24CollectiveEpilogueBwdGQAISB_fSE_Li256ELb1ELb1EEENS1_19SingleTileSchedulerILb1ELb0ELb0ELi80EEEEEEEEEvNT_6ParamsE,"ax",@progbits
	.sectioninfo	@"SHI_REGISTERS=255"
	.align	128
.text._ZN7cutlass13device_kernelIN5flash19enable_sm80_to_sm89INS1_16FlashAttnBwdSm80INS1_25CollectiveMainloopBwdSm80ILi2ELi1EN4cute5tupleIJNS5_1CILi64EEENS7_ILi80EEENS7_ILi192EEEEEENS_10bfloat16_tEfNS_4arch4Sm80ELb0ELb1ELb1ELb1ELb1ELb0ELb1ELb0ELi2ELi4ELi2ELi2ELb0EEENS1_24CollectiveEpilogueBwdGQAISB_fSE_Li256ELb1ELb1EEENS1_19SingleTileSchedulerILb1ELb0ELb0ELi80EEEEEEEEEvNT_6ParamsE:
        .type           _ZN7cutlass13device_kernelIN5flash19enable_sm80_to_sm89INS1_16FlashAttnBwdSm80INS1_25CollectiveMainloopBwdSm80ILi2ELi1EN4cute5tupleIJNS5_1CILi64EEENS7_ILi80EEENS7_ILi192EEEEEENS_10bfloat16_tEfNS_4arch4Sm80ELb0ELb1ELb1ELb1ELb1ELb0ELb1ELb0ELi2ELi4ELi2ELi2ELb0EEENS1_24CollectiveEpilogueBwdGQAISB_fSE_Li256ELb1ELb1EEENS1_19SingleTileSchedulerILb1ELb0ELb0ELi80EEEEEEEEEvNT_6ParamsE,@function
        .size           _ZN7cutlass13device_kernelIN5flash19enable_sm80_to_sm89INS1_16FlashAttnBwdSm80INS1_25CollectiveMainloopBwdSm80ILi2ELi1EN4cute5tupleIJNS5_1CILi64EEENS7_ILi80EEENS7_ILi192EEEEEENS_10bfloat16_tEfNS_4arch4Sm80ELb0ELb1ELb1ELb1ELb1ELb0ELb1ELb0ELi2ELi4ELi2ELi2ELb0EEENS1_24CollectiveEpilogueBwdGQAISB_fSE_Li256ELb1ELb1EEENS1_19SingleTileSchedulerILb1ELb0ELb0ELi80EEEEEEEEEvNT_6ParamsE,(.L_x_1419 - _ZN7cutlass13device_kernelIN5flash19enable_sm80_to_sm89INS1_16FlashAttnBwdSm80INS1_25CollectiveMainloopBwdSm80ILi2ELi1EN4cute5tupleIJNS5_1CILi64EEENS7_ILi80EEENS7_ILi192EEEEEENS_10bfloat16_tEfNS_4arch4Sm80ELb0ELb1ELb1ELb1ELb1ELb0ELb1ELb0ELi2ELi4ELi2ELi2ELb0EEENS1_24CollectiveEpilogueBwdGQAISB_fSE_Li256ELb1ELb1EEENS1_19SingleTileSchedulerILb1ELb0ELb0ELi80EEEEEEEEEvNT_6ParamsE)
        .other          _ZN7cutlass13device_kernelIN5flash19enable_sm80_to_sm89INS1_16FlashAttnBwdSm80INS1_25CollectiveMainloopBwdSm80ILi2ELi1EN4cute5tupleIJNS5_1CILi64EEENS7_ILi80EEENS7_ILi192EEEEEENS_10bfloat16_tEfNS_4arch4Sm80ELb0ELb1ELb1ELb1ELb1ELb0ELb1ELb0ELi2ELi4ELi2ELi2ELb0EEENS1_24CollectiveEpilogueBwdGQAISB_fSE_Li256ELb1ELb1EEENS1_19SingleTileSchedulerILb1ELb0ELb0ELi80EEEEEEEEEvNT_6ParamsE,@"STO_CUDA_ENTRY STV_DEFAULT"
_ZN7cutlass13device_kernelIN5flash19enable_sm80_to_sm89INS1_16FlashAttnBwdSm80INS1_25CollectiveMainloopBwdSm80ILi2ELi1EN4cute5tupleIJNS5_1CILi64EEENS7_ILi80EEENS7_ILi192EEEEEENS_10bfloat16_tEfNS_4arch4Sm80ELb0ELb1ELb1ELb1ELb1ELb0ELb1ELb0ELi2ELi4ELi2ELi2ELb0EEENS1_24CollectiveEpilogueBwdGQAISB_fSE_Li256ELb1ELb1EEENS1_19SingleTileSchedulerILb1ELb0ELb0ELi80EEEEEEEEEvNT_6ParamsE:
        /* <DEDUP_REMOVED lines=21> */
.L_x_1062:
        /* <DEDUP_REMOVED lines=13> */
.L_x_1064:
[----:B------:R-:W-:Y:S02]  /*0220*/  ULDC UR6, c[0x0][0x3ac] ;  /* 0x0000eb0000067ab9 */ /* 0x000fe40000000800 */
.L_x_1063:
[----:B------:R-:W-:-:S04]  /*0230*/  UIMAD UR5, UR17, 0x50, URZ ;  /* 0x00000050110578a4 */ /* 0x000fc8000f8e023f */
[----:B------:R-:W-:-:S04]  /*0240*/  UISETP.GE.AND UP0, UPT, UR5, UR6, UPT ;  /* 0x000000060500728c */ /* 0x000fc8000bf06270 */
[----:B------:R-:W-:Y:S01]  /*0250*/  USEL UR10, UR10, 0xffffffff, !UP0 ;  /* 0xffffffff0a0a7887 */ /* 0x000fe2000c000000 */
[----:B------:R-:W-:Y:S05]  /*0260*/  BRA `(.L_x_1065) ;  /* 0x0000019000007947 */ /* 0x000fea0003800000 */
.L_x_1061:
        /* <DEDUP_REMOVED lines=8> */
.L_x_1066:
        /* <DEDUP_REMOVED lines=13> */
.L_x_1068:
[----:B------:R-:W-:Y:S02]  /*03c0*/  ULDC UR6, c[0x0][0x3ac] ;  /* 0x0000eb0000067ab9 */ /* 0x000fe40000000800 */
.L_x_1067:
[----:B------:R-:W-:-:S04]  /*03d0*/  UIMAD UR5, UR17, 0x50, URZ ;  /* 0x00000050110578a4 */ /* 0x000fc8000f8e023f */
[----:B------:R-:W-:-:S04]  /*03e0*/  UISETP.GE.AND UP0, UPT, UR5, UR6, UPT ;  /* 0x000000060500728c */ /* 0x000fc8000bf06270 */
[----:B------:R-:W-:-:S06]  /*03f0*/  USEL UR10, UR10, 0xffffffff, !UP0 ;  /* 0xffffffff0a0a7887 */ /* 0x000fcc000c000000 */
.L_x_1065:
        /* <DEDUP_REMOVED lines=58> */
.L_x_1069:
        /* <DEDUP_REMOVED lines=10> */
.L_x_1070:
[----:B------:R-:W-:Y:S05]  /*0840*/  @!P1 BRA `(.L_x_1071) ;  /* 0x0000005000009947 */ /* 0x000fea0003800000 */
[----:B------:R3:W4:Y:S04]  /*0850*/  LDG.E R0, [R2.64] ;  /* 0x0000000e02007981 */ /* 0x000728000c1e1900 */
[----:B---3--:R-:W3:Y:S01]  /*0860*/  LDG.E R2, [R2.64+0x4] ;  /* 0x0000040e02027981 */ /* 0x008ee2000c1e1900 */
[----:B----4-:R-:W4:Y:S08]  /*0870*/  R2UR UR8, R0 ;  /* 0x00000000000873c2 */ /* 0x010f3000000e0000 */
[----:B---3--:R-:W4:Y:S02]  /*0880*/  R2UR UR4, R2 ;  /* 0x00000000020473c2 */ /* 0x008f2400000e0000 */
[----:B----4-:R-:W-:-:S06]  /*0890*/  UIADD3 UR8, -UR8, UR4, URZ ;  /* 0x0000000408087290 */ /* 0x010fcc000fffe13f */
.L_x_1071:
        /* <DEDUP_REMOVED lines=15> */
.L_x_1072:
        /* <DEDUP_REMOVED lines=75> */
[----:B------:R-:W2:Y:S01]  /*0e40*/  S2R R8, SR_CTAID.X ;  /* 0x0000000000087919 */ /* 0x000ea20000002500 */
[----:B------:R-:W-:Y:S01]  /*0e50*/  IMAD.MOV.U32 R4, RZ, RZ, R84 ;  /* 0x000000ffff047224 */ /* 0x000fe200078e0054 */
        /* <DEDUP_REMOVED lines=15> */
[----:B------:R-:W-:Y:S01]  /*0f50*/  UIMAD UR4, UR12, UR5, UR4 ;  /* 0x000000050c0472a4 */ /* 0x000fe2000f8e0204 */
[----:B------:R-:W-:Y:S01]  /*0f60*/  CS2R R170, SRZ ;  /* 0x0000000000aa7805 */ /* 0x000fe2000001ff00 */
[----:B------:R-:W-:Y:S01]  /*0f70*/  USEL UR11, UR11, URZ, !UP2 ;  /* 0x0000003f0b0b7287 */ /* 0x000fe2000d000000 */
[----:B------:R-:W-:Y:S01]  /*0f80*/  IMAD.SHL.U32 R12, R21, 0x8, RZ ;  /* 0x00000008150c7824 */ /* 0x000fe200078e00ff */
[----:B------:R-:W-:Y:S01]  /*0f90*/  @P0 SHF.R.U32.HI R4, RZ, c[0x0][0x250], R2 ;  /* 0x00009400ff040a19 */ /* 0x000fe20000011602 */
[----:B------:R-:W-:Y:S01]  /*0fa0*/  IMAD.MOV.U32 R18, RZ, RZ, c[0x0][0x178] ;  /* 0x00005e00ff127624 */ /* 0x000fe200078e00ff */
[----:B-1----:R-:W-:Y:S01]  /*0fb0*/  IADD3 R6, P0, R238, UR20, RZ ;  /* 0x00000014ee067c10 */ /* 0x002fe2000ff1e0ff */
[----:B------:R-:W-:Y:S01]  /*0fc0*/  IMAD.MOV.U32 R28, RZ, RZ, 0x6 ;  /* 0x00000006ff1c7424 */ /* 0x000fe200078e00ff */
[----:B------:R-:W-:Y:S01]  /*0fd0*/  SHF.R.S32.HI R5, RZ, 0x1f, R4 ;  /* 0x0000001fff057819 */ /* 0x000fe20000011404 */
[----:B------:R-:W-:Y:S01]  /*0fe0*/  IMAD.SHL.U32 R30, R18, 0x20, RZ ;  /* 0x00000020121e7824 */ /* 0x000fe200078e00ff */
[--C-:B------:R-:W-:Y:S01]  /*0ff0*/  SHF.R.S32.HI R13, RZ, 0x1f, R12.reuse ;  /* 0x0000001fff0d7819 */ /* 0x100fe2000001140c */
[----:B------:R-:W-:Y:S01]  /*1000*/  IMAD R29, R19, c[0x0][0x210], RZ ;  /* 0x00008400131d7a24 */ /* 0x000fe200078e02ff */
[----:B------:R-:W-:Y:S01]  /*1010*/  IADD3.X R7, R16, UR21, RZ, P0, !PT ;  /* 0x0000001510077c10 */ /* 0x000fe200087fe4ff */
[----:B------:R-:W-:Y:S01]  /*1020*/  IMAD R0, R5, c[0x0][0x1e0], RZ ;  /* 0x0000780005007a24 */ /* 0x000fe200078e02ff */
[----:B------:R-:W-:Y:S01]  /*1030*/  ISETP.GE.AND P2, PT, R12, c[0x0][0x1cc], PT ;  /* 0x000073000c007a0c */ /* 0x000fe20003f46270 */
[----:B------:R-:W-:Y:S01]  /*1040*/  IMAD.WIDE.U32 R2, R4, c[0x0][0x1e0], R12 ;  /* 0x0000780004027a25 */ /* 0x000fe200078e000c */
[C---:B------:R-:W-:Y:S01]  /*1050*/  IADD3 R23, R12.reuse, 0x40, RZ ;  /* 0x000000400c177810 */ /* 0x040fe20007ffe0ff */
[----:B------:R-:W-:Y:S01]  /*1060*/  CS2R R168, SRZ ;  /* 0x0000000000a87805 */ /* 0x000fe2000001ff00 */
[----:B------:R-:W-:Y:S01]  /*1070*/  IADD3 R25, R12, 0x80, RZ ;  /* 0x000000800c197810 */ /* 0x000fe20007ffe0ff */
[----:B------:R-:W-:Y:S01]  /*1080*/  IMAD R0, R4, c[0x0][0x1e4], R0 ;  /* 0x0000790004007a24 */ /* 0x000fe200078e0200 */
[----:B------:R-:W-:Y:S01]  /*1090*/  ISETP.GE.AND P3, PT, R23, c[0x0][0x1cc], PT ;  /* 0x0000730017007a0c */ /* 0x000fe20003f66270 */
[----:B--2---:R-:W-:Y:S01]  /*10a0*/  IMAD.WIDE R6, R8, 0x50, R6 ;  /* 0x0000005008067825 */ /* 0x004fe200078e0206 */
[----:B------:R-:W-:Y:S01]  /*10b0*/  ISETP.GE.AND P5, PT, R25, c[0x0][0x1cc], PT ;  /* 0x0000730019007a0c */ /* 0x000fe20003fa6270 */
[----:B------:R-:W-:Y:S01]  /*10c0*/  CS2R R166, SRZ ;  /* 0x0000000000a67805 */ /* 0x000fe2000001ff00 */
[----:B------:R-:W-:Y:S01]  /*10d0*/  SHF.L.U64.HI R251, R18, R27, c[0x0][0x17c] ;  /* 0x00005f0012fb7619 */ /* 0x000fe2000001021b */
[----:B------:R-:W-:Y:S01]  /*10e0*/  IMAD.IADD R3, R3, 0x1, R0 ;  /* 0x0000000103037824 */ /* 0x000fe200078e0200 */
[----:B------:R-:W-:Y:S01]  /*10f0*/  CS2R R164, SRZ ;  /* 0x0000000000a47805 */ /* 0x000fe2000001ff00 */
[----:B------:R-:W-:Y:S01]  /*1100*/  IMAD.SHL.U32 R0, R238, 0x40, RZ ;  /* 0x00000040ee007824 */ /* 0x000fe200078e00ff */
[----:B------:R-:W-:Y:S01]  /*1110*/  CS2R R162, SRZ ;  /* 0x0000000000a27805 */ /* 0x000fe2000001ff00 */
[----:B------:R-:W-:Y:S01]  /*1120*/  IMAD.WIDE.U32 R2, R15, c[0x0][0x1e8], R2 ;  /* 0x00007a000f027a25 */ /* 0x000fe200078e0002 */
[----:B------:R-:W-:Y:S01]  /*1130*/  CS2R R160, SRZ ;  /* 0x0000000000a07805 */ /* 0x000fe2000001ff00 */
[----:B------:R-:W-:Y:S01]  /*1140*/  CS2R R158, SRZ ;  /* 0x00000000009e7805 */ /* 0x000fe2000001ff00 */
[----:B------:R-:W-:Y:S01]  /*1150*/  LOP3.LUT R0, R0, 0x1c0, RZ, 0xc0, !PT ;  /* 0x000001c000007812 */ /* 0x000fe200078ec0ff */
[----:B------:R-:W-:Y:S01]  /*1160*/  IMAD R5, R5, c[0x0][0x1b0], RZ ;  /* 0x00006c0005057a24 */ /* 0x000fe200078e02ff */
[----:B------:R-:W-:Y:S01]  /*1170*/  IADD3 R3, R3, UR4, RZ ;  /* 0x0000000403037c10 */ /* 0x000fe2000fffe0ff */
[----:B------:R-:W-:Y:S01]  /*1180*/  IMAD R10, R7, c[0x0][0x1d8], RZ ;  /* 0x00007600070a7a24 */ /* 0x000fe200078e02ff */
[----:B------:R-:W-:Y:S01]  /*1190*/  LOP3.LUT R14, R0, 0x38, R12, 0xf8, !PT ;  /* 0x00000038000e7812 */ /* 0x000fe200078ef80c */
[C---:B------:R-:W-:Y:S01]  /*11a0*/  IMAD R5, R4.reuse, c[0x0][0x1b4], R5 ;  /* 0x00006d0004057a24 */ /* 0x040fe200078e0205 */
[----:B------:R-:W-:Y:S01]  /*11b0*/  SHF.R.U32.HI R0, RZ, 0x3, R0 ;  /* 0x00000003ff007819 */ /* 0x000fe20000011600 */
[----:B------:R-:W-:Y:S01]  /*11c0*/  IMAD.WIDE.U32 R8, R4, c[0x0][0x1b0], R12 ;  /* 0x00006c0004087a25 */ /* 0x000fe200078e000c */
[----:B------:R-:W-:Y:S01]  /*11d0*/  ULDC.64 UR4, c[0x0][0x1b8] ;  /* 0x00006e0000047ab9 */ /* 0x000fe20000000a00 */
[----:B------:R-:W-:Y:S01]  /*11e0*/  CS2R R156, SRZ ;  /* 0x00000000009c7805 */ /* 0x000fe2000001ff00 */
[----:B------:R-:W-:Y:S01]  /*11f0*/  UIMAD UR4, UR6, UR4, URZ ;  /* 0x00000004060472a4 */ /* 0x000fe2000f8e023f */
[C---:B------:R-:W-:Y:S01]  /*1200*/  IMAD R4, R6.reuse, c[0x0][0x1dc], R10 ;  /* 0x0000770006047a24 */ /* 0x040fe200078e020a */
[----:B------:R-:W-:Y:S01]  /*1210*/  UIMAD UR6, UR17, -0x50, URZ ;  /* 0xffffffb0110678a4 */ /* 0x000fe2000f8e023f */
[----:B------:R-:W-:Y:S01]  /*1220*/  IMAD.WIDE.U32 R10, R6, c[0x0][0x1d8], R2 ;  /* 0x00007600060a7a25 */ /* 0x000fe200078e0002 */
[----:B------:R-:W-:Y:S01]  /*1230*/  UIMAD UR4, UR12, UR5, UR4 ;  /* 0x000000050c0472a4 */ /* 0x000fe2000f8e0204 */
[----:B------:R-:W-:Y:S01]  /*1240*/  CS2R R154, SRZ ;  /* 0x00000000009a7805 */ /* 0x000fe2000001ff00 */
[----:B------:R-:W-:Y:S01]  /*1250*/  USEL UR12, UR10, URZ, !UP2 ;  /* 0x0000003f0a0c7287 */ /* 0x000fe2000d000000 */
[----:B------:R-:W-:Y:S01]  /*1260*/  IMAD.IADD R3, R9, 0x1, R5 ;  /* 0x0000000109037824 */ /* 0x000fe200078e0205 */
[----:B------:R-:W-:Y:S01]  /*1270*/  LOP3.LUT R9, R14, R0, RZ, 0x3c, !PT ;  /* 0x000000000e097212 */ /* 0x000fe200078e3cff */
[----:B------:R-:W-:Y:S01]  /*1280*/  IMAD.IADD R0, R11, 0x1, R4 ;  /* 0x000000010b007824 */ /* 0x000fe200078e0204 */
[C---:B------:R-:W-:Y:S01]  /*1290*/  LEA R4, P0, R10.reuse, c[0x0][0x1c0], 0x1 ;  /* 0x000070000a047a11 */ /* 0x040fe200078008ff */
[----:B------:R-:W-:Y:S01]  /*12a0*/  IMAD.MOV.U32 R2, RZ, RZ, R8 ;  /* 0x000000ffff027224 */ /* 0x000fe200078e0008 */
[----:B------:R-:W-:Y:S01]  /*12b0*/  USHF.R.S32.HI UR17, URZ, 0x1f, UR13 ;  /* 0x0000001f3f117899 */ /* 0x000fe2000801140d */
[----:B------:R-:W-:Y:S01]  /*12c0*/  IMAD R7, R7, c[0x0][0x1a8], RZ ;  /* 0x00006a0007077a24 */ /* 0x000fe200078e02ff */
        /* <DEDUP_REMOVED lines=11> */
[C---:B------:R-:W-:Y:S01]  /*1380*/  IMAD.SHL.U32 R17, R10.reuse, 0x20, RZ ;  /* 0x000000200a117824 */ /* 0x040fe200078e00ff */
[----:B------:R-:W-:Y:S01]  /*1390*/  LEA R2, P4, R10, R4, 0x6 ;  /* 0x000000040a027211 */ /* 0x000fe200078830ff */
[----:B------:R-:W-:Y:S01]  /*13a0*/  IMAD R8, R24, 0x200, R9 ;  /* 0x0000020018087824 */ /* 0x000fe200078e0209 */
[----:B------:R-:W-:Y:S01]  /*13b0*/  ISETP.LT.OR P6, PT, R0, 0x1, P3 ;  /* 0x000000010000780c */ /* 0x000fe20001fc1670 */
[----:B------:R-:W-:Y:S01]  /*13c0*/  IMAD.U32 R20, RZ, RZ, UR12 ;  /* 0x0000000cff147e24 */ /* 0x000fe2000f8e00ff */
[----:B------:R-:W-:Y:S01]  /*13d0*/  LEA.HI.X R3, R10, R5, R3, 0x6, P4 ;  /* 0x000000050a037211 */ /* 0x000fe200020f3403 */
[----:B------:R-:W-:Y:S01]  /*13e0*/  IMAD.SHL.U32 R223, R8, 0x2, RZ ;  /* 0x0000000208df7824 */ /* 0x000fe200078e00ff */
[----:B------:R-:W-:Y:S01]  /*13f0*/  ISETP.LT.OR P4, PT, R0, 0x1, P5 ;  /* 0x000000010000780c */ /* 0x000fe20002f81670 */
[----:B------:R-:W-:Y:S01]  /*1400*/  IMAD.MOV.U32 R217, RZ, RZ, 0x10 ;  /* 0x00000010ffd97424 */ /* 0x000fe200078e00ff */
[----:B------:R-:W-:Y:S01]  /*1410*/  SHF.L.U64.HI R9, R10, R27, c[0x0][0x1dc] ;  /* 0x000077000a097619 */ /* 0x000fe2000001021b */
[----:B------:R-:W-:Y:S01]  /*1420*/  IMAD.MOV.U32 R10, RZ, RZ, R14 ;  /* 0x000000ffff0a7224 */ /* 0x000fe200078e000e */
[----:B------:R-:W-:Y:S01]  /*1430*/  ISETP.LT.OR P2, PT, R0, 0x21, P2 ;  /* 0x000000210000780c */ /* 0x000fe20001741670 */
[----:B------:R-:W-:Y:S01]  /*1440*/  @!PT LDS RZ, [RZ] ;  /* 0x00000000fffff984 */ /* 0x000fe20000000800 */
[----:B------:R-:W-:Y:S01]  /*1450*/  @!PT LDS RZ, [RZ] ;  /* 0x00000000fffff984 */ /* 0x000fe20000000800 */
[----:B------:R-:W-:Y:S01]  /*1460*/  @!PT LDS RZ, [RZ] ;  /* 0x00000000fffff984 */ /* 0x000fe20000000800 */
[----:B------:R1:W-:Y:S01]  /*1470*/  LDGSTS.E.BYPASS.LTC128B.128 [R223+0x7880], [R4.64], !P1 ;  /* 0x0788000004df7fae */ /* 0x0003e2000c901d4e */
[C---:B------:R-:W-:Y:S01]  /*1480*/  @!P0 LEA R8, P1, R17.reuse, R2, 0x1 ;  /* 0x0000000211088211 */ /* 0x040fe200078208ff */
[----:B------:R-:W-:Y:S01]  /*1490*/  IMAD R14, R6, c[0x0][0x1ac], R7 ;  /* 0x00006b00060e7a24 */ /* 0x000fe200078e0207 */
[C---:B------:R-:W-:Y:S01]  /*14a0*/  ISETP.LT.OR P5, PT, R0.reuse, 0x21, P5 ;  /* 0x000000210000780c */ /* 0x040fe20002fa1670 */
[----:B------:R1:W-:Y:S01]  /*14b0*/  LDGSTS.E.BYPASS.LTC128B.128 [R223+0xa080], [R4.64+0x80], !P6 ;  /* 0x0a08008004df7fae */ /* 0x0003e2000f101d4e */
[----:B------:R-:W-:Y:S01]  /*14c0*/  @!P0 LEA.HI.X R9, R17, R3, R9, 0x1, P1 ;  /* 0x0000000311098211 */ /* 0x000fe200008f0c09 */
[----:B------:R-:W-:Y:S01]  /*14d0*/  IMAD.MOV.U32 R212, RZ, RZ, 0x120 ;  /* 0x00000120ffd47424 */ /* 0x000fe200078e00ff */
[C---:B------:R-:W-:Y:S01]  /*14e0*/  @!P0 ISETP.GE.AND P1, PT, R0.reuse, 0x41, PT ;  /* 0x000000410000880c */ /* 0x040fe20003f26270 */
[----:B------:R1:W-:Y:S01]  /*14f0*/  LDGSTS.E.BYPASS.LTC128B.128 [R223+0xc880], [R4.64+0x100], !P4 ;  /* 0x0c88010004df7fae */ /* 0x0003e2000e101d4e */
[----:B------:R-:W-:Y:S01]  /*1500*/  ISETP.LT.OR P6, PT, R0, 0x21, P3 ;  /* 0x000000210000780c */ /* 0x000fe20001fc1670 */
[----:B------:R-:W-:Y:S01]  /*1510*/  UIADD3 UR20, -UR9, 0x1, UR21 ;  /* 0x0000000109147890 */ /* 0x000fe2000fffe115 */
[----:B------:R-:W-:Y:S01]  /*1520*/  IADD3 R11, R15, UR4, RZ ;  /* 0x000000040f0b7c10 */ /* 0x000fe2000fffe0ff */
[----:B------:R2:W-:Y:S01]  /*1530*/  LDGSTS.E.BYPASS.LTC128B.128 [R223+0x8880], [R2.64], !P2 ;  /* 0x0888000002df7fae */ /* 0x0005e2000d101d4e */
[----:B------:R-:W-:Y:S01]  /*1540*/  @!P0 ISETP.GE.OR P4, PT, R12, c[0x0][0x1cc], !P1 ;  /* 0x000073000c008a0c */ /* 0x000fe20004f86670 */
[----:B------:R-:W-:Y:S01]  /*1550*/  UIMAD UR4, UR16, 0xc0, URZ ;  /* 0x000000c0100478a4 */ /* 0x000fe2000f8e023f */
[----:B------:R-:W-:Y:S01]  /*1560*/  @!P0 ISETP.LT.OR P3, PT, R0, 0x41, P3 ;  /* 0x000000410000880c */ /* 0x000fe20001f61670 */
[----:B------:R-:W-:Y:S01]  /*1570*/  IMAD.WIDE.U32 R6, R6, c[0x0][0x1a8], R10 ;  /* 0x00006a0006067a25 */ /* 0x000fe200078e000a */
[C---:B------:R-:W-:Y:S01]  /*1580*/  @!P0 ISETP.GE.OR P1, PT, R25.reuse, c[0x0][0x1cc], !P1 ;  /* 0x0000730019008a0c */ /* 0x040fe20004f26670 */
[----:B------:R-:W-:Y:S01]  /*1590*/  UISETP.GE.AND UP1, UPT, UR6, 0x1, UPT ;  /* 0x000000010600788c */ /* 0x000fe2000bf26270 */
[----:B------:R-:W-:Y:S01]  /*15a0*/  CS2R R152, SRZ ;  /* 0x0000000000987805 */ /* 0x000fe2000001ff00 */
[----:B------:R-:W-:Y:S01]  /*15b0*/  UISETP.GE.AND UP0, UPT, UR6, 0x2, UPT ;  /* 0x000000020600788c */ /* 0x000fe2000bf06270 */
[----:B------:R-:W-:Y:S01]  /*15c0*/  IMAD.MOV.U32 R249, RZ, RZ, 0x1 ;  /* 0x00000001fff97424 */ /* 0x000fe200078e00ff */
        /* <DEDUP_REMOVED lines=13> */
[----:B-1----:R-:W-:Y:S01]  /*16a0*/  IMAD.IADD R5, R7, 0x1, R14 ;  /* 0x0000000107057824 */ /* 0x002fe200078e020e */
[C---:B------:R-:W-:Y:S01]  /*16b0*/  LEA R4, P2, R6.reuse, c[0x0][0x190], 0x1 ;  /* 0x0000640006047a11 */ /* 0x040fe200078408ff */
[----:B------:R-:W-:Y:S01]  /*16c0*/  IMAD.MOV.U32 R7, RZ, RZ, c[0x0][0x1a8] ;  /* 0x00006a00ff077624 */ /* 0x000fe200078e00ff */
[----:B------:R3:W-:Y:S01]  /*16d0*/  @!P0 LDGSTS.E.BYPASS.LTC128B.128 [R223+0xe880], [R8.64+0x100], !P1 ;  /* 0x0e88010008df8fae */ /* 0x0007e2000c901d4e */
[----:B------:R-:W-:Y:S01]  /*16e0*/  CS2R R136, SRZ ;  /* 0x0000000000887805 */ /* 0x000fe2000001ff00 */
[----:B------:R-:W-:Y:S01]  /*16f0*/  LEA.HI.X R5, R6, c[0x0][0x194], R5, 0x1, P2 ;  /* 0x0000650006057a11 */ /* 0x000fe200010f0c05 */
[----:B------:R-:W-:Y:S01]  /*1700*/  CS2R R134, SRZ ;  /* 0x0000000000867805 */ /* 0x000fe2000001ff00 */
[----:B------:R-:W-:Y:S01]  /*1710*/  ISETP.GE.AND P2, PT, R12, c[0x0][0x19c], PT ;  /* 0x000067000c007a0c */ /* 0x000fe20003f46270 */
[----:B------:R-:W-:Y:S01]  /*1720*/  CS2R R132, SRZ ;  /* 0x0000000000847805 */ /* 0x000fe2000001ff00 */
[----:B------:R-:W-:Y:S01]  /*1730*/  IADD3 R6, P4, R238, UR18, RZ ;  /* 0x00000012ee067c10 */ /* 0x000fe2000ff9e0ff */
[----:B------:R-:W-:Y:S01]  /*1740*/  CS2R R130, SRZ ;  /* 0x0000000000827805 */ /* 0x000fe2000001ff00 */
[C---:B------:R-:W-:Y:S01]  /*1750*/  ISETP.LT.OR P1, PT, R0.reuse, 0x1, P2 ;  /* 0x000000010000780c */ /* 0x040fe20001721670 */
[----:B------:R-:W-:Y:S01]  /*1760*/  CS2R R128, SRZ ;  /* 0x0000000000807805 */ /* 0x000fe2000001ff00 */
[----:B------:R-:W-:Y:S01]  /*1770*/  CS2R R126, SRZ ;  /* 0x00000000007e7805 */ /* 0x000fe2000001ff00 */
[----:B------:R-:W-:Y:S01]  /*1780*/  CS2R R124, SRZ ;  /* 0x00000000007c7805 */ /* 0x000fe2000001ff00 */
[----:B------:R-:W-:Y:S01]  /*1790*/  CS2R R122, SRZ ;  /* 0x00000000007a7805 */ /* 0x000fe2000001ff00 */
[----:B------:R-:W-:Y:S01]  /*17a0*/  CS2R R120, SRZ ;  /* 0x0000000000787805 */ /* 0x000fe2000001ff00 */
[----:B------:R-:W-:Y:S01]  /*17b0*/  CS2R R118, SRZ ;  /* 0x0000000000767805 */ /* 0x000fe2000001ff00 */
[----:B--2---:R-:W-:Y:S01]  /*17c0*/  IMAD.MOV.U32 R3, RZ, RZ, c[0x0][0x1ac] ;  /* 0x00006b00ff037624 */ /* 0x004fe200078e00ff */
[C---:B------:R-:W-:Y:S01]  /*17d0*/  LEA R2, P3, R7.reuse, R4, 0x6 ;  /* 0x0000000407027211 */ /* 0x040fe200078630ff */
[----:B------:R-:W-:Y:S01]  /*17e0*/  CS2R R116, SRZ ;  /* 0x0000000000747805 */ /* 0x000fe2000001ff00 */
[----:B------:R-:W-:Y:S01]  /*17f0*/  CS2R R114, SRZ ;  /* 0x0000000000727805 */ /* 0x000fe2000001ff00 */
[----:B------:R-:W-:Y:S01]  /*1800*/  CS2R R112, SRZ ;  /* 0x0000000000707805 */ /* 0x000fe2000001ff00 */
[C---:B------:R-:W-:Y:S01]  /*1810*/  LEA.HI.X R3, R7.reuse, R5, R3, 0x6, P3 ;  /* 0x0000000507037211 */ /* 0x040fe200018f3403 */
[----:B------:R1:W-:Y:S01]  /*1820*/  LDGSTS.E.BYPASS.LTC128B.128 [R223+0x80], [R4.64], !P1 ;  /* 0x0008000004df7fae */ /* 0x0003e2000c901d4e */
[----:B------:R-:W-:Y:S01]  /*1830*/  ISETP.LT.OR P3, PT, R0, 0x1, P6 ;  /* 0x000000010000780c */ /* 0x000fe20003761670 */
[----:B------:R-:W-:Y:S01]  /*1840*/  CS2R R82, SRZ ;  /* 0x0000000000527805 */ /* 0x000fe2000001ff00 */
[----:B------:R-:W-:Y:S01]  /*1850*/  CS2R R80, SRZ ;  /* 0x0000000000507805 */ /* 0x000fe2000001ff00 */
[----:B------:R-:W-:Y:S01]  /*1860*/  CS2R R78, SRZ ;  /* 0x00000000004e7805 */ /* 0x000fe2000001ff00 */
[----:B------:R-:W-:Y:S01]  /*1870*/  CS2R R76, SRZ ;  /* 0x00000000004c7805 */ /* 0x000fe2000001ff00 */
[C---:B---3--:R-:W-:Y:S01]  /*1880*/  SHF.L.U64.HI R8, R7.reuse, R27, c[0x0][0x1ac] ;  /* 0x00006b0007087619 */ /* 0x048fe2000001021b */
[----:B------:R-:W-:Y:S01]  /*1890*/  IMAD.SHL.U32 R9, R7, 0x20, RZ ;  /* 0x0000002007097824 */ /* 0x000fe200078e00ff */
[----:B------:R-:W-:Y:S01]  /*18a0*/  IADD3.X R7, R16, UR19, RZ, P4, !PT ;  /* 0x0000001310077c10 */ /* 0x000fe2000a7fe4ff */
[----:B------:R-:W-:Y:S01]  /*18b0*/  CS2R R74, SRZ ;  /* 0x00000000004a7805 */ /* 0x000fe2000001ff00 */
[----:B------:R-:W-:Y:S01]  /*18c0*/  ISETP.LT.OR P4, PT, R0, 0x1, P5 ;  /* 0x000000010000780c */ /* 0x000fe20002f81670 */
        /* <DEDUP_REMOVED lines=8> */
[----:B------:R-:W-:Y:S01]  /*1950*/  CS2R R64, SRZ ;  /* 0x0000000000407805 */ /* 0x000fe2000001ff00 */
[----:B------:R-:W-:Y:S01]  /*1960*/  IADD3 R16, P1, R248, UR4, RZ ;  /* 0x00000004f8107c10 */ /* 0x000fe2000ff3e0ff */
[----:B------:R-:W-:Y:S01]  /*1970*/  ULDC.64 UR4, c[0x0][0x188] ;  /* 0x0000620000047ab9 */ /* 0x000fe20000000a00 */
[----:B------:R-:W-:Y:S01]  /*1980*/  CS2R R62, SRZ ;  /* 0x00000000003e7805 */ /* 0x000fe2000001ff00 */
[----:B------:R1:W-:Y:S01]  /*1990*/  LDGSTS.E.BYPASS.LTC128B.128 [R223+0x2880], [R4.64+0x80], !P4 ;  /* 0x0288008004df7fae */ /* 0x0003e2000e101d4e */
[----:B------:R-:W-:Y:S01]  /*19a0*/  ISETP.LT.OR P4, PT, R0, 0x21, P2 ;  /* 0x000000210000780c */ /* 0x000fe20001781670 */
[----:B------:R-:W-:Y:S01]  /*19b0*/  UIMAD UR4, UR11, UR4, URZ ;  /* 0x000000040b0472a4 */ /* 0x000fe2000f8e023f */
[----:B------:R-:W-:Y:S01]  /*19c0*/  LEA.HI.X.SX32 R17, R8, R9, 0x1, P1 ;  /* 0x0000000908117211 */ /* 0x000fe200008f0eff */
[----:B------:R1:W-:Y:S01]  /*19d0*/  LDGSTS.E.BYPASS.LTC128B.128 [R223+0x5080], [R4.64+0x100], !P3 ;  /* 0x0508010004df7fae */ /* 0x0003e2000d901d4e */
[----:B------:R-:W-:Y:S01]  /*19e0*/  ISETP.GE.AND P3, PT, R12, c[0x0][0x16c], PT ;  /* 0x00005b000c007a0c */ /* 0x000fe20003f66270 */
[----:B------:R-:W-:Y:S01]  /*19f0*/  UIMAD UR5, UR12, UR5, UR4 ;  /* 0x000000050c0572a4 */ /* 0x000fe2000f8e0204 */
[----:B------:R-:W-:Y:S01]  /*1a00*/  ISETP.GE.AND P1, PT, R23, c[0x0][0x16c], PT ;  /* 0x00005b0017007a0c */ /* 0x000fe20003f26270 */
[----:B------:R-:W-:Y:S01]  /*1a10*/  USHF.R.S32.HI UR4, URZ, 0x1f, UR16 ;  /* 0x0000001f3f047899 */ /* 0x000fe20008011410 */
[C---:B------:R-:W-:Y:S01]  /*1a20*/  @!P0 ISETP.LT.OR P2, PT, R0.reuse, 0x41, P2 ;  /* 0x000000410000880c */ /* 0x040fe20001741670 */
[----:B------:R-:W-:Y:S01]  /*1a30*/  CS2R R60, SRZ ;  /* 0x00000000003c7805 */ /* 0x000fe2000001ff00 */
[----:B------:R-:W-:Y:S01]  /*1a40*/  SEL R14, RZ, 0xffffffff, P1 ;  /* 0xffffffffff0e7807 */ /* 0x000fe20000800000 */
[----:B------:R-:W-:Y:S01]  /*1a50*/  CS2R R58, SRZ ;  /* 0x00000000003a7805 */ /* 0x000fe2000001ff00 */
[C---:B------:R-:W-:Y:S01]  /*1a60*/  @!P0 ISETP.LT.OR P1, PT, R0.reuse, 0x41, P6 ;  /* 0x000000410000880c */ /* 0x040fe20003721670 */
[----:B------:R2:W-:Y:S01]  /*1a70*/  LDGSTS.E.BYPASS.LTC128B.128 [R223+0x1080], [R2.64], !P4 ;  /* 0x0108000002df7fae */ /* 0x0005e2000e101d4e */
[----:B------:R-:W-:Y:S01]  /*1a80*/  ISETP.LT.OR P4, PT, R0, 0x21, P6 ;  /* 0x000000210000780c */ /* 0x000fe20003781670 */
[----:B------:R-:W-:Y:S01]  /*1a90*/  CS2R R56, SRZ ;  /* 0x0000000000387805 */ /* 0x000fe2000001ff00 */
        /* <DEDUP_REMOVED lines=13> */
[----:B------:R-:W-:Y:S01]  /*1b70*/  UISETP.GE.AND UP6, UPT, UR6, 0x21, UPT ;  /* 0x000000210600788c */ /* 0x000fe2000bfc6270 */
[C---:B-1----:R-:W-:Y:S01]  /*1b80*/  IMAD R4, R7.reuse, c[0x0][0x178], RZ ;  /* 0x00005e0007047a24 */ /* 0x042fe200078e02ff */
[----:B------:R-:W-:Y:S01]  /*1b90*/  UISETP.GE.AND UP5, UPT, UR6, 0x22, UPT ;  /* 0x000000220600788c */ /* 0x000fe2000bfa6270 */
[----:B------:R-:W-:Y:S01]  /*1ba0*/  IMAD R7, R7, c[0x0][0x208], RZ ;  /* 0x0000820007077a24 */ /* 0x000fe200078e02ff */
[----:B------:R-:W-:Y:S01]  /*1bb0*/  UISETP.GE.AND UP4, UPT, UR6, 0x31, UPT ;  /* 0x000000310600788c */ /* 0x000fe2000bf86270 */
[C---:B------:R-:W-:Y:S01]  /*1bc0*/  IMAD R8, R6.reuse, c[0x0][0x17c], R4 ;  /* 0x00005f0006087a24 */ /* 0x040fe200078e0204 */
[----:B------:R-:W-:Y:S01]  /*1bd0*/  UISETP.GE.AND UP3, UPT, UR6, 0x32, UPT ;  /* 0x000000320600788c */ /* 0x000fe2000bf66270 */
[C---:B------:R-:W-:Y:S01]  /*1be0*/  IMAD R9, R6.reuse, c[0x0][0x20c], R7 ;  /* 0x0000830006097a24 */ /* 0x040fe200078e0207 */
[----:B------:R-:W-:Y:S01]  /*1bf0*/  UISETP.GE.AND UP2, UPT, UR6, 0x41, UPT ;  /* 0x000000410600788c */ /* 0x000fe2000bf46270 */
[----:B------:R-:W-:-:S04]  /*1c00*/  IMAD.WIDE.U32 R4, R6, c[0x0][0x178], R12 ;  /* 0x00005e0006047a25 */ /* 0x000fc800078e000c */
[----:B------:R-:W-:Y:S01]  /*1c10*/  IMAD.WIDE.U32 R6, R6, c[0x0][0x208], R12 ;  /* 0x0000820006067a25 */ /* 0x000fe200078e000c */
[----:B------:R-:W-:Y:S02]  /*1c20*/  SEL R13, RZ, 0x1, P3 ;  /* 0x00000001ff0d7807 */ /* 0x000fe40001800000 */
[C---:B------:R-:W-:Y:S01]  /*1c30*/  ISETP.LT.OR P3, PT, R0.reuse, 0x21, P5 ;  /* 0x000000210000780c */ /* 0x040fe20002f61670 */
[----:B------:R-:W-:Y:S01]  /*1c40*/  IMAD.IADD R5, R5, 0x1, R8 ;  /* 0x0000000105057824 */ /* 0x000fe200078e0208 */
[----:B------:R-:W-:Y:S01]  /*1c50*/  @!P0 ISETP.LT.OR P5, PT, R0, 0x41, P5 ;  /* 0x000000410000880c */ /* 0x000fe20002fa1670 */
[----:B------:R-:W-:Y:S02]  /*1c60*/  IMAD.SHL.U32 R0, R14, 0x2, RZ ;  /* 0x000000020e007824 */ /* 0x000fe400078e00ff */
[----:B------:R-:W-:Y:S01]  /*1c70*/  IMAD.IADD R9, R7, 0x1, R9 ;  /* 0x0000000107097824 */ /* 0x000fe200078e0209 */
[----:B------:R-:W-:Y:S01]  /*1c80*/  SEL R7, RZ, 0x4, P6 ;  /* 0x00000004ff077807 */ /* 0x000fe20003000000 */
[----:B------:R-:W-:Y:S01]  /*1c90*/  IMAD.MOV.U32 R8, RZ, RZ, R6 ;  /* 0x000000ffff087224 */ /* 0x000fe200078e0006 */
[----:B------:R-:W-:Y:S01]  /*1ca0*/  LOP3.LUT R0, R0, 0x2, R13, 0xe2, !PT ;  /* 0x0000000200007812 */ /* 0x000fe200078ee20d */
[----:B------:R-:W-:-:S02]  /*1cb0*/  IMAD R6, R19, c[0x0][0x180], RZ ;  /* 0x0000600013067a24 */ /* 0x000fc400078e02ff */
[----:B------:R-:W-:Y:S01]  /*1cc0*/  IMAD.WIDE.U32 R8, R84, c[0x0][0x210], R8 ;  /* 0x0000840054087a25 */ /* 0x000fe200078e0008 */
[----:B------:R-:W-:Y:S01]  /*1cd0*/  LOP3.LUT R0, R0, R7, RZ, 0xfc, !PT ;  /* 0x0000000700007212 */ /* 0x000fe200078efcff */
[----:B------:R2:W-:Y:S02]  /*1ce0*/  LDGSTS.E.BYPASS.LTC128B.128 [R223+0x3880], [R2.64+0x80], !P3 ;  /* 0x0388008002df7fae */ /* 0x0005e4000d901d4e */
[----:B------:R-:W-:Y:S01]  /*1cf0*/  IMAD R6, R84, c[0x0][0x184], R6 ;  /* 0x0000610054067a24 */ /* 0x000fe200078e0206 */
[C---:B------:R-:W-:Y:S01]  /*1d00*/  LOP3.LUT P3, RZ, R0.reuse, 0x2, RZ, 0xc0, !PT ;  /* 0x0000000200ff7812 */ /* 0x040fe2000786c0ff */
[----:B------:R2:W-:Y:S01]  /*1d10*/  LDGSTS.E.BYPASS.LTC128B.128 [R223+0x6080], [R2.64+0x100], !P4 ;  /* 0x0608010002df7fae */ /* 0x0005e2000e101d4e */
[----:B------:R-:W-:-:S03]  /*1d20*/  LOP3.LUT P4, RZ, R0, 0x1, RZ, 0xc0, !PT ;  /* 0x0000000100ff7812 */ /* 0x000fc6000788c0ff */
[----:B------:R1:W-:Y:S01]  /*1d30*/  @!P0 LDGSTS.E.BYPASS.LTC128B.128 [R223+0x2080], [R10.64], !P2 ;  /* 0x020800000adf8fae */ /* 0x0003e2000d101d4e */
[----:B------:R-:W-:Y:S02]  /*1d40*/  LOP3.LUT P2, RZ, R0, 0x4, RZ, 0xc0, !PT ;  /* 0x0000000400ff7812 */ /* 0x000fe4000784c0ff */
[----:B------:R-:W-:Y:S01]  /*1d50*/  SHF.L.U64.HI R0, R18, R28, c[0x0][0x17c] ;  /* 0x00005f0012007619 */ /* 0x000fe2000001021c */
[----:B------:R1:W-:Y:S04]  /*1d60*/  @!P0 LDGSTS.E.BYPASS.LTC128B.128 [R223+0x4880], [R10.64+0x80], !P5 ;  /* 0x048800800adf8fae */ /* 0x0003e8000e901d4e */
[----:B------:R-:W-:Y:S01]  /*1d70*/  IMAD R0, R0, UR13, RZ ;  /* 0x0000000d00007c24 */ /* 0x000fe2000f8e02ff */
[----:B------:R1:W-:Y:S04]  /*1d80*/  @!P0 LDGSTS.E.BYPASS.LTC128B.128 [R223+0x7080], [R10.64+0x100], !P1 ;  /* 0x070801000adf8fae */ /* 0x0003e8000c901d4e */
[----:B------:R-:W0:Y:S01]  /*1d90*/  LDGDEPBAR ;  /* 0x00000000000079af */ /* 0x000e220000000000 */
[----:B--2---:R-:W-:-:S04]  /*1da0*/  IMAD.WIDE.U32 R2, R84, c[0x0][0x180], R4 ;  /* 0x0000600054027a25 */ /* 0x004fc800078e0004 */
[----:B------:R-:W-:Y:S02]  /*1db0*/  IMAD.SHL.U32 R5, R248, 0x4, RZ ;  /* 0x00000004f8057824 */ /* 0x000fe400078e00ff */
[----:B------:R-:W-:Y:S02]  /*1dc0*/  IMAD.IADD R3, R3, 0x1, R6 ;  /* 0x0000000103037824 */ /* 0x000fe400078e0206 */
[----:B------:R-:W-:Y:S01]  /*1dd0*/  IMAD.SHL.U32 R4, R18, 0x40, RZ ;  /* 0x0000004012047824 */ /* 0x000fe200078e00ff */
[C---:B------:R-:W-:Y:S01]  /*1de0*/  IADD3 R14, P6, R5.reuse, UR16, RZ ;  /* 0x00000010050e7c10 */ /* 0x040fe2000ffde0ff */
        /* <DEDUP_REMOVED lines=25> */
[----:B-1----:R-:W-:Y:S01]  /*1f80*/  IMAD R10, R84, c[0x0][0x214], R29 ;  /* 0x00008500540a7a24 */ /* 0x002fe200078e021d */
[----:B------:R-:W-:Y:S01]  /*1f90*/  USHF.R.S32.HI UR18, URZ, 0x1f, UR16 ;  /* 0x0000001f3f127899 */ /* 0x000fe20008011410 */
[----:B------:R-:W-:Y:S01]  /*1fa0*/  IMAD.MOV.U32 R11, RZ, RZ, c[0x0][0x208] ;  /* 0x00008200ff0b7624 */ /* 0x000fe200078e00ff */
[----:B------:R-:W-:Y:S01]  /*1fb0*/  LEA.HI.X R3, R4, c[0x0][0x164], R3, 0x1, P0 ;  /* 0x0000590004037a11 */ /* 0x000fe200000f0c03 */
[----:B------:R-:W-:Y:S01]  /*1fc0*/  IMAD.IADD R5, R9, 0x1, R10 ;  /* 0x0000000109057824 */ /* 0x000fe200078e020a */
[----:B------:R-:W-:Y:S01]  /*1fd0*/  ISETP.LT.OR P0, PT, R0, 0x21, !P4 ;  /* 0x000000210000780c */ /* 0x000fe20006701670 */
[----:B------:R-:W-:Y:S01]  /*1fe0*/  IMAD.MOV.U32 R4, RZ, RZ, R8 ;  /* 0x000000ffff047224 */ /* 0x000fe200078e0008 */
[----:B------:R-:W-:Y:S01]  /*1ff0*/  P2R R10, PR, RZ, 0x10 ;  /* 0x00000010ff0a7803 */ /* 0x000fe20000000000 */
[----:B------:R1:W-:Y:S01]  /*2000*/  LDGSTS.E.BYPASS.LTC128B.128 [R223+0xf080], [R2.64], !P6 ;  /* 0x0f08000002df7fae */ /* 0x0003e2000f101d4e */
[----:B------:R-:W-:Y:S01]  /*2010*/  IMAD.WIDE.U32 R242, R20, c[0x0][0x278], R6 ;  /* 0x00009e0014f27a25 */ /* 0x000fe200078e0006 */
[----:B------:R-:W-:-:S02]  /*2020*/  ISETP.LT.OR P6, PT, R0, 0x21, !P3 ;  /* 0x000000210000780c */ /* 0x000fc40005fc1670 */
[----:B------:R1:W-:Y:S01]  /*2030*/  LDGSTS.E.BYPASS.LTC128B.128 [R223+0x11080], [R2.64+0x80], !P5 ;  /* 0x1108008002df7fae */ /* 0x0003e2000e901d4e */
[----:B------:R-:W-:Y:S01]  /*2040*/  IMAD.WIDE.U32 R232, R20, c[0x0][0x218], R4 ;  /* 0x0000860014e87a25 */ /* 0x000fe200078e0004 */
[----:B------:R-:W-:Y:S01]  /*2050*/  IADD3 R247, R243, UR19, RZ ;  /* 0x00000013f3f77c10 */ /* 0x000fe2000fffe0ff */
[----:B------:R-:W-:Y:S01]  /*2060*/  UP2UR UR19, UPR, URZ, 0x2 ;  /* 0x000000023f137883 */ /* 0x000fe20008000000 */
[----:B------:R1:W-:Y:S01]  /*2070*/  LDGSTS.E.BYPASS.LTC128B.128 [R223+0x13080], [R2.64+0x100], !P1 ;  /* 0x1308010002df7fae */ /* 0x0003e2000c901d4e */
[----:B------:R-:W-:Y:S01]  /*2080*/  ISETP.GT.AND P1, PT, R248, 0xf, PT ;  /* 0x0000000ff800780c */ /* 0x000fe20003f24270 */
[----:B------:R-:W-:Y:S01]  /*2090*/  IMAD.SHL.U32 R4, R11, 0x40, RZ ;  /* 0x000000400b047824 */ /* 0x000fe200078e00ff */
[----:B------:R-:W-:Y:S01]  /*20a0*/  IADD3 R229, R233, UR5, RZ ;  /* 0x00000005e9e57c10 */ /* 0x000fe2000fffe0ff */
[----:B------:R-:W-:Y:S01]  /*20b0*/  IMAD.MOV.U32 R228, RZ, RZ, R232 ;  /* 0x000000ffffe47224 */ /* 0x000fe200078e00e8 */
[----:B------:R-:W-:Y:S01]  /*20c0*/  IADD3 R8, -R13, UR9, -R238 ;  /* 0x000000090d087c10 */ /* 0x000fe2000fffe9ee */
[----:B------:R-:W-:Y:S01]  /*20d0*/  IMAD.SHL.U32 R252, R11, 0x20, RZ ;  /* 0x000000200bfc7824 */ /* 0x000fe200078e00ff */
[----:B------:R-:W-:Y:S01]  /*20e0*/  ISETP.GE.AND P4, PT, R12, c[0x0][0x1fc], PT ;  /* 0x00007f000c007a0c */ /* 0x000fe20003f86270 */
[----:B------:R-:W-:Y:S01]  /*20f0*/  IMAD R13, R19, c[0x0][0x238], RZ ;  /* 0x00008e00130d7a24 */ /* 0x000fe200078e02ff */
[----:B------:R-:W-:Y:S01]  /*2100*/  SHF.L.U64.HI R250, R11, R27, c[0x0][0x20c] ;  /* 0x000083000bfa7619 */ /* 0x000fe2000001021b */
[----:B------:R-:W-:-:S02]  /*2110*/  ULDC.64 UR4, c[0x0][0x290] ;  /* 0x0000a40000047ab9 */ /* 0x000fc40000000a00 */
[----:B------:R-:W-:Y:S01]  /*2120*/  IMAD R13, R84, c[0x0][0x23c], R13 ;  /* 0x00008f00540d7a24 */ /* 0x000fe200078e020d */
[----:B------:R-:W-:Y:S02]  /*2130*/  UIMAD UR4, UR11, UR4, URZ ;  /* 0x000000040b0472a4 */ /* 0x000fe4000f8e023f */
[----:B------:R-:W-:Y:S02]  /*2140*/  UISETP.GE.AND UP1, UPT, UR6, 0x11, UPT ;  /* 0x000000110600788c */ /* 0x000fe4000bf26270 */
[----:B------:R-:W-:Y:S01]  /*2150*/  UIMAD UR4, UR12, UR5, UR4 ;  /* 0x000000050c0472a4 */ /* 0x000fe2000f8e0204 */
        /* <DEDUP_REMOVED lines=31> */
[-C--:B------:R-:W-:Y:S01]  /*2350*/  LEA.HI R19, R22, R248.reuse, RZ, 0x2 ;  /* 0x000000f816137211 */ /* 0x080fe200078f10ff */
[----:B------:R1:W-:Y:S01]  /*2360*/  LDGSTS.E.BYPASS.LTC128B.128 [R223+0x1b080], [R2.64], !P0 ;  /* 0x1b08000002df7fae */ /* 0x0003e2000c101d4e */
[----:B------:R-:W-:Y:S01]  /*2370*/  ISETP.LT.OR P0, PT, R8, 0x1, P6 ;  /* 0x000000010800780c */ /* 0x000fe20003701670 */
[----:B--2---:R-:W-:Y:S01]  /*2380*/  IMAD.WIDE.U32 R6, R84, c[0x0][0x238], R16 ;  /* 0x00008e0054067a25 */ /* 0x004fe200078e0010 */
[----:B------:R-:W-:Y:S02]  /*2390*/  LEA.HI R17, R22, R248, RZ, 0x5 ;  /* 0x000000f816117211 */ /* 0x000fe400078f28ff */
[----:B------:R-:W-:-:S09]  /*23a0*/  ISETP.LT.OR P6, PT, R8, 0x21, P6 ;  /* 0x000000210800780c */ /* 0x000fd200037c1670 */
        /* <DEDUP_REMOVED lines=26> */
[----:B------:R-:W-:Y:S02]  /*2550*/  SHF.R.S32.HI R14, RZ, 0x7, R14 ;  /* 0x00000007ff0e7819 */ /* 0x000fe4000001140e */
[----:B------:R-:W-:Y:S01]  /*2560*/  LOP3.LUT R3, R19, 0x3ffffffc, RZ, 0xc0, !PT ;  /* 0x3ffffffc13037812 */ /* 0x000fe200078ec0ff */
[----:B------:R-:W-:Y:S01]  /*2570*/  IMAD.IADD R15, R15, 0x1, -R0 ;  /* 0x000000010f0f7824 */ /* 0x000fe200078e0a00 */
[----:B------:R-:W-:Y:S01]  /*2580*/  IADD3 R239, R241, UR4, RZ ;  /* 0x00000004f1ef7c10 */ /* 0x000fe2000fffe0ff */
[----:B------:R-:W-:Y:S01]  /*2590*/  IMAD.IADD R0, R11, 0x1, -R9 ;  /* 0x000000010b007824 */ /* 0x000fe200078e0a09 */
[----:B------:R-:W-:Y:S01]  /*25a0*/  LEA.HI R9, R12, R22, RZ, 0x2 ;  /* 0x000000160c097211 */ /* 0x000fe200078f10ff */
[----:B------:R-:W-:Y:S01]  /*25b0*/  IMAD.SHL.U32 R10, R14, 0x8, RZ ;  /* 0x000000080e0a7824 */ /* 0x000fe200078e00ff */
[----:B------:R-:W-:Y:S01]  /*25c0*/  LOP3.LUT R12, R18, 0xfffffff0, RZ, 0xc0, !PT ;  /* 0xfffffff0120c7812 */ /* 0x000fe200078ec0ff */
[----:B------:R-:W-:Y:S01]  /*25d0*/  IMAD.IADD R11, R7, 0x1, R13 ;  /* 0x00000001070b7824 */ /* 0x000fe200078e020d */
[----:B------:R-:W-:Y:S01]  /*25e0*/  LOP3.LUT R8, R9, 0xfffffffc, RZ, 0xc0, !PT ;  /* 0xfffffffc09087812 */ /* 0x000fe200078ec0ff */
[----:B------:R-:W-:Y:S01]  /*25f0*/  ULDC.64 UR4, c[0x0][0x240] ;  /* 0x0000900000047ab9 */ /* 0x000fe20000000a00 */
[----:B------:R-:W-:Y:S01]  /*2600*/  LOP3.LUT R13, R10, 0x8, RZ, 0xc0, !PT ;  /* 0x000000080a0d7812 */ /* 0x000fe200078ec0ff */
[----:B------:R-:W-:Y:S01]  /*2610*/  IMAD.MOV.U32 R10, RZ, RZ, R6 ;  /* 0x000000ffff0a7224 */ /* 0x000fe200078e0006 */
[----:B--2---:R-:W-:Y:S01]  /*2620*/  IADD3 R5, P0, R240, UR16, RZ ;  /* 0x00000010f0057c10 */ /* 0x004fe2000ff1e0ff */
[----:B------:R-:W-:Y:S01]  /*2630*/  IMAD.IADD R16, R22, 0x1, -R8 ;  /* 0x0000000116107824 */ /* 0x000fe200078e0a08 */
[----:B------:R-:W-:Y:S01]  /*2640*/  UIMAD UR4, UR11, UR4, URZ ;  /* 0x000000040b0472a4 */ /* 0x000fe2000f8e023f */
[----:B------:R-:W-:-:S02]  /*2650*/  IMAD.SHL.U32 R8, R15, 0x10, RZ ;  /* 0x000000100f087824 */ /* 0x000fc400078e00ff */
[C---:B------:R-:W-:Y:S01]  /*2660*/  IMAD.SHL.U32 R7, R16.reuse, 0x100, RZ ;  /* 0x0000010010077824 */ /* 0x040fe200078e00ff */
[----:B------:R-:W-:Y:S01]  /*2670*/  LEA.HI R4, R16, R16, RZ, 0x1 ;  /* 0x0000001010047211 */ /* 0x000fe200078f08ff */
[----:B------:R-:W-:Y:S01]  /*2680*/  IMAD.WIDE.U32 R244, R20, c[0x0][0x240], R10 ;  /* 0x0000900014f47a25 */ /* 0x000fe200078e000a */
[----:B------:R-:W-:Y:S01]  /*2690*/  LOP3.LUT R6, R13, 0x70, R8, 0xf8, !PT ;  /* 0x000000700d067812 */ /* 0x000fe200078ef808 */
[----:B------:R-:W-:Y:S02]  /*26a0*/  UIMAD UR16, UR12, UR5, UR4 ;  /* 0x000000050c1072a4 */ /* 0x000fe4000f8e0204 */
[----:B------:R-:W-:Y:S01]  /*26b0*/  IMAD.SHL.U32 R2, R4, 0x100, RZ ;  /* 0x0000010004027824 */ /* 0x000fe200078e00ff */
[----:B------:R-:W-:Y:S01]  /*26c0*/  LOP3.LUT R9, R6, 0x100, R7, 0xf8, !PT ;  /* 0x0000010006097812 */ /* 0x000fe200078ef807 */
[----:B------:R-:W-:Y:S01]  /*26d0*/  IMAD.IADD R8, R248, 0x1, -R3 ;  /* 0x00000001f8087824 */ /* 0x000fe200078e0a03 */
[----:B------:R-:W-:Y:S01]  /*26e0*/  IADD3.X R3, R239, UR18, RZ, P0, !PT ;  /* 0x00000012ef037c10 */ /* 0x000fe200087fe4ff */
[----:B------:R-:W-:Y:S01]  /*26f0*/  UP2UR UR18, UPR, URZ, 0x1 ;  /* 0x000000013f127883 */ /* 0x000fe20008000000 */
[C---:B------:R-:W-:Y:S01]  /*2700*/  LEA R4, P0, R5.reuse, c[0x0][0x280], 0x2 ;  /* 0x0000a00005047a11 */ /* 0x040fe200078010ff */
[----:B------:R-:W-:Y:S01]  /*2710*/  UISETP.GE.AND UP0, UPT, UR6, 0x12, UPT ;  /* 0x000000120600788c */ /* 0x000fe2000bf06270 */
[----:B------:R-:W-:Y:S01]  /*2720*/  LOP3.LUT R7, R2, 0x7ffffe00, RZ, 0xc0, !PT ;  /* 0x7ffffe0002077812 */ /* 0x000fe200078ec0ff */
[----:B------:R-:W-:Y:S01]  /*2730*/  IMAD.IADD R2, R248, 0x1, -R12 ;  /* 0x00000001f8027824 */ /* 0x000fe200078e0a0c */
[----:B------:R-:W-:Y:S01]  /*2740*/  SHF.R.U32.HI R6, RZ, 0x3, R9 ;  /* 0x00000003ff067819 */ /* 0x000fe20000011609 */
[----:B------:R-:W-:Y:S01]  /*2750*/  UIADD3 UR5, UR8, -UR9, URZ ;  /* 0x8000000908057290 */ /* 0x000fe2000fffe03f */
        /* <DEDUP_REMOVED lines=23> */
[----:B------:R-:W-:Y:S01]  /*28d0*/  UMOV UR4, URZ ;  /* 0x0000003f00047c82 */ /* 0x000fe20008000000 */
[----:B------:R-:W-:Y:S01]  /*28e0*/  LOP3.LUT R214, R214, 0x38, RZ, 0xc0, !PT ;  /* 0x00000038d6d67812 */ /* 0x000fe200078ec0ff */
[----:B------:R-:W-:-:S02]  /*28f0*/  UMOV UR11, 0x1 ;  /* 0x00000001000b7882 */ /* 0x000fc40000000000 */
[----:B------:R-:W-:Y:S02]  /*2900*/  UP2UR UR8, UPR, URZ, 0x1 ;  /* 0x000000013f087883 */ /* 0x000fe40008000000 */
        /* <DEDUP_REMOVED lines=83> */
.L_x_1084:
        /* <DEDUP_REMOVED lines=211> */
.L_x_1076:
[----:B------:R-:W-:Y:S11]  /*3b70*/  ISETP.NE.AND P0, PT, R249, c[0x0][0x2a8], PT ;  /* 0x0000aa00f9007a0c */ /* 0x000ff60003f05270 */
[----:B------:R-:W-:Y:S02]  /*3b80*/  @!UPT UIADD3 URZ, URZ, URZ, URZ ;  /* 0x0000003f3f3ff290 */ /* 0x000fe4000fffe03f */
[----:B------:R-:W-:Y:S05]  /*3b90*/  @P0 IMAD.HI.U32 R4, R2, c[0x0][0x2ac], RZ ;  /* 0x0000ab0002040a27 */ /* 0x000fea00078e00ff */
[----:B------:R-:W-:Y:S02]  /*3ba0*/  @P0 SHF.R.U32.HI R2, RZ, c[0x0][0x2b0], R4 ;  /* 0x0000ac00ff020a19 */ /* 0x000fe40000011604 */
.L_x_1077:
[----:B------:R-:W-:Y:S05]  /*3bb0*/  BSYNC B0 ;  /* 0x0000000000007941 */ /* 0x000fea0003800000 */
.L_x_1075:
[----:B------:R-:W-:Y:S05]  /*3bc0*/  IMAD R2, R2, c[0x0][0x2a8], R236 ;  /* 0x0000aa0002027a24 */ /* 0x000fea00078e02ec */
[----:B------:R-:W-:Y:S02]  /*3bd0*/  IADD3 R4, R2, c[0x0][0x2a8], RZ ;  /* 0x0000aa0002047a10 */ /* 0x000fe40007ffe0ff */
[----:B------:R-:W-:Y:S02]  /*3be0*/  IMNMX R109, R109, R2, !PT ;  /* 0x000000026d6d7217 */ /* 0x000fe40007800200 */
[----:B------:R-:W-:Y:S02]  /*3bf0*/  IMNMX R110, R110, R4, PT ;  /* 0x000000046e6e7217 */ /* 0x000fe40003800200 */
.L_x_1074:
        /* <DEDUP_REMOVED lines=16> */
.L_x_1080:
[----:B------:R-:W-:Y:S11]  /*3d00*/  ISETP.NE.AND P0, PT, R249, c[0x0][0x2a8], PT ;  /* 0x0000aa00f9007a0c */ /* 0x000ff60003f05270 */
[----:B------:R-:W-:Y:S02]  /*3d10*/  @!UPT UIADD3 URZ, URZ, URZ, URZ ;  /* 0x0000003f3f3ff290 */ /* 0x000fe4000fffe03f */
[----:B------:R-:W-:Y:S05]  /*3d20*/  @P0 IMAD.HI.U32 R3, R2, c[0x0][0x2ac], RZ ;  /* 0x0000ab0002030a27 */ /* 0x000fea00078e00ff */
[----:B------:R-:W-:Y:S02]  /*3d30*/  @P0 SHF.R.U32.HI R2, RZ, c[0x0][0x2b0], R3 ;  /* 0x0000ac00ff020a19 */ /* 0x000fe40000011603 */
.L_x_1081:
[----:B------:R-:W-:Y:S05]  /*3d40*/  BSYNC B0 ;  /* 0x0000000000007941 */ /* 0x000fea0003800000 */
.L_x_1079:
[----:B------:R-:W-:Y:S05]  /*3d50*/  IMAD R2, R2, c[0x0][0x2a8], R236 ;  /* 0x0000aa0002027a24 */ /* 0x000fea00078e02ec */
[----:B------:R-:W-:Y:S02]  /*3d60*/  IADD3 R3, R2, c[0x0][0x2a8], RZ ;  /* 0x0000aa0002037a10 */ /* 0x000fe40007ffe0ff */
[----:B------:R-:W-:Y:S02]  /*3d70*/  IMNMX R107, R107, R2, !PT ;  /* 0x000000026b6b7217 */ /* 0x000fe40007800200 */
[----:B------:R-:W-:Y:S02]  /*3d80*/  IMNMX R108, R108, R3, PT ;  /* 0x000000036c6c7217 */ /* 0x000fe40003800200 */
.L_x_1078:
        /* <DEDUP_REMOVED lines=33> */
[----:B------:R-:W-:Y:S03]  /*3fa0*/  @!P1 LEA.HI.X.SX32 R5, R5, R247, 0x1, P0 ;  /* 0x000000f705059211 */ /* 0x000fe600000f0eff */
[C---:B------:R-:W-:Y:S01]  /*3fb0*/  IADD3 R18, P5, P0, R234.reuse, UR16, R6 ;  /* 0x00000010ea127c10 */ /* 0x040fe2000f8be006 */
[----:B------:R-:W-:Y:S06]  /*3fc0*/  USHF.L.U64.HI UR20, UR22, 0x6, UR20 ;  /* 0x0000000616147899 */ /* 0x000fec0008010214 */
[----:B------:R-:W-:Y:S02]  /*3fd0*/  IADD3.X R19, R231, UR20, R251, P5, P0 ;  /* 0x00000014e7137c10 */ /* 0x000fe4000afe04fb */
[----:B------:R-:W-:Y:S01]  /*3fe0*/  IADD3 R7, P5, R234, UR16, RZ ;  /* 0x00000010ea077c10 */ /* 0x000fe2000ffbe0ff */
[----:B------:R-:W-:Y:S01]  /*3ff0*/  UIMAD UR16, UR6, -0x40, UR9 ;  /* 0xffffffc0061078a4 */ /* 0x000fe2000f8e0209 */
[C---:B------:R-:W-:Y:S04]  /*4000*/  @!P1 LEA R14, P0, R4.reuse, c[0x0][0x258], 0x2 ;  /* 0x00009600040e9a11 */ /* 0x040fe800078010ff */
        /* <DEDUP_REMOVED lines=30> */
.L_x_1082:
        /* <DEDUP_REMOVED lines=536> */
.L_x_1083:
        /* <DEDUP_REMOVED lines=296> */
.L_x_1073:
        /* <DEDUP_REMOVED lines=12> */
[----:B------:R-:W3:Y:S01]  /*76b0*/  S2UR UR6, SR_CTAID.X ;  /* 0x00000000000679c3 */ /* 0x000ee20000002500 */
[----:B------:R-:W-:Y:S02]  /*76c0*/  UMOV UR5, 0x1 ;  /* 0x0000000100057882 */ /* 0x000fe40000000000 */
[----:B------:R-:W-:Y:S01]  /*76d0*/  BAR.SYNC.DEFER_BLOCKING 0x1, 0x100 ;  /* 0x0044000000007b1d */ /* 0x000fe20000010000 */
[----:B------:R-:W-:Y:S01]  /*76e0*/  UISETP.NE.AND UP0, UPT, UR5, UR12, UPT ;  /* 0x0000000c0500728c */ /* 0x000fe2000bf05270 */
[----:B------:R-:W-:-:S04]  /*76f0*/  ISETP.NE.AND P2, PT, R248, RZ, PT ;  /* 0x000000fff800720c */ /* 0x000fc80003f45270 */
[----:B------:R-:W4:Y:S01]  /*7700*/  S2UR UR4, SR_CTAID.Y ;  /* 0x00000000000479c3 */ /* 0x000f220000002600 */
[----:B------:R-:W-:Y:S01]  /*7710*/  ULDC UR7, c[0x0][0x358] ;  /* 0x0000d60000077ab9 */ /* 0x000fe20000000800 */
[----:B------:R-:W-:Y:S01]  /*7720*/  BSSY B0, `(.L_x_1085) ;  /* 0x0000029000007945 */ /* 0x000fe20003800000 */
[----:B------:R-:W-:Y:S02]  /*7730*/  ULDC UR8, c[0x0][0x2f4] ;  /* 0x0000bd0000087ab9 */ /* 0x000fe40000000800 */
[----:B------:R-:W-:Y:S02]  /*7740*/  ULDC UR5, c[0x0][0x340] ;  /* 0x0000d00000057ab9 */ /* 0x000fe40000000800 */
[----:B------:R-:W-:Y:S02]  /*7750*/  UIMAD UR17, UR10, UR8, URZ ;  /* 0x000000080a1172a4 */ /* 0x000fe4000f8e023f */
[----:B---3--:R-:W-:-:S04]  /*7760*/  UIMAD UR7, UR6, UR7, URZ ;  /* 0x00000007060772a4 */ /* 0x008fc8000f8e023f */
[----:B------:R-:W-:-:S04]  /*7770*/  UIMAD UR8, UR7, UR8, URZ ;  /* 0x00000008070872a4 */ /* 0x000fc8000f8e023f */
[----:B------:R-:W-:Y:S02]  /*7780*/  USHF.R.S32.HI UR9, URZ, 0x1f, UR8 ;  /* 0x0000001f3f097899 */ /* 0x000fe40008011408 */
[----:B----4-:R-:W-:-:S03]  /*7790*/  UIMAD.WIDE.U32 UR18, UR4, UR13, URZ ;  /* 0x0000000d041272a5 */ /* 0x010fc6000f8e003f */
[----:B------:R-:W-:Y:S02]  /*77a0*/  UMOV UR13, UR4 ;  /* 0x00000004000d7c82 */ /* 0x000fe40008000000 */
[----:B------:R-:W-:Y:S02]  /*77b0*/  @UP0 USHF.R.U32.HI UR13, URZ, UR5, UR19 ;  /* 0x000000053f0d0299 */ /* 0x000fe40008011613 */
[----:B------:R-:W-:Y:S02]  /*77c0*/  USHF.R.S32.HI UR5, URZ, 0x1f, UR17 ;  /* 0x0000001f3f057899 */ /* 0x000fe40008011411 */
[----:B------:R-:W-:Y:S02]  /*77d0*/  UIADD3 UR8, UP1, UP0, UR8, UR17, UR13 ;  /* 0x0000001108087290 */ /* 0x000fe4000f83e00d */
[----:B------:R-:W-:Y:S02]  /*77e0*/  UIADD3 UR7, -UR13, URZ, URZ ;  /* 0x0000003f0d077290 */ /* 0x000fe4000fffe13f */
[----:B------:R-:W-:-:S02]  /*77f0*/  USHF.R.S32.HI UR11, URZ, 0x1f, UR13 ;  /* 0x0000001f3f0b7899 */ /* 0x000fc4000801140d */
[----:B------:R-:W-:Y:S02]  /*7800*/  UIMAD UR12, UR7, UR12, UR4 ;  /* 0x0000000c070c72a4 */ /* 0x000fe4000f8e0204 */
[----:B------:R-:W-:Y:S02]  /*7810*/  UIADD3.X UR9, UR9, UR5, UR11, UP1, UP0 ;  /* 0x0000000509097290 */ /* 0x000fe40008fe040b */
[----:B------:R-:W-:Y:S02]  /*7820*/  USHF.L.U32 UR7, UR8, 0x2, URZ ;  /* 0x0000000208077899 */ /* 0x000fe4000800063f */
[----:B------:R-:W-:Y:S02]  /*7830*/  ULDC.64 UR4, c[0x0][0x350] ;  /* 0x0000d40000047ab9 */ /* 0x000fe40000000a00 */
[----:B------:R-:W-:Y:S02]  /*7840*/  USHF.L.U64.HI UR8, UR8, 0x2, UR9 ;  /* 0x0000000208087899 */ /* 0x000fe40008010209 */
[----:B------:R-:W-:-:S02]  /*7850*/  UIADD3 UR4, UP0, UR7, UR4, URZ ;  /* 0x0000000407047290 */ /* 0x000fc4000ff1e03f */
[----:B------:R-:W-:Y:S02]  /*7860*/  USHF.R.S32.HI UR9, URZ, 0x1f, UR10 ;  /* 0x0000001f3f097899 */ /* 0x000fe4000801140a */
[----:B------:R-:W-:Y:S02]  /*7870*/  UIADD3.X UR5, UR8, UR5, URZ, UP0, !UPT ;  /* 0x0000000508057290 */ /* 0x000fe400087fe43f */
[----:B------:R-:W-:Y:S01]  /*7880*/  USEL UR9, UR9, URZ, !UP2 ;  /* 0x0000003f09097287 */ /* 0x000fe2000d000000 */
[----:B------:R-:W-:-:S03]  /*7890*/  MOV R4, UR4 ;  /* 0x0000000400047c02 */ /* 0x000fc60008000f00 */
[----:B------:R-:W-:Y:S01]  /*78a0*/  IMAD.U32 R5, RZ, RZ, UR5 ;  /* 0x00000005ff057e24 */ /* 0x000fe2000f8e00ff */
[----:B--2---:R-:W2:Y:S02]  /*78b0*/  @P0 R2UR UR16, R0 ;  /* 0x00000000001003c2 */ /* 0x004ea400000e0000 */
[----:B--2---:R-:W-:Y:S02]  /*78c0*/  @UP2 UIMAD UR16, UR10, 0x50, UR16 ;  /* 0x000000500a1028a4 */ /* 0x004fe4000f8e0210 */
[----:B------:R-:W-:Y:S02]  /*78d0*/  USEL UR10, UR10, URZ, !UP2 ;  /* 0x0000003f0a0a7287 */ /* 0x000fe4000d000000 */
[----:B------:R-:W-:-:S04]  /*78e0*/  UIMAD.WIDE UR16, UR16, 0x66666667, URZ ;  /* 0x66666667101078a5 */ /* 0x000fc8000f8e023f */
[----:B------:R-:W-:-:S04]  /*78f0*/  @UP2 USHF.R.U32.HI UR16, URZ, 0x1f, UR17 ;  /* 0x0000001f3f102899 */ /* 0x000fc80008011611 */
[----:B------:R-:W-:-:S04]  /*7900*/  @UP2 ULEA.HI.SX32 UR16, UR17, UR16, 0x1b ;  /* 0x0000001011102291 */ /* 0x000fc8000f8fda3f */
[----:B------:R-:W-:-:S04]  /*7910*/  @UP2 UIMAD UR16, UR16, 0x3c00, URZ ;  /* 0x00003c00101028a4 */ /* 0x000fc8000f8e023f */
[----:B------:R-:W-:-:S03]  /*7920*/  @UP2 USHF.R.S32.HI UR17, URZ, 0x1f, UR16 ;  /* 0x0000001f3f112899 */ /* 0x000fc60008011410 */
[----:B------:R-:W-:-:S04]  /*7930*/  @!UP2 UMOV UR16, URZ ;  /* 0x0000003f0010ac82 */ /* 0x000fc80008000000 */
[----:B------:R-:W-:Y:S01]  /*7940*/  @!UP2 UMOV UR17, URZ ;  /* 0x0000003f0011ac82 */ /* 0x000fe20008000000 */
[----:B------:R-:W-:Y:S05]  /*7950*/  @P2 BRA `(.L_x_1086) ;  /* 0x0000005000002947 */ /* 0x000fea0003800000 */
.L_x_1087:
[----:B------:R-:W2:Y:S01]  /*7960*/  LDG.E.STRONG.GPU R0, [R4.64] ;  /* 0x0000000e04007981 */ /* 0x000ea2000c1ef900 */
[----:B------:R-:W-:Y:S01]  /*7970*/  YIELD ;  /* 0x0000000000007946 */ /* 0x000fe20003800000 */
[----:B--2---:R-:W-:Y:S01]  /*7980*/  ISETP.NE.AND P0, PT, R0, UR12, PT ;  /* 0x0000000c00007c0c */ /* 0x004fe2000bf05270 */
[----:B------:R-:W-:-:S12]  /*7990*/  CCTL.IVALL ;  /* 0x00000000ff00798f */ /* 0x000fd80002000000 */
[----:B------:R-:W-:Y:S05]  /*79a0*/  @P0 BRA `(.L_x_1087) ;  /* 0xffffffb000000947 */ /* 0x000fea000383ffff */
.L_x_1086:
[----:B------:R-:W-:Y:S05]  /*79b0*/  BSYNC B0 ;  /* 0x0000000000007941 */ /* 0x000fea0003800000 */
.L_x_1085:
[----:B------:R-:W-:Y:S01]  /*79c0*/  MOV R11, 0xffffffff ;  /* 0xffffffff000b7802 */ /* 0x000fe20000000f00 */
[----:B------:R-:W-:Y:S05]  /*79d0*/  BRA.CONV ~URZ, `(.L_x_1088) ;  /* 0x000000237f007947 */ /* 0x000fea000b800000 */
[----:B------:R-:W-:Y:S02]  /*79e0*/  MOV R2, 0x7a00 ;  /* 0x00007a0000027802 */ /* 0x000fe40000000f00 */
[----:B-1----:R-:W-:Y:S05]  /*79f0*/  CALL.REL.NOINC `($__internal_9_$__cuda_sm70_warpsync) ;  /* 0x00000cd000007944 */ /* 0x002fea0003c00000 */
.L_x_1088:
[----:B------:R-:W-:Y:S01]  /*7a00*/  UIMAD UR5, UR6, 0x3c00, URZ ;  /* 0x00003c00060578a4 */ /* 0x000fe2000f8e023f */
[----:B------:R-:W-:Y:S01]  /*7a10*/  SHF.R.S32.HI R2, RZ, 0x1f, R248 ;  /* 0x0000001fff027819 */ /* 0x000fe200000114f8 */
[----:B------:R-:W-:Y:S01]  /*7a20*/  IMAD.U32 R10, RZ, RZ, UR10 ;  /* 0x0000000aff0a7e24 */ /* 0x000fe2000f8e00ff */
[----:B------:R-:W-:-:S06]  /*7a30*/  NOP ;  /* 0x0000000000007918 */ /* 0x000fcc0000000000 */
[----:B------:R-:W-:Y:S01]  /*7a40*/  USHF.R.S32.HI UR4, URZ, 0x1f, UR5 ;  /* 0x0000001f3f047899 */ /* 0x000fe20008011405 */
[----:B------:R-:W-:-:S05]  /*7a50*/  IMAD.U32 R8, RZ, RZ, UR5 ;  /* 0x00000005ff087e24 */ /* 0x000fca000f8e00ff */
[----:B------:R-:W-:Y:S01]  /*7a60*/  IMAD.U32 R0, RZ, RZ, UR4 ;  /* 0x00000004ff007e24 */ /* 0x000fe2000f8e00ff */
[----:B------:R-:W-:Y:S01]  /*7a70*/  IADD3 R8, P1, P0, R8, UR16, R248 ;  /* 0x0000001008087c10 */ /* 0x000fe2000f83e0f8 */
[----:B------:R-:W-:Y:S02]  /*7a80*/  ULDC.64 UR4, c[0x0][0x328] ;  /* 0x0000ca0000047ab9 */ /* 0x000fe40000000a00 */
[----:B------:R-:W-:Y:S01]  /*7a90*/  UIMAD UR4, UR11, UR4, URZ ;  /* 0x000000040b0472a4 */ /* 0x000fe2000f8e023f */
[----:B------:R-:W-:Y:S01]  /*7aa0*/  IADD3.X R9, R0, UR17, R2, P1, P0 ;  /* 0x0000001100097c10 */ /* 0x000fe20008fe0402 */
[----:B------:R-:W-:Y:S02]  /*7ab0*/  IMAD.U32 R2, RZ, RZ, UR13 ;  /* 0x0000000dff027e24 */ /* 0x000fe4000f8e00ff */
[----:B------:R-:W-:Y:S02]  /*7ac0*/  UIMAD UR18, UR13, UR5, UR4 ;  /* 0x000000050d1272a4 */ /* 0x000fe4000f8e0204 */
[----:B------:R-:W-:Y:S01]  /*7ad0*/  IMAD.WIDE.U32 R2, R2, c[0x0][0x328], R8 ;  /* 0x0000ca0002027a25 */ /* 0x000fe200078e0008 */
[----:B------:R-:W-:-:S02]  /*7ae0*/  ULDC.64 UR4, c[0x0][0x330] ;  /* 0x0000cc0000047ab9 */ /* 0x000fc40000000a00 */
        /* <DEDUP_REMOVED lines=69> */
[----:B------:R-:W-:Y:S05]  /*7f40*/  CALL.REL.NOINC `($__internal_9_$__cuda_sm70_warpsync) ;  /* 0x0000078000007944 */ /* 0x000fea0003c00000 */
.L_x_1089:
        /* <DEDUP_REMOVED lines=12> */
.L_x_1091:
[----:B------:R-:W-:Y:S05]  /*8010*/  BSYNC B0 ;  /* 0x0000000000007941 */ /* 0x000fea0003800000 */
.L_x_1090:
[----:B------:R-:W-:Y:S01]  /*8020*/  ULDC.64 UR4, c[0x0][0x348] ;  /* 0x0000d20000047ab9 */ /* 0x000fe20000000a00 */
[----:B------:R-:W-:Y:S01]  /*8030*/  BSSY B0, `(.L_x_1092) ;  /* 0x000000b000007945 */ /* 0x000fe20003800000 */
[----:B------:R-:W-:-:S04]  /*8040*/  UIADD3 UR4, UP0, UR7, UR4, URZ ;  /* 0x0000000407047290 */ /* 0x000fc8000ff1e03f */
[----:B------:R-:W-:Y:S02]  /*8050*/  UIADD3.X UR5, UR8, UR5, URZ, UP0, !UPT ;  /* 0x0000000508057290 */ /* 0x000fe400087fe43f */
[----:B--2---:R-:W-:-:S04]  /*8060*/  MOV R4, UR4 ;  /* 0x0000000400047c02 */ /* 0x004fc80008000f00 */
[----:B------:R-:W-:Y:S01]  /*8070*/  MOV R5, UR5 ;  /* 0x0000000500057c02 */ /* 0x000fe20008000f00 */
[----:B------:R-:W-:Y:S05]  /*8080*/  @P2 BRA `(.L_x_1093) ;  /* 0x0000005000002947 */ /* 0x000fea0003800000 */
.L_x_1094:
[----:B------:R-:W2:Y:S01]  /*8090*/  LDG.E.STRONG.GPU R0, [R4.64] ;  /* 0x0000000e04007981 */ /* 0x000ea2000c1ef900 */
[----:B------:R-:W-:Y:S01]  /*80a0*/  YIELD ;  /* 0x0000000000007946 */ /* 0x000fe20003800000 */
[----:B--2---:R-:W-:Y:S01]  /*80b0*/  ISETP.NE.AND P0, PT, R0, UR12, PT ;  /* 0x0000000c00007c0c */ /* 0x004fe2000bf05270 */
[----:B------:R-:W-:-:S12]  /*80c0*/  CCTL.IVALL ;  /* 0x00000000ff00798f */ /* 0x000fd80002000000 */
[----:B------:R-:W-:Y:S05]  /*80d0*/  @P0 BRA `(.L_x_1094) ;  /* 0xffffffb000000947 */ /* 0x000fea000383ffff */
.L_x_1093:
[----:B------:R-:W-:Y:S05]  /*80e0*/  BSYNC B0 ;  /* 0x0000000000007941 */ /* 0x000fea0003800000 */
.L_x_1092:
[----:B------:R-:W-:Y:S05]  /*80f0*/  BRA.CONV ~URZ, `(.L_x_1095) ;  /* 0x000000237f007947 */ /* 0x000fea000b800000 */
[----:B-1----:R-:W-:Y:S02]  /*8100*/  MOV R2, 0x8120 ;  /* 0x0000812000027802 */ /* 0x002fe40000000f00 */
[----:B------:R-:W-:Y:S05]  /*8110*/  CALL.REL.NOINC `($__internal_9_$__cuda_sm70_warpsync) ;  /* 0x000005b000007944 */ /* 0x000fea0003c00000 */
.L_x_1095:
        /* <DEDUP_REMOVED lines=79> */
.L_x_1096:
        /* <DEDUP_REMOVED lines=12> */
        .weak           $__internal_9_$__cuda_sm70_warpsync
        .type           $__internal_9_$__cuda_sm70_warpsync,@function
        .size           $__internal_9_$__cuda_sm70_warpsync,(.L_x_1419 - $__internal_9_$__cuda_sm70_warpsync)
$__internal_9_$__cuda_sm70_warpsync:
[----:B------:R-:W-:Y:S01]  /*86d0*/  MOV R3, 0x0 ;  /* 0x0000000000037802 */ /* 0x000fe20000000f00 */
[----:B------:R-:W-:Y:S04]  /*86e0*/  WARPSYNC R11 ;  /* 0x0000000b00007348 */ /* 0x000fe80003800000 */
[----:B------:R-:W-:Y:S05]  /*86f0*/  RET.REL.NODEC R2 `(_ZN7cutlass13device_kernelIN5flash19enable_sm80_to_sm89INS1_16FlashAttnBwdSm80INS1_25CollectiveMainloopBwdSm80ILi2ELi1EN4cute5tupleIJNS5_1CILi64EEENS7_ILi80EEENS7_ILi192EEEEEENS_10bfloat16_tEfNS_4arch4Sm80ELb0ELb1ELb1ELb1ELb1ELb0ELb1ELb0ELi2ELi4ELi2ELi2ELb0EEENS1_24CollectiveEpilogueBwdGQAISB_fSE_Li256ELb1ELb1EEENS1_19SingleTileSchedulerILb1ELb0ELb0ELi80EEEEEEEEEvNT_6ParamsE) ;  /* 0xffff790002007950 */ /* 0x000fea0003c3ffff */
.L_x_1097:
        /* <DEDUP_REMOVED lines=16> */
.L_x_1419:


//--------------------- .text._ZN7cutlass13device_kernelIN5flash19enable_sm80_to_sm89INS1_16FlashAttnBwdSm80INS1_25CollectiveMainloopBwdSm80ILi2ELi1EN4cute5tupleIJNS5_1CILi64EEENS7_ILi80EEENS7_ILi192EEEEEENS_10bfloat16_tEfNS_4arch4Sm80ELb1ELb0ELb1ELb0ELb0ELb0ELb1ELb0ELi2ELi4ELi2ELi2ELb0EEENS1_21CollectiveEpilogueBwdISB_SC_SE_Li256ELb0ELb1ELi4EEENS1_25SingleTileBwdLPTSchedulerILb0ELi80ELb0EEEEEEEEEvNT_6ParamsE --------------------------
	.section	.text._ZN7cutlass13device_kernelIN5flash19enable_sm80_to_sm89INS1_16FlashAttnBwdSm80INS1_25CollectiveMainloopBwdSm80ILi2ELi1EN4cute5tupleIJNS5_1CILi64EEENS7_ILi80EEENS7_ILi192EEEEEENS_10bfloat16_tEfNS_4arch4Sm80ELb1ELb0ELb1ELb0ELb0ELb0ELb1ELb0ELi2ELi4ELi2ELi2ELb0EEENS1_21CollectiveEpilogueBwdISB_SC_SE_Li256ELb0ELb1ELi4EEENS1_25SingleTileBwdLPTSchedulerILb0ELi80ELb0EEEEEEEEEvNT_6ParamsE,"ax",@progbits
	.sectioninfo	@"SHI_REGISTERS=255"
	.align	128
.text._ZN7cutlass13device_kernelIN5flash19enable_sm80_to_sm89INS1_16FlashAttnBwdSm80INS1_25CollectiveMainloopBwdSm80ILi2ELi1EN4cute5tupleIJNS5_1CILi64EEENS7_ILi80EEENS7_ILi192EEEEEENS_10bfloat16_tEfNS_4arch4Sm80ELb1ELb0ELb1ELb0ELb0ELb0ELb1ELb0ELi2ELi4ELi2ELi2ELb0EEENS1_21CollectiveEpilogueBwdISB_SC_SE_Li256ELb0ELb1ELi4EEENS1_25SingleTileBwdLPTSchedulerILb0ELi80ELb0EEEEEEEEEvNT_6ParamsE:
        .type           _ZN7cutlass13device_kernelIN5flash19enable_sm80_to_sm89INS1_16FlashAttnBwdSm80INS1_25CollectiveMainloopBwdSm80ILi2ELi1EN4cute5tupleIJNS5_1CILi64EEENS7_ILi80EEENS7_ILi192EEEEEENS_10bfloat16_tEfNS_4arch4Sm80ELb1ELb0ELb1ELb0ELb0ELb0ELb1ELb0ELi2ELi4ELi2ELi2ELb0EEENS1_21CollectiveEpilogueBwdISB_SC_SE_Li256ELb0ELb1ELi4EEENS1_25SingleTileBwdLPTSchedulerILb0ELi80ELb0EEEEEEEEEvNT_6ParamsE,@function
        .size           _ZN7cutlass13device_kernelIN5flash19enable_sm80_to_sm89INS1_16FlashAttnBwdSm80INS1_25CollectiveMainloopBwdSm80ILi2ELi1EN4cute5tupleIJNS5_1CILi64EEENS7_ILi80EEENS7_ILi192EEEEEENS_10bfloat16_tEfNS_4arch4Sm80ELb1ELb0ELb1ELb0ELb0ELb0ELb1ELb0ELi2ELi4ELi2ELi2ELb0EEENS1_21CollectiveEpilogueBwdISB_SC_SE_Li256ELb0ELb1ELi4EEENS1_25SingleTileBwdLPTSchedulerILb0ELi80ELb0EEEEEEEEEvNT_6ParamsE,(.L_x_1421 - _ZN7cutlass13device_kernelIN5flash19enable_sm80_to_sm89INS1_16FlashAttnBwdSm80INS1_25CollectiveMainloopBwdSm80ILi2ELi1EN4cute5tupleIJNS5_1CILi64EEENS7_ILi80EEENS7_ILi192EEEEEENS_10bfloat16_tEfNS_4arch4Sm80ELb1ELb0ELb1ELb0ELb0ELb0ELb1ELb0ELi2ELi4ELi2ELi2ELb0EEENS1_21CollectiveEpilogueBwdISB_SC_SE_Li256ELb0ELb1ELi4EEENS1_25SingleTileBwdLPTSchedulerILb0ELi80ELb0EEEEEEEEEvNT_6ParamsE)
        .other          _ZN7cutlass13device_kernelIN5flash19enable_sm80_to_sm89INS1_16FlashAttnBwdSm80INS1_25CollectiveMainloopBwdSm80ILi2ELi1EN4cute5tupleIJNS5_1CILi64EEENS7_ILi80EEENS7_ILi192EEEEEENS_10bfloat16_tEfNS_4arch4Sm80ELb1ELb0ELb1ELb0ELb0ELb0ELb1ELb0ELi2ELi4ELi2ELi2ELb0EEENS1_21CollectiveEpilogueBwdISB_SC_SE_Li256ELb0ELb1ELi4EEENS1_25SingleTileBwdLPTSchedulerILb0ELi80ELb0EEEEEEEEEvNT_6ParamsE,@"STO_CUDA_ENTRY STV_DEFAULT"
_ZN7cutlass13device_kernelIN5flash19enable_sm80_to_sm89INS1_16FlashAttnBwdSm80INS1_25CollectiveMainloopBwdSm80ILi2ELi1EN4cute5tupleIJNS5_1CILi64EEENS7_ILi80EEENS7_ILi192EEEEEENS_10bfloat16_tEfNS_4arch4Sm80ELb1ELb0ELb1ELb0ELb0ELb0ELb1ELb0ELi2ELi4ELi2ELi2ELb0EEENS1_21CollectiveEpilogueBwdISB_SC_SE_Li256ELb0ELb1ELi4EEENS1_25SingleTileBwdLPTSchedulerILb0ELi80ELb0EEEEEEEEEvNT_6ParamsE:
[----:B------:R-:W-:Y:S02]  /*0000*/  MOV R1, c[0x0][0x28] ;  /* 0x00000a0000017a02 */ /* 0x000fe40000000f00 */
[----:B------:R-:W1:Y:S04]  /*0010*/  S2R R226, SR_TID.X ;  /* 0x0000000000e27919 */ /* 0x000e680000002100 */
[----:B------:R-:W2:Y:S01]  /*0020*/  S2R R3, SR_CTAID.X ;  /* 0x0000000000037919 */ /* 0x000ea20000002500 */
[----:B-1----:R-:W-:-:S06]  /*0030*/  SHF.R.U32.HI R0, RZ, 0x5, R226 ;  /* 0x00000005ff007819 */ /* 0x002fcc00000116e2 */
[----:B------:R-:W1:Y:S02]  /*0040*/  SHFL.IDX PT, R0, R0, RZ, 0x1f ;  /* 0x00001fff00007589 */ /* 0x000e6400000e0000 */
[----:B-1----:R-:W-:-:S13]  /*0050*/  ISETP.NE.AND P0, PT, R0, RZ, PT ;  /* 0x000000ff0000720c */ /* 0x002fda0003f05270 */
[----:B------:R-:W-:Y:S05]  /*0060*/  @!P0 BRA `(.L_x_1098) ;  /* 0x0000020000008947 */ /* 0x000fea0003800000 */
[----:B--2---:R-:W-:Y:S01]  /*0070*/  IMAD.MOV.U32 R0, RZ, RZ, c[0x0][0x3b8] ;  /* 0x0000ee00ff007624 */ /* 0x004fe200078e00ff */
[----:B------:R-:W-:-:S04]  /*0080*/  MOV R2, R3 ;  /* 0x0000000300027202 */ /* 0x000fc80000000f00 */
[----:B------:R-:W-:-:S13]  /*0090*/  ISETP.NE.AND P0, PT, R0, 0x1, PT ;  /* 0x000000010000780c */ /* 0x000fda0003f05270 */
[----:B------:R-:W-:-:S05]  /*00a0*/  @P0 IMAD.HI.U32 R0, R3, c[0x0][0x3bc], RZ ;  /* 0x0000ef0003000a27 */ /* 0x000fca00078e00ff */
[----:B------:R-:W-:-:S04]  /*00b0*/  @P0 SHF.R.U32.HI R2, RZ, c[0x0][0x3c0], R0 ;  /* 0x0000f000ff020a19 */ /* 0x000fc80000011600 */
[----:B------:R-:W-:Y:S01]  /*00c0*/  ISETP.GE.AND P0, PT, R2, c[0x0][0x3d0], PT ;  /* 0x0000f40002007a0c */ /* 0x000fe20003f06270 */
[----:B------:R-:W-:-:S04]  /*00d0*/  IMAD.MOV R0, RZ, RZ, -R2 ;  /* 0x000000ffff007224 */ /* 0x000fc800078e0a02 */
[----:B------:R-:W-:-:S08]  /*00e0*/  IMAD R0, R0, c[0x0][0x3b8], R3 ;  /* 0x0000ee0000007a24 */ /* 0x000fd000078e0203 */
[----:B------:R-:W-:Y:S05]  /*00f0*/  @!P0 BRA `(.L_x_1099) ;  /* 0x0000007000008947 */ /* 0x000fea0003800000 */
[----:B------:R-:W-:Y:S02]  /*0100*/  MOV R3, c[0x0][0x3c4] ;  /* 0x0000f10000037a02 */ /* 0x000fe40000000f00 */
[----:B------:R-:W-:Y:S02]  /*0110*/  MOV R245, R0 ;  /* 0x0000000000f57202 */ /* 0x000fe40000000f00 */
[----:B------:R-:W-:-:S13]  /*0120*/  ISETP.NE.AND P0, PT, R3, 0x1, PT ;  /* 0x000000010300780c */ /* 0x000fda0003f05270 */
[----:B------:R-:W-:-:S05]  /*0130*/  @P0 IMAD.HI.U32 R3, R0, c[0x0][0x3c8], RZ ;  /* 0x0000f20000030a27 */ /* 0x000fca00078e00ff */
[----:B------:R-:W-:-:S05]  /*0140*/  @P0 SHF.R.U32.HI R245, RZ, c[0x0][0x3cc], R3 ;  /* 0x0000f300fff50a19 */ /* 0x000fca0000011603 */
[----:B------:R-:W-:Y:S01]  /*0150*/  IMAD R3, R245, c[0x0][0x3c4], RZ ;  /* 0x0000f100f5037a24 */ /* 0x000fe200078e02ff */
[----:B------:R-:W-:Y:S05]  /*0160*/  BRA `(.L_x_1100) ;  /* 0x0000006000007947 */ /* 0x000fea0003800000 */
.L_x_1099:
[----:B------:R-:W-:Y:S02]  /*0170*/  MOV R3, c[0x0][0x3ac] ;  /* 0x0000eb0000037a02 */ /* 0x000fe40000000f00 */
[----:B------:R-:W-:Y:S02]  /*0180*/  MOV R245, R0 ;  /* 0x0000000000f57202 */ /* 0x000fe40000000f00 */
[----:B------:R-:W-:-:S13]  /*0190*/  ISETP.NE.AND P0, PT, R3, 0x1, PT ;  /* 0x000000010300780c */ /* 0x000fda0003f05270 */
[----:B------:R-:W-:-:S05]  /*01a0*/  @P0 IMAD.HI.U32 R3, R0, c[0x0][0x3b0], RZ ;  /* 0x0000ec0000030a27 */ /* 0x000fca00078e00ff */
[----:B------:R-:W-:-:S05]  /*01b0*/  @P0 SHF.R.U32.HI R245, RZ, c[0x0][0x3b4], R3 ;  /* 0x0000ed00fff50a19 */ /* 0x000fca0000011603 */
[----:B------:R-:W-:-:S03]  /*01c0*/  IMAD R3, R245, c[0x0][0x3ac], RZ ;  /* 0x0000eb00f5037a24 */ /* 0x000fc600078e02ff */
.L_x_1100:
[----:B------:R-:W-:Y:S02]  /*01d0*/  MOV R4, c[0x0][0x3a0] ;  /* 0x0000e80000047a02 */ /* 0x000fe40000000f00 */
[----:B------:R-:W-:Y:S02]  /*01e0*/  IADD3 R0, R0, -R3, RZ ;  /* 0x8000000300007210 */ /* 0x000fe40007ffe0ff */
[----:B------:R-:W-:-:S03]  /*01f0*/  ISETP.NE.AND P0, PT, R4, 0x1, PT ;  /* 0x000000010400780c */ /* 0x000fc60003f05270 */
[----:B------:R-:W-:-:S05]  /*0200*/  IMAD R0, R2, c[0x0][0x3ac], R0 ;  /* 0x0000eb0002007a24 */ /* 0x000fca00078e0200 */
[----:B------:R-:W-:-:S05]  /*0210*/  MOV R229, R0 ;  /* 0x0000000000e57202 */ /* 0x000fca0000000f00 */
[----:B------:R-:W-:-:S05]  /*0220*/  @P0 IMAD.HI.U32 R2, R0, c[0x0][0x3a4], RZ ;  /* 0x0000e90000020a27 */ /* 0x000fca00078e00ff */
[----:B------:R-:W-:-:S04]  /*0230*/  @P0 SHF.R.U32.HI R229, RZ, c[0x0][0x3a8], R2 ;  /* 0x0000ea00ffe50a19 */ /* 0x000fc80000011602 */
[----:B------:R-:W-:-:S05]  /*0240*/  IADD3 R2, -R229, RZ, RZ ;  /* 0x000000ffe5027210 */ /* 0x000fca0007ffe1ff */
[----:B------:R-:W-:Y:S01]  /*0250*/  IMAD R230, R2, c[0x0][0x3a0], R0 ;  /* 0x0000e80002e67a24 */ /* 0x000fe200078e0200 */
[----:B------:R-:W-:Y:S05]  /*0260*/  BRA `(.L_x_1101) ;  /* 0x000001f000007947 */ /* 0x000fea0003800000 */
.L_x_1098:
        /* <DEDUP_REMOVED lines=16> */
.L_x_1102:
[----:B------:R-:W-:Y:S02]  /*0370*/  MOV R3, c[0x0][0x3ac] ;  /* 0x0000eb0000037a02 */ /* 0x000fe40000000f00 */
[----:B------:R-:W-:Y:S02]  /*0380*/  MOV R245, R0 ;  /* 0x0000000000f57202 */ /* 0x000fe40000000f00 */
[----:B------:R-:W-:-:S13]  /*0390*/  ISETP.NE.AND P0, PT, R3, 0x1, PT ;  /* 0x000000010300780c */ /* 0x000fda0003f05270 */
[----:B------:R-:W-:-:S05]  /*03a0*/  @P0 IMAD.HI.U32 R3, R0, c[0x0][0x3b0], RZ ;  /* 0x0000ec0000030a27 */ /* 0x000fca00078e00ff */
[----:B------:R-:W-:-:S05]  /*03b0*/  @P0 SHF.R.U32.HI R245, RZ, c[0x0][0x3b4], R3 ;  /* 0x0000ed00fff50a19 */ /* 0x000fca0000011603 */
[----:B------:R-:W-:-:S03]  /*03c0*/  IMAD R3, R245, c[0x0][0x3ac], RZ ;  /* 0x0000eb00f5037a24 */ /* 0x000fc600078e02ff */
.L_x_1103:
        /* <DEDUP_REMOVED lines=8> */
[----:B------:R-:W-:Y:S02]  /*0450*/  IMAD R230, R2, c[0x0][0x3a0], R0 ;  /* 0x0000e80002e67a24 */ /* 0x000fe400078e0200 */
.L_x_1101:
[----:B------:R-:W-:-:S13]  /*0460*/  ISETP.GE.AND P0, PT, R229, RZ, PT ;  /* 0x000000ffe500720c */ /* 0x000fda0003f06270 */
[----:B------:R-:W-:Y:S05]  /*0470*/  @!P0 EXIT ;  /* 0x000000000000894d */ /* 0x000fea0003800000 */
[----:B------:R-:W-:Y:S01]  /*0480*/  IMAD.MOV.U32 R3, RZ, RZ, c[0x0][0x168] ;  /* 0x00005a00ff037624 */ /* 0x000fe200078e00ff */
[----:B------:R-:W-:Y:S01]  /*0490*/  ULDC.64 UR4, c[0x0][0x118] ;  /* 0x0000460000047ab9 */ /* 0x000fe20000000a00 */
[----:B------:R-:W-:Y:S01]  /*04a0*/  PLOP3.LUT P1, PT, PT, PT, PT, 0x80, 0x0 ;  /* 0x000000000000781c */ /* 0x000fe20003f2f070 */
[----:B------:R-:W-:Y:S01]  /*04b0*/  CS2R R170, SRZ ;  /* 0x0000000000aa7805 */ /* 0x000fe2000001ff00 */
[----:B------:R-:W-:Y:S01]  /*04c0*/  IMAD R0, R245, 0x50, R3 ;  /* 0x00000050f5007824 */ /* 0x000fe200078e0203 */
[----:B------:R-:W-:Y:S01]  /*04d0*/  IADD3 R3, R3, 0x3f, RZ ;  /* 0x0000003f03037810 */ /* 0x000fe20007ffe0ff */
[----:B------:R-:W-:Y:S01]  /*04e0*/  CS2R R168, SRZ ;  /* 0x0000000000a87805 */ /* 0x000fe2000001ff00 */
[----:B------:R-:W-:Y:S01]  /*04f0*/  CS2R R166, SRZ ;  /* 0x0000000000a67805 */ /* 0x000fe2000001ff00 */
[----:B------:R-:W-:Y:S01]  /*0500*/  CS2R R164, SRZ ;  /* 0x0000000000a47805 */ /* 0x000fe2000001ff00 */
[----:B------:R-:W-:Y:S01]  /*0510*/  IADD3 R0, R0, -c[0x0][0x198], RZ ;  /* 0x8000660000007a10 */ /* 0x000fe20007ffe0ff */
[----:B------:R-:W-:Y:S01]  /*0520*/  CS2R R162, SRZ ;  /* 0x0000000000a27805 */ /* 0x000fe2000001ff00 */
[----:B------:R-:W-:Y:S01]  /*0530*/  SHF.R.S32.HI R4, RZ, 0x1f, R3 ;  /* 0x0000001fff047819 */ /* 0x000fe20000011403 */
[----:B------:R-:W-:Y:S01]  /*0540*/  CS2R R160, SRZ ;  /* 0x0000000000a07805 */ /* 0x000fe2000001ff00 */
[----:B------:R-:W-:Y:S01]  /*0550*/  IADD3 R0, R0, -c[0x0][0x2a4], RZ ;  /* 0x8000a90000007a10 */ /* 0x000fe20007ffe0ff */
[----:B------:R-:W-:Y:S01]  /*0560*/  CS2R R150, SRZ ;  /* 0x0000000000967805 */ /* 0x000fe2000001ff00 */
[----:B------:R-:W-:Y:S01]  /*0570*/  LEA.HI R3, R4, R3, RZ, 0x6 ;  /* 0x0000000304037211 */ /* 0x000fe200078f30ff */
[----:B------:R-:W-:Y:S01]  /*0580*/  CS2R R148, SRZ ;  /* 0x0000000000947805 */ /* 0x000fe2000001ff00 */
[----:B------:R-:W-:Y:S01]  /*0590*/  SHF.R.S32.HI R2, RZ, 0x1f, R0 ;  /* 0x0000001fff027819 */ /* 0x000fe20000011400 */
[----:B------:R-:W-:Y:S01]  /*05a0*/  CS2R R154, SRZ ;  /* 0x00000000009a7805 */ /* 0x000fe2000001ff00 */
[----:B------:R-:W-:Y:S01]  /*05b0*/  SHF.R.S32.HI R244, RZ, 0x6, R3 ;  /* 0x00000006fff47819 */ /* 0x000fe20000011403 */
[----:B------:R-:W-:Y:S01]  /*05c0*/  CS2R R152, SRZ ;  /* 0x0000000000987805 */ /* 0x000fe2000001ff00 */
[----:B------:R-:W-:Y:S01]  /*05d0*/  LEA.HI R2, R2, R0, RZ, 0x6 ;  /* 0x0000000002027211 */ /* 0x000fe200078f30ff */
[----:B------:R-:W-:Y:S01]  /*05e0*/  CS2R R158, SRZ ;  /* 0x00000000009e7805 */ /* 0x000fe2000001ff00 */
[----:B------:R-:W-:Y:S01]  /*05f0*/  CS2R R156, SRZ ;  /* 0x00000000009c7805 */ /* 0x000fe2000001ff00 */
[----:B------:R-:W-:Y:S01]  /*0600*/  CS2R R146, SRZ ;  /* 0x0000000000927805 */ /* 0x000fe2000001ff00 */
[----:B------:R-:W-:Y:S01]  /*0610*/  SHF.R.S32.HI R2, RZ, 0x6, R2 ;  /* 0x00000006ff027819 */ /* 0x000fe20000011402 */
[----:B------:R-:W-:Y:S01]  /*0620*/  CS2R R144, SRZ ;  /* 0x0000000000907805 */ /* 0x000fe2000001ff00 */
[----:B------:R-:W-:Y:S01]  /*0630*/  CS2R R142, SRZ ;  /* 0x00000000008e7805 */ /* 0x000fe2000001ff00 */
[----:B------:R-:W-:Y:S01]  /*0640*/  CS2R R140, SRZ ;  /* 0x00000000008c7805 */ /* 0x000fe2000001ff00 */
[----:B------:R-:W-:Y:S01]  /*0650*/  IMNMX R177, RZ, R2, !PT ;  /* 0x00000002ffb17217 */ /* 0x000fe20007800200 */
[----:B------:R-:W-:Y:S01]  /*0660*/  CS2R R138, SRZ ;  /* 0x00000000008a7805 */ /* 0x000fe2000001ff00 */
[----:B------:R-:W-:Y:S01]  /*0670*/  CS2R R136, SRZ ;  /* 0x0000000000887805 */ /* 0x000fe2000001ff00 */
[----:B------:R-:W-:Y:S01]  /*0680*/  CS2R R126, SRZ ;  /* 0x00000000007e7805 */ /* 0x000fe2000001ff00 */
[----:B------:R-:W-:Y:S01]  /*0690*/  ISETP.GT.AND P0, PT, R244, R177, PT ;  /* 0x000000b1f400720c */ /* 0x000fe20003f04270 */
        /* <DEDUP_REMOVED lines=44> */
[----:B------:R-:W-:Y:S01]  /*0960*/  IMAD.MOV.U32 R27, RZ, RZ, 0x5 ;  /* 0x00000005ff1b7424 */ /* 0x000fe200078e00ff */
[----:B------:R-:W-:Y:S01]  /*0970*/  SHF.R.S32.HI R25, RZ, 0x1f, R229 ;  /* 0x0000001fff197819 */ /* 0x000fe200000114e5 */
[----:B------:R-:W-:Y:S01]  /*0980*/  IMAD.MOV.U32 R18, RZ, RZ, c[0x0][0x178] ;  /* 0x00005e00ff127624 */ /* 0x000fe200078e00ff */
[----:B------:R-:W-:Y:S01]  /*0990*/  ISETP.NE.AND P0, PT, R0, 0x1, PT ;  /* 0x000000010000780c */ /* 0x000fe20003f05270 */
[--C-:B------:R-:W-:Y:S01]  /*09a0*/  IMAD.MOV.U32 R0, RZ, RZ, R230.reuse ;  /* 0x000000ffff007224 */ /* 0x100fe200078e00e6 */
[-C--:B------:R-:W-:Y:S01]  /*09b0*/  LEA.HI R23, R26, R226.reuse, RZ, 0x3 ;  /* 0x000000e21a177211 */ /* 0x080fe200078f18ff */
[C---:B------:R-:W-:Y:S01]  /*09c0*/  IMAD R7, R25.reuse, c[0x0][0x1e8], RZ ;  /* 0x00007a0019077a24 */ /* 0x040fe200078e02ff */
[----:B------:R-:W-:Y:S01]  /*09d0*/  SHF.R.S32.HI R17, RZ, 0x1f, R230 ;  /* 0x0000001fff117819 */ /* 0x000fe200000114e6 */
[----:B------:R-:W-:Y:S01]  /*09e0*/  IMAD R8, R25, c[0x0][0x1b8], RZ ;  /* 0x00006e0019087a24 */ /* 0x000fe200078e02ff */
[----:B------:R-:W-:Y:S01]  /*09f0*/  LOP3.LUT R3, R23, 0xfffffff8, RZ, 0xc0, !PT ;  /* 0xfffffff817037812 */ /* 0x000fe200078ec0ff */
[----:B------:R-:W-:Y:S01]  /*0a00*/  IMAD.MOV.U32 R28, RZ, RZ, 0x6 ;  /* 0x00000006ff1c7424 */ /* 0x000fe200078e00ff */
[----:B------:R-:W-:Y:S01]  /*0a10*/  SHF.R.S32.HI R234, RZ, 0x3, R23 ;  /* 0x00000003ffea7819 */ /* 0x000fe20000011417 */
[----:B------:R-:W-:Y:S01]  /*0a20*/  IMAD R8, R229, c[0x0][0x1bc], R8 ;  /* 0x00006f00e5087a24 */ /* 0x000fe200078e0208 */
[----:B------:R-:W-:Y:S01]  /*0a30*/  SHF.L.U64.HI R30, R18, R27, c[0x0][0x17c] ;  /* 0x00005f00121e7619 */ /* 0x000fe2000001021b */
[----:B------:R-:W-:Y:S01]  /*0a40*/  IMAD.IADD R20, R226, 0x1, -R3 ;  /* 0x00000001e2147824 */ /* 0x000fe200078e0a03 */
[----:B------:R-:W-:Y:S01]  /*0a50*/  SHF.R.S32.HI R235, RZ, 0x1f, R234 ;  /* 0x0000001fffeb7819 */ /* 0x000fe200000114ea */
[----:B------:R-:W-:Y:S01]  /*0a60*/  @P0 IMAD.HI.U32 R2, R230, c[0x0][0x24c], RZ ;  /* 0x00009300e6020a27 */ /* 0x000fe200078e00ff */
[----:B------:R-:W-:Y:S01]  /*0a70*/  CS2R R170, SRZ ;  /* 0x0000000000aa7805 */ /* 0x000fe2000001ff00 */
[----:B------:R-:W-:Y:S01]  /*0a80*/  CS2R R168, SRZ ;  /* 0x0000000000a87805 */ /* 0x000fe2000001ff00 */
[----:B------:R-:W-:Y:S01]  /*0a90*/  CS2R R166, SRZ ;  /* 0x0000000000a67805 */ /* 0x000fe2000001ff00 */
[----:B------:R-:W-:Y:S01]  /*0aa0*/  IMAD.SHL.U32 R12, R20, 0x8, RZ ;  /* 0x00000008140c7824 */ /* 0x000fe200078e00ff */
[----:B------:R-:W-:Y:S01]  /*0ab0*/  @P0 SHF.R.U32.HI R0, RZ, c[0x0][0x250], R2 ;  /* 0x00009400ff000a19 */ /* 0x000fe20000011602 */
[----:B------:R-:W-:Y:S01]  /*0ac0*/  IMAD.WIDE R10, R245, 0x50, R234 ;  /* 0x00000050f50a7825 */ /* 0x000fe200078e02ea */
[----:B------:R-:W-:Y:S01]  /*0ad0*/  CS2R R164, SRZ ;  /* 0x0000000000a47805 */ /* 0x000fe2000001ff00 */
[----:B------:R-:W-:Y:S01]  /*0ae0*/  CS2R R162, SRZ ;  /* 0x0000000000a27805 */ /* 0x000fe2000001ff00 */
[----:B------:R-:W-:Y:S01]  /*0af0*/  SHF.R.S32.HI R2, RZ, 0x1f, R0 ;  /* 0x0000001fff027819 */ /* 0x000fe20000011400 */
[----:B------:R-:W-:Y:S01]  /*0b00*/  IMAD R15, R11, c[0x0][0x1d8], RZ ;  /* 0x000076000b0f7a24 */ /* 0x000fe200078e02ff */
[--C-:B------:R-:W-:Y:S01]  /*0b10*/  SHF.R.S32.HI R13, RZ, 0x1f, R12.reuse ;  /* 0x0000001fff0d7819 */ /* 0x100fe2000001140c */
[----:B------:R-:W-:Y:S01]  /*0b20*/  IMAD.SHL.U32 R19, R18, 0x40, RZ ;  /* 0x0000004012137824 */ /* 0x000fe200078e00ff */
[----:B------:R-:W-:Y:S01]  /*0b30*/  ISETP.GE.AND P2, PT, R12, c[0x0][0x1cc], PT ;  /* 0x000073000c007a0c */ /* 0x000fe20003f46270 */
[----:B------:R-:W-:Y:S01]  /*0b40*/  IMAD R3, R2, c[0x0][0x1e0], RZ ;  /* 0x0000780002037a24 */ /* 0x000fe200078e02ff */
[----:B------:R-:W-:Y:S01]  /*0b50*/  IADD3 R21, R12, 0x40, RZ ;  /* 0x000000400c157810 */ /* 0x000fe20007ffe0ff */
[----:B------:R-:W-:Y:S01]  /*0b60*/  IMAD.WIDE.U32 R4, R0, c[0x0][0x1e0], R12 ;  /* 0x0000780000047a25 */ /* 0x000fe200078e000c */
[----:B------:R-:W-:Y:S01]  /*0b70*/  IADD3 R24, R12, 0x80, RZ ;  /* 0x000000800c187810 */ /* 0x000fe20007ffe0ff */
[----:B------:R-:W-:Y:S01]  /*0b80*/  CS2R R160, SRZ ;  /* 0x0000000000a07805 */ /* 0x000fe2000001ff00 */
[----:B------:R-:W-:Y:S01]  /*0b90*/  ISETP.GE.AND P6, PT, R21, c[0x0][0x1cc], PT ;  /* 0x0000730015007a0c */ /* 0x000fe20003fc6270 */
[----:B------:R-:W-:Y:S01]  /*0ba0*/  IMAD R3, R0, c[0x0][0x1e4], R3 ;  /* 0x0000790000037a24 */ /* 0x000fe200078e0203 */
[----:B------:R-:W-:Y:S01]  /*0bb0*/  ISETP.GE.AND P5, PT, R24, c[0x0][0x1cc], PT ;  /* 0x0000730018007a0c */ /* 0x000fe20003fa6270 */
[----:B------:R-:W-:Y:S01]  /*0bc0*/  IMAD R2, R2, c[0x0][0x1b0], RZ ;  /* 0x00006c0002027a24 */ /* 0x000fe200078e02ff */
[----:B------:R-:W-:Y:S01]  /*0bd0*/  CS2R R158, SRZ ;  /* 0x00000000009e7805 */ /* 0x000fe2000001ff00 */
[----:B------:R-:W-:Y:S01]  /*0be0*/  IMAD.IADD R5, R5, 0x1, R3 ;  /* 0x0000000105057824 */ /* 0x000fe200078e0203 */
[----:B------:R-:W-:Y:S01]  /*0bf0*/  CS2R R156, SRZ ;  /* 0x00000000009c7805 */ /* 0x000fe2000001ff00 */
[C---:B------:R-:W-:Y:S01]  /*0c00*/  IMAD R6, R0.reuse, c[0x0][0x1b4], R2 ;  /* 0x00006d0000067a24 */ /* 0x040fe200078e0202 */
[----:B------:R-:W-:Y:S01]  /*0c10*/  CS2R R154, SRZ ;  /* 0x00000000009a7805 */ /* 0x000fe2000001ff00 */
[----:B------:R-:W-:Y:S01]  /*0c20*/  IMAD.WIDE.U32 R2, R0, c[0x0][0x1b0], R12 ;  /* 0x00006c0000027a25 */ /* 0x000fe200078e000c */
        /* <DEDUP_REMOVED lines=11> */
[----:B------:R-:W-:Y:S01]  /*0ce0*/  IMAD.SHL.U32 R0, R234, 0x40, RZ ;  /* 0x00000040ea007824 */ /* 0x000fe200078e00ff */
[----:B------:R-:W-:Y:S01]  /*0cf0*/  CS2R R136, SRZ ;  /* 0x0000000000887805 */ /* 0x000fe2000001ff00 */
[----:B------:R-:W-:Y:S01]  /*0d00*/  IMAD.IADD R3, R3, 0x1, R6 ;  /* 0x0000000103037824 */ /* 0x000fe200078e0206 */
[----:B------:R-:W-:Y:S01]  /*0d10*/  CS2R R134, SRZ ;  /* 0x0000000000867805 */ /* 0x000fe2000001ff00 */
[----:B------:R-:W-:Y:S01]  /*0d20*/  IMAD R15, R10, c[0x0][0x1dc], R15 ;  /* 0x000077000a0f7a24 */ /* 0x000fe200078e020f */
[----:B------:R-:W-:Y:S01]  /*0d30*/  LOP3.LUT R0, R0, 0x1c0, RZ, 0xc0, !PT ;  /* 0x000001c000007812 */ /* 0x000fe200078ec0ff */
[----:B------:R-:W-:Y:S01]  /*0d40*/  IMAD.WIDE.U32 R6, R229, c[0x0][0x1b8], R2 ;  /* 0x00006e00e5067a25 */ /* 0x000fe200078e0002 */
[----:B------:R-:W-:Y:S01]  /*0d50*/  CS2R R132, SRZ ;  /* 0x0000000000847805 */ /* 0x000fe2000001ff00 */
[----:B------:R-:W-:Y:S01]  /*0d60*/  CS2R R130, SRZ ;  /* 0x0000000000827805 */ /* 0x000fe2000001ff00 */
[----:B------:R-:W-:Y:S01]  /*0d70*/  LOP3.LUT R14, R0, 0x38, R12, 0xf8, !PT ;  /* 0x00000038000e7812 */ /* 0x000fe200078ef80c */
[----:B------:R-:W-:Y:S01]  /*0d80*/  IMAD.WIDE.U32 R2, R10, c[0x0][0x1d8], R4 ;  /* 0x000076000a027a25 */ /* 0x000fe200078e0004 */
[----:B------:R-:W-:Y:S01]  /*0d90*/  SHF.R.U32.HI R5, RZ, 0x3, R0 ;  /* 0x00000003ff057819 */ /* 0x000fe20000011600 */
[----:B------:R-:W-:Y:S01]  /*0da0*/  CS2R R128, SRZ ;  /* 0x0000000000807805 */ /* 0x000fe2000001ff00 */
[----:B------:R-:W-:Y:S01]  /*0db0*/  CS2R R126, SRZ ;  /* 0x00000000007e7805 */ /* 0x000fe2000001ff00 */
[----:B------:R-:W-:Y:S01]  /*0dc0*/  IMAD.IADD R0, R3, 0x1, R15 ;  /* 0x0000000103007824 */ /* 0x000fe200078e020f */
[----:B------:R-:W-:Y:S01]  /*0dd0*/  LEA R4, P0, R2, c[0x0][0x1c0], 0x1 ;  /* 0x0000700002047a11 */ /* 0x000fe200078008ff */
[----:B------:R-:W-:Y:S01]  /*0de0*/  IMAD.MOV.U32 R15, RZ, RZ, c[0x0][0x1d8] ;  /* 0x00007600ff0f7624 */ /* 0x000fe200078e00ff */
[----:B------:R-:W-:Y:S01]  /*0df0*/  LOP3.LUT R14, R14, R5, RZ, 0x3c, !PT ;  /* 0x000000050e0e7212 */ /* 0x000fe200078e3cff */
[----:B------:R-:W-:Y:S01]  /*0e00*/  IMAD.MOV.U32 R3, RZ, RZ, c[0x0][0x1dc] ;  /* 0x00007700ff037624 */ /* 0x000fe200078e00ff */
[----:B------:R-:W-:Y:S01]  /*0e10*/  LEA.HI.X R5, R2, c[0x0][0x1c4], R0, 0x1, P0 ;  /* 0x0000710002057a11 */ /* 0x000fe200000f0c00 */
[----:B------:R-:W-:Y:S01]  /*0e20*/  IMAD.IADD R9, R7, 0x1, R8 ;  /* 0x0000000107097824 */ /* 0x000fe200078e0208 */
[----:B------:R-:W-:Y:S01]  /*0e30*/  IADD3 R0, -R234, c[0x0][0x198], RZ ;  /* 0x00006600ea007a10 */ /* 0x000fe20007ffe1ff */
[----:B------:R-:W-:Y:S01]  /*0e40*/  IMAD.MOV.U32 R8, RZ, RZ, R6 ;  /* 0x000000ffff087224 */ /* 0x000fe200078e0006 */
[----:B------:R-:W-:Y:S01]  /*0e50*/  LEA.HI R2, R26, R226, RZ, 0x6 ;  /* 0x000000e21a027211 */ /* 0x000fe200078f30ff */
[----:B------:R-:W-:Y:S01]  /*0e60*/  IMAD.SHL.U32 R16, R15, 0x20, RZ ;  /* 0x000000200f107824 */ /* 0x000fe200078e00ff */
[----:B------:R-:W-:Y:S01]  /*0e70*/  ISETP.GT.AND P0, PT, R226, 0x7f, PT ;  /* 0x0000007fe200780c */ /* 0x000fe20003f04270 */
[----:B------:R-:W-:Y:S01]  /*0e80*/  IMAD R0, R245, -0x50, R0 ;  /* 0xffffffb0f5007824 */ /* 0x000fe200078e0200 */
[----:B------:R-:W-:Y:S01]  /*0e90*/  SHF.R.S32.HI R22, RZ, 0x6, R2 ;  /* 0x00000006ff167819 */ /* 0x000fe20000011402 */
[----:B------:R-:W-:Y:S01]  /*0ea0*/  IMAD R7, R11, c[0x0][0x1a8], RZ ;  /* 0x00006a000b077a24 */ /* 0x000fe200078e02ff */
[C---:B------:R-:W-:Y:S01]  /*0eb0*/  LEA R2, P3, R15.reuse, R4, 0x6 ;  /* 0x000000040f027211 */ /* 0x040fe200078630ff */
[----:B------:R-:W-:Y:S01]  /*0ec0*/  IMAD.WIDE.U32 R8, R10, c[0x0][0x1a8], R8 ;  /* 0x00006a000a087a25 */ /* 0x000fe200078e0008 */
[C---:B------:R-:W-:Y:S01]  /*0ed0*/  ISETP.LT.OR P1, PT, R0.reuse, 0x1, P2 ;  /* 0x000000010000780c */ /* 0x040fe20001721670 */
[----:B------:R-:W-:Y:S01]  /*0ee0*/  CS2R R124, SRZ ;  /* 0x00000000007c7805 */ /* 0x000fe2000001ff00 */
[----:B------:R-:W-:Y:S01]  /*0ef0*/  ISETP.LT.OR P4, PT, R0, 0x1, P6 ;  /* 0x000000010000780c */ /* 0x000fe20003781670 */
[----:B------:R-:W-:Y:S01]  /*0f00*/  IMAD R6, R22, 0x200, R14 ;  /* 0x0000020016067824 */ /* 0x000fe200078e020e */
[----:B------:R-:W-:Y:S01]  /*0f10*/  LEA.HI.X R3, R15, R5, R3, 0x6, P3 ;  /* 0x000000050f037211 */ /* 0x000fe200018f3403 */
[----:B------:R-:W-:Y:S01]  /*0f20*/  IMAD R14, R10, c[0x0][0x1ac], R7 ;  /* 0x00006b000a0e7a24 */ /* 0x000fe200078e0207 */
[----:B------:R-:W-:Y:S01]  /*0f30*/  ISETP.LT.OR P3, PT, R0, 0x1, P5 ;  /* 0x000000010000780c */ /* 0x000fe20002f61670 */
[----:B------:R-:W-:Y:S01]  /*0f40*/  IMAD.SHL.U32 R224, R6, 0x2, RZ ;  /* 0x0000000206e07824 */ /* 0x000fe200078e00ff */
[----:B------:R-:W-:Y:S01]  /*0f50*/  ISETP.LT.OR P2, PT, R0, 0x21, P2 ;  /* 0x000000210000780c */ /* 0x000fe20001741670 */
[----:B------:R-:W-:Y:S01]  /*0f60*/  IMAD R10, R235, c[0x0][0x178], RZ ;  /* 0x00005e00eb0a7a24 */ /* 0x000fe200078e02ff */
[----:B------:R-:W-:Y:S01]  /*0f70*/  SHF.L.U64.HI R15, R15, R27, c[0x0][0x1dc] ;  /* 0x000077000f0f7619 */ /* 0x000fe2000001021b */
[----:B------:R-:W-:Y:S01]  /*0f80*/  IMAD.SHL.U32 R29, R18, 0x20, RZ ;  /* 0x00000020121d7824 */ /* 0x000fe200078e00ff */
[----:B------:R-:W-:Y:S01]  /*0f90*/  ISETP.LT.OR P5, PT, R0, 0x21, P5 ;  /* 0x000000210000780c */ /* 0x000fe20002fa1670 */
[----:B------:R-:W-:Y:S01]  /*0fa0*/  @!PT LDS RZ, [RZ] ;  /* 0x00000000fffff984 */ /* 0x000fe20000000800 */
[----:B------:R-:W-:Y:S01]  /*0fb0*/  @!PT LDS RZ, [RZ] ;  /* 0x00000000fffff984 */ /* 0x000fe20000000800 */
[----:B------:R-:W-:Y:S01]  /*0fc0*/  @!PT LDS RZ, [RZ] ;  /* 0x00000000fffff984 */ /* 0x000fe20000000800 */
[----:B------:R1:W-:Y:S01]  /*0fd0*/  LDGSTS.E.BYPASS.LTC128B.128 [R224+0x7880], [R4.64], !P1 ;  /* 0x0788000004e07fae */ /* 0x0003e2000c901d44 */
[C---:B------:R-:W-:Y:S01]  /*0fe0*/  @!P0 LEA R6, P1, R16.reuse, R2, 0x1 ;  /* 0x0000000210068211 */ /* 0x040fe200078208ff */
[----:B------:R-:W-:Y:S01]  /*0ff0*/  IMAD.MOV.U32 R218, RZ, RZ, 0x10 ;  /* 0x00000010ffda7424 */ /* 0x000fe200078e00ff */
[----:B------:R-:W-:Y:S01]  /*1000*/  CS2R R122, SRZ ;  /* 0x00000000007a7805 */ /* 0x000fe2000001ff00 */
[----:B------:R1:W-:Y:S01]  /*1010*/  LDGSTS.E.BYPASS.LTC128B.128 [R224+0xa080], [R4.64+0x80], !P4 ;  /* 0x0a08008004e07fae */ /* 0x0003e2000e101d44 */
[----:B------:R-:W-:Y:S01]  /*1020*/  @!P0 LEA.HI.X R7, R16, R3, R15, 0x1, P1 ;  /* 0x0000000310078211 */ /* 0x000fe200008f0c0f */
[----:B------:R-:W-:Y:S01]  /*1030*/  IMAD.MOV.U32 R15, RZ, RZ, c[0x0][0x1a8] ;  /* 0x00006a00ff0f7624 */ /* 0x000fe200078e00ff */
[C---:B------:R-:W-:Y:S01]  /*1040*/  @!P0 ISETP.GE.AND P1, PT, R0.reuse, 0x41, PT ;  /* 0x000000410000880c */ /* 0x040fe20003f26270 */
[----:B------:R1:W-:Y:S01]  /*1050*/  LDGSTS.E.BYPASS.LTC128B.128 [R224+0xc880], [R4.64+0x100], !P3 ;  /* 0x0c88010004e07fae */ /* 0x0003e2000d901d44 */
[C---:B------:R-:W-:Y:S01]  /*1060*/  ISETP.LT.OR P3, PT, R0.reuse, 0x21, P6 ;  /* 0x000000210000780c */ /* 0x040fe20003761670 */
[----:B------:R-:W-:Y:S01]  /*1070*/  IMAD.MOV.U32 R209, RZ, RZ, 0x120 ;  /* 0x00000120ffd17424 */ /* 0x000fe200078e00ff */
[----:B------:R-:W-:Y:S01]  /*1080*/  @!P0 ISETP.LT.OR P6, PT, R0, 0x41, P6 ;  /* 0x000000410000880c */ /* 0x000fe200037c1670 */
[----:B------:R2:W-:Y:S01]  /*1090*/  LDGSTS.E.BYPASS.LTC128B.128 [R224+0x8880], [R2.64], !P2 ;  /* 0x0888000002e07fae */ /* 0x0005e2000d101d44 */
[----:B------:R-:W-:Y:S01]  /*10a0*/  @!P0 ISETP.GE.OR P2, PT, R12, c[0x0][0x1cc], !P1 ;  /* 0x000073000c008a0c */ /* 0x000fe20004f46670 */
[----:B------:R-:W-:Y:S01]  /*10b0*/  IMAD.MOV.U32 R233, RZ, RZ, -0x50 ;  /* 0xffffffb0ffe97424 */ /* 0x000fe200078e00ff */
[----:B------:R-:W-:Y:S01]  /*10c0*/  @!P0 ISETP.GE.OR P1, PT, R24, c[0x0][0x1cc], !P1 ;  /* 0x0000730018008a0c */ /* 0x000fe20004f26670 */
[----:B------:R-:W-:Y:S01]  /*10d0*/  IMAD.MOV.U32 R212, RZ, RZ, RZ ;  /* 0x000000ffffd47224 */ /* 0x000fe200078e00ff */
[----:B------:R-:W-:Y:S01]  /*10e0*/  SHF.R.S32.HI R16, RZ, 0x1f, R177 ;  /* 0x0000001fff107819 */ /* 0x000fe200000114b1 */
[----:B------:R-:W-:Y:S01]  /*10f0*/  IMAD R233, R245, R233, c[0x0][0x198] ;  /* 0x00006600f5e97624 */ /* 0x000fe200078e02e9 */
[----:B------:R-:W-:Y:S01]  /*1100*/  CS2R R120, SRZ ;  /* 0x0000000000787805 */ /* 0x000fe2000001ff00 */
[----:B------:R-:W-:Y:S01]  /*1110*/  IMAD.MOV.U32 R225, RZ, RZ, 0x1 ;  /* 0x00000001ffe17424 */ /* 0x000fe200078e00ff */
[----:B------:R-:W-:Y:S01]  /*1120*/  CS2R R118, SRZ ;  /* 0x0000000000767805 */ /* 0x000fe2000001ff00 */
[----:B------:R2:W-:Y:S01]  /*1130*/  LDGSTS.E.BYPASS.LTC128B.128 [R224+0xb080], [R2.64+0x80], !P3 ;  /* 0x0b08008002e07fae */ /* 0x0005e2000d901d44 */
[----:B------:R-:W-:Y:S01]  /*1140*/  ISETP.GE.AND P3, PT, R12, c[0x0][0x16c], PT ;  /* 0x00005b000c007a0c */ /* 0x000fe20003f66270 */
[----:B------:R-:W-:Y:S01]  /*1150*/  CS2R R116, SRZ ;  /* 0x0000000000747805 */ /* 0x000fe2000001ff00 */
[----:B------:R-:W-:Y:S01]  /*1160*/  CS2R R114, SRZ ;  /* 0x0000000000727805 */ /* 0x000fe2000001ff00 */
[----:B------:R2:W-:Y:S01]  /*1170*/  LDGSTS.E.BYPASS.LTC128B.128 [R224+0xd880], [R2.64+0x100], !P5 ;  /* 0x0d88010002e07fae */ /* 0x0005e2000e901d44 */
[C---:B------:R-:W-:Y:S01]  /*1180*/  ISETP.GE.AND P5, PT, R21.reuse, c[0x0][0x19c], PT ;  /* 0x0000670015007a0c */ /* 0x040fe20003fa6270 */
[----:B------:R-:W-:Y:S01]  /*1190*/  CS2R R112, SRZ ;  /* 0x0000000000707805 */ /* 0x000fe2000001ff00 */
[----:B------:R-:W-:Y:S01]  /*11a0*/  CS2R R82, SRZ ;  /* 0x0000000000527805 */ /* 0x000fe2000001ff00 */
[----:B------:R3:W-:Y:S01]  /*11b0*/  @!P0 LDGSTS.E.BYPASS.LTC128B.128 [R224+0x9880], [R6.64], !P2 ;  /* 0x0988000006e08fae */ /* 0x0007e2000d101d44 */
[----:B------:R-:W-:Y:S01]  /*11c0*/  ISETP.GE.AND P2, PT, R21, c[0x0][0x16c], PT ;  /* 0x00005b0015007a0c */ /* 0x000fe20003f46270 */
[----:B------:R-:W-:Y:S01]  /*11d0*/  CS2R R80, SRZ ;  /* 0x0000000000507805 */ /* 0x000fe2000001ff00 */
[----:B------:R-:W-:Y:S01]  /*11e0*/  CS2R R78, SRZ ;  /* 0x00000000004e7805 */ /* 0x000fe2000001ff00 */
[----:B------:R3:W-:Y:S01]  /*11f0*/  @!P0 LDGSTS.E.BYPASS.LTC128B.128 [R224+0xc080], [R6.64+0x80], !P6 ;  /* 0x0c08008006e08fae */ /* 0x0007e2000f101d44 */
[C---:B-1----:R-:W-:Y:S01]  /*1200*/  IMAD R4, R234.reuse, c[0x0][0x17c], R10 ;  /* 0x00005f00ea047a24 */ /* 0x042fe200078e020a */
[----:B------:R-:W-:Y:S01]  /*1210*/  CS2R R76, SRZ ;  /* 0x00000000004c7805 */ /* 0x000fe2000001ff00 */
[----:B------:R-:W-:Y:S01]  /*1220*/  IMAD.WIDE.U32 R10, R234, c[0x0][0x178], R12 ;  /* 0x00005e00ea0a7a25 */ /* 0x000fe200078e000c */
[----:B------:R3:W-:Y:S01]  /*1230*/  @!P0 LDGSTS.E.BYPASS.LTC128B.128 [R224+0xe880], [R6.64+0x100], !P1 ;  /* 0x0e88010006e08fae */ /* 0x0007e2000c901d44 */
[----:B------:R-:W-:Y:S01]  /*1240*/  ISETP.GE.AND P1, PT, R12, c[0x0][0x19c], PT ;  /* 0x000067000c007a0c */ /* 0x000fe20003f26270 */
[----:B------:R-:W-:Y:S01]  /*1250*/  CS2R R74, SRZ ;  /* 0x00000000004a7805 */ /* 0x000fe2000001ff00 */
[----:B------:R-:W-:Y:S01]  /*1260*/  IMAD.IADD R11, R11, 0x1, R4 ;  /* 0x000000010b0b7824 */ /* 0x000fe200078e0204 */
[----:B------:R-:W-:Y:S01]  /*1270*/  LEA R4, P4, R8, c[0x0][0x190], 0x1 ;  /* 0x0000640008047a11 */ /* 0x000fe200078808ff */
[----:B------:R-:W-:Y:S01]  /*1280*/  IMAD.IADD R5, R9, 0x1, R14 ;  /* 0x0000000109057824 */ /* 0x000fe200078e020e */
[----:B------:R-:W-:Y:S01]  /*1290*/  SEL R9, RZ, 0x1, P3 ;  /* 0x00000001ff097807 */ /* 0x000fe20001800000 */
[----:B------:R-:W-:Y:S01]  /*12a0*/  CS2R R72, SRZ ;  /* 0x0000000000487805 */ /* 0x000fe2000001ff00 */
[----:B------:R-:W-:Y:S01]  /*12b0*/  ISETP.LT.OR P3, PT, R0, 0x1, P5 ;  /* 0x000000010000780c */ /* 0x000fe20002f61670 */
[----:B------:R-:W-:Y:S01]  /*12c0*/  CS2R R70, SRZ ;  /* 0x0000000000467805 */ /* 0x000fe2000001ff00 */
[----:B------:R-:W-:Y:S01]  /*12d0*/  LEA.HI.X R5, R8, c[0x0][0x194], R5, 0x1, P4 ;  /* 0x0000650008057a11 */ /* 0x000fe200020f0c05 */
[----:B------:R-:W-:Y:S01]  /*12e0*/  CS2R R68, SRZ ;  /* 0x0000000000447805 */ /* 0x000fe2000001ff00 */
[----:B------:R-:W-:Y:S01]  /*12f0*/  ISETP.LT.OR P4, PT, R0, 0x1, P1 ;  /* 0x000000010000780c */ /* 0x000fe20000f81670 */
[----:B------:R-:W-:Y:S01]  /*1300*/  CS2R R66, SRZ ;  /* 0x0000000000427805 */ /* 0x000fe2000001ff00 */
[----:B------:R-:W-:Y:S01]  /*1310*/  SEL R14, RZ, 0xffffffff, P2 ;  /* 0xffffffffff0e7807 */ /* 0x000fe20001000000 */
[----:B--2---:R-:W-:Y:S01]  /*1320*/  IMAD R2, R17, c[0x0][0x180], RZ ;  /* 0x0000600011027a24 */ /* 0x004fe200078e02ff */
[----:B------:R-:W-:Y:S01]  /*1330*/  CS2R R64, SRZ ;  /* 0x0000000000407805 */ /* 0x000fe2000001ff00 */
[----:B------:R-:W-:Y:S01]  /*1340*/  IMAD.MOV.U32 R3, RZ, RZ, c[0x0][0x1ac] ;  /* 0x00006b00ff037624 */ /* 0x000fe200078e00ff */
[----:B------:R-:W-:Y:S01]  /*1350*/  CS2R R62, SRZ ;  /* 0x00000000003e7805 */ /* 0x000fe2000001ff00 */
[----:B------:R-:W-:Y:S01]  /*1360*/  IMAD R8, R230, c[0x0][0x184], R2 ;  /* 0x00006100e6087a24 */ /* 0x000fe200078e0202 */
[C---:B------:R-:W-:Y:S01]  /*1370*/  LEA R2, P6, R15.reuse, R4, 0x6 ;  /* 0x000000040f027211 */ /* 0x040fe200078c30ff */
[----:B------:R-:W-:Y:S01]  /*1380*/  IMAD.SHL.U32 R14, R14, 0x2, RZ ;  /* 0x000000020e0e7824 */ /* 0x000fe200078e00ff */
[----:B------:R-:W-:Y:S01]  /*1390*/  CS2R R60, SRZ ;  /* 0x00000000003c7805 */ /* 0x000fe2000001ff00 */
[----:B------:R-:W-:Y:S01]  /*13a0*/  CS2R R58, SRZ ;  /* 0x00000000003a7805 */ /* 0x000fe2000001ff00 */
[C---:B------:R-:W-:Y:S01]  /*13b0*/  LEA.HI.X R3, R15.reuse, R5, R3, 0x6, P6 ;  /* 0x000000050f037211 */ /* 0x040fe200030f3403 */
[----:B------:R1:W-:Y:S01]  /*13c0*/  LDGSTS.E.BYPASS.LTC128B.128 [R224+0x80], [R4.64], !P4 ;  /* 0x0008000004e07fae */ /* 0x0003e2000e101d44 */
[----:B------:R-:W-:Y:S01]  /*13d0*/  ISETP.GE.AND P6, PT, R24, c[0x0][0x19c], PT ;  /* 0x0000670018007a0c */ /* 0x000fe20003fc6270 */
[----:B---3--:R-:W-:Y:S01]  /*13e0*/  IMAD.WIDE.U32 R6, R230, c[0x0][0x180], R10 ;  /* 0x00006000e6067a25 */ /* 0x008fe200078e000a */
[C---:B------:R-:W-:Y:S01]  /*13f0*/  SHF.L.U64.HI R10, R15.reuse, R27, c[0x0][0x1ac] ;  /* 0x00006b000f0a7619 */ /* 0x040fe2000001021b */
[----:B------:R1:W-:Y:S01]  /*1400*/  LDGSTS.E.BYPASS.LTC128B.128 [R224+0x2880], [R4.64+0x80], !P3 ;  /* 0x0288008004e07fae */ /* 0x0003e2000d901d44 */
[----:B------:R-:W-:Y:S01]  /*1410*/  ISETP.LT.OR P4, PT, R0, 0x1, P6 ;  /* 0x000000010000780c */ /* 0x000fe20003781670 */
[----:B------:R-:W-:Y:S01]  /*1420*/  IMAD.SHL.U32 R11, R15, 0x20, RZ ;  /* 0x000000200f0b7824 */ /* 0x000fe200078e00ff */
[----:B------:R-:W-:Y:S01]  /*1430*/  LOP3.LUT R15, R14, 0x2, R9, 0xe2, !PT ;  /* 0x000000020e0f7812 */ /* 0x000fe200078ee209 */
[----:B------:R-:W-:Y:S01]  /*1440*/  IMAD.IADD R7, R7, 0x1, R8 ;  /* 0x0000000107077824 */ /* 0x000fe200078e0208 */
[----:B------:R-:W-:Y:S01]  /*1450*/  ISETP.LT.OR P3, PT, R0, 0x21, P5 ;  /* 0x000000210000780c */ /* 0x000fe20002f61670 */
[----:B------:R-:W-:Y:S01]  /*1460*/  CS2R R56, SRZ ;  /* 0x0000000000387805 */ /* 0x000fe2000001ff00 */
[----:B------:R-:W-:Y:S01]  /*1470*/  @!P0 LEA R8, P2, R11, R2, 0x1 ;  /* 0x000000020b088211 */ /* 0x000fe200078408ff */
[----:B------:R-:W-:Y:S01]  /*1480*/  IMAD.WIDE.U32 R242, R229, c[0x0][0x188], R6 ;  /* 0x00006200e5f27a25 */ /* 0x000fe200078e0006 */
[----:B------:R-:W-:Y:S01]  /*1490*/  SHF.L.U64.HI R14, R18, R28, c[0x0][0x17c] ;  /* 0x00005f00120e7619 */ /* 0x000fe2000001021c */
[----:B------:R-:W-:Y:S01]  /*14a0*/  CS2R R54, SRZ ;  /* 0x0000000000367805 */ /* 0x000fe2000001ff00 */
[----:B------:R-:W-:Y:S01]  /*14b0*/  @!P0 LEA.HI.X R9, R11, R3, R10, 0x1, P2 ;  /* 0x000000030b098211 */ /* 0x000fe200010f0c0a */
[----:B------:R-:W-:Y:S01]  /*14c0*/  IMAD R11, R25, c[0x0][0x188], RZ ;  /* 0x00006200190b7a24 */ /* 0x000fe200078e02ff */
[----:B------:R-:W-:Y:S01]  /*14d0*/  ISETP.GE.AND P2, PT, R24, c[0x0][0x16c], PT ;  /* 0x00005b0018007a0c */ /* 0x000fe20003f46270 */
[----:B------:R1:W-:Y:S01]  /*14e0*/  LDGSTS.E.BYPASS.LTC128B.128 [R224+0x5080], [R4.64+0x100], !P4 ;  /* 0x0508010004e07fae */ /* 0x0003e2000e101d44 */
[C---:B------:R-:W-:Y:S01]  /*14f0*/  ISETP.LT.OR P4, PT, R0.reuse, 0x21, P1 ;  /* 0x000000210000780c */ /* 0x040fe20000f81670 */
[----:B------:R-:W-:Y:S01]  /*1500*/  IMAD R11, R229, c[0x0][0x18c], R11 ;  /* 0x00006300e50b7a24 */ /* 0x000fe200078e020b */
[----:B------:R-:W-:Y:S01]  /*1510*/  @!P0 ISETP.LT.OR P1, PT, R0, 0x41, P1 ;  /* 0x000000410000880c */ /* 0x000fe20000f21670 */
[----:B------:R-:W-:Y:S01]  /*1520*/  IMAD R14, R14, R177, RZ ;  /* 0x000000b10e0e7224 */ /* 0x000fe200078e02ff */
[----:B------:R-:W-:Y:S01]  /*1530*/  @!P0 ISETP.LT.OR P5, PT, R0, 0x41, P5 ;  /* 0x000000410000880c */ /* 0x000fe20002fa1670 */
[----:B------:R-:W-:Y:S01]  /*1540*/  IMAD.IADD R239, R243, 0x1, R11 ;  /* 0x00000001f3ef7824 */ /* 0x000fe200078e020b */
[----:B------:R-:W-:Y:S01]  /*1550*/  CS2R R52, SRZ ;  /* 0x0000000000347805 */ /* 0x000fe2000001ff00 */
[----:B------:R-:W-:Y:S01]  /*1560*/  IMAD.MOV.U32 R238, RZ, RZ, R242 ;  /* 0x000000ffffee7224 */ /* 0x000fe200078e00f2 */
        /* <DEDUP_REMOVED lines=9> */
[----:B------:R2:W-:Y:S01]  /*1600*/  LDGSTS.E.BYPASS.LTC128B.128 [R224+0x3880], [R2.64+0x80], !P3 ;  /* 0x0388008002e07fae */ /* 0x0005e2000d901d44 */
[----:B------:R-:W-:Y:S01]  /*1610*/  CS2R R34, SRZ ;  /* 0x0000000000227805 */ /* 0x000fe2000001ff00 */
[----:B------:R-:W-:Y:S01]  /*1620*/  CS2R R32, SRZ ;  /* 0x0000000000207805 */ /* 0x000fe2000001ff00 */
[----:B------:R-:W-:Y:S01]  /*1630*/  SHF.R.S32.HI R227, RZ, 0x1f, R226 ;  /* 0x0000001fffe37819 */ /* 0x000fe200000114e2 */
[----:B-1----:R-:W-:-:S04]  /*1640*/  IMAD R4, R235, c[0x0][0x208], RZ ;  /* 0x00008200eb047a24 */ /* 0x002fc800078e02ff */
[C---:B------:R-:W-:Y:S02]  /*1650*/  IMAD R10, R234.reuse, c[0x0][0x20c], R4 ;  /* 0x00008300ea0a7a24 */ /* 0x040fe400078e0204 */
[----:B------:R-:W-:Y:S01]  /*1660*/  IMAD.WIDE.U32 R4, R234, c[0x0][0x208], R12 ;  /* 0x00008200ea047a25 */ /* 0x000fe200078e000c */
[----:B------:R-:W-:Y:S02]  /*1670*/  SEL R13, RZ, 0x4, P2 ;  /* 0x00000004ff0d7807 */ /* 0x000fe40001000000 */
[C---:B------:R-:W-:Y:S01]  /*1680*/  ISETP.LT.OR P2, PT, R0.reuse, 0x21, P6 ;  /* 0x000000210000780c */ /* 0x040fe20003741670 */
[----:B------:R-:W-:Y:S01]  /*1690*/  IMAD.IADD R7, R5, 0x1, R10 ;  /* 0x0000000105077824 */ /* 0x000fe200078e020a */
[----:B------:R-:W-:Y:S01]  /*16a0*/  @!P0 ISETP.LT.OR P6, PT, R0, 0x41, P6 ;  /* 0x000000410000880c */ /* 0x000fe200037c1670 */
[----:B------:R-:W-:Y:S01]  /*16b0*/  IMAD.MOV.U32 R6, RZ, RZ, R4 ;  /* 0x000000ffff067224 */ /* 0x000fe200078e0004 */
[----:B------:R-:W-:Y:S01]  /*16c0*/  LOP3.LUT R0, R15, R13, RZ, 0xfc, !PT ;  /* 0x0000000d0f007212 */ /* 0x000fe200078efcff */
[----:B------:R-:W-:-:S02]  /*16d0*/  IMAD R10, R16, R19, R14 ;  /* 0x00000013100a7224 */ /* 0x000fc400078e020e */
[C---:B------:R-:W-:Y:S01]  /*16e0*/  IMAD.WIDE.U32 R4, R177.reuse, R19, R238 ;  /* 0x00000013b1047225 */ /* 0x040fe200078e00ee */
[C---:B------:R-:W-:Y:S02]  /*16f0*/  LOP3.LUT P4, RZ, R0.reuse, 0x1, RZ, 0xc0, !PT ;  /* 0x0000000100ff7812 */ /* 0x040fe4000788c0ff */
[C---:B------:R-:W-:Y:S01]  /*1700*/  LOP3.LUT P3, RZ, R0.reuse, 0x2, RZ, 0xc0, !PT ;  /* 0x0000000200ff7812 */ /* 0x040fe2000786c0ff */
[----:B------:R-:W-:Y:S01]  /*1710*/  IMAD.SHL.U32 R19, R177, 0x40, RZ ;  /* 0x00000040b1137824 */ /* 0x000fe200078e00ff */
[----:B------:R-:W-:Y:S01]  /*1720*/  P2R R13, PR, RZ, 0x10 ;  /* 0x00000010ff0d7803 */ /* 0x000fe20000000000 */
[----:B------:R2:W-:Y:S01]  /*1730*/  LDGSTS.E.BYPASS.LTC128B.128 [R224+0x6080], [R2.64+0x100], !P2 ;  /* 0x0608010002e07fae */ /* 0x0005e2000d101d44 */
[----:B------:R-:W-:Y:S01]  /*1740*/  LOP3.LUT P2, RZ, R0, 0x4, RZ, 0xc0, !PT ;  /* 0x0000000400ff7812 */ /* 0x000fe2000784c0ff */
[----:B------:R-:W-:Y:S01]  /*1750*/  IMAD.MOV.U32 R14, RZ, RZ, c[0x0][0x208] ;  /* 0x00008200ff0e7624 */ /* 0x000fe200078e00ff */
[--C-:B------:R-:W-:Y:S01]  /*1760*/  IADD3 R0, -R234, c[0x0][0x168], -R19.reuse ;  /* 0x00005a00ea007a10 */ /* 0x100fe20007ffe913 */
[----:B------:R1:W-:Y:S01]  /*1770*/  @!P0 LDGSTS.E.BYPASS.LTC128B.128 [R224+0x2080], [R8.64], !P1 ;  /* 0x0208000008e08fae */ /* 0x0003e2000c901d44 */
[----:B------:R-:W-:-:S02]  /*1780*/  SHF.R.S32.HI R18, RZ, 0x1f, R19 ;  /* 0x0000001fff127819 */ /* 0x000fc40000011413 */
[----:B------:R-:W-:Y:S01]  /*1790*/  SHF.L.U64.HI R11, R14, R28, c[0x0][0x20c] ;  /* 0x000083000e0b7619 */ /* 0x000fe2000001021c */
[----:B------:R1:W-:Y:S01]  /*17a0*/  @!P0 LDGSTS.E.BYPASS.LTC128B.128 [R224+0x4880], [R8.64+0x80], !P5 ;  /* 0x0488008008e08fae */ /* 0x0003e2000e901d44 */
[----:B------:R-:W-:Y:S02]  /*17b0*/  ISETP.LT.OR P5, PT, R0, 0x1, !P4 ;  /* 0x000000010000780c */ /* 0x000fe400067a1670 */
[----:B------:R-:W-:Y:S01]  /*17c0*/  SHF.L.U64.HI R15, R14, R27, c[0x0][0x20c] ;  /* 0x000083000e0f7619 */ /* 0x000fe2000001021b */
[----:B------:R1:W-:Y:S01]  /*17d0*/  @!P0 LDGSTS.E.BYPASS.LTC128B.128 [R224+0x7080], [R8.64+0x100], !P6 ;  /* 0x0708010008e08fae */ /* 0x0003e2000f101d44 */
[C---:B------:R-:W-:Y:S02]  /*17e0*/  ISETP.LT.OR P0, PT, R0.reuse, 0x1, !P2 ;  /* 0x000000010000780c */ /* 0x040fe40005701670 */
[----:B------:R-:W-:Y:S01]  /*17f0*/  ISETP.LT.OR P6, PT, R0, 0x21, !P4 ;  /* 0x000000210000780c */ /* 0x000fe200067c1670 */
[----:B------:R-:W0:Y:S01]  /*1800*/  LDGDEPBAR ;  /* 0x00000000000079af */ /* 0x000e220000000000 */
[----:B------:R-:W-:Y:S01]  /*1810*/  ISETP.GE.AND P4, PT, R12, c[0x0][0x1fc], PT ;  /* 0x00007f000c007a0c */ /* 0x000fe20003f86270 */
[----:B--2---:R-:W-:Y:S01]  /*1820*/  IMAD.IADD R3, R5, 0x1, R10 ;  /* 0x0000000105037824 */ /* 0x004fe200078e020a */
[----:B------:R-:W-:Y:S01]  /*1830*/  LEA R2, P1, R4, c[0x0][0x160], 0x1 ;  /* 0x0000580004027a11 */ /* 0x000fe200078208ff */
[----:B------:R-:W-:-:S03]  /*1840*/  IMAD R10, R17, c[0x0][0x210], RZ ;  /* 0x00008400110a7a24 */ /* 0x000fc600078e02ff */
[----:B------:R-:W-:Y:S01]  /*1850*/  LEA.HI.X R3, R4, c[0x0][0x164], R3, 0x1, P1 ;  /* 0x0000590004037a11 */ /* 0x000fe200008f0c03 */
[----:B------:R-:W-:Y:S01]  /*1860*/  IMAD R10, R230, c[0x0][0x214], R10 ;  /* 0x00008500e60a7a24 */ /* 0x000fe200078e020a */
[----:B------:R-:W-:Y:S01]  /*1870*/  ISETP.LT.OR P1, PT, R0, 0x1, !P3 ;  /* 0x000000010000780c */ /* 0x000fe20005f21670 */
[----:B------:R-:W-:Y:S02]  /*1880*/  IMAD.WIDE.U32 R4, R230, c[0x0][0x210], R6 ;  /* 0x00008400e6047a25 */ /* 0x000fe400078e0006 */
[----:B------:R2:W-:Y:S01]  /*1890*/  LDGSTS.E.BYPASS.LTC128B.128 [R224+0xf080], [R2.64], !P5 ;  /* 0x0f08000002e07fae */ /* 0x0005e2000e901d44 */
[----:B------:R-:W-:Y:S01]  /*18a0*/  ISETP.LT.OR P5, PT, R0, 0x21, !P3 ;  /* 0x000000210000780c */ /* 0x000fe20005fa1670 */
[----:B-1----:R-:W-:Y:S02]  /*18b0*/  IMAD.SHL.U32 R8, R226, 0x4, RZ ;  /* 0x00000004e2087824 */ /* 0x002fe400078e00ff */
[----:B------:R-:W-:Y:S02]  /*18c0*/  IMAD.IADD R5, R5, 0x1, R10 ;  /* 0x0000000105057824 */ /* 0x000fe400078e020a */
[----:B------:R-:W-:Y:S01]  /*18d0*/  IMAD R10, R25, c[0x0][0x218], RZ ;  /* 0x00008600190a7a24 */ /* 0x000fe200078e02ff */
[----:B------:R-:W-:Y:S01]  /*18e0*/  SHF.R.S32.HI R9, RZ, 0x1f, R8 ;  /* 0x0000001fff097819 */ /* 0x000fe20000011408 */
[----:B------:R-:W-:-:S02]  /*18f0*/  IMAD.WIDE.U32 R240, R229, c[0x0][0x218], R4 ;  /* 0x00008600e5f07a25 */ /* 0x000fc400078e0004 */
[----:B------:R2:W-:Y:S01]  /*1900*/  LDGSTS.E.BYPASS.LTC128B.128 [R224+0x11080], [R2.64+0x80], !P1 ;  /* 0x1108008002e07fae */ /* 0x0005e2000c901d44 */
[----:B------:R-:W-:Y:S01]  /*1910*/  ISETP.LT.OR P1, PT, R0, 0x21, !P2 ;  /* 0x000000210000780c */ /* 0x000fe20005721670 */
[----:B------:R-:W-:Y:S02]  /*1920*/  IMAD R0, R17, c[0x0][0x270], RZ ;  /* 0x00009c0011007a24 */ /* 0x000fe400078e02ff */
[----:B------:R2:W-:Y:S01]  /*1930*/  LDGSTS.E.BYPASS.LTC128B.128 [R224+0x13080], [R2.64+0x100], !P0 ;  /* 0x1308010002e07fae */ /* 0x0005e2000c101d44 */
[----:B------:R-:W-:-:S04]  /*1940*/  IMAD.WIDE.U32 R6, R230, c[0x0][0x270], R8 ;  /* 0x00009c00e6067a25 */ /* 0x000fc800078e0008 */
[----:B------:R-:W-:Y:S02]  /*1950*/  IMAD R0, R230, c[0x0][0x274], R0 ;  /* 0x00009d00e6007a24 */ /* 0x000fe400078e0200 */
[----:B------:R-:W-:Y:S02]  /*1960*/  IMAD R10, R229, c[0x0][0x21c], R10 ;  /* 0x00008700e50a7a24 */ /* 0x000fe400078e020a */
[----:B------:R-:W-:Y:S02]  /*1970*/  IMAD.SHL.U32 R5, R14, 0x40, RZ ;  /* 0x000000400e057824 */ /* 0x000fe400078e00ff */
[----:B------:R-:W-:Y:S02]  /*1980*/  IMAD R4, R11, R177, RZ ;  /* 0x000000b10b047224 */ /* 0x000fe400078e02ff */
[----:B------:R-:W-:Y:S02]  /*1990*/  IMAD.IADD R7, R7, 0x1, R0 ;  /* 0x0000000107077824 */ /* 0x000fe400078e0200 */
[----:B------:R-:W-:-:S02]  /*19a0*/  IMAD.IADD R237, R241, 0x1, R10 ;  /* 0x00000001f1ed7824 */ /* 0x000fc400078e020a */
[----:B------:R-:W-:Y:S02]  /*19b0*/  IMAD R0, R25, c[0x0][0x278], RZ ;  /* 0x00009e0019007a24 */ /* 0x000fe400078e02ff */
[----:B------:R-:W-:Y:S02]  /*19c0*/  IMAD.MOV.U32 R236, RZ, RZ, R240 ;  /* 0x000000ffffec7224 */ /* 0x000fe400078e00f0 */
[----:B------:R-:W-:Y:S02]  /*19d0*/  IMAD R10, R16, R5, R4 ;  /* 0x00000005100a7224 */ /* 0x000fe400078e0204 */
[----:B------:R-:W-:Y:S01]  /*19e0*/  IMAD.WIDE.U32 R4, R5, R177, R236 ;  /* 0x000000b105047225 */ /* 0x000fe200078e00ec */
[----:B--2---:R-:W-:-:S03]  /*19f0*/  LEA R2, P0, R29, R2, 0x1 ;  /* 0x000000021d027211 */ /* 0x004fc600078008ff */
[C---:B------:R-:W-:Y:S02]  /*1a00*/  IMAD R0, R229.reuse, c[0x0][0x27c], R0 ;  /* 0x00009f00e5007a24 */ /* 0x040fe400078e0200 */
[----:B------:R-:W-:Y:S01]  /*1a10*/  IMAD.WIDE.U32 R248, R229, c[0x0][0x278], R6 ;  /* 0x00009e00e5f87a25 */ /* 0x000fe200078e0006 */
[----:B------:R-:W-:Y:S02]  /*1a20*/  LEA.HI.X R3, R29, R3, R30, 0x1, P0 ;  /* 0x000000031d037211 */ /* 0x000fe400000f0c1e */
[----:B------:R-:W-:Y:S01]  /*1a30*/  CS2R R30, SRZ ;  /* 0x00000000001e7805 */ /* 0x000fe2000001ff00 */
[----:B------:R-:W-:Y:S01]  /*1a40*/  IMAD.IADD R252, R249, 0x1, R0 ;  /* 0x00000001f9fc7824 */ /* 0x000fe200078e0200 */
[----:B------:R-:W-:Y:S01]  /*1a50*/  CS2R R28, SRZ ;  /* 0x00000000001c7805 */ /* 0x000fe2000001ff00 */
[----:B------:R1:W-:Y:S01]  /*1a60*/  LDGSTS.E.BYPASS.LTC128B.128 [R224+0x10080], [R2.64], !P6 ;  /* 0x1008000002e07fae */ /* 0x0003e2000f101d44 */
[----:B------:R-:W-:Y:S01]  /*1a70*/  ISETP.GE.AND P6, PT, R21, c[0x0][0x1fc], PT ;  /* 0x00007f0015007a0c */ /* 0x000fe20003fc6270 */
[----:B------:R-:W-:Y:S01]  /*1a80*/  IMAD.SHL.U32 R11, R14, 0x20, RZ ;  /* 0x000000200e0b7824 */ /* 0x000fe200078e00ff */
[----:B------:R-:W-:Y:S01]  /*1a90*/  LEA.HI R14, R26, R226, RZ, 0x4 ;  /* 0x000000e21a0e7211 */ /* 0x000fe200078f20ff */
[----:B------:R1:W-:Y:S01]  /*1aa0*/  LDGSTS.E.BYPASS.LTC128B.128 [R224+0x12080], [R2.64+0x80], !P5 ;  /* 0x1208008002e07fae */ /* 0x0003e2000e901d44 */
[----:B------:R-:W-:-:S02]  /*1ab0*/  IADD3 R0, P5, R19, R248, RZ ;  /* 0x000000f813007210 */ /* 0x000fc40007fbe0ff */
[----:B------:R-:W-:Y:S01]  /*1ac0*/  SHF.R.S32.HI R6, RZ, 0x4, R14 ;  /* 0x00000004ff067819 */ /* 0x000fe2000001140e */
[----:B------:R1:W-:Y:S01]  /*1ad0*/  LDGSTS.E.BYPASS.LTC128B.128 [R224+0x14080], [R2.64+0x100], !P1 ;  /* 0x1408010002e07fae */ /* 0x0003e2000c901d44 */
[----:B------:R-:W-:Y:S01]  /*1ae0*/  ISETP.GT.AND P1, PT, R226, 0xf, PT ;  /* 0x0000000fe200780c */ /* 0x000fe20003f24270 */
[----:B-1----:R-:W-:Y:S01]  /*1af0*/  IMAD.IADD R3, R5, 0x1, R10 ;  /* 0x0000000105037824 */ /* 0x002fe200078e020a */
[----:B------:R-:W-:Y:S01]  /*1b00*/  LEA R2, P0, R4, c[0x0][0x1f0], 0x1 ;  /* 0x00007c0004027a11 */ /* 0x000fe200078008ff */
[----:B------:R-:W-:Y:S01]  /*1b10*/  IMAD.X R5, R18, 0x1, R252, P5 ;  /* 0x0000000112057824 */ /* 0x000fe200028e06fc */
[----:B------:R-:W-:Y:S02]  /*1b20*/  IADD3 R10, -R19, c[0x0][0x168], -R234 ;  /* 0x00005a00130a7a10 */ /* 0x000fe40007ffe9ea */
[----:B------:R-:W-:Y:S02]  /*1b30*/  LEA.HI.X R3, R4, c[0x0][0x1f4], R3, 0x1, P0 ;  /* 0x00007d0004037a11 */ /* 0x000fe400000f0c03 */
[----:B------:R-:W-:-:S02]  /*1b40*/  ISETP.LT.OR P0, PT, R10, 0x1, P4 ;  /* 0x000000010a00780c */ /* 0x000fc40002701670 */
[----:B------:R-:W-:-:S04]  /*1b50*/  LEA R4, P5, R0, c[0x0][0x258], 0x2 ;  /* 0x0000960000047a11 */ /* 0x000fc800078a10ff */
[----:B------:R-:W-:Y:S01]  /*1b60*/  LEA.HI.X R5, R0, c[0x0][0x25c], R5, 0x2, P5 ;  /* 0x0000970000057a11 */ /* 0x000fe200028f1405 */
[----:B------:R-:W-:Y:S01]  /*1b70*/  @!P1 IMAD.SHL.U32 R0, R226, 0x10, RZ ;  /* 0x00000010e2009824 */ /* 0x000fe200078e00ff */
[----:B------:R-:W-:-:S04]  /*1b80*/  ISETP.GE.AND P5, PT, R24, c[0x0][0x1fc], PT ;  /* 0x00007f0018007a0c */ /* 0x000fc80003fa6270 */
[----:B------:R1:W-:Y:S04]  /*1b90*/  @!P1 LDGSTS.E.BYPASS.LTC128B.128 [R0+0x21080], [R4.64] ;  /* 0x2108000004009fae */ /* 0x0003e8000b901d44 */
[----:B------:R-:W0:Y:S04]  /*1ba0*/  LDGDEPBAR ;  /* 0x00000000000079af */ /* 0x000e280000000000 */
[----:B------:R2:W-:Y:S01]  /*1bb0*/  LDGSTS.E.BYPASS.LTC128B.128 [R224+0x1b080], [R2.64], !P0 ;  /* 0x1b08000002e07fae */ /* 0x0005e2000c101d44 */
[C---:B------:R-:W-:Y:S02]  /*1bc0*/  ISETP.LT.OR P0, PT, R10.reuse, 0x1, P6 ;  /* 0x000000010a00780c */ /* 0x040fe40003701670 */
[----:B------:R-:W-:-:S11]  /*1bd0*/  ISETP.LT.OR P6, PT, R10, 0x21, P6 ;  /* 0x000000210a00780c */ /* 0x000fd600037c1670 */
[----:B------:R2:W-:Y:S01]  /*1be0*/  LDGSTS.E.BYPASS.LTC128B.128 [R224+0x1d080], [R2.64+0x80], !P0 ;  /* 0x1d08008002e07fae */ /* 0x0005e2000c101d44 */
[----:B-1----:R-:W-:Y:S01]  /*1bf0*/  LEA R4, P0, R11, R2, 0x1 ;  /* 0x000000020b047211 */ /* 0x002fe200078008ff */
[----:B------:R-:W-:-:S03]  /*1c00*/  IMAD R0, R17, c[0x0][0x288], RZ ;  /* 0x0000a20011007a24 */ /* 0x000fc600078e02ff */
[----:B------:R-:W-:Y:S01]  /*1c10*/  LEA.HI.X R5, R11, R3, R15, 0x1, P0 ;  /* 0x000000030b057211 */ /* 0x000fe200000f0c0f */
[----:B------:R-:W-:Y:S01]  /*1c20*/  IMAD R0, R230, c[0x0][0x28c], R0 ;  /* 0x0000a300e6007a24 */ /* 0x000fe200078e0200 */
[----:B------:R-:W-:Y:S02]  /*1c30*/  ISETP.LT.OR P0, PT, R10, 0x1, P5 ;  /* 0x000000010a00780c */ /* 0x000fe40002f01670 */
[----:B------:R-:W-:Y:S02]  /*1c40*/  LEA.HI R11, R26, R226, RZ, 0x2 ;  /* 0x000000e21a0b7211 */ /* 0x000fe400078f10ff */
[----:B------:R-:W-:Y:S02]  /*1c50*/  ISETP.LT.OR P5, PT, R10, 0x21, P5 ;  /* 0x000000210a00780c */ /* 0x000fe40002fa1670 */
[----:B------:R-:W-:-:S07]  /*1c60*/  SHF.R.S32.HI R7, RZ, 0x1f, R11 ;  /* 0x0000001fff077819 */ /* 0x000fce000001140b */
[----:B------:R2:W-:Y:S01]  /*1c70*/  LDGSTS.E.BYPASS.LTC128B.128 [R224+0x1f080], [R2.64+0x100], !P0 ;  /* 0x1f08010002e07fae */ /* 0x0005e2000c101d44 */
[----:B------:R-:W-:Y:S02]  /*1c80*/  ISETP.LT.OR P0, PT, R10, 0x21, P4 ;  /* 0x000000210a00780c */ /* 0x000fe40002701670 */
[----:B------:R-:W-:-:S11]  /*1c90*/  ISETP.NE.AND P4, PT, R13, RZ, PT ;  /* 0x000000ff0d00720c */ /* 0x000fd60003f85270 */
[----:B------:R1:W-:Y:S01]  /*1ca0*/  LDGSTS.E.BYPASS.LTC128B.128 [R224+0x1c080], [R4.64], !P0 ;  /* 0x1c08000004e07fae */ /* 0x0003e2000c101d44 */
[----:B------:R-:W-:-:S03]  /*1cb0*/  ISETP.GE.AND P0, PT, R12, c[0x0][0x1fc], PT ;  /* 0x00007f000c007a0c */ /* 0x000fc60003f06270 */
[----:B------:R1:W-:Y:S01]  /*1cc0*/  LDGSTS.E.BYPASS.LTC128B.128 [R224+0x1e080], [R4.64+0x80], !P6 ;  /* 0x1e08008004e07fae */ /* 0x0003e2000f101d44 */
[----:B------:R-:W-:Y:S02]  /*1cd0*/  ISETP.GE.AND P6, PT, R21, c[0x0][0x1fc], PT ;  /* 0x00007f0015007a0c */ /* 0x000fe40003fc6270 */
[----:B------:R-:W-:Y:S01]  /*1ce0*/  SEL R21, RZ, 0x1, P0 ;  /* 0x00000001ff157807 */ /* 0x000fe20000000000 */
[----:B------:R1:W-:Y:S01]  /*1cf0*/  LDGSTS.E.BYPASS.LTC128B.128 [R224+0x20080], [R4.64+0x100], !P5 ;  /* 0x2008010004e07fae */ /* 0x0003e2000e901d44 */
[----:B------:R-:W-:Y:S01]  /*1d00*/  ISETP.GE.AND P5, PT, R226, 0x10, PT ;  /* 0x00000010e200780c */ /* 0x000fe20003fa6270 */
[----:B--2---:R-:W-:Y:S01]  /*1d10*/  IMAD.WIDE.U32 R2, R230, c[0x0][0x288], R8 ;  /* 0x0000a200e6027a25 */ /* 0x004fe200078e0008 */
[----:B------:R-:W-:Y:S02]  /*1d20*/  LEA.HI R8, R14, R6, RZ, 0x1 ;  /* 0x000000060e087211 */ /* 0x000fe400078f08ff */
[----:B------:R-:W-:Y:S01]  /*1d30*/  LEA.HI R9, R26, R226, RZ, 0x5 ;  /* 0x000000e21a097211 */ /* 0x000fe200078f28ff */
[----:B------:R-:W-:Y:S01]  /*1d40*/  IMAD.IADD R3, R3, 0x1, R0 ;  /* 0x0000000103037824 */ /* 0x000fe200078e0200 */
[----:B------:R-:W-:-:S02]  /*1d50*/  SHF.R.S32.HI R0, RZ, 0x2, R11 ;  /* 0x00000002ff007819 */ /* 0x000fc4000001140b */
[----:B------:R-:W-:Y:S01]  /*1d60*/  LOP3.LUT R8, R8, 0xfffffffe, RZ, 0xc0, !PT ;  /* 0xfffffffe08087812 */ /* 0x000fe200078ec0ff */
[----:B------:R-:W-:Y:S01]  /*1d70*/  IMAD.WIDE.U32 R246, R229, c[0x0][0x290], R2 ;  /* 0x0000a400e5f67a25 */ /* 0x000fe200078e0002 */
[----:B------:R-:W-:Y:S02]  /*1d80*/  LEA.HI R7, R7, R0, RZ, 0x3 ;  /* 0x0000000007077211 */ /* 0x000fe400078f18ff */
[----:B------:R-:W-:Y:S02]  /*1d90*/  SHF.R.S32.HI R13, RZ, 0x5, R9 ;  /* 0x00000005ff0d7819 */ /* 0x000fe40000011409 */
[----:B------:R-:W-:Y:S02]  /*1da0*/  LOP3.LUT R7, R7, 0xfffffff8, RZ, 0xc0, !PT ;  /* 0xfffffff807077812 */ /* 0x000fe400078ec0ff */
[----:B------:R-:W-:-:S03]  /*1db0*/  IADD3 R3, P0, R19, R246, RZ ;  /* 0x000000f613037210 */ /* 0x000fc60007f1e0ff */
[----:B------:R-:W-:Y:S01]  /*1dc0*/  IMAD.IADD R12, R0, 0x1, -R7 ;  /* 0x00000001000c7824 */ /* 0x000fe200078e0a07 */
[----:B------:R-:W-:Y:S01]  /*1dd0*/  SHF.R.S32.HI R7, RZ, 0x1f, R9 ;  /* 0x0000001fff077819 */ /* 0x000fe20000011409 */
[----:B------:R-:W-:Y:S01]  /*1de0*/  IMAD.IADD R0, R6, 0x1, -R8 ;  /* 0x0000000106007824 */ /* 0x000fe200078e0a08 */
[----:B------:R-:W-:Y:S01]  /*1df0*/  LEA.HI R6, R26, R226, RZ, 0x7 ;  /* 0x000000e21a067211 */ /* 0x000fe200078f38ff */
[----:B------:R-:W-:Y:S01]  /*1e00*/  IMAD R8, R25, c[0x0][0x290], RZ ;  /* 0x0000a40019087a24 */ /* 0x000fe200078e02ff */
[----:B------:R-:W-:Y:S01]  /*1e10*/  CS2R R26, SRZ ;  /* 0x00000000001a7805 */ /* 0x000fe2000001ff00 */
[----:B------:R-:W-:Y:S01]  /*1e20*/  IMAD.SHL.U32 R2, R12, 0x10, RZ ;  /* 0x000000100c027824 */ /* 0x000fe200078e00ff */
[----:B------:R-:W-:Y:S01]  /*1e30*/  SHF.R.S32.HI R17, RZ, 0x7, R6 ;  /* 0x00000007ff117819 */ /* 0x000fe20000011406 */
[----:B-1----:R-:W-:Y:S01]  /*1e40*/  IMAD R5, R229, c[0x0][0x294], R8 ;  /* 0x0000a500e5057a24 */ /* 0x002fe200078e0208 */
[----:B------:R-:W-:Y:S02]  /*1e50*/  LEA.HI R6, R7, R13, RZ, 0x2 ;  /* 0x0000000d07067211 */ /* 0x000fe400078f10ff */
[----:B------:R-:W-:Y:S01]  /*1e60*/  LOP3.LUT R8, R11, 0x3ffffffc, RZ, 0xc0, !PT ;  /* 0x3ffffffc0b087812 */ /* 0x000fe200078ec0ff */
[----:B------:R-:W-:Y:S01]  /*1e70*/  IMAD.SHL.U32 R7, R17, 0x8, RZ ;  /* 0x0000000811077824 */ /* 0x000fe200078e00ff */
[----:B------:R-:W-:Y:S01]  /*1e80*/  LOP3.LUT R4, R6, 0xfffffffc, RZ, 0xc0, !PT ;  /* 0xfffffffc06047812 */ /* 0x000fe200078ec0ff */
[----:B------:R-:W-:-:S03]  /*1e90*/  IMAD.IADD R251, R247, 0x1, R5 ;  /* 0x00000001f7fb7824 */ /* 0x000fc600078e0205 */
[----:B------:R-:W-:Y:S01]  /*1ea0*/  LOP3.LUT R16, R7, 0x8, RZ, 0xc0, !PT ;  /* 0x0000000807107812 */ /* 0x000fe200078ec0ff */
[----:B------:R-:W-:Y:S02]  /*1eb0*/  IMAD.IADD R15, R13, 0x1, -R4 ;  /* 0x000000010d0f7824 */ /* 0x000fe400078e0a04 */
[----:B------:R-:W-:Y:S01]  /*1ec0*/  IMAD.X R4, R18, 0x1, R251, P0 ;  /* 0x0000000112047824 */ /* 0x000fe200000e06fb */
[----:B------:R-:W-:Y:S01]  /*1ed0*/  LOP3.LUT R2, R16, 0x70, R2, 0xf8, !PT ;  /* 0x0000007010027812 */ /* 0x000fe200078ef802 */
[C---:B------:R-:W-:Y:S01]  /*1ee0*/  IMAD.SHL.U32 R7, R15.reuse, 0x100, RZ ;  /* 0x000001000f077824 */ /* 0x040fe200078e00ff */
[----:B------:R-:W-:Y:S02]  /*1ef0*/  LEA.HI R5, R15, R15, RZ, 0x1 ;  /* 0x0000000f0f057211 */ /* 0x000fe400078f08ff */
[----:B------:R-:W-:Y:S02]  /*1f00*/  LEA R10, P0, R3, c[0x0][0x280], 0x2 ;  /* 0x0000a000030a7a11 */ /* 0x000fe400078010ff */
[----:B------:R-:W-:Y:S01]  /*1f10*/  LOP3.LUT R2, R2, 0x100, R7, 0xf8, !PT ;  /* 0x0000010002027812 */ /* 0x000fe200078ef807 */
[----:B------:R-:W-:Y:S01]  /*1f20*/  IMAD.SHL.U32 R6, R5, 0x100, RZ ;  /* 0x0000010005067824 */ /* 0x000fe200078e00ff */
[----:B------:R-:W-:Y:S01]  /*1f30*/  LEA.HI.X R11, R3, c[0x0][0x284], R4, 0x2, P0 ;  /* 0x0000a100030b7a11 */ /* 0x000fe200000f1404 */
[C---:B------:R-:W-:Y:S01]  /*1f40*/  IMAD.IADD R5, R226.reuse, 0x1, -R8 ;  /* 0x00000001e2057824 */ /* 0x040fe200078e0a08 */
[----:B------:R-:W-:Y:S01]  /*1f50*/  SHF.R.U32.HI R3, RZ, 0x3, R2 ;  /* 0x00000003ff037819 */ /* 0x000fe20000011602 */
[----:B------:R-:W-:Y:S01]  /*1f60*/  @!P5 IMAD.SHL.U32 R7, R226, 0x10, RZ ;  /* 0x00000010e207d824 */ /* 0x000fe200078e00ff */
[----:B------:R-:W-:-:S02]  /*1f70*/  LOP3.LUT R4, R6, 0x7ffffe00, RZ, 0xc0, !PT ;  /* 0x7ffffe0006047812 */ /* 0x000fc400078ec0ff */
[----:B------:R-:W-:Y:S02]  /*1f80*/  LOP3.LUT R6, R9, 0xffffffe0, RZ, 0xc0, !PT ;  /* 0xffffffe009067812 */ /* 0x000fe400078ec0ff */
[----:B------:R-:W-:Y:S01]  /*1f90*/  LOP3.LUT R2, R2, 0x28, R3, 0x78, !PT ;  /* 0x0000002802027812 */ /* 0x000fe200078e7803 */
[----:B------:R-:W-:Y:S01]  /*1fa0*/  IMAD R5, R5, 0x2, R4 ;  /* 0x0000000205057824 */ /* 0x000fe200078e0204 */
[----:B------:R-:W-:Y:S01]  /*1fb0*/  LOP3.LUT R4, R14, 0xfffffff0, RZ, 0xc0, !PT ;  /* 0xfffffff00e047812 */ /* 0x000fe200078ec0ff */
[----:B------:R-:W-:Y:S01]  /*1fc0*/  IMAD.IADD R3, R226, 0x1, -R6 ;  /* 0x00000001e2037824 */ /* 0x000fe200078e0a06 */
[----:B------:R1:W-:Y:S01]  /*1fd0*/  @!P5 LDGSTS.E.BYPASS.LTC128B.128 [R7+0x21280], [R10.64] ;  /* 0x212800000a07dfae */ /* 0x0003e2000b901d44 */
[----:B------:R-:W-:Y:S01]  /*1fe0*/  IMAD.IADD R6, R5, 0x1, R2 ;  /* 0x0000000105067824 */ /* 0x000fe200078e0202 */
[----:B------:R-:W-:Y:S01]  /*1ff0*/  LOP3.LUT P0, RZ, R12, 0x1, RZ, 0xc0, !PT ;  /* 0x000000010cff7812 */ /* 0x000fe2000780c0ff */
[----:B------:R-:W-:Y:S01]  /*2000*/  IMAD.IADD R2, R226, 0x1, -R4 ;  /* 0x00000001e2027824 */ /* 0x000fe200078e0a04 */
[----:B------:R-:W-:Y:S01]  /*2010*/  SHF.R.S32.HI R4, RZ, 0x1f, R3 ;  /* 0x0000001fff047819 */ /* 0x000fe20000011403 */
[----:B------:R-:W-:Y:S01]  /*2020*/  IMAD.SHL.U32 R222, R6, 0x2, RZ ;  /* 0x0000000206de7824 */ /* 0x000fe200078e00ff */
[----:B------:R-:W-:Y:S01]  /*2030*/  SEL R14, RZ, 0xffffffff, P6 ;  /* 0xffffffffff0e7807 */ /* 0x000fe20003000000 */
[----:B------:R-:W-:Y:S01]  /*2040*/  IMAD.SHL.U32 R5, R2, 0x10, RZ ;  /* 0x0000001002057824 */ /* 0x000fe200078e00ff */
[----:B------:R-:W-:Y:S01]  /*2050*/  LEA.HI R8, R4, R3, RZ, 0x2 ;  /* 0x0000000304087211 */ /* 0x000fe200078f10ff */
[----:B------:R-:W-:Y:S01]  /*2060*/  IMAD.SHL.U32 R208, R2, 0x2, RZ ;  /* 0x0000000202d07824 */ /* 0x000fe200078e00ff */
[----:B------:R-:W-:Y:S01]  /*2070*/  IADD3 R6, R222, 0x21480, RZ ;  /* 0x00021480de067810 */ /* 0x000fe20007ffe0ff */
[----:B------:R-:W0:Y:S01]  /*2080*/  LDGDEPBAR ;  /* 0x00000000000079af */ /* 0x000e220000000000 */
[----:B------:R-:W-:-:S02]  /*2090*/  LOP3.LUT R4, R5, 0xf0, RZ, 0xc0, !PT ;  /* 0x000000f005047812 */ /* 0x000fc400078ec0ff */
[----:B------:R-:W-:Y:S01]  /*20a0*/  LOP3.LUT R5, R8, 0x7ffffffc, RZ, 0xc0, !PT ;  /* 0x7ffffffc08057812 */ /* 0x000fe200078ec0ff */
[----:B------:R-:W0:Y:S01]  /*20b0*/  LDGDEPBAR ;  /* 0x00000000000079af */ /* 0x000e220000000000 */
[----:B------:R-:W-:Y:S02]  /*20c0*/  LOP3.LUT R12, R4, R16, RZ, 0xfc, !PT ;  /* 0x00000010040c7212 */ /* 0x000fe400078efcff */
[----:B------:R-:W-:Y:S02]  /*20d0*/  LOP3.LUT P6, RZ, R20, 0x2, RZ, 0xc0, !PT ;  /* 0x0000000214ff7812 */ /* 0x000fe400078cc0ff */
[----:B------:R-:W-:Y:S02]  /*20e0*/  IADD3 R223, R222, 0x215a0, RZ ;  /* 0x000215a0dedf7810 */ /* 0x000fe40007ffe0ff */
[----:B------:R-:W-:Y:S01]  /*20f0*/  LOP3.LUT R208, R12, 0x18, R208, 0x78, !PT ;  /* 0x000000180cd07812 */ /* 0x000fe200078e78d0 */
[----:B------:R-:W-:Y:S01]  /*2100*/  IMAD.MOV.U32 R12, RZ, RZ, 0x20 ;  /* 0x00000020ff0c7424 */ /* 0x000fe200078e00ff */
[----:B------:R-:W-:Y:S01]  /*2110*/  @P0 IADD3 R223, R6, 0xe0, RZ ;  /* 0x000000e006df0810 */ /* 0x000fe20007ffe0ff */
[----:B------:R-:W-:Y:S01]  /*2120*/  IMAD.SHL.U32 R6, R0, 0x20, RZ ;  /* 0x0000002000067824 */ /* 0x000fe200078e00ff */
[----:B------:R-:W-:Y:S01]  /*2130*/  LEA.HI R9, R17, R17, RZ, 0x1 ;  /* 0x0000001111097211 */ /* 0x000fe200078f08ff */
[----:B-1----:R-:W-:Y:S01]  /*2140*/  IMAD.SHL.U32 R7, R13, 0x100, RZ ;  /* 0x000001000d077824 */ /* 0x002fe200078e00ff */
[----:B------:R-:W-:Y:S01]  /*2150*/  ISETP.GE.AND P5, PT, R24, c[0x0][0x1fc], PT ;  /* 0x00007f0018007a0c */ /* 0x000fe20003fa6270 */
[----:B------:R-:W-:Y:S01]  /*2160*/  IMAD.IADD R13, R3, 0x1, -R5 ;  /* 0x00000001030d7824 */ /* 0x000fe200078e0a05 */
[----:B------:R-:W-:Y:S01]  /*2170*/  SHF.R.S32.HI R3, RZ, 0x1f, R2 ;  /* 0x0000001fff037819 */ /* 0x000fe20000011402 */
[----:B------:R-:W-:Y:S01]  /*2180*/  IMAD.SHL.U32 R10, R22, 0x8, RZ ;  /* 0x00000008160a7824 */ /* 0x000fe200078e00ff */
[----:B------:R-:W-:Y:S01]  /*2190*/  LOP3.LUT P0, RZ, R20, 0x4, RZ, 0xc0, !PT ;  /* 0x0000000414ff7812 */ /* 0x000fe2000780c0ff */
[----:B------:R-:W-:Y:S01]  /*21a0*/  IMAD.SHL.U32 R208, R208, 0x2, RZ ;  /* 0x00000002d0d07824 */ /* 0x000fe200078e00ff */
[----:B------:R-:W-:Y:S01]  /*21b0*/  LEA.HI R210, R3, R2, RZ, 0x3 ;  /* 0x0000000203d27211 */ /* 0x000fe200078f18ff */
[----:B------:R-:W-:Y:S01]  /*21c0*/  IMAD.SHL.U32 R3, R20, 0x40, RZ ;  /* 0x0000004014037824 */ /* 0x000fe200078e00ff */
[----:B------:R-:W-:Y:S01]  /*21d0*/  LOP3.LUT R11, R4, 0x100, R7, 0xf8, !PT ;  /* 0x00000100040b7812 */ /* 0x000fe200078ef807 */
[----:B------:R-:W-:Y:S01]  /*21e0*/  IMAD.SHL.U32 R4, R15, 0x10, RZ ;  /* 0x000000100f047824 */ /* 0x000fe200078e00ff */
[C---:B------:R-:W-:Y:S01]  /*21f0*/  LOP3.LUT R5, R210.reuse, 0xfffffff8, RZ, 0xc0, !PT ;  /* 0xfffffff8d2057812 */ /* 0x040fe200078ec0ff */
[----:B------:R-:W-:Y:S01]  /*2200*/  IMAD.SHL.U32 R210, R210, 0x40, RZ ;  /* 0x00000040d2d27824 */ /* 0x000fe200078e00ff */
[----:B------:R-:W-:Y:S01]  /*2210*/  SEL R205, R218, 0xfffffff0, !P6 ;  /* 0xfffffff0dacd7807 */ /* 0x000fe20007000000 */
[----:B------:R-:W-:Y:S01]  /*2220*/  CS2R R24, SRZ ;  /* 0x0000000000187805 */ /* 0x000fe2000001ff00 */
[C---:B------:R-:W-:Y:S01]  /*2230*/  LOP3.LUT P6, RZ, R2.reuse, 0x2, RZ, 0xc0, !PT ;  /* 0x0000000202ff7812 */ /* 0x040fe200078cc0ff */
[----:B------:R-:W-:Y:S01]  /*2240*/  IMAD.IADD R5, R2, 0x1, -R5 ;  /* 0x0000000102057824 */ /* 0x000fe200078e0a05 */
[----:B------:R-:W-:-:S02]  /*2250*/  LOP3.LUT R2, R9, 0x1ffffffe, RZ, 0xc0, !PT ;  /* 0x1ffffffe09027812 */ /* 0x000fc400078ec0ff */
[----:B------:R-:W-:Y:S02]  /*2260*/  LOP3.LUT R3, R3, 0x1c0, RZ, 0xc0, !PT ;  /* 0x000001c003037812 */ /* 0x000fe400078ec0ff */
[----:B------:R-:W-:Y:S01]  /*2270*/  SEL R206, R12, 0xffffffe0, !P0 ;  /* 0xffffffe00cce7807 */ /* 0x000fe20004000000 */
[----:B------:R-:W-:Y:S01]  /*2280*/  IMAD.IADD R2, R17, 0x1, -R2 ;  /* 0x0000000111027824 */ /* 0x000fe200078e0a02 */
[----:B------:R-:W-:Y:S02]  /*2290*/  SEL R9, RZ, 0x4, P5 ;  /* 0x00000004ff097807 */ /* 0x000fe40002800000 */
[C---:B------:R-:W-:Y:S01]  /*22a0*/  LOP3.LUT P5, RZ, R5.reuse, 0x4, RZ, 0xc0, !PT ;  /* 0x0000000405ff7812 */ /* 0x040fe200078ac0ff */
[----:B------:R-:W-:Y:S01]  /*22b0*/  IMAD R13, R2, 0x4, R13 ;  /* 0x00000004020d7824 */ /* 0x000fe200078e020d */
[C---:B------:R-:W-:Y:S01]  /*22c0*/  LOP3.LUT P0, RZ, R5.reuse, 0x2, RZ, 0xc0, !PT ;  /* 0x0000000205ff7812 */ /* 0x040fe2000780c0ff */
[----:B------:R-:W-:Y:S01]  /*22d0*/  IMAD.SHL.U32 R5, R5, 0x40, RZ ;  /* 0x0000004005057824 */ /* 0x000fe200078e00ff */
[----:B------:R-:W-:Y:S01]  /*22e0*/  LEA.HI.SX32 R228, R8, R4, 0x1e ;  /* 0x0000000408e47211 */ /* 0x000fe200078ff2ff */
[----:B------:R-:W-:Y:S01]  /*22f0*/  IMAD.SHL.U32 R2, R14, 0x2, RZ ;  /* 0x000000020e027824 */ /* 0x000fe200078e00ff */
[----:B------:R-:W-:Y:S01]  /*2300*/  LOP3.LUT R204, R3, 0x8, R23, 0xf8, !PT ;  /* 0x0000000803cc7812 */ /* 0x000fe200078ef817 */
[----:B------:R-:W-:Y:S01]  /*2310*/  IMAD.SHL.U32 R250, R13, 0x2, RZ ;  /* 0x000000020dfa7824 */ /* 0x000fe200078e00ff */
[----:B------:R-:W-:-:S02]  /*2320*/  LOP3.LUT R4, R3, 0x30, R4, 0xf8, !PT ;  /* 0x0000003003047812 */ /* 0x000fc400078ef804 */
[----:B------:R-:W-:Y:S01]  /*2330*/  SHF.R.U32.HI R7, RZ, 0x3, R3 ;  /* 0x00000003ff077819 */ /* 0x000fe20000011603 */
[----:B------:R-:W-:Y:S01]  /*2340*/  IMAD.SHL.U32 R3, R0, 0x8, RZ ;  /* 0x0000000800037824 */ /* 0x000fe200078e00ff */
[----:B------:R-:W-:Y:S01]  /*2350*/  LOP3.LUT R6, R6, 0x20, RZ, 0xc0, !PT ;  /* 0x0000002006067812 */ /* 0x000fe200078ec0ff */
[----:B------:R-:W-:Y:S01]  /*2360*/  IMAD.IADD R233, R233, 0x1, -R250 ;  /* 0x00000001e9e97824 */ /* 0x000fe200078e0afa */
[----:B------:R-:W-:Y:S02]  /*2370*/  SHF.R.U32.HI R211, RZ, 0x3, R11 ;  /* 0x00000003ffd37819 */ /* 0x000fe4000001160b */
[----:B------:R-:W-:Y:S02]  /*2380*/  LOP3.LUT R5, R5, 0x1c0, RZ, 0xc0, !PT ;  /* 0x000001c005057812 */ /* 0x000fe400078ec0ff */
[----:B------:R-:W-:Y:S02]  /*2390*/  LOP3.LUT R10, R6, 0x18, R10, 0xf8, !PT ;  /* 0x00000018060a7812 */ /* 0x000fe400078ef80a */
[----:B------:R-:W-:-:S02]  /*23a0*/  LOP3.LUT R3, R3, 0x8, RZ, 0xc0, !PT ;  /* 0x0000000803037812 */ /* 0x000fc400078ec0ff */
[----:B------:R-:W-:Y:S02]  /*23b0*/  LOP3.LUT R211, R211, 0x38, RZ, 0xc0, !PT ;  /* 0x00000038d3d37812 */ /* 0x000fe400078ec0ff */
[----:B------:R-:W-:Y:S02]  /*23c0*/  LOP3.LUT R4, R4, 0x8, R23, 0xf8, !PT ;  /* 0x0000000804047812 */ /* 0x000fe400078ef817 */
[----:B------:R-:W-:Y:S02]  /*23d0*/  LOP3.LUT R210, R210, 0xfffffe00, RZ, 0xc0, !PT ;  /* 0xfffffe00d2d27812 */ /* 0x000fe400078ec0ff */
[----:B------:R-:W-:Y:S02]  /*23e0*/  SHF.R.U32.HI R6, RZ, 0x3, R5 ;  /* 0x00000003ff067819 */ /* 0x000fe40000011605 */
[----:B------:R-:W-:Y:S02]  /*23f0*/  LOP3.LUT R8, R2, 0x2, R21, 0xe2, !PT ;  /* 0x0000000202087812 */ /* 0x000fe400078ee215 */
[----:B------:R-:W-:-:S02]  /*2400*/  LOP3.LUT R211, R211, R11, R3, 0x1e, !PT ;  /* 0x0000000bd3d37212 */ /* 0x000fc400078e1e03 */
[----:B------:R-:W-:Y:S01]  /*2410*/  LOP3.LUT R2, R4, R7, RZ, 0x3c, !PT ;  /* 0x0000000704027212 */ /* 0x000fe200078e3cff */
[----:B------:R-:W-:Y:S01]  /*2420*/  IMAD R4, R15, 0x400, R210 ;  /* 0x000004000f047824 */ /* 0x000fe200078e02d2 */
[----:B------:R-:W-:Y:S02]  /*2430*/  LOP3.LUT R3, R6, R5, R3, 0x1e, !PT ;  /* 0x0000000506037212 */ /* 0x000fe400078e1e03 */
[----:B------:R-:W-:Y:S01]  /*2440*/  LOP3.LUT R204, R204, R7, RZ, 0x3c, !PT ;  /* 0x00000007cccc7212 */ /* 0x000fe200078e3cff */
[----:B------:R-:W-:Y:S01]  /*2450*/  IMAD R216, R0, 0x200, R2 ;  /* 0x0000020000d87824 */ /* 0x000fe200078e0202 */
[----:B------:R-:W-:Y:S01]  /*2460*/  SEL R218, R218, 0xfffffff0, !P0 ;  /* 0xfffffff0dada7807 */ /* 0x000fe20004000000 */
[----:B------:R-:W-:Y:S01]  /*2470*/  IMAD.IADD R217, R4, 0x1, R3 ;  /* 0x0000000104d97824 */ /* 0x000fe200078e0203 */
[----:B------:R-:W-:Y:S01]  /*2480*/  LOP3.LUT R5, R6, R10, R5, 0x1e, !PT ;  /* 0x0000000a06057212 */ /* 0x000fe200078e1e05 */
[----:B------:R-:W-:Y:S01]  /*2490*/  IMAD R204, R17, 0x200, R204 ;  /* 0x0000020011cc7824 */ /* 0x000fe200078e02cc */
[----:B------:R-:W-:Y:S01]  /*24a0*/  SEL R209, R209, 0xe0, !P6 ;  /* 0x000000e0d1d17807 */ /* 0x000fe20007000000 */
[----:B------:R-:W-:Y:S01]  /*24b0*/  IMAD.SHL.U32 R214, R217, 0x2, RZ ;  /* 0x00000002d9d67824 */ /* 0x000fe200078e00ff */
[----:B------:R-:W-:Y:S01]  /*24c0*/  SEL R0, R12, 0xffffffe0, !P5 ;  /* 0xffffffe00c007807 */ /* 0x000fe20006800000 */
[----:B------:R-:W-:Y:S01]  /*24d0*/  IMAD.SHL.U32 R204, R204, 0x2, RZ ;  /* 0x00000002cccc7824 */ /* 0x000fe200078e00ff */
[----:B------:R-:W-:Y:S01]  /*24e0*/  LOP3.LUT R210, R5, R210, RZ, 0xfc, !PT ;  /* 0x000000d205d27212 */ /* 0x000fe200078efcff */
[----:B------:R-:W-:Y:S01]  /*24f0*/  IMAD.SHL.U32 R215, R218, 0x2, RZ ;  /* 0x00000002dad77824 */ /* 0x000fe200078e00ff */
[----:B------:R-:W-:Y:S01]  /*2500*/  IADD3 R213, R214, 0x1b080, RZ ;  /* 0x0001b080d6d57810 */ /* 0x000fe20007ffe0ff */
[--C-:B------:R-:W-:Y:S01]  /*2510*/  IMAD R205, R205, 0x2, R204.reuse ;  /* 0x00000002cdcd7824 */ /* 0x100fe200078e02cc */
[----:B------:R-:W-:Y:S01]  /*2520*/  LOP3.LUT R231, R8, R9, RZ, 0xfc, !PT ;  /* 0x0000000908e77212 */ /* 0x000fe200078efcff */
[----:B------:R-:W-:Y:S01]  /*2530*/  IMAD R207, R206, 0x2, R204 ;  /* 0x00000002cecf7824 */ /* 0x000fe200078e02cc */
[----:B------:R-:W-:Y:S01]  /*2540*/  LEA R211, R211, 0x23c80, 0x1 ;  /* 0x00023c80d3d37811 */ /* 0x000fe200078e08ff */
[----:B------:R-:W-:Y:S01]  /*2550*/  IMAD R209, R209, 0x2, R208 ;  /* 0x00000002d1d17824 */ /* 0x000fe200078e02d0 */
[----:B------:R-:W-:Y:S01]  /*2560*/  LEA R210, R210, 0x80, 0x1 ;  /* 0x00000080d2d27811 */ /* 0x000fe200078e08ff */
[----:B------:R-:W-:-:S02]  /*2570*/  IMAD R206, R206, 0x2, R205 ;  /* 0x00000002cece7824 */ /* 0x000fc400078e02cd */
[----:B------:R-:W-:Y:S02]  /*2580*/  IMAD R213, R0, 0x2, R213 ;  /* 0x0000000200d57824 */ /* 0x000fe400078e02d5 */
[C---:B------:R-:W-:Y:S02]  /*2590*/  IMAD.IADD R219, R217.reuse, 0x1, R0 ;  /* 0x00000001d9db7824 */ /* 0x040fe400078e0200 */
[----:B------:R-:W-:Y:S02]  /*25a0*/  IMAD.IADD R215, R214, 0x1, R215 ;  /* 0x00000001d6d77824 */ /* 0x000fe400078e02d7 */
[----:B------:R-:W-:Y:S02]  /*25b0*/  IMAD.IADD R220, R217, 0x1, R218 ;  /* 0x00000001d9dc7824 */ /* 0x000fe400078e02da */
.L_x_1107:
[----:B------:R-:W-:Y:S04]  /*25c0*/  DEPBAR.LE SB0, 0x1 ;  /* 0x000080400000791a */ /* 0x000fe80000000000 */
[----:B------:R-:W-:Y:S01]  /*25d0*/  BAR.SYNC.DEFER_BLOCKING 0x0 ;  /* 0x0000000000007b1d */ /* 0x000fe20000010000 */
[C---:B------:R-:W-:Y:S01]  /*25e0*/  IMAD R0, R212.reuse, 0x3000, R217 ;  /* 0x00003000d4007824 */ /* 0x040fe200078e02d9 */
[----:B------:R-:W-:Y:S01]  /*25f0*/  IADD3 R221, R177, 0x1, RZ ;  /* 0x00000001b1dd7810 */ /* 0x000fe20007ffe0ff */
[----:B------:R-:W-:Y:S01]  /*2600*/  IMAD R18, R212, 0x3000, R219 ;  /* 0x00003000d4127824 */ /* 0x000fe200078e02db */
[----:B------:R-:W-:Y:S02]  /*2610*/  MOV R232, R177 ;  /* 0x000000b100e87202 */ /* 0x000fe40000000f00 */
[----:B------:R-:W-:Y:S01]  /*2620*/  SHF.L.U32 R174, R0, 0x1, RZ ;  /* 0x0000000100ae7819 */ /* 0x000fe200000006ff */
[----:B------:R-:W-:Y:S01]  /*2630*/  IMAD R0, R212, 0x3000, R218 ;  /* 0x00003000d4007824 */ /* 0x000fe200078e02da */
[----:B------:R-:W-:Y:S02]  /*2640*/  SHF.L.U32 R175, R18, 0x1, RZ ;  /* 0x0000000112af7819 */ /* 0x000fe400000006ff */
[----:B------:R-:W-:Y:S02]  /*2650*/  ISETP.GE.AND P0, PT, R221, R244, PT ;  /* 0x000000f4dd00720c */ /* 0x000fe40003f06270 */
[-C--:B------:R-:W-:Y:S02]  /*2660*/  IADD3 R4, R217, R0.reuse, RZ ;  /* 0x00000000d9047210 */ /* 0x080fe40007ffe0ff */
[----:B------:R-:W-:Y:S02]  /*2670*/  IADD3 R0, R219, R0, RZ ;  /* 0x00000000db007210 */ /* 0x000fe40007ffe0ff */
[----:B------:R-:W-:Y:S02]  /*2680*/  SHF.L.U32 R4, R4, 0x1, RZ ;  /* 0x0000000104047819 */ /* 0x000fe400000006ff */
[----:B------:R-:W-:Y:S01]  /*2690*/  SHF.L.U32 R176, R0, 0x1, RZ ;  /* 0x0000000100b07819 */ /* 0x000fe200000006ff */
[----:B------:R-:W-:Y:S01]  /*26a0*/  IMAD R0, R212, 0x3000, R220 ;  /* 0x00003000d4007824 */ /* 0x000fe200078e02dc */
[----:B------:R-:W-:Y:S04]  /*26b0*/  LDSM.16.M88.2 R2, [R204+0x80] ;  /* 0x00008000cc02783b */ /* 0x000fe80000000100 */
[----:B------:R-:W-:Y:S01]  /*26c0*/  SHF.L.U32 R0, R0, 0x1, RZ ;  /* 0x0000000100007819 */ /* 0x000fe200000006ff */
        /* <DEDUP_REMOVED lines=17> */
[----:B------:R-:W-:Y:S04]  /*27e0*/  LDSM.16.M88.2 R106, [R207+0x2080] ;  /* 0x00208000cf6a783b */ /* 0x000fe80000000100 */
[----:B------:R-:W-:Y:S01]  /*27f0*/  LDSM.16.M88.4 R108, [R176+0xf080] ;  /* 0x00f08000b06c783b */ /* 0x000fe20000000200 */
[C---:B----4-:R-:W-:Y:S03]  /*2800*/  HMMA.16816.F32.BF16 R16, R20.reuse, R16, RZ ;  /* 0x000000101410723c */ /* 0x050fe600000418ff */
[----:B------:R-:W-:Y:S05]  /*2810*/  LDSM.16.M88.2 R172, [R205+0x2880] ;  /* 0x00288000cdac783b */ /* 0x000fea0000000100 */
[----:B-----5:R-:W-:Y:S01]  /*2820*/  HMMA.16816.F32.BF16 R20, R20, R84, RZ ;  /* 0x000000541414723c */ /* 0x020fe200000418ff */
[----:B------:R-:W3:Y:S07]  /*2830*/  LDSM.16.M88.2 R84, [R207+0x880] ;  /* 0x00088000cf54783b */ /* 0x000eee0000000100 */
[C---:B------:R-:W-:Y:S01]  /*2840*/  HMMA.16816.F32.BF16 R4, R88.reuse, R86, R4 ;  /* 0x000000565804723c */ /* 0x040fe20000041804 */
[----:B------:R-:W4:Y:S07]  /*2850*/  LDSM.16.M88.2 R86, [R207+0x1080] ;  /* 0x00108000cf56783b */ /* 0x000f2e0000000100 */
[C---:B-1----:R-:W-:Y:S01]  /*2860*/  HMMA.16816.F32.BF16 R8, R88.reuse, R2, R8 ;  /* 0x000000025808723c */ /* 0x042fe20000041808 */
[----:B------:R-:W1:Y:S07]  /*2870*/  LDSM.16.M88.2 R2, [R206+0x80] ;  /* 0x00008000ce02783b */ /* 0x000e6e0000000100 */
[C---:B------:R-:W-:Y:S01]  /*2880*/  HMMA.16816.F32.BF16 R12, R88.reuse, R92, R12 ;  /* 0x0000005c580c723c */ /* 0x040fe2000004180c */
[----:B------:R-:W-:Y:S07]  /*2890*/  LDSM.16.M88.2 R92, [R206+0x1880] ;  /* 0x00188000ce5c783b */ /* 0x000fee0000000100 */
[C---:B------:R-:W-:Y:S01]  /*28a0*/  HMMA.16816.F32.BF16 R16, R88.reuse, R94, R16 ;  /* 0x0000005e5810723c */ /* 0x040fe20000041810 */
[----:B------:R-:W-:Y:S07]  /*28b0*/  LDSM.16.M88.2 R94, [R206+0x2080] ;  /* 0x00208000ce5e783b */ /* 0x000fee0000000100 */
[----:B------:R-:W-:Y:S01]  /*28c0*/  HMMA.16816.F32.BF16 R20, R88, R96, R20 ;  /* 0x000000605814723c */ /* 0x000fe20000041814 */
[----:B------:R-:W5:Y:S04]  /*28d0*/  LDSM.16.M88.2 R88, [R206+0x880] ;  /* 0x00088000ce58783b */ /* 0x000f680000000100 */
[----:B------:R-:W1:Y:S03]  /*28e0*/  LDSM.16.M88.2 R90, [R206+0x1080] ;  /* 0x00108000ce5a783b */ /* 0x000e660000000100 */
[C---:B--2---:R-:W-:Y:S01]  /*28f0*/  HMMA.16816.F32.BF16 R4, R100.reuse, R98, R4 ;  /* 0x000000626404723c */ /* 0x044fe20000041804 */
[----:B------:R-:W-:Y:S07]  /*2900*/  LDSM.16.M88.4 R96, [R174+0x11080] ;  /* 0x01108000ae60783b */ /* 0x000fee0000000200 */
[C---:B---3--:R-:W-:Y:S01]  /*2910*/  HMMA.16816.F32.BF16 R8, R100.reuse, R84, R8 ;  /* 0x000000546408723c */ /* 0x048fe20000041808 */
[----:B------:R-:W2:Y:S07]  /*2920*/  LDSM.16.M88.2 R84, [R204+0x2880] ;  /* 0x00288000cc54783b */ /* 0x000eae0000000100 */
[C---:B----4-:R-:W-:Y:S01]  /*2930*/  HMMA.16816.F32.BF16 R12, R100.reuse, R86, R12 ;  /* 0x00000056640c723c */ /* 0x050fe2000004180c */
[----:B------:R-:W3:Y:S07]  /*2940*/  LDSM.16.M88.2 R86, [R204+0x3080] ;  /* 0x00308000cc56783b */ /* 0x000eee0000000100 */
[C---:B------:R-:W-:Y:S08]  /*2950*/  HMMA.16816.F32.BF16 R16, R100.reuse, R104, R16 ;  /* 0x000000686410723c */ /* 0x040ff00000041810 */
[----:B------:R-:W-:Y:S01]  /*2960*/  HMMA.16816.F32.BF16 R20, R100, R106, R20 ;  /* 0x0000006a6414723c */ /* 0x000fe20000041814 */
[----:B------:R-:W-:Y:S04]  /*2970*/  LDSM.16.M88.2 R100, [R204+0x4080] ;  /* 0x00408000cc64783b */ /* 0x000fe80000000100 */
[----:B------:R-:W-:Y:S03]  /*2980*/  LDSM.16.M88.2 R102, [R204+0x4880] ;  /* 0x00488000cc66783b */ /* 0x000fe60000000100 */
[C---:B-1----:R-:W-:Y:S01]  /*2990*/  HMMA.16816.F32.BF16 R4, R108.reuse, R2, R4 ;  /* 0x000000026c04723c */ /* 0x042fe20000041804 */
[----:B------:R-:W1:Y:S04]  /*29a0*/  LDSM.16.M88.2 R2, [R204+0x3880] ;  /* 0x00388000cc02783b */ /* 0x000e680000000100 */
[----:B------:R-:W4:Y:S03]  /*29b0*/  LDSM.16.M88.4 R104, [R0+0x11080] ;  /* 0x011080000068783b */ /* 0x000f260000000200 */
[C---:B-----5:R-:W-:Y:S01]  /*29c0*/  HMMA.16816.F32.BF16 R8, R108.reuse, R88, R8 ;  /* 0x000000586c08723c */ /* 0x060fe20000041808 */
[----:B------:R-:W5:Y:S07]  /*29d0*/  LDSM.16.M88.2 R88, [R205+0x3080] ;  /* 0x00308000cd58783b */ /* 0x000f6e0000000100 */
[C---:B------:R-:W-:Y:S01]  /*29e0*/  HMMA.16816.F32.BF16 R12, R108.reuse, R90, R12 ;  /* 0x0000005a6c0c723c */ /* 0x040fe2000004180c */
[----:B------:R-:W-:Y:S07]  /*29f0*/  LDSM.16.M88.2 R90, [R205+0x4080] ;  /* 0x00408000cd5a783b */ /* 0x000fee0000000100 */
[C---:B------:R-:W-:Y:S01]  /*2a00*/  HMMA.16816.F32.BF16 R16, R108.reuse, R92, R16 ;  /* 0x0000005c6c10723c */ /* 0x040fe20000041810 */
[----:B------:R-:W-:Y:S07]  /*2a10*/  LDSM.16.M88.2 R92, [R205+0x4880] ;  /* 0x00488000cd5c783b */ /* 0x000fee0000000100 */
[----:B------:R-:W-:Y:S01]  /*2a20*/  HMMA.16816.F32.BF16 R20, R108, R94, R20 ;  /* 0x0000005e6c14723c */ /* 0x000fe20000041814 */
[----:B------:R-:W-:Y:S04]  /*2a30*/  LDSM.16.M88.2 R94, [R207+0x2880] ;  /* 0x00288000cf5e783b */ /* 0x000fe80000000100 */
[----:B------:R-:W-:Y:S03]  /*2a40*/  LDSM.16.M88.4 R108, [R175+0x11080] ;  /* 0x01108000af6c783b */ /* 0x000fe60000000200 */
[C---:B--2---:R-:W-:Y:S01]  /*2a50*/  HMMA.16816.F32.BF16 R4, R96.reuse, R84, R4 ;  /* 0x000000546004723c */ /* 0x044fe20000041804 */
[----:B------:R-:W2:Y:S07]  /*2a60*/  LDSM.16.M88.2 R84, [R205+0x3880] ;  /* 0x00388000cd54783b */ /* 0x000eae0000000100 */
[C---:B---3--:R-:W-:Y:S01]  /*2a70*/  HMMA.16816.F32.BF16 R8, R96.reuse, R86, R8 ;  /* 0x000000566008723c */ /* 0x048fe20000041808 */
[----:B------:R-:W-:Y:S07]  /*2a80*/  LDSM.16.M88.2 R86, [R207+0x3880] ;  /* 0x00388000cf56783b */ /* 0x000fee0000000100 */
[C---:B-1----:R-:W-:Y:S01]  /*2a90*/  HMMA.16816.F32.BF16 R12, R96.reuse, R2, R12 ;  /* 0x00000002600c723c */ /* 0x042fe2000004180c */
[----:B------:R-:W1:Y:S07]  /*2aa0*/  LDSM.16.M88.2 R2, [R207+0x3080] ;  /* 0x00308000cf02783b */ /* 0x000e6e0000000100 */
[C---:B------:R-:W-:Y:S08]  /*2ab0*/  HMMA.16816.F32.BF16 R16, R96.reuse, R100, R16 ;  /* 0x000000646010723c */ /* 0x040ff00000041810 */
[----:B------:R-:W-:Y:S01]  /*2ac0*/  HMMA.16816.F32.BF16 R20, R96, R102, R20 ;  /* 0x000000666014723c */ /* 0x000fe20000041814 */
[----:B------:R-:W3:Y:S04]  /*2ad0*/  LDSM.16.M88.2 R96, [R207+0x4080] ;  /* 0x00408000cf60783b */ /* 0x000ee80000000100 */
[----:B------:R-:W1:Y:S03]  /*2ae0*/  LDSM.16.M88.2 R98, [R207+0x4880] ;  /* 0x00488000cf62783b */ /* 0x000e660000000100 */
[C---:B----4-:R-:W-:Y:S01]  /*2af0*/  HMMA.16816.F32.BF16 R4, R104.reuse, R172, R4 ;  /* 0x000000ac6804723c */ /* 0x050fe20000041804 */
[----:B------:R-:W-:Y:S04]  /*2b00*/  LDSM.16.M88.2 R172, [R206+0x2880] ;  /* 0x00288000ceac783b */ /* 0x000fe80000000100 */
[----:B------:R-:W4:Y:S03]  /*2b10*/  LDSM.16.M88.4 R100, [R176+0x11080] ;  /* 0x01108000b064783b */ /* 0x000f260000000200 */
[C---:B-----5:R-:W-:Y:S01]  /*2b20*/  HMMA.16816.F32.BF16 R8, R104.reuse, R88, R8 ;  /* 0x000000586808723c */ /* 0x060fe20000041808 */
[----:B------:R-:W-:Y:S07]  /*2b30*/  LDSM.16.M88.2 R88, [R206+0x3880] ;  /* 0x00388000ce58783b */ /* 0x000fee0000000100 */
[C---:B--2---:R-:W-:Y:S01]  /*2b40*/  HMMA.16816.F32.BF16 R12, R104.reuse, R84, R12 ;  /* 0x00000054680c723c */ /* 0x044fe2000004180c */
[----:B------:R-:W2:Y:S07]  /*2b50*/  LDSM.16.M88.2 R84, [R206+0x3080] ;  /* 0x00308000ce54783b */ /* 0x000eae0000000100 */
[C---:B------:R-:W-:Y:S01]  /*2b60*/  HMMA.16816.F32.BF16 R16, R104.reuse, R90, R16 ;  /* 0x0000005a6810723c */ /* 0x040fe20000041810 */
[----:B------:R-:W5:Y:S07]  /*2b70*/  LDSM.16.M88.2 R90, [R206+0x4080] ;  /* 0x00408000ce5a783b */ /* 0x000f6e0000000100 */
        /* <DEDUP_REMOVED lines=9> */
[C---:B---3--:R-:W-:Y:S01]  /*2c10*/  HMMA.16816.F32.BF16 R16, R108.reuse, R96, R16 ;  /* 0x000000606c10723c */ /* 0x048fe20000041810 */
[----:B------:R-:W3:Y:S07]  /*2c20*/  LDSM.16.M88.2 R96, [R204+0x6880] ;  /* 0x00688000cc60783b */ /* 0x000eee0000000100 */
[----:B------:R-:W-:Y:S01]  /*2c30*/  HMMA.16816.F32.BF16 R20, R108, R98, R20 ;  /* 0x000000626c14723c */ /* 0x000fe20000041814 */
[----:B------:R-:W1:Y:S04]  /*2c40*/  LDSM.16.M88.2 R98, [R204+0x7080] ;  /* 0x00708000cc62783b */ /* 0x000e680000000100 */
[----:B------:R5:W-:Y:S03]  /*2c50*/  LDSM.16.M88.4 R108, [R0+0x13080] ;  /* 0x01308000006c783b */ /* 0x000be60000000200 */
[C---:B----4-:R-:W-:Y:S01]  /*2c60*/  HMMA.16816.F32.BF16 R4, R100.reuse, R172, R4 ;  /* 0x000000ac6404723c */ /* 0x050fe20000041804 */
[----:B------:R-:W4:Y:S07]  /*2c70*/  LDSM.16.M88.2 R172, [R205+0x5080] ;  /* 0x00508000cdac783b */ /* 0x000f2e0000000100 */
[C---:B--2---:R-:W-:Y:S01]  /*2c80*/  HMMA.16816.F32.BF16 R8, R100.reuse, R84, R8 ;  /* 0x000000546408723c */ /* 0x044fe20000041808 */
[----:B------:R-:W2:Y:S07]  /*2c90*/  LDSM.16.M88.2 R84, [R205+0x5880] ;  /* 0x00588000cd54783b */ /* 0x000eae0000000100 */
[C---:B------:R-:W-:Y:S01]  /*2ca0*/  HMMA.16816.F32.BF16 R12, R100.reuse, R88, R12 ;  /* 0x00000058640c723c */ /* 0x040fe2000004180c */
[----:B------:R-:W2:Y:S03]  /*2cb0*/  LDSM.16.M88.2 R88, [R205+0x6080] ;  /* 0x00608000cd58783b */ /* 0x000ea60000000100 */
[----:B-----5:R-:W-:Y:S04]  /*2cc0*/  LEA R0, R212, R228, 0x6 ;  /* 0x000000e4d4007211 */ /* 0x020fe800078e30ff */
        /* <DEDUP_REMOVED lines=15> */
[----:B------:R-:W-:Y:S03]  /*2dc0*/  LDSM.16.M88.4 R104, [R176+0x13080] ;  /* 0x01308000b068783b */ /* 0x000fe60000000200 */
[C---:B----4-:R-:W-:Y:S01]  /*2dd0*/  HMMA.16816.F32.BF16 R4, R108.reuse, R172, R4 ;  /* 0x000000ac6c04723c */ /* 0x050fe20000041804 */
[----:B------:R-:W4:Y:S07]  /*2de0*/  LDSM.16.M88.2 R172, [R206+0x5080] ;  /* 0x00508000ceac783b */ /* 0x000f2e0000000100 */
[C---:B--2---:R-:W-:Y:S01]  /*2df0*/  HMMA.16816.F32.BF16 R8, R108.reuse, R84, R8 ;  /* 0x000000546c08723c */ /* 0x044fe20000041808 */
[----:B------:R-:W-:Y:S07]  /*2e00*/  LDSM.16.M88.2 R84, [R206+0x6080] ;  /* 0x00608000ce54783b */ /* 0x000fee0000000100 */
[C---:B------:R-:W-:Y:S08]  /*2e10*/  HMMA.16816.F32.BF16 R12, R108.reuse, R88, R12 ;  /* 0x000000586c0c723c */ /* 0x040ff0000004180c */
[C---:B-----5:R-:W-:Y:S08]  /*2e20*/  HMMA.16816.F32.BF16 R16, R108.reuse, R90, R16 ;  /* 0x0000005a6c10723c */ /* 0x060ff00000041810 */
[----:B------:R-:W-:Y:S01]  /*2e30*/  HMMA.16816.F32.BF16 R20, R108, R92, R20 ;  /* 0x0000005c6c14723c */ /* 0x000fe20000041814 */
[----:B------:R-:W-:Y:S04]  /*2e40*/  LDS R108, [R0.X4+0x21080] ;  /* 0x02108000006c7984 */ /* 0x000fe80000004800 */
[----:B------:R-:W-:Y:S03]  /*2e50*/  LDS R109, [R0.X4+0x210a0] ;  /* 0x0210a000006d7984 */ /* 0x000fe60000004800 */
[C---:B------:R-:W-:Y:S08]  /*2e60*/  HMMA.16816.F32.BF16 R4, R100.reuse, R94, R4 ;  /* 0x0000005e6404723c */ /* 0x040ff00000041804 */
[C---:B-1----:R-:W-:Y:S01]  /*2e70*/  HMMA.16816.F32.BF16 R8, R100.reuse, R2, R8 ;  /* 0x000000026408723c */ /* 0x042fe20000041808 */
[----:B------:R-:W1:Y:S07]  /*2e80*/  LDSM.16.M88.2 R2, [R206+0x5880] ;  /* 0x00588000ce02783b */ /* 0x000e6e0000000100 */
[C---:B------:R-:W-:Y:S08]  /*2e90*/  HMMA.16816.F32.BF16 R12, R100.reuse, R86, R12 ;  /* 0x00000056640c723c */ /* 0x040ff0000004180c */
[C---:B---3--:R-:W-:Y:S08]  /*2ea0*/  HMMA.16816.F32.BF16 R16, R100.reuse, R96, R16 ;  /* 0x000000606410723c */ /* 0x048ff00000041810 */
[----:B------:R-:W-:Y:S08]  /*2eb0*/  HMMA.16816.F32.BF16 R20, R100, R98, R20 ;  /* 0x000000626414723c */ /* 0x000ff00000041814 */
[C---:B----4-:R-:W-:Y:S08]  /*2ec0*/  HMMA.16816.F32.BF16 R4, R104.reuse, R172, R4 ;  /* 0x000000ac6804723c */ /* 0x050ff00000041804 */
        /* <DEDUP_REMOVED lines=17> */
[----:B------:R-:W5:Y:S01]  /*2fe0*/  MUFU.TANH R193, R6 ;  /* 0x0000000600c17308 */ /* 0x000f620000002400 */
        /* <DEDUP_REMOVED lines=11> */
[----:B------:R-:W2:Y:S01]  /*30a0*/  MUFU.TANH R191, R10 ;  /* 0x0000000a00bf7308 */ /* 0x000ea20000002400 */
[----:B------:R2:W2:Y:S04]  /*30b0*/  LDSM.16.M88.2 R2, [R204+0x7880] ;  /* 0x00788000cc02783b */ /* 0x0004a80000000100 */
[----:B------:R2:W2:Y:S05]  /*30c0*/  LDSM.16.M88.2 R88, [R204+0x9880] ;  /* 0x00988000cc58783b */ /* 0x0004aa0000000100 */
[----:B------:R-:W2:Y:S01]  /*30d0*/  MUFU.TANH R178, R12 ;  /* 0x0000000c00b27308 */ /* 0x000ea20000002400 */
[----:B------:R2:W2:Y:S01]  /*30e0*/  LDSM.16.M88.2 R90, [R205+0x7880] ;  /* 0x00788000cd5a783b */ /* 0x0004a20000000100 */
[----:B---3--:R-:W-:Y:S03]  /*30f0*/  HMMA.16816.F32.BF16 R20, R104, R4, R20 ;  /* 0x000000046814723c */ /* 0x008fe60000041814 */
[----:B-1----:R1:W3:Y:S05]  /*3100*/  LDSM.16.M88.2 R8, [R204+0x8080] ;  /* 0x00808000cc08783b */ /* 0x0022ea0000000100 */
        /* <DEDUP_REMOVED lines=14> */
[----:B--2---:R2:W1:Y:S09]  /*31f0*/  LDSM.16.M88.2 R12, [R204+0x8880] ;  /* 0x00888000cc0c783b */ /* 0x0044720000000100 */
[----:B------:R-:W1:Y:S10]  /*3200*/  MUFU.TANH R188, R15 ;  /* 0x0000000f00bc7308 */ /* 0x000e740000002400 */
[----:B------:R1:W1:Y:S10]  /*3210*/  MUFU.TANH R179, R17 ;  /* 0x0000001100b37308 */ /* 0x0002740000002400 */
[----:B------:R2:W2:Y:S10]  /*3220*/  MUFU.TANH R187, R18 ;  /* 0x0000001200bb7308 */ /* 0x0004b40000002400 */
[----:B------:R2:W2:Y:S01]  /*3230*/  MUFU.TANH R186, R19 ;  /* 0x0000001300ba7308 */ /* 0x0004a20000002400 */
[----:B-1----:R1:W1:Y:S09]  /*3240*/  LDSM.16.M88.2 R16, [R204+0x9080] ;  /* 0x00908000cc10783b */ /* 0x0022720000000100 */
[----:B------:R1:W1:Y:S10]  /*3250*/  MUFU.TANH R174, R20 ;  /* 0x0000001400ae7308 */ /* 0x0002740000002400 */
[----:B------:R1:W1:Y:S10]  /*3260*/  MUFU.TANH R173, R21 ;  /* 0x0000001500ad7308 */ /* 0x0002740000002400 */
[----:B------:R1:W1:Y:S10]  /*3270*/  MUFU.TANH R185, R22 ;  /* 0x0000001600b97308 */ /* 0x0002740000002400 */
[----:B------:R1:W1:Y:S01]  /*3280*/  MUFU.TANH R184, R23 ;  /* 0x0000001700b87308 */ /* 0x0002620000002400 */
[----:B------:R-:W-:-:S05]  /*3290*/  @P0 BRA `(.L_x_1105) ;  /* 0x0000031000000947 */ /* 0x000fca0003800000 */
[----:B--2345:R-:W-:Y:S01]  /*32a0*/  SHF.R.S32.HI R0, RZ, 0x1f, R221 ;  /* 0x0000001fff007819 */ /* 0x03cfe200000114dd */
[----:B------:R-:W-:Y:S01]  /*32b0*/  IMAD.WIDE.U32 R6, R221, c[0x0][0x178], RZ ;  /* 0x00005e00dd067a25 */ /* 0x000fe200078e00ff */
[----:B------:R-:W-:Y:S03]  /*32c0*/  @!P1 LEA R4, R177, 0x40, 0x6 ;  /* 0x00000040b1049811 */ /* 0x000fe600078e30ff */
[----:B------:R-:W-:Y:S02]  /*32d0*/  IMAD R0, R0, c[0x0][0x178], RZ ;  /* 0x00005e0000007a24 */ /* 0x000fe400078e02ff */
[----:B------:R-:W-:Y:S02]  /*32e0*/  IMAD.MOV.U32 R196, RZ, RZ, c[0x0][0x178] ;  /* 0x00005e00ffc47624 */ /* 0x000fe400078e00ff */
[----:B------:R-:W-:Y:S01]  /*32f0*/  IMAD R10, R221, c[0x0][0x17c], R0 ;  /* 0x00005f00dd0a7a24 */ /* 0x000fe200078e0200 */
[----:B------:R-:W-:Y:S01]  /*3300*/  @!P1 IADD3 R0, P5, R4, R248, RZ ;  /* 0x000000f804009210 */ /* 0x000fe20007fbe0ff */
[----:B------:R-:W-:Y:S02]  /*3310*/  IMAD.SHL.U32 R5, R6, 0x40, RZ ;  /* 0x0000004006057824 */ /* 0x000fe400078e00ff */
[----:B------:R-:W-:Y:S01]  /*3320*/  IMAD.IADD R10, R7, 0x1, R10 ;  /* 0x00000001070a7824 */ /* 0x000fe200078e020a */
[----:B------:R-:W-:Y:S01]  /*3330*/  @!P1 LEA.HI.X.SX32 R7, R4, R252, 0x1, P5 ;  /* 0x000000fc04079211 */ /* 0x000fe200028f0eff */
[----:B------:R-:W-:Y:S02]  /*3340*/  IMAD.SHL.U32 R196, R196, 0x20, RZ ;  /* 0x00000020c4c47824 */ /* 0x000fe400078e00ff */
[----:B------:R-:W-:Y:S01]  /*3350*/  IMAD.MOV.U32 R195, RZ, RZ, 0x5 ;  /* 0x00000005ffc37424 */ /* 0x000fe200078e00ff */
[----:B------:R-:W-:Y:S01]  /*3360*/  SHF.L.U64.HI R4, R6, 0x6, R10 ;  /* 0x0000000606047819 */ /* 0x000fe2000001020a */
[----:B------:R-:W-:Y:S01]  /*3370*/  IMAD.MOV.U32 R194, RZ, RZ, c[0x0][0x178] ;  /* 0x00005e00ffc27624 */ /* 0x000fe200078e00ff */
[----:B------:R-:W-:Y:S01]  /*3380*/  IADD3 R15, P6, P5, R242, R5, R196 ;  /* 0x00000005f20f7210 */ /* 0x000fe20007dde0c4 */
[----:B------:R-:W-:Y:S03]  /*3390*/  IMAD.MOV.U32 R14, RZ, RZ, -0x40 ;  /* 0xffffffc0ff0e7424 */ /* 0x000fe600078e00ff */
[----:B------:R-:W-:Y:S01]  /*33a0*/  SHF.L.U64.HI R194, R194, R195, c[0x0][0x17c] ;  /* 0x00005f00c2c27619 */ /* 0x000fe200000102c3 */
[----:B------:R-:W-:Y:S03]  /*33b0*/  IMAD R14, R221, R14, c[0x0][0x168] ;  /* 0x00005a00dd0e7624 */ /* 0x000fe600078e020e */
[----:B------:R-:W-:Y:S01]  /*33c0*/  IADD3.X R18, R239, R4, R194, P6, P5 ;  /* 0x00000004ef127210 */ /* 0x000fe200037ea4c2 */
[----:B------:R-:W-:Y:S01]  /*33d0*/  IMAD.IADD R14, R14, 0x1, -R234 ;  /* 0x000000010e0e7824 */ /* 0x000fe200078e0aea */
[----:B------:R-:W-:Y:S02]  /*33e0*/  IADD3 R5, P6, R5, R242, RZ ;  /* 0x000000f205057210 */ /* 0x000fe40007fde0ff */
[C---:B------:R-:W-:Y:S04]  /*33f0*/  @!P1 LEA R10, P5, R0.reuse, c[0x0][0x258], 0x2 ;  /* 0x00009600000a9a11 */ /* 0x040fe800078a10ff */
[----:B------:R-:W-:Y:S01]  /*3400*/  @!P1 LEA.HI.X R11, R0, c[0x0][0x25c], R7, 0x2, P5 ;  /* 0x00009700000b9a11 */ /* 0x000fe200028f1407 */
[----:B------:R-:W-:Y:S01]  /*3410*/  IMAD.X R0, R4, 0x1, R239, P6 ;  /* 0x0000000104007824 */ /* 0x000fe200030e06ef */
[----:B------:R-:W-:Y:S02]  /*3420*/  LEA R6, P5, R5, c[0x0][0x160], 0x1 ;  /* 0x0000580005067a11 */ /* 0x000fe400078a08ff */
[----:B------:R-:W-:Y:S02]  /*3430*/  LEA R4, P6, R15, c[0x0][0x160], 0x1 ;  /* 0x000058000f047a11 */ /* 0x000fe400078c08ff */
[----:B------:R-:W-:Y:S02]  /*3440*/  LEA.HI.X R7, R5, c[0x0][0x164], R0, 0x1, P5 ;  /* 0x0000590005077a11 */ /* 0x000fe400028f0c00 */
[----:B------:R-:W-:Y:S02]  /*3450*/  ISETP.LT.OR P5, PT, R14, 0x1, !P4 ;  /* 0x000000010e00780c */ /* 0x000fe400067a1670 */
[----:B------:R-:W-:Y:S02]  /*3460*/  IADD3 R0, R224, 0xf080, RZ ;  /* 0x0000f080e0007810 */ /* 0x000fe40007ffe0ff */
[----:B------:R-:W-:Y:S02]  /*3470*/  LEA.HI.X R5, R15, c[0x0][0x164], R18, 0x1, P6 ;  /* 0x000059000f057a11 */ /* 0x000fe400030f0c12 */
[C---:B------:R-:W-:Y:S01]  /*3480*/  ISETP.LT.OR P6, PT, R14.reuse, 0x1, !P3 ;  /* 0x000000010e00780c */ /* 0x040fe20005fc1670 */
[C---:B------:R-:W-:Y:S06]  /*3490*/  IMAD R0, R225.reuse, 0x6000, R0 ;  /* 0x00006000e1007824 */ /* 0x040fec00078e0200 */
[----:B------:R-:W-:Y:S01]  /*34a0*/  @!PT LDS RZ, [RZ] ;  /* 0x00000000fffff984 */ /* 0x000fe20000000800 */
[----:B------:R-:W-:Y:S01]  /*34b0*/  @!PT LDS RZ, [RZ] ;  /* 0x00000000fffff984 */ /* 0x000fe20000000800 */
[----:B------:R-:W-:Y:S01]  /*34c0*/  @!PT LDS RZ, [RZ] ;  /* 0x00000000fffff984 */ /* 0x000fe20000000800 */
[----:B------:R2:W-:Y:S01]  /*34d0*/  LDGSTS.E.BYPASS.LTC128B.128 [R0], [R6.64], !P5 ;  /* 0x0000000006007fae */ /* 0x0005e2000e901d44 */
[C---:B------:R-:W-:Y:S05]  /*34e0*/  ISETP.LT.OR P5, PT, R14.reuse, 0x1, !P2 ;  /* 0x000000010e00780c */ /* 0x040fea00057a1670 */
[----:B------:R2:W-:Y:S01]  /*34f0*/  LDGSTS.E.BYPASS.LTC128B.128 [R0+0x2000], [R6.64+0x80], !P6 ;  /* 0x0200008006007fae */ /* 0x0005e2000f101d44 */
[C---:B------:R-:W-:Y:S07]  /*3500*/  ISETP.LT.OR P6, PT, R14.reuse, 0x21, !P4 ;  /* 0x000000210e00780c */ /* 0x040fee00067c1670 */
[----:B------:R2:W-:Y:S01]  /*3510*/  LDGSTS.E.BYPASS.LTC128B.128 [R0+0x4000], [R6.64+0x100], !P5 ;  /* 0x0400010006007fae */ /* 0x0005e2000e901d44 */
[C---:B------:R-:W-:Y:S05]  /*3520*/  ISETP.LT.OR P5, PT, R14.reuse, 0x21, !P3 ;  /* 0x000000210e00780c */ /* 0x040fea0005fa1670 */
[----:B------:R3:W-:Y:S01]  /*3530*/  LDGSTS.E.BYPASS.LTC128B.128 [R0+0x1000], [R4.64], !P6 ;  /* 0x0100000004007fae */ /* 0x0007e2000f101d44 */
[----:B------:R-:W-:Y:S07]  /*3540*/  ISETP.LT.OR P6, PT, R14, 0x21, !P2 ;  /* 0x000000210e00780c */ /* 0x000fee00057c1670 */
[----:B------:R3:W-:Y:S06]  /*3550*/  LDGSTS.E.BYPASS.LTC128B.128 [R0+0x3000], [R4.64+0x80], !P5 ;  /* 0x0300008004007fae */ /* 0x0007ec000e901d44 */
[----:B------:R3:W-:Y:S01]  /*3560*/  LDGSTS.E.BYPASS.LTC128B.128 [R0+0x5000], [R4.64+0x100], !P6 ;  /* 0x0500010004007fae */ /* 0x0007e2000f101d44 */
[----:B--2---:R-:W-:Y:S04]  /*3570*/  IMAD.SHL.U32 R6, R226, 0x4, RZ ;  /* 0x00000004e2067824 */ /* 0x004fe800078e00ff */
[----:B------:R-:W-:Y:S04]  /*3580*/  @!P1 IMAD R6, R225, 0x40, R6 ;  /* 0x00000040e1069824 */ /* 0x000fe800078e0206 */
[----:B------:R-:W-:Y:S05]  /*3590*/  @!P1 IMAD.SHL.U32 R6, R6, 0x4, RZ ;  /* 0x0000000406069824 */ /* 0x000fea00078e00ff */
[----:B------:R3:W-:Y:S02]  /*35a0*/  @!P1 LDGSTS.E.BYPASS.LTC128B.128 [R6+0x21080], [R10.64] ;  /* 0x210800000a069fae */ /* 0x0007e4000b901d44 */
.L_x_1105:
[C---:B--2345:R-:W-:Y:S01]  /*35b0*/  HMMA.16816.F32.BF16 R4, R84.reuse, R2, RZ ;  /* 0x000000025404723c */ /* 0x07cfe200000418ff */
[----:B------:R-:W-:Y:S03]  /*35c0*/  LDSM.16.M88.2 R2, [R207+0x7880] ;  /* 0x00788000cf02783b */ /* 0x000fe60000000100 */
[----:B------:R-:W-:Y:S02]  /*35d0*/  SHF.L.U32 R0, R218, 0x1, RZ ;  /* 0x00000001da007819 */ /* 0x000fe400000006ff */
[----:B------:R-:W2:Y:S02]  /*35e0*/  LDSM.16.M88.4 R104, [R213] ;  /* 0x00000000d568783b */ /* 0x000ea40000000200 */
[C---:B------:R-:W-:Y:S01]  /*35f0*/  HMMA.16816.F32.BF16 R8, R84.reuse, R8, RZ ;  /* 0x000000085408723c */ /* 0x040fe200000418ff */
[----:B------:R-:W-:Y:S02]  /*3600*/  IADD3 R0, R0, R213, RZ ;  /* 0x000000d500007210 */ /* 0x000fe40007ffe0ff */
[----:B------:R-:W0:Y:S05]  /*3610*/  LDGDEPBAR ;  /* 0x00000000000079af */ /* 0x000e2a0000000000 */
[C---:B------:R-:W-:Y:S08]  /*3620*/  HMMA.16816.F32.BF16 R12, R84.reuse, R12, RZ ;  /* 0x0000000c540c723c */ /* 0x040ff000000418ff */
[C---:B-1----:R-:W-:Y:S08]  /*3630*/  HMMA.16816.F32.BF16 R16, R84.reuse, R16, RZ ;  /* 0x000000105410723c */ /* 0x042ff000000418ff */
[----:B------:R-:W-:Y:S01]  /*3640*/  HMMA.16816.F32.BF16 R20, R84, R88, RZ ;  /* 0x000000585414723c */ /* 0x000fe200000418ff */
[----:B------:R-:W1:Y:S05]  /*3650*/  LDSM.16.M88.2 R84, [R207+0x8080] ;  /* 0x00808000cf54783b */ /* 0x000e6a0000000100 */
[----:B------:R-:W3:Y:S02]  /*3660*/  LDSM.16.M88.2 R86, [R207+0x8880] ;  /* 0x00888000cf56783b */ /* 0x000ee40000000100 */
[C---:B------:R-:W-:Y:S03]  /*3670*/  HMMA.16816.F32.BF16 R4, R92.reuse, R90, R4 ;  /* 0x0000005a5c04723c */ /* 0x040fe60000041804 */
[----:B------:R-:W4:Y:S05]  /*3680*/  LDSM.16.M88.2 R88, [R207+0x9080] ;  /* 0x00908000cf58783b */ /* 0x000f2a0000000100 */
[C---:B------:R-:W-:Y:S01]  /*3690*/  HMMA.16816.F32.BF16 R8, R92.reuse, R96, R8 ;  /* 0x000000605c08723c */ /* 0x040fe20000041808 */
[----:B------:R-:W5:Y:S05]  /*36a0*/  LDSM.16.M88.2 R90, [R207+0x9880] ;  /* 0x00988000cf5a783b */ /* 0x000f6a0000000100 */
[----:B------:R-:W-:Y:S02]  /*36b0*/  LDSM.16.M88.2 R96, [R206+0x8080] ;  /* 0x00808000ce60783b */ /* 0x000fe40000000100 */
[C---:B------:R-:W-:Y:S08]  /*36c0*/  HMMA.16816.F32.BF16 R12, R92.reuse, R98, R12 ;  /* 0x000000625c0c723c */ /* 0x040ff0000004180c */
[C---:B------:R-:W-:Y:S08]  /*36d0*/  HMMA.16816.F32.BF16 R16, R92.reuse, R100, R16 ;  /* 0x000000645c10723c */ /* 0x040ff00000041810 */
[----:B------:R-:W-:Y:S01]  /*36e0*/  HMMA.16816.F32.BF16 R20, R92, R102, R20 ;  /* 0x000000665c14723c */ /* 0x000fe20000041814 */
[----:B------:R-:W-:Y:S05]  /*36f0*/  LDSM.16.M88.4 R92, [R0] ;  /* 0x00000000005c783b */ /* 0x000fea0000000200 */
        /* <DEDUP_REMOVED lines=9> */
[----:B-----5:R-:W-:Y:S01]  /*3790*/  HMMA.16816.F32.BF16 R20, R104, R90, R20 ;  /* 0x0000005a6814723c */ /* 0x020fe20000041814 */
[----:B------:R-:W5:Y:S07]  /*37a0*/  LDSM.16.M88.2 R90, [R204+0xa080] ;  /* 0x00a08000cc5a783b */ /* 0x000f6e0000000100 */
[C---:B--2---:R-:W-:Y:S01]  /*37b0*/  HMMA.16816.F32.BF16 R4, R92.reuse, R2, R4 ;  /* 0x000000025c04723c */ /* 0x044fe20000041804 */
[----:B------:R-:W2:Y:S07]  /*37c0*/  LDSM.16.M88.2 R2, [R204+0xa880] ;  /* 0x00a88000cc02783b */ /* 0x000eae0000000100 */
[C---:B------:R-:W-:Y:S01]  /*37d0*/  HMMA.16816.F32.BF16 R8, R92.reuse, R96, R8 ;  /* 0x000000605c08723c */ /* 0x040fe20000041808 */
[----:B------:R-:W-:Y:S07]  /*37e0*/  LDSM.16.M88.2 R96, [R205+0xa880] ;  /* 0x00a88000cd60783b */ /* 0x000fee0000000100 */
[C---:B-1----:R-:W-:Y:S01]  /*37f0*/  HMMA.16816.F32.BF16 R12, R92.reuse, R84, R12 ;  /* 0x000000545c0c723c */ /* 0x042fe2000004180c */
[----:B------:R-:W1:Y:S07]  /*3800*/  LDSM.16.M88.2 R84, [R204+0xb080] ;  /* 0x00b08000cc54783b */ /* 0x000e6e0000000100 */
[C---:B---3--:R-:W-:Y:S01]  /*3810*/  HMMA.16816.F32.BF16 R16, R92.reuse, R86, R16 ;  /* 0x000000565c10723c */ /* 0x048fe20000041810 */
[----:B------:R-:W3:Y:S07]  /*3820*/  LDSM.16.M88.2 R86, [R204+0xb880] ;  /* 0x00b88000cc56783b */ /* 0x000eee0000000100 */
[----:B----4-:R-:W-:Y:S01]  /*3830*/  HMMA.16816.F32.BF16 R20, R92, R88, R20 ;  /* 0x000000585c14723c */ /* 0x010fe20000041814 */
[----:B------:R-:W4:Y:S05]  /*3840*/  LDSM.16.M88.2 R88, [R204+0xc080] ;  /* 0x00c08000cc58783b */ /* 0x000f2a0000000100 */
[----:B------:R-:W-:Y:S02]  /*3850*/  LDSM.16.M88.4 R92, [R215+0x1d080] ;  /* 0x01d08000d75c783b */ /* 0x000fe40000000200 */
[C---:B-----5:R-:W-:Y:S03]  /*3860*/  HMMA.16816.F32.BF16 R4, R100.reuse, R90, R4 ;  /* 0x0000005a6404723c */ /* 0x060fe60000041804 */
[----:B------:R-:W5:Y:S05]  /*3870*/  LDSM.16.M88.2 R90, [R205+0xa080] ;  /* 0x00a08000cd5a783b */ /* 0x000f6a0000000100 */
[C---:B--2---:R-:W-:Y:S01]  /*3880*/  HMMA.16816.F32.BF16 R8, R100.reuse, R2, R8 ;  /* 0x000000026408723c */ /* 0x044fe20000041808 */
[----:B------:R-:W2:Y:S07]  /*3890*/  LDSM.16.M88.2 R2, [R205+0xb080] ;  /* 0x00b08000cd02783b */ /* 0x000eae0000000100 */
[C---:B-1----:R-:W-:Y:S01]  /*38a0*/  HMMA.16816.F32.BF16 R12, R100.reuse, R84, R12 ;  /* 0x00000054640c723c */ /* 0x042fe2000004180c */
[----:B------:R-:W1:Y:S07]  /*38b0*/  LDSM.16.M88.2 R84, [R205+0xb880] ;  /* 0x00b88000cd54783b */ /* 0x000e6e0000000100 */
[C---:B---3--:R-:W-:Y:S01]  /*38c0*/  HMMA.16816.F32.BF16 R16, R100.reuse, R86, R16 ;  /* 0x000000566410723c */ /* 0x048fe20000041810 */
[----:B------:R-:W3:Y:S07]  /*38d0*/  LDSM.16.M88.2 R86, [R205+0xc080] ;  /* 0x00c08000cd56783b */ /* 0x000eee0000000100 */
[----:B----4-:R-:W-:Y:S01]  /*38e0*/  HMMA.16816.F32.BF16 R20, R100, R88, R20 ;  /* 0x000000586414723c */ /* 0x010fe20000041814 */
[----:B------:R-:W-:Y:S05]  /*38f0*/  LDSM.16.M88.2 R88, [R207+0xa080] ;  /* 0x00a08000cf58783b */ /* 0x000fea0000000100 */
[----:B------:R-:W4:Y:S02]  /*3900*/  LDSM.16.M88.4 R100, [R213+0x2000] ;  /* 0x00200000d564783b */ /* 0x000f240000000200 */
[C---:B-----5:R-:W-:Y:S03]  /*3910*/  HMMA.16816.F32.BF16 R4, R92.reuse, R90, R4 ;  /* 0x0000005a5c04723c */ /* 0x060fe60000041804 */
[----:B------:R-:W5:Y:S05]  /*3920*/  LDSM.16.M88.2 R90, [R207+0xa880] ;  /* 0x00a88000cf5a783b */ /* 0x000f6a0000000100 */
[C---:B------:R-:W-:Y:S01]  /*3930*/  HMMA.16816.F32.BF16 R8, R92.reuse, R96, R8 ;  /* 0x000000605c08723c */ /* 0x040fe20000041808 */
[----:B------:R-:W-:Y:S07]  /*3940*/  LDSM.16.M88.4 R96, [R214+0x1f080] ;  /* 0x01f08000d660783b */ /* 0x000fee0000000200 */
[C---:B--2---:R-:W-:Y:S01]  /*3950*/  HMMA.16816.F32.BF16 R12, R92.reuse, R2, R12 ;  /* 0x000000025c0c723c */ /* 0x044fe2000004180c */
[----:B------:R-:W2:Y:S07]  /*3960*/  LDSM.16.M88.2 R2, [R207+0xb080] ;  /* 0x00b08000cf02783b */ /* 0x000eae0000000100 */
[C---:B-1----:R-:W-:Y:S01]  /*3970*/  HMMA.16816.F32.BF16 R16, R92.reuse, R84, R16 ;  /* 0x000000545c10723c */ /* 0x042fe20000041810 */
[----:B------:R-:W1:Y:S07]  /*3980*/  LDSM.16.M88.2 R84, [R207+0xb880] ;  /* 0x00b88000cf54783b */ /* 0x000e6e0000000100 */
[----:B---3--:R-:W-:Y:S01]  /*3990*/  HMMA.16816.F32.BF16 R20, R92, R86, R20 ;  /* 0x000000565c14723c */ /* 0x008fe20000041814 */
[----:B------:R-:W3:Y:S05]  /*39a0*/  LDSM.16.M88.2 R86, [R207+0xc080] ;  /* 0x00c08000cf56783b */ /* 0x000eea0000000100 */
[----:B------:R-:W-:Y:S02]  /*39b0*/  LDSM.16.M88.4 R92, [R0+0x2000] ;  /* 0x00200000005c783b */ /* 0x000fe40000000200 */
[C---:B----4-:R-:W-:Y:S03]  /*39c0*/  HMMA.16816.F32.BF16 R4, R100.reuse, R88, R4 ;  /* 0x000000586404723c */ /* 0x050fe60000041804 */
[----:B------:R-:W4:Y:S05]  /*39d0*/  LDSM.16.M88.2 R88, [R206+0xa080] ;  /* 0x00a08000ce58783b */ /* 0x000f2a0000000100 */
[C---:B-----5:R-:W-:Y:S01]  /*39e0*/  HMMA.16816.F32.BF16 R8, R100.reuse, R90, R8 ;  /* 0x0000005a6408723c */ /* 0x060fe20000041808 */
[----:B------:R-:W5:Y:S07]  /*39f0*/  LDSM.16.M88.2 R90, [R206+0xa880] ;  /* 0x00a88000ce5a783b */ /* 0x000f6e0000000100 */
[C---:B--2---:R-:W-:Y:S01]  /*3a00*/  HMMA.16816.F32.BF16 R12, R100.reuse, R2, R12 ;  /* 0x00000002640c723c */ /* 0x044fe2000004180c */
[----:B------:R-:W2:Y:S07]  /*3a10*/  LDSM.16.M88.2 R2, [R206+0xb080] ;  /* 0x00b08000ce02783b */ /* 0x000eae0000000100 */
[C---:B-1----:R-:W-:Y:S01]  /*3a20*/  HMMA.16816.F32.BF16 R16, R100.reuse, R84, R16 ;  /* 0x000000546410723c */ /* 0x042fe20000041810 */
[----:B------:R-:W1:Y:S07]  /*3a30*/  LDSM.16.M88.2 R84, [R206+0xb880] ;  /* 0x00b88000ce54783b */ /* 0x000e6e0000000100 */
[----:B---3--:R-:W-:Y:S01]  /*3a40*/  HMMA.16816.F32.BF16 R20, R100, R86, R20 ;  /* 0x000000566414723c */ /* 0x008fe20000041814 */
[----:B------:R-:W3:Y:S06]  /*3a50*/  LDSM.16.M88.2 R86, [R206+0xc080] ;  /* 0x00c08000ce56783b */ /* 0x000eec0000000100 */
[----:B------:R-:W-:Y:S02]  /*3a60*/  MOV R100, 0xffffffb0 ;  /* 0xffffffb000647802 */ /* 0x000fe40000000f00 */
[----:B------:R-:W-:Y:S01]  /*3a70*/  MOV R101, 0x1 ;  /* 0x0000000100657802 */ /* 0x000fe20000000f00 */
[C---:B----4-:R-:W-:Y:S01]  /*3a80*/  HMMA.16816.F32.BF16 R4, R92.reuse, R88, R4 ;  /* 0x000000585c04723c */ /* 0x050fe20000041804 */
[----:B------:R-:W4:Y:S04]  /*3a90*/  LDSM.16.M88.2 R88, [R204+0xc880] ;  /* 0x00c88000cc58783b */ /* 0x000f280000000100 */
[----:B------:R-:W-:Y:S03]  /*3aa0*/  IMAD R100, R245, R100, c[0x0][0x198] ;  /* 0x00006600f5647624 */ /* 0x000fe600078e0264 */
[C---:B-----5:R-:W-:Y:S01]  /*3ab0*/  HMMA.16816.F32.BF16 R8, R92.reuse, R90, R8 ;  /* 0x0000005a5c08723c */ /* 0x060fe20000041808 */
[----:B------:R-:W5:Y:S03]  /*3ac0*/  LDSM.16.M88.2 R90, [R204+0xd080] ;  /* 0x00d08000cc5a783b */ /* 0x000f660000000100 */
[----:B------:R-:W-:Y:S04]  /*3ad0*/  LEA R100, R177, R100, 0x6 ;  /* 0x00000064b1647211 */ /* 0x000fe800078e30ff */
[C---:B--2---:R-:W-:Y:S01]  /*3ae0*/  HMMA.16816.F32.BF16 R12, R92.reuse, R2, R12 ;  /* 0x000000025c0c723c */ /* 0x044fe2000004180c */
[----:B------:R-:W2:Y:S03]  /*3af0*/  LDSM.16.M88.2 R2, [R204+0xd880] ;  /* 0x00d88000cc02783b */ /* 0x000ea60000000100 */
[----:B------:R-:W-:Y:S04]  /*3b00*/  IADD3 R100, R100, -c[0x0][0x168], R101 ;  /* 0x80005a0064647a10 */ /* 0x000fe80007ffe065 */
[C---:B-1----:R-:W-:Y:S01]  /*3b10*/  HMMA.16816.F32.BF16 R16, R92.reuse, R84, R16 ;  /* 0x000000545c10723c */ /* 0x042fe20000041810 */
[----:B------:R-:W1:Y:S03]  /*3b20*/  LDSM.16.M88.2 R84, [R204+0xe080] ;  /* 0x00e08000cc54783b */ /* 0x000e660000000100 */
[----:B------:R-:W-:Y:S04]  /*3b30*/  IADD3 R101, -R250, R228, R100 ;  /* 0x000000e4fa657210 */ /* 0x000fe80007ffe164 */
[----:B---3--:R-:W-:Y:S01]  /*3b40*/  HMMA.16816.F32.BF16 R20, R92, R86, R20 ;  /* 0x000000565c14723c */ /* 0x008fe20000041814 */
[----:B------:R-:W3:Y:S03]  /*3b50*/  LDSM.16.M88.2 R86, [R204+0xe880] ;  /* 0x00e88000cc56783b */ /* 0x000ee60000000100 */
[----:B------:R-:W-:Y:S02]  /*3b60*/  IMNMX R100, R233, R101, PT ;  /* 0x00000065e9647217 */ /* 0x000fe40003800200 */
[----:B------:R-:W-:Y:S02]  /*3b70*/  LDSM.16.M88.4 R92, [R215+0x1f080] ;  /* 0x01f08000d75c783b */ /* 0x000fe40000000200 */
[C---:B------:R-:W-:Y:S01]  /*3b80*/  ISETP.GT.AND P5, PT, R100.reuse, RZ, PT ;  /* 0x000000ff6400720c */ /* 0x040fe20003fa4270 */
[C---:B----4-:R-:W-:Y:S02]  /*3b90*/  HMMA.16816.F32.BF16 R4, R96.reuse, R88, R4 ;  /* 0x000000586004723c */ /* 0x050fe40000041804 */
[----:B------:R-:W4:Y:S06]  /*3ba0*/  LDSM.16.M88.2 R88, [R205+0xc880] ;  /* 0x00c88000cd58783b */ /* 0x000f2c0000000100 */
[C---:B-----5:R-:W-:Y:S01]  /*3bb0*/  HMMA.16816.F32.BF16 R8, R96.reuse, R90, R8 ;  /* 0x0000005a6008723c */ /* 0x060fe20000041808 */
[----:B------:R-:W5:Y:S07]  /*3bc0*/  LDSM.16.M88.2 R90, [R205+0xd080] ;  /* 0x00d08000cd5a783b */ /* 0x000f6e0000000100 */
[C---:B--2---:R-:W-:Y:S01]  /*3bd0*/  HMMA.16816.F32.BF16 R12, R96.reuse, R2, R12 ;  /* 0x00000002600c723c */ /* 0x044fe2000004180c */
[----:B------:R-:W2:Y:S07]  /*3be0*/  LDSM.16.M88.2 R2, [R205+0xd880] ;  /* 0x00d88000cd02783b */ /* 0x000eae0000000100 */
[C---:B-1----:R-:W-:Y:S07]  /*3bf0*/  HMMA.16816.F32.BF16 R16, R96.reuse, R84, R16 ;  /* 0x000000546010723c */ /* 0x042fee0000041810 */
[----:B------:R-:W-:Y:S01]  /*3c00*/  FSEL R84, R183, -INF , P5 ;  /* 0xff800000b7547808 */ /* 0x000fe20002800000 */
[----:B---3--:R-:W-:Y:S03]  /*3c10*/  HMMA.16816.F32.BF16 R20, R96, R86, R20 ;  /* 0x000000566014723c */ /* 0x008fe60000041814 */
[----:B------:R-:W-:Y:S01]  /*3c20*/  ISETP.GT.AND P5, PT, R100, 0x1, PT ;  /* 0x000000016400780c */ /* 0x000fe20003fa4270 */
[--C-:B------:R-:W-:Y:S02]  /*3c30*/  FFMA.FTZ R102, R84, c[0x0][0x29c], -R108.reuse ;  /* 0x0000a70054667a23 */ /* 0x100fe4000001086c */
[----:B------:R-:W1:Y:S01]  /*3c40*/  LDSM.16.M88.2 R84, [R205+0xe080] ;  /* 0x00e08000cd54783b */ /* 0x000e620000000100 */
[----:B------:R-:W-:Y:S01]  /*3c50*/  FSEL R86, R181, -INF , P5 ;  /* 0xff800000b5567808 */ /* 0x000fe20002800000 */
[----:B------:R-:W-:Y:S01]  /*3c60*/  MUFU.EX2 R111, R102 ;  /* 0x00000066006f7308 */ /* 0x000fe20000000800 */
[----:B------:R-:W-:Y:S01]  /*3c70*/  ISETP.GT.AND P5, PT, R100, 0x10, PT ;  /* 0x000000106400780c */ /* 0x000fe20003fa4270 */
[C---:B----4-:R-:W-:Y:S01]  /*3c80*/  HMMA.16816.F32.BF16 R4, R92.reuse, R88, R4 ;  /* 0x000000585c04723c */ /* 0x050fe20000041804 */
[----:B------:R-:W-:Y:S04]  /*3c90*/  LDSM.16.M88.2 R88, [R207+0xc880] ;  /* 0x00c88000cf58783b */ /* 0x000fe80000000100 */
[--C-:B------:R-:W-:Y:S02]  /*3ca0*/  FFMA.FTZ R96, R86, c[0x0][0x29c], -R108.reuse ;  /* 0x0000a70056607a23 */ /* 0x100fe4000001086c */
[----:B------:R-:W3:Y:S01]  /*3cb0*/  LDSM.16.M88.2 R86, [R205+0xe880] ;  /* 0x00e88000cd56783b */ /* 0x000ee20000000100 */
[C---:B-----5:R-:W-:Y:S01]  /*3cc0*/  HMMA.16816.F32.BF16 R8, R92.reuse, R90, R8 ;  /* 0x0000005a5c08723c */ /* 0x060fe20000041808 */
[----:B------:R4:W5:Y:S07]  /*3cd0*/  MUFU.EX2 R110, R96 ;  /* 0x00000060006e7308 */ /* 0x00096e0000000800 */
[C---:B--2---:R-:W-:Y:S01]  /*3ce0*/  HMMA.16816.F32.BF16 R12, R92.reuse, R2, R12 ;  /* 0x000000025c0c723c */ /* 0x044fe2000004180c */
[----:B------:R-:W-:Y:S03]  /*3cf0*/  LDSM.16.M88.2 R2, [R207+0xd080] ;  /* 0x00d08000cf02783b */ /* 0x000fe60000000100 */
[----:B----4-:R-:W-:Y:S02]  /*3d00*/  FSEL R96, R182, -INF , P5 ;  /* 0xff800000b6607808 */ /* 0x010fe40002800000 */
[----:B------:R-:W-:Y:S02]  /*3d10*/  ISETP.GT.AND P5, PT, R100, 0x11, PT ;  /* 0x000000116400780c */ /* 0x000fe40003fa4270 */
[C---:B-1----:R-:W-:Y:S01]  /*3d20*/  HMMA.16816.F32.BF16 R16, R92.reuse, R84, R16 ;  /* 0x000000545c10723c */ /* 0x042fe20000041810 */
[----:B------:R-:W-:Y:S03]  /*3d30*/  LDSM.16.M88.2 R84, [R207+0xe080] ;  /* 0x00e08000cf54783b */ /* 0x000fe60000000100 */
[--C-:B------:R-:W-:Y:S01]  /*3d40*/  FFMA.FTZ R102, R96, c[0x0][0x29c], -R108.reuse ;  /* 0x0000a70060667a23 */ /* 0x100fe2000001086c */
[----:B------:R-:W-:Y:S02]  /*3d50*/  FSEL R90, R176, -INF , P5 ;  /* 0xff800000b05a7808 */ /* 0x000fe40002800000 */
[----:B------:R-:W-:Y:S01]  /*3d60*/  ISETP.GT.AND P5, PT, R100, 0x20, PT ;  /* 0x000000206400780c */ /* 0x000fe20003fa4270 */
[----:B------:R1:W-:Y:S01]  /*3d70*/  MUFU.EX2 R107, R102 ;  /* 0x00000066006b7308 */ /* 0x0003e20000000800 */
[----:B------:R-:W2:Y:S03]  /*3d80*/  LDSM.16.M88.4 R96, [R213+0x4000] ;  /* 0x00400000d560783b */ /* 0x000ea60000000200 */
[--C-:B------:R-:W-:Y:S01]  /*3d90*/  FFMA.FTZ R90, R90, c[0x0][0x29c], -R108.reuse ;  /* 0x0000a7005a5a7a23 */ /* 0x100fe2000001086c */
[----:B---3--:R-:W-:Y:S01]  /*3da0*/  HMMA.16816.F32.BF16 R20, R92, R86, R20 ;  /* 0x000000565c14723c */ /* 0x008fe20000041814 */
[----:B------:R-:W-:Y:S04]  /*3db0*/  LDSM.16.M88.2 R86, [R207+0xe880] ;  /* 0x00e88000cf56783b */ /* 0x000fe80000000100 */
[----:B------:R3:W4:Y:S01]  /*3dc0*/  MUFU.EX2 R105, R90 ;  /* 0x0000005a00697308 */ /* 0x0007220000000800 */
[----:B-1----:R-:W-:Y:S02]  /*3dd0*/  FSEL R102, R178, -INF , P5 ;  /* 0xff800000b2667808 */ /* 0x002fe40002800000 */
[----:B------:R-:W-:Y:S04]  /*3de0*/  ISETP.GT.AND P5, PT, R100, 0x21, PT ;  /* 0x000000216400780c */ /* 0x000fe80003fa4270 */
[--C-:B------:R-:W-:Y:S04]  /*3df0*/  FFMA.FTZ R102, R102, c[0x0][0x29c], -R108.reuse ;  /* 0x0000a70066667a23 */ /* 0x100fe8000001086c */
[----:B------:R1:W-:Y:S01]  /*3e00*/  MUFU.EX2 R106, R102 ;  /* 0x00000066006a7308 */ /* 0x0003e20000000800 */
[----:B---3--:R-:W3:Y:S01]  /*3e10*/  LDSM.16.M88.2 R90, [R207+0xd880] ;  /* 0x00d88000cf5a783b */ /* 0x008ee20000000100 */
[C---:B--2---:R-:W-:Y:S04]  /*3e20*/  HMMA.16816.F32.BF16 R4, R96.reuse, R88, R4 ;  /* 0x000000586004723c */ /* 0x044fe80000041804 */
[----:B------:R-:W-:Y:S04]  /*3e30*/  LDSM.16.M88.2 R88, [R206+0xc880] ;  /* 0x00c88000ce58783b */ /* 0x000fe80000000100 */
[C---:B------:R-:W-:Y:S01]  /*3e40*/  HMMA.16816.F32.BF16 R8, R96.reuse, R2, R8 ;  /* 0x000000026008723c */ /* 0x040fe20000041808 */
[----:B------:R-:W-:Y:S03]  /*3e50*/  LDSM.16.M88.2 R2, [R206+0xd080] ;  /* 0x00d08000ce02783b */ /* 0x000fe60000000100 */
[----:B-1----:R-:W-:Y:S02]  /*3e60*/  FSEL R102, R175, -INF , P5 ;  /* 0xff800000af667808 */ /* 0x002fe40002800000 */
[----:B------:R-:W-:Y:S03]  /*3e70*/  ISETP.GT.AND P5, PT, R100, 0x30, PT ;  /* 0x000000306400780c */ /* 0x000fe60003fa4270 */
[--C-:B------:R-:W-:Y:S03]  /*3e80*/  FFMA.FTZ R102, R102, c[0x0][0x29c], -R108.reuse ;  /* 0x0000a70066667a23 */ /* 0x100fe6000001086c */
[----:B------:R-:W-:Y:S02]  /*3e90*/  FSEL R92, R180, -INF , P5 ;  /* 0xff800000b45c7808 */ /* 0x000fe40002800000 */
[----:B------:R-:W-:Y:S01]  /*3ea0*/  ISETP.GT.AND P5, PT, R100, 0x31, PT ;  /* 0x000000316400780c */ /* 0x000fe20003fa4270 */
[----:B------:R1:W-:Y:S02]  /*3eb0*/  MUFU.EX2 R103, R102 ;  /* 0x0000006600677308 */ /* 0x0003e40000000800 */
[--C-:B------:R-:W-:Y:S01]  /*3ec0*/  FFMA.FTZ R92, R92, c[0x0][0x29c], -R108.reuse ;  /* 0x0000a7005c5c7a23 */ /* 0x100fe2000001086c */
[C---:B---3--:R-:W-:Y:S01]  /*3ed0*/  HMMA.16816.F32.BF16 R12, R96.reuse, R90, R12 ;  /* 0x0000005a600c723c */ /* 0x048fe2000004180c */
[----:B------:R-:W-:Y:S06]  /*3ee0*/  LDSM.16.M88.2 R90, [R206+0xd880] ;  /* 0x00d88000ce5a783b */ /* 0x000fec0000000100 */
[----:B------:R2:W-:Y:S01]  /*3ef0*/  MUFU.EX2 R104, R92 ;  /* 0x0000005c00687308 */ /* 0x0005e20000000800 */
[C---:B------:R-:W-:Y:S01]  /*3f00*/  HMMA.16816.F32.BF16 R16, R96.reuse, R84, R16 ;  /* 0x000000546010723c */ /* 0x040fe20000041810 */
[----:B------:R-:W-:Y:S07]  /*3f10*/  LDSM.16.M88.2 R84, [R206+0xe080] ;  /* 0x00e08000ce54783b */ /* 0x000fee0000000100 */
[----:B------:R-:W-:Y:S01]  /*3f20*/  HMMA.16816.F32.BF16 R20, R96, R86, R20 ;  /* 0x000000566014723c */ /* 0x000fe20000041814 */
[----:B------:R-:W-:Y:S03]  /*3f30*/  LDSM.16.M88.2 R86, [R206+0xe880] ;  /* 0x00e88000ce56783b */ /* 0x000fe60000000100 */
[----:B-1----:R-:W-:Y:S02]  /*3f40*/  FSEL R102, R179, -INF , P5 ;  /* 0xff800000b3667808 */ /* 0x002fe40002800000 */
[----:B------:R-:W-:Y:S03]  /*3f50*/  ISETP.GT.AND P5, PT, R100, 0x40, PT ;  /* 0x000000406400780c */ /* 0x000fe60003fa4270 */
[--C-:B------:R-:W-:Y:S01]  /*3f60*/  FFMA.FTZ R102, R102, c[0x0][0x29c], -R108.reuse ;  /* 0x0000a70066667a23 */ /* 0x100fe2000001086c */
[----:B--2---:R1:W2:Y:S05]  /*3f70*/  LDSM.16.M88.4 R92, [R0+0x4000] ;  /* 0x00400000005c783b */ /* 0x0042aa0000000200 */
[----:B------:R-:W3:Y:S01]  /*3f80*/  MUFU.EX2 R102, R102 ;  /* 0x0000006600667308 */ /* 0x000ee20000000800 */
[----:B-1----:R-:W-:Y:S02]  /*3f90*/  FSEL R0, R174, -INF , P5 ;  /* 0xff800000ae007808 */ /* 0x002fe40002800000 */
[----:B------:R-:W-:Y:S03]  /*3fa0*/  ISETP.GT.AND P5, PT, R100, 0x41, PT ;  /* 0x000000416400780c */ /* 0x000fe60003fa4270 */
[--C-:B------:R-:W-:Y:S01]  /*3fb0*/  FFMA.FTZ R100, R0, c[0x0][0x29c], -R108.reuse ;  /* 0x0000a70000647a23 */ /* 0x100fe2000001086c */
[----:B------:R-:W-:Y:S02]  /*3fc0*/  IADD3 R0, R101, 0x8, RZ ;  /* 0x0000000865007810 */ /* 0x000fe40007ffe0ff */
[----:B------:R-:W-:Y:S02]  /*3fd0*/  FSEL R101, R173, -INF , P5 ;  /* 0xff800000ad657808 */ /* 0x000fe40002800000 */
[----:B------:R-:W-:Y:S01]  /*3fe0*/  IMNMX R0, R233, R0, PT ;  /* 0x00000000e9007217 */ /* 0x000fe20003800200 */
[----:B------:R-:W-:Y:S02]  /*3ff0*/  MUFU.EX2 R100, R100 ;  /* 0x0000006400647308 */ /* 0x000fe40000000800 */
[----:B------:R-:W-:Y:S01]  /*4000*/  FFMA.FTZ R108, R101, c[0x0][0x29c], -R108 ;  /* 0x0000a700656c7a23 */ /* 0x000fe2000001086c */
[C---:B------:R-:W-:Y:S02]  /*4010*/  ISETP.GT.AND P5, PT, R0.reuse, RZ, PT ;  /* 0x000000ff0000720c */ /* 0x040fe40003fa4270 */
[C---:B------:R-:W-:Y:S01]  /*4020*/  ISETP.GT.AND P6, PT, R0.reuse, 0x20, PT ;  /* 0x000000200000780c */ /* 0x040fe20003fc4270 */
[C---:B--2---:R-:W-:Y:S01]  /*4030*/  HMMA.16816.F32.BF16 R4, R92.reuse, R88, R4 ;  /* 0x000000585c04723c */ /* 0x044fe20000041804 */
[----:B------:R-:W1:Y:S03]  /*4040*/  LDS R88, [R228.X4+0x21280] ;  /* 0x02128000e4587984 */ /* 0x000e660000004800 */
[----:B------:R-:W2:Y:S01]  /*4050*/  MUFU.EX2 R108, R108 ;  /* 0x0000006c006c7308 */ /* 0x000ea20000000800 */
[----:B------:R-:W-:Y:S02]  /*4060*/  FSEL R101, R193, -INF , P5 ;  /* 0xff800000c1657808 */ /* 0x000fe40002800000 */
[----:B------:R-:W-:Y:S01]  /*4070*/  ISETP.GT.AND P5, PT, R0, 0x1, PT ;  /* 0x000000010000780c */ /* 0x000fe20003fa4270 */
[C---:B------:R-:W-:Y:S04]  /*4080*/  HMMA.16816.F32.BF16 R8, R92.reuse, R2, R8 ;  /* 0x000000025c08723c */ /* 0x040fe80000041808 */
[----:B------:R-:W-:Y:S01]  /*4090*/  FSEL R98, R192, -INF , P5 ;  /* 0xff800000c0627808 */ /* 0x000fe20002800000 */
[--C-:B------:R-:W-:Y:S01]  /*40a0*/  FFMA.FTZ R99, R101, c[0x0][0x29c], -R109.reuse ;  /* 0x0000a70065637a23 */ /* 0x100fe2000001086d */
[----:B------:R-:W-:Y:S02]  /*40b0*/  ISETP.GT.AND P5, PT, R0, 0x10, PT ;  /* 0x000000100000780c */ /* 0x000fe40003fa4270 */
[C---:B------:R-:W-:Y:S03]  /*40c0*/  HMMA.16816.F32.BF16 R12, R92.reuse, R90, R12 ;  /* 0x0000005a5c0c723c */ /* 0x040fe6000004180c */
[----:B------:R-:W-:Y:S01]  /*40d0*/  MUFU.EX2 R99, R99 ;  /* 0x0000006300637308 */ /* 0x000fe20000000800 */
[----:B------:R-:W-:Y:S01]  /*40e0*/  FSEL R97, R191, -INF , P5 ;  /* 0xff800000bf617808 */ /* 0x000fe20002800000 */
[--C-:B------:R-:W-:Y:S01]  /*40f0*/  FFMA.FTZ R98, R98, c[0x0][0x29c], -R109.reuse ;  /* 0x0000a70062627a23 */ /* 0x100fe2000001086d */
[----:B------:R-:W-:Y:S02]  /*4100*/  ISETP.GT.AND P5, PT, R0, 0x11, PT ;  /* 0x000000110000780c */ /* 0x000fe40003fa4270 */
[C---:B------:R-:W-:Y:S04]  /*4110*/  HMMA.16816.F32.BF16 R16, R92.reuse, R84, R16 ;  /* 0x000000545c10723c */ /* 0x040fe80000041810 */
[----:B------:R-:W-:Y:S01]  /*4120*/  FSEL R96, R190, -INF , P5 ;  /* 0xff800000be607808 */ /* 0x000fe20002800000 */
[----:B------:R-:W2:Y:S01]  /*4130*/  MUFU.EX2 R98, R98 ;  /* 0x0000006200627308 */ /* 0x000ea20000000800 */
[----:B------:R-:W-:Y:S01]  /*4140*/  ISETP.GT.AND P5, PT, R0, 0x21, PT ;  /* 0x000000210000780c */ /* 0x000fe20003fa4270 */
[--C-:B------:R-:W-:Y:S01]  /*4150*/  FFMA.FTZ R97, R97, c[0x0][0x29c], -R109.reuse ;  /* 0x0000a70061617a23 */ /* 0x100fe2000001086d */
[----:B------:R-:W-:Y:S04]  /*4160*/  HMMA.16816.F32.BF16 R20, R92, R86, R20 ;  /* 0x000000565c14723c */ /* 0x000fe80000041814 */
[----:B------:R-:W-:Y:S01]  /*4170*/  FSEL R91, R189, -INF , P6 ;  /* 0xff800000bd5b7808 */ /* 0x000fe20003000000 */
[--C-:B------:R-:W-:Y:S01]  /*4180*/  FFMA.FTZ R96, R96, c[0x0][0x29c], -R109.reuse ;  /* 0x0000a70060607a23 */ /* 0x100fe2000001086d */
[----:B------:R-:W-:Y:S01]  /*4190*/  FSEL R90, R188, -INF , P5 ;  /* 0xff800000bc5a7808 */ /* 0x000fe20002800000 */
[----:B------:R-:W-:Y:S01]  /*41a0*/  MUFU.EX2 R97, R97 ;  /* 0x0000006100617308 */ /* 0x000fe20000000800 */
[C---:B------:R-:W-:Y:S01]  /*41b0*/  ISETP.GT.AND P6, PT, R0.reuse, 0x30, PT ;  /* 0x000000300000780c */ /* 0x040fe20003fc4270 */
[--C-:B-1----:R-:W-:Y:S01]  /*41c0*/  FADD.FTZ R5, R5, -R88.reuse ;  /* 0x8000005805057221 */ /* 0x102fe20000010000 */
[----:B------:R-:W-:Y:S02]  /*41d0*/  ISETP.GT.AND P5, PT, R0, 0x31, PT ;  /* 0x000000310000780c */ /* 0x000fe40003fa4270 */
[----:B------:R-:W-:Y:S01]  /*41e0*/  FSEL R89, R187, -INF , P6 ;  /* 0xff800000bb597808 */ /* 0x000fe20003000000 */
[--C-:B------:R-:W-:Y:S01]  /*41f0*/  FADD.FTZ R8, R8, -R88.reuse ;  /* 0x8000005808087221 */ /* 0x100fe20000010000 */
[----:B------:R-:W-:Y:S01]  /*4200*/  FSEL R3, R186, -INF , P5 ;  /* 0xff800000ba037808 */ /* 0x000fe20002800000 */
[----:B-----5:R-:W-:Y:S01]  /*4210*/  FMUL.FTZ R5, R110, R5 ;  /* 0x000000056e057220 */ /* 0x020fe20000410000 */
[C---:B------:R-:W-:Y:S01]  /*4220*/  ISETP.GT.AND P6, PT, R0.reuse, 0x40, PT ;  /* 0x000000400000780c */ /* 0x040fe20003fc4270 */
[--C-:B------:R-:W-:Y:S01]  /*4230*/  FFMA.FTZ R91, R91, c[0x0][0x29c], -R109.reuse ;  /* 0x0000a7005b5b7a23 */ /* 0x100fe2000001086d */
[----:B------:R-:W-:Y:S01]  /*4240*/  ISETP.GT.AND P5, PT, R0, 0x41, PT ;  /* 0x000000410000780c */ /* 0x000fe20003fa4270 */
[--C-:B------:R-:W-:Y:S01]  /*4250*/  FFMA.FTZ R101, R3, c[0x0][0x29c], -R109.reuse ;  /* 0x0000a70003657a23 */ /* 0x100fe2000001086d */
[----:B------:R-:W-:Y:S01]  /*4260*/  FSEL R2, R185, -INF , P6 ;  /* 0xff800000b9027808 */ /* 0x000fe20003000000 */
[--C-:B------:R-:W-:Y:S01]  /*4270*/  FADD.FTZ R3, R4, -R88.reuse ;  /* 0x8000005804037221 */ /* 0x100fe20000010000 */
[----:B------:R-:W-:Y:S01]  /*4280*/  FSEL R0, R184, -INF , P5 ;  /* 0xff800000b8007808 */ /* 0x000fe20002800000 */
[--C-:B------:R-:W-:Y:S01]  /*4290*/  FFMA.FTZ R90, R90, c[0x0][0x29c], -R109.reuse ;  /* 0x0000a7005a5a7a23 */ /* 0x100fe2000001086d */
[----:B------:R-:W-:Y:S01]  /*42a0*/  F2FP.BF16.PACK_AB R85, R110, R111 ;  /* 0x0000006f6e55723e */ /* 0x000fe200000010ff */
[--C-:B------:R-:W-:Y:S01]  /*42b0*/  FFMA.FTZ R172, R2, c[0x0][0x29c], -R109.reuse ;  /* 0x0000a70002ac7a23 */ /* 0x100fe2000001086d */
[----:B------:R-:W1:Y:S01]  /*42c0*/  MUFU.EX2 R96, R96 ;  /* 0x0000006000607308 */ /* 0x000e620000000800 */
[----:B------:R-:W-:Y:S01]  /*42d0*/  FMUL.FTZ R3, R111, R3 ;  /* 0x000000036f037220 */ /* 0x000fe20000410000 */
[----:B----4-:R-:W-:Y:S01]  /*42e0*/  F2FP.BF16.PACK_AB R84, R105, R107 ;  /* 0x0000006b6954723e */ /* 0x010fe200000010ff */
[----:B------:R-:W-:Y:S01]  /*42f0*/  FFMA.FTZ R2, -R183, R183, 1 ;  /* 0x3f800000b7027423 */ /* 0x000fe200000101b7 */
[----:B---3--:R-:W-:Y:S01]  /*4300*/  F2FP.BF16.PACK_AB R4, R102, R104 ;  /* 0x000000686604723e */ /* 0x008fe200000010ff */
[--C-:B------:R-:W-:Y:S02]  /*4310*/  FFMA.FTZ R89, R89, c[0x0][0x29c], -R109.reuse ;  /* 0x0000a70059597a23 */ /* 0x100fe4000001086d */
[----:B------:R-:W-:Y:S02]  /*4320*/  FFMA.FTZ R109, R0, c[0x0][0x29c], -R109 ;  /* 0x0000a700006d7a23 */ /* 0x000fe4000001086d */
[----:B------:R-:W-:Y:S01]  /*4330*/  FFMA.FTZ R0, -R181, R181, 1 ;  /* 0x3f800000b5007423 */ /* 0x000fe200000101b5 */
[----:B------:R-:W3:Y:S01]  /*4340*/  MUFU.EX2 R91, R91 ;  /* 0x0000005b005b7308 */ /* 0x000ee20000000800 */
[--C-:B------:R-:W-:Y:S02]  /*4350*/  FADD.FTZ R9, R9, -R88.reuse ;  /* 0x8000005809097221 */ /* 0x100fe40000010000 */
[----:B------:R-:W-:Y:S02]  /*4360*/  FMUL.FTZ R8, R107, R8 ;  /* 0x000000086b087220 */ /* 0x000fe40000410000 */
[----:B------:R-:W-:Y:S02]  /*4370*/  FMUL.FTZ R3, R3, R2 ;  /* 0x0000000203037220 */ /* 0x000fe40000410000 */
[----:B------:R-:W-:Y:S02]  /*4380*/  FFMA.FTZ R2, -R182, R182, 1 ;  /* 0x3f800000b6027423 */ /* 0x000fe400000101b6 */
[--C-:B------:R-:W-:Y:S01]  /*4390*/  FADD.FTZ R13, R13, -R88.reuse ;  /* 0x800000580d0d7221 */ /* 0x100fe20000010000 */
[----:B------:R-:W4:Y:S01]  /*43a0*/  MUFU.EX2 R90, R90 ;  /* 0x0000005a005a7308 */ /* 0x000f220000000800 */
[----:B------:R-:W-:Y:S02]  /*43b0*/  FMUL.FTZ R9, R105, R9 ;  /* 0x0000000969097220 */ /* 0x000fe40000410000 */
[----:B------:R-:W-:Y:S01]  /*43c0*/  FMUL.FTZ R87, R5, R0 ;  /* 0x0000000005577220 */ /* 0x000fe20000410000 */
[----:B--2---:R-:W-:Y:S01]  /*43d0*/  F2FP.BF16.PACK_AB R5, R108, R100 ;  /* 0x000000646c05723e */ /* 0x004fe200000010ff */
[----:B------:R-:W-:Y:S02]  /*43e0*/  FFMA.FTZ R0, -R176, R176, 1 ;  /* 0x3f800000b0007423 */ /* 0x000fe400000101b0 */
[----:B------:R-:W-:Y:S01]  /*43f0*/  FMUL.FTZ R13, R103, R13 ;  /* 0x0000000d670d7220 */ /* 0x000fe20000410000 */
[----:B------:R-:W-:Y:S01]  /*4400*/  F2FP.BF16.PACK_AB R87, R87, R3 ;  /* 0x000000035757723e */ /* 0x000fe200000010ff */
[----:B------:R-:W-:Y:S01]  /*4410*/  FMUL.FTZ R94, R8, R2 ;  /* 0x00000002085e7220 */ /* 0x000fe20000410000 */
[----:B------:R-:W-:Y:S01]  /*4420*/  MUFU.EX2 R89, R89 ;  /* 0x0000005900597308 */ /* 0x000fe20000000800 */
[----:B------:R-:W-:Y:S02]  /*4430*/  FFMA.FTZ R2, -R175, R175, 1 ;  /* 0x3f800000af027423 */ /* 0x000fe400000101af */
[--C-:B------:R-:W-:Y:S02]  /*4440*/  FADD.FTZ R16, R16, -R88.reuse ;  /* 0x8000005810107221 */ /* 0x100fe40000010000 */
[--C-:B------:R-:W-:Y:S02]  /*4450*/  FADD.FTZ R17, R17, -R88.reuse ;  /* 0x8000005811117221 */ /* 0x100fe40000010000 */
[--C-:B------:R-:W-:Y:S02]  /*4460*/  FADD.FTZ R21, R21, -R88.reuse ;  /* 0x8000005815157221 */ /* 0x100fe40000010000 */
[----:B------:R-:W-:Y:S01]  /*4470*/  FMUL.FTZ R93, R9, R0 ;  /* 0x00000000095d7220 */ /* 0x000fe20000410000 */
[----:B------:R-:W2:Y:S01]  /*4480*/  MUFU.EX2 R86, R101 ;  /* 0x0000006500567308 */ /* 0x000ea20000000800 */
[----:B------:R-:W5:Y:S01]  /*4490*/  LDS R0, [R228.X4+0x212a0] ;  /* 0x0212a000e4007984 */ /* 0x000f620000004800 */
[----:B------:R-:W-:Y:S02]  /*44a0*/  FMUL.FTZ R16, R104, R16 ;  /* 0x0000001068107220 */ /* 0x000fe40000410000 */
[----:B------:R-:W-:Y:S02]  /*44b0*/  FMUL.FTZ R108, R108, R21 ;  /* 0x000000156c6c7220 */ /* 0x000fe40000410000 */
[----:B------:R-:W-:Y:S01]  /*44c0*/  FFMA.FTZ R9, -R179, R179, 1 ;  /* 0x3f800000b3097423 */ /* 0x000fe200000101b3 */
[----:B------:R-:W-:Y:S01]  /*44d0*/  STS [R222+0x21480], R85 ;  /* 0x02148055de007388 */ /* 0x000fe20000000800 */
[--C-:B------:R-:W-:Y:S02]  /*44e0*/  FADD.FTZ R12, R12, -R88.reuse ;  /* 0x800000580c0c7221 */ /* 0x100fe40000010000 */
[----:B------:R-:W-:Y:S01]  /*44f0*/  FADD.FTZ R20, R20, -R88 ;  /* 0x8000005814147221 */ /* 0x000fe20000010000 */
[----:B------:R-:W-:Y:S01]  /*4500*/  MUFU.EX2 R8, R172 ;  /* 0x000000ac00087308 */ /* 0x000fe20000000800 */
[----:B------:R-:W-:Y:S02]  /*4510*/  FMUL.FTZ R88, R13, R2 ;  /* 0x000000020d587220 */ /* 0x000fe40000410000 */
[----:B------:R-:W-:Y:S02]  /*4520*/  FFMA.FTZ R13, -R180, R180, 1 ;  /* 0x3f800000b40d7423 */ /* 0x000fe400000101b4 */
[----:B------:R-:W-:Y:S02]  /*4530*/  FFMA.FTZ R2, -R173, R173, 1 ;  /* 0x3f800000ad027423 */ /* 0x000fe400000101ad */
[----:B------:R-:W-:Y:S01]  /*4540*/  FMUL.FTZ R17, R102, R17 ;  /* 0x0000001166117220 */ /* 0x000fe20000410000 */
[----:B------:R-:W-:Y:S01]  /*4550*/  SHF.L.U32 R102, R216, 0x1, RZ ;  /* 0x00000001d8667819 */ /* 0x000fe200000006ff */
[----:B------:R-:W-:Y:S01]  /*4560*/  FMUL.FTZ R21, R16, R13 ;  /* 0x0000000d10157220 */ /* 0x000fe20000410000 */
[----:B------:R-:W1:Y:S01]  /*4570*/  MUFU.EX2 R109, R109 ;  /* 0x0000006d006d7308 */ /* 0x000e620000000800 */
[----:B------:R-:W-:Y:S01]  /*4580*/  FMUL.FTZ R13, R17, R9 ;  /* 0x00000009110d7220 */ /* 0x000fe20000410000 */
[----:B------:R-:W-:Y:S01]  /*4590*/  F2FP.BF16.PACK_AB R9, R93, R94 ;  /* 0x0000005e5d09723e */ /* 0x000fe200000010ff */
[----:B------:R-:W-:Y:S01]  /*45a0*/  FMUL.FTZ R17, R108, R2 ;  /* 0x000000026c117220 */ /* 0x000fe20000410000 */
[----:B------:R-:W-:Y:S01]  /*45b0*/  F2FP.BF16.PACK_AB R2, R98, R99 ;  /* 0x000000636202723e */ /* 0x000fe200000010ff */
[----:B------:R-:W-:Y:S01]  /*45c0*/  FFMA.FTZ R3, -R178, R178, 1 ;  /* 0x3f800000b2037423 */ /* 0x000fe200000101b2 */
[----:B------:R-:W-:Y:S01]  /*45d0*/  F2FP.BF16.PACK_AB R13, R13, R21 ;  /* 0x000000150d0d723e */ /* 0x000fe200000010ff */
[----:B------:R-:W-:Y:S01]  /*45e0*/  FMUL.FTZ R92, R106, R12 ;  /* 0x0000000c6a5c7220 */ /* 0x000fe20000410000 */
[----:B------:R-:W-:Y:S01]  /*45f0*/  F2FP.BF16.PACK_AB R12, R103, R106 ;  /* 0x0000006a670c723e */ /* 0x000fe200000010ff */
[----:B------:R4:W-:Y:S01]  /*4600*/  STS [R223], R2 ;  /* 0x00000002df007388 */ /* 0x0009e20000000800 */
[----:B------:R-:W-:Y:S02]  /*4610*/  FMUL.FTZ R20, R100, R20 ;  /* 0x0000001464147220 */ /* 0x000fe40000410000 */
[----:B------:R-:W-:Y:S02]  /*4620*/  FMUL.FTZ R92, R92, R3 ;  /* 0x000000035c5c7220 */ /* 0x000fe40000410000 */
[----:B------:R-:W-:Y:S01]  /*4630*/  FFMA.FTZ R3, -R174, R174, 1 ;  /* 0x3f800000ae037423 */ /* 0x000fe200000101ae */
[----:B------:R-:W-:Y:S02]  /*4640*/  STS [R222+0x21c80], R84 ;  /* 0x021c8054de007388 */ /* 0x000fe40000000800 */
[----:B------:R-:W-:Y:S01]  /*4650*/  F2FP.BF16.PACK_AB R16, R88, R92 ;  /* 0x0000005c5810723e */ /* 0x000fe200000010ff */
[----:B------:R-:W-:Y:S02]  /*4660*/  FMUL.FTZ R3, R20, R3 ;  /* 0x0000000314037220 */ /* 0x000fe40000410000 */
[--C-:B-----5:R-:W-:Y:S02]  /*4670*/  FADD.FTZ R6, R6, -R0.reuse ;  /* 0x8000000006067221 */ /* 0x120fe40000010000 */
[--C-:B------:R-:W-:Y:S01]  /*4680*/  FADD.FTZ R7, R7, -R0.reuse ;  /* 0x8000000007077221 */ /* 0x100fe20000010000 */
[----:B------:R-:W-:Y:S01]  /*4690*/  F2FP.BF16.PACK_AB R17, R17, R3 ;  /* 0x000000031111723e */ /* 0x000fe200000010ff */
[--C-:B------:R-:W-:Y:S01]  /*46a0*/  FADD.FTZ R10, R10, -R0.reuse ;  /* 0x800000000a0a7221 */ /* 0x100fe20000010000 */
[----:B-1----:R-:W-:Y:S01]  /*46b0*/  F2FP.BF16.PACK_AB R3, R96, R97 ;  /* 0x000000616003723e */ /* 0x002fe200000010ff */
[--C-:B------:R-:W-:Y:S02]  /*46c0*/  FADD.FTZ R11, R11, -R0.reuse ;  /* 0x800000000b0b7221 */ /* 0x100fe40000010000 */
[--C-:B------:R-:W-:Y:S02]  /*46d0*/  FADD.FTZ R14, R14, -R0.reuse ;  /* 0x800000000e0e7221 */ /* 0x100fe40000010000 */
[----:B------:R1:W-:Y:S01]  /*46e0*/  STS [R223+0x800], R3 ;  /* 0x00080003df007388 */ /* 0x0003e20000000800 */
[----:B------:R-:W-:Y:S02]  /*46f0*/  FMUL.FTZ R11, R96, R11 ;  /* 0x0000000b600b7220 */ /* 0x000fe40000410000 */
[----:B---3--:R-:W-:Y:S01]  /*4700*/  FMUL.FTZ R14, R91, R14 ;  /* 0x0000000e5b0e7220 */ /* 0x008fe20000410000 */
[----:B----4-:R-:W-:Y:S01]  /*4710*/  F2FP.BF16.PACK_AB R2, R90, R91 ;  /* 0x0000005b5a02723e */ /* 0x010fe200000010ff */
[----:B------:R3:W-:Y:S01]  /*4720*/  STS [R222+0x22480], R12 ;  /* 0x0224800cde007388 */ /* 0x0007e20000000800 */
[--C-:B------:R-:W-:Y:S02]  /*4730*/  FADD.FTZ R15, R15, -R0.reuse ;  /* 0x800000000f0f7221 */ /* 0x100fe40000010000 */
[--C-:B------:R-:W-:Y:S02]  /*4740*/  FADD.FTZ R18, R18, -R0.reuse ;  /* 0x8000000012127221 */ /* 0x100fe40000010000 */
[----:B------:R4:W-:Y:S01]  /*4750*/  STS [R223+0x1000], R2 ;  /* 0x00100002df007388 */ /* 0x0009e20000000800 */
[--C-:B------:R-:W-:Y:S02]  /*4760*/  FADD.FTZ R22, R22, -R0.reuse ;  /* 0x8000000016167221 */ /* 0x100fe40000010000 */
[--C-:B------:R-:W-:Y:S02]  /*4770*/  FADD.FTZ R23, R23, -R0.reuse ;  /* 0x8000000017177221 */ /* 0x100fe40000010000 */
[----:B------:R5:W-:Y:S01]  /*4780*/  STS [R222+0x22c80], R4 ;  /* 0x022c8004de007388 */ /* 0x000be20000000800 */
[----:B------:R-:W-:Y:S02]  /*4790*/  FADD.FTZ R19, R19, -R0 ;  /* 0x8000000013137221 */ /* 0x000fe40000010000 */
[----:B------:R-:W-:Y:S02]  /*47a0*/  FFMA.FTZ R0, -R188, R188, 1 ;  /* 0x3f800000bc007423 */ /* 0x000fe400000101bc */
[C---:B--2---:R-:W-:Y:S01]  /*47b0*/  FMUL.FTZ R19, R86.reuse, R19 ;  /* 0x0000001356137220 */ /* 0x044fe20000410000 */
[----:B-1----:R-:W-:Y:S05]  /*47c0*/  F2FP.BF16.PACK_AB R3, R86, R89 ;  /* 0x000000595603723e */ /* 0x002fea00000010ff */
[----:B------:R1:W-:Y:S01]  /*47d0*/  STS [R223+0x1800], R3 ;  /* 0x00180003df007388 */ /* 0x0003e20000000800 */
[----:B---3--:R-:W-:Y:S02]  /*47e0*/  FMUL.FTZ R12, R97, R10 ;  /* 0x0000000a610c7220 */ /* 0x008fe40000410000 */
[----:B------:R-:W-:Y:S02]  /*47f0*/  FMUL.FTZ R10, R90, R15 ;  /* 0x0000000f5a0a7220 */ /* 0x000fe40000410000 */
[----:B------:R2:W-:Y:S01]  /*4800*/  STS [R222+0x23480], R5 ;  /* 0x02348005de007388 */ /* 0x0005e20000000800 */
[C---:B----4-:R-:W-:Y:S01]  /*4810*/  F2FP.BF16.PACK_AB R2, R109.reuse, R8 ;  /* 0x000000086d02723e */ /* 0x050fe200000010ff */
[----:B------:R-:W-:Y:S02]  /*4820*/  FMUL.FTZ R10, R10, R0 ;  /* 0x000000000a0a7220 */ /* 0x000fe40000410000 */
[----:B------:R-:W-:Y:S02]  /*4830*/  FMUL.FTZ R109, R109, R23 ;  /* 0x000000176d6d7220 */ /* 0x000fe40000410000 */
[----:B------:R3:W-:Y:S01]  /*4840*/  STS [R223+0x2000], R2 ;  /* 0x00200002df007388 */ /* 0x0007e20000000800 */
[----:B-----5:R-:W-:Y:S02]  /*4850*/  FMUL.FTZ R4, R98, R7 ;  /* 0x0000000762047220 */ /* 0x020fe40000410000 */
[----:B------:R-:W-:Y:S02]  /*4860*/  FFMA.FTZ R0, -R184, R184, 1 ;  /* 0x3f800000b8007423 */ /* 0x000fe400000101b8 */
[----:B------:R-:W-:Y:S01]  /*4870*/  BAR.SYNC.DEFER_BLOCKING 0x0 ;  /* 0x0000000000007b1d */ /* 0x000fe20000010000 */
[----:B------:R-:W-:Y:S02]  /*4880*/  FMUL.FTZ R7, R89, R18 ;  /* 0x0000001259077220 */ /* 0x000fe40000410000 */
[----:B------:R-:W-:Y:S02]  /*4890*/  FMUL.FTZ R109, R109, R0 ;  /* 0x000000006d6d7220 */ /* 0x000fe40000410000 */
[----:B------:R-:W-:Y:S02]  /*48a0*/  FMUL.FTZ R8, R8, R22 ;  /* 0x0000001608087220 */ /* 0x000fe40000410000 */
[----:B-1----:R-:W-:Y:S02]  /*48b0*/  FFMA.FTZ R3, -R193, R193, 1 ;  /* 0x3f800000c1037423 */ /* 0x002fe400000101c1 */
[----:B--2---:R-:W-:Y:S04]  /*48c0*/  FMUL.FTZ R5, R99, R6 ;  /* 0x0000000663057220 */ /* 0x004fe80000410000 */
[----:B------:R-:W-:Y:S02]  /*48d0*/  FMUL.FTZ R5, R5, R3 ;  /* 0x0000000305057220 */ /* 0x000fe40000410000 */
[----:B---3--:R-:W-:Y:S02]  /*48e0*/  FFMA.FTZ R2, -R192, R192, 1 ;  /* 0x3f800000c0027423 */ /* 0x008fe400000101c0 */
[----:B------:R-:W-:Y:S02]  /*48f0*/  FFMA.FTZ R3, -R191, R191, 1 ;  /* 0x3f800000bf037423 */ /* 0x000fe400000101bf */
[----:B------:R-:W-:Y:S01]  /*4900*/  FMUL.FTZ R4, R4, R2 ;  /* 0x0000000204047220 */ /* 0x000fe20000410000 */
[----:B------:R-:W-:Y:S01]  /*4910*/  STS [R222+0x23c80], R87 ;  /* 0x023c8057de007388 */ /* 0x000fe20000000800 */
[----:B------:R-:W-:Y:S02]  /*4920*/  FMUL.FTZ R12, R12, R3 ;  /* 0x000000030c0c7220 */ /* 0x000fe40000410000 */
[----:B------:R-:W-:Y:S01]  /*4930*/  FFMA.FTZ R2, -R190, R190, 1 ;  /* 0x3f800000be027423 */ /* 0x000fe200000101be */
[----:B------:R-:W-:Y:S01]  /*4940*/  F2FP.BF16.PACK_AB R3, R4, R5 ;  /* 0x000000050403723e */ /* 0x000fe200000010ff */
[----:B------:R-:W-:Y:S02]  /*4950*/  FFMA.FTZ R5, -R186, R186, 1 ;  /* 0x3f800000ba057423 */ /* 0x000fe400000101ba */
[----:B------:R-:W-:Y:S02]  /*4960*/  FMUL.FTZ R6, R11, R2 ;  /* 0x000000020b067220 */ /* 0x000fe40000410000 */
[----:B------:R1:W-:Y:S01]  /*4970*/  STS [R223+0x2800], R3 ;  /* 0x00280003df007388 */ /* 0x0003e20000000800 */
[----:B------:R-:W-:Y:S02]  /*4980*/  FFMA.FTZ R2, -R189, R189, 1 ;  /* 0x3f800000bd027423 */ /* 0x000fe400000101bd */
[----:B------:R-:W-:Y:S02]  /*4990*/  FFMA.FTZ R4, -R185, R185, 1 ;  /* 0x3f800000b9047423 */ /* 0x000fe400000101b9 */
[----:B------:R-:W-:Y:S01]  /*49a0*/  STS [R222+0x24480], R9 ;  /* 0x02448009de007388 */ /* 0x000fe20000000800 */
[----:B------:R-:W-:Y:S01]  /*49b0*/  FMUL.FTZ R11, R14, R2 ;  /* 0x000000020e0b7220 */ /* 0x000fe20000410000 */
[----:B------:R-:W-:Y:S01]  /*49c0*/  F2FP.BF16.PACK_AB R2, R6, R12 ;  /* 0x0000000c0602723e */ /* 0x000fe200000010ff */
[----:B------:R-:W-:Y:S03]  /*49d0*/  FFMA.FTZ R6, -R187, R187, 1 ;  /* 0x3f800000bb067423 */ /* 0x000fe600000101bb */
[----:B------:R-:W-:Y:S01]  /*49e0*/  F2FP.BF16.PACK_AB R0, R10, R11 ;  /* 0x0000000b0a00723e */ /* 0x000fe200000010ff */
[----:B------:R-:W-:Y:S01]  /*49f0*/  STS [R223+0x3000], R2 ;  /* 0x00300002df007388 */ /* 0x000fe20000000800 */
[----:B------:R-:W-:Y:S02]  /*4a00*/  FMUL.FTZ R7, R7, R6 ;  /* 0x0000000607077220 */ /* 0x000fe40000410000 */
[----:B------:R-:W-:Y:S02]  /*4a10*/  FMUL.FTZ R6, R19, R5 ;  /* 0x0000000513067220 */ /* 0x000fe40000410000 */
[----:B------:R-:W-:Y:S01]  /*4a20*/  STS [R222+0x24c80], R16 ;  /* 0x024c8010de007388 */ /* 0x000fe20000000800 */
[----:B------:R-:W-:Y:S02]  /*4a30*/  FMUL.FTZ R5, R8, R4 ;  /* 0x0000000408057220 */ /* 0x000fe40000410000 */
[----:B------:R-:W-:Y:S02]  /*4a40*/  F2FP.BF16.PACK_AB R4, R6, R7 ;  /* 0x000000070604723e */ /* 0x000fe400000010ff */
[----:B------:R-:W-:Y:S01]  /*4a50*/  STS [R223+0x3800], R0 ;  /* 0x00380000df007388 */ /* 0x000fe20000000800 */
[----:B-1----:R-:W-:Y:S04]  /*4a60*/  F2FP.BF16.PACK_AB R3, R109, R5 ;  /* 0x000000056d03723e */ /* 0x002fe800000010ff */
[----:B------:R-:W-:Y:S05]  /*4a70*/  STS [R222+0x25480], R13 ;  /* 0x0254800dde007388 */ /* 0x000fea0000000800 */
        /* <DEDUP_REMOVED lines=84> */
[----:B------:R2:W4:Y:S07]  /*4fc0*/  LDSM.16.M88.4 R172, [R211+0x400] ;  /* 0x00040000d3ac783b */ /* 0x00052e0000000200 */
[C---:B-----5:R-:W-:Y:S01]  /*4fd0*/  HMMA.16816.F32.BF16 R32, R100.reuse, R90, R32 ;  /* 0x0000005a6420723c */ /* 0x060fe20000041820 */
[----:B------:R2:W5:Y:S05]  /*4fe0*/  LDSM.16.MT88.4 R16, [R210] ;  /* 0x00000000d210783b */ /* 0x00056a0000004200 */
[----:B------:R2:W1:Y:S02]  /*4ff0*/  LDSM.16.MT88.4 R96, [R210+0x2800] ;  /* 0x00280000d260783b */ /* 0x0004640000004200 */
[-C--:B------:R-:W-:Y:S03]  /*5000*/  HMMA.16816.F32.BF16 R36, R100, R104.reuse, R36 ;  /* 0x000000686424723c */ /* 0x080fe60000041824 */
[----:B------:R2:W1:Y:S05]  /*5010*/  LDSM.16.MT88.4 R176, [R210+0x5000] ;  /* 0x00500000d2b0783b */ /* 0x00046a0000004200 */
[-C--:B------:R-:W-:Y:S01]  /*5020*/  HMMA.16816.F32.BF16 R40, R92, R104.reuse, R40 ;  /* 0x000000685c28723c */ /* 0x080fe20000041828 */
[----:B------:R2:W1:Y:S05]  /*5030*/  LDSM.16.M88.4 R180, [R211+0x800] ;  /* 0x00080000d3b4783b */ /* 0x00046a0000000200 */
[----:B------:R2:W1:Y:S02]  /*5040*/  LDSM.16.M88.4 R188, [R211+0xc00] ;  /* 0x000c0000d3bc783b */ /* 0x0004640000000200 */
[C---:B------:R-:W-:Y:S03]  /*5050*/  HMMA.16816.F32.BF16 R44, R84.reuse, R104, R44 ;  /* 0x00000068542c723c */ /* 0x040fe6000004182c */
[----:B------:R2:W1:Y:S05]  /*5060*/  LDSM.16.MT88.4 R184, [R210+0x800] ;  /* 0x00080000d2b8783b */ /* 0x00046a0000004200 */
        /* <DEDUP_REMOVED lines=12> */
[----:B--2345:R-:W-:Y:S01]  /*5130*/  SHF.R.S32.HI R0, RZ, 0x1f, R221 ;  /* 0x0000001fff007819 */ /* 0x03cfe200000114dd */
[C---:B------:R-:W-:Y:S01]  /*5140*/  IMAD.WIDE.U32 R2, R221.reuse, c[0x0][0x208], RZ ;  /* 0x00008200dd027a25 */ /* 0x040fe200078e00ff */
[----:B------:R-:W-:Y:S03]  /*5150*/  P2R R10, PR, RZ, 0x4 ;  /* 0x00000004ff0a7803 */ /* 0x000fe60000000000 */
[----:B------:R-:W-:Y:S02]  /*5160*/  IMAD.MOV.U32 R200, RZ, RZ, c[0x0][0x208] ;  /* 0x00008200ffc87624 */ /* 0x000fe400078e00ff */
[----:B------:R-:W-:Y:S02]  /*5170*/  IMAD R0, R0, c[0x0][0x208], RZ ;  /* 0x0000820000007a24 */ /* 0x000fe400078e02ff */
[----:B------:R-:W-:Y:S02]  /*5180*/  IMAD.SHL.U32 R200, R200, 0x20, RZ ;  /* 0x00000020c8c87824 */ /* 0x000fe400078e00ff */
[----:B------:R-:W-:Y:S02]  /*5190*/  IMAD.SHL.U32 R5, R2, 0x40, RZ ;  /* 0x0000004002057824 */ /* 0x000fe400078e00ff */
[C---:B------:R-:W-:Y:S02]  /*51a0*/  IMAD R4, R221.reuse, c[0x0][0x20c], R0 ;  /* 0x00008300dd047a24 */ /* 0x040fe400078e0200 */
[----:B------:R-:W-:Y:S01]  /*51b0*/  IMAD.SHL.U32 R0, R221, 0x40, RZ ;  /* 0x00000040dd007824 */ /* 0x000fe200078e00ff */
[----:B------:R-:W-:Y:S01]  /*51c0*/  IADD3 R8, P5, P0, R240, R5, R200 ;  /* 0x00000005f0087210 */ /* 0x000fe200078be0c8 */
[----:B------:R-:W-:Y:S02]  /*51d0*/  IMAD.IADD R4, R3, 0x1, R4 ;  /* 0x0000000103047824 */ /* 0x000fe400078e0204 */
[----:B------:R-:W-:Y:S01]  /*51e0*/  IMAD.MOV.U32 R201, RZ, RZ, 0x5 ;  /* 0x00000005ffc97424 */ /* 0x000fe200078e00ff */
[----:B------:R-:W-:Y:S01]  /*51f0*/  IADD3 R3, P6, R0, R246, RZ ;  /* 0x000000f600037210 */ /* 0x000fe20007fde0ff */
[----:B------:R-:W-:Y:S01]  /*5200*/  IMAD.MOV.U32 R200, RZ, RZ, c[0x0][0x208] ;  /* 0x00008200ffc87624 */ /* 0x000fe200078e00ff */
[----:B------:R-:W-:Y:S02]  /*5210*/  SHF.L.U64.HI R2, R2, 0x6, R4 ;  /* 0x0000000602027819 */ /* 0x000fe40000010204 */
[----:B------:R-:W-:Y:S02]  /*5220*/  LEA.HI.X.SX32 R4, R0, R251, 0x1, P6 ;  /* 0x000000fb00047211 */ /* 0x000fe400030f0eff */
[----:B------:R-:W-:Y:S02]  /*5230*/  SHF.L.U64.HI R200, R200, R201, c[0x0][0x20c] ;  /* 0x00008300c8c87619 */ /* 0x000fe400000102c9 */
[----:B------:R-:W-:Y:S02]  /*5240*/  LOP3.LUT P6, RZ, R231, 0x1, RZ, 0xc0, !PT ;  /* 0x00000001e7ff7812 */ /* 0x000fe400078cc0ff */
[----:B------:R-:W-:Y:S02]  /*5250*/  IADD3.X R9, R237, R2, R200, P5, P0 ;  /* 0x00000002ed097210 */ /* 0x000fe40002fe04c8 */
[----:B------:R-:W-:Y:S02]  /*5260*/  IADD3 R5, P5, R5, R240, RZ ;  /* 0x000000f005057210 */ /* 0x000fe40007fbe0ff */
[C---:B------:R-:W-:Y:S02]  /*5270*/  LEA R6, P0, R3.reuse, c[0x0][0x280], 0x2 ;  /* 0x0000a00003067a11 */ /* 0x040fe400078010ff */
[----:B------:R-:W-:Y:S01]  /*5280*/  IADD3 R0, -R234, c[0x0][0x168], -R0 ;  /* 0x00005a00ea007a10 */ /* 0x000fe20007ffe900 */
[----:B------:R-:W-:Y:S01]  /*5290*/  IMAD.X R2, R2, 0x1, R237, P5 ;  /* 0x0000000102027824 */ /* 0x000fe200028e06ed */
[----:B------:R-:W-:Y:S02]  /*52a0*/  LEA.HI.X R7, R3, c[0x0][0x284], R4, 0x2, P0 ;  /* 0x0000a10003077a11 */ /* 0x000fe400000f1404 */
[C---:B------:R-:W-:Y:S02]  /*52b0*/  ISETP.LT.OR P0, PT, R0.reuse, 0x1, !P6 ;  /* 0x000000010000780c */ /* 0x040fe40007701670 */
[C---:B------:R-:W-:Y:S02]  /*52c0*/  LEA R4, P5, R5.reuse, c[0x0][0x1f0], 0x1 ;  /* 0x00007c0005047a11 */ /* 0x040fe400078a08ff */
[----:B------:R-:W-:Y:S02]  /*52d0*/  ISETP.LT.OR P6, PT, R0, 0x21, !P6 ;  /* 0x000000210000780c */ /* 0x000fe400077c1670 */
[----:B------:R-:W-:Y:S02]  /*52e0*/  LEA.HI.X R5, R5, c[0x0][0x1f4], R2, 0x1, P5 ;  /* 0x00007d0005057a11 */ /* 0x000fe400028f0c02 */
[C---:B------:R-:W-:Y:S04]  /*52f0*/  LEA R2, P5, R8.reuse, c[0x0][0x1f0], 0x1 ;  /* 0x00007c0008027a11 */ /* 0x040fe800078a08ff */
[----:B------:R-:W-:Y:S01]  /*5300*/  LEA.HI.X R3, R8, c[0x0][0x1f4], R9, 0x1, P5 ;  /* 0x00007d0008037a11 */ /* 0x000fe200028f0c09 */
[----:B------:R-:W-:Y:S01]  /*5310*/  @!PT LDS RZ, [RZ] ;  /* 0x00000000fffff984 */ /* 0x000fe20000000800 */
[----:B------:R-:W-:Y:S01]  /*5320*/  @!PT LDS RZ, [RZ] ;  /* 0x00000000fffff984 */ /* 0x000fe20000000800 */
[----:B------:R-:W-:Y:S01]  /*5330*/  @!PT LDS RZ, [RZ] ;  /* 0x00000000fffff984 */ /* 0x000fe20000000800 */
[----:B------:R1:W-:Y:S01]  /*5340*/  LDGSTS.E.BYPASS.LTC128B.128 [R224+0x1b080], [R4.64], !P0 ;  /* 0x1b08000004e07fae */ /* 0x0003e2000c101d44 */
[C---:B------:R-:W-:Y:S04]  /*5350*/  LOP3.LUT P5, RZ, R231.reuse, 0x2, RZ, 0xc0, !PT ;  /* 0x00000002e7ff7812 */ /* 0x040fe800078ac0ff */
        /* <DEDUP_REMOVED lines=13> */
.L_x_1106:
[-C--:B-12345:R-:W-:Y:S01]  /*5430*/  HMMA.16816.F32.BF16 R4, R108, R16.reuse, RZ ;  /* 0x000000106c04723c */ /* 0x0befe200000418ff */
[----:B------:R-:W-:Y:S02]  /*5440*/  LDSM.16.M88.4 R200, [R211+0x1400] ;  /* 0x00140000d3c8783b */ /* 0x000fe40000000200 */
[----:B------:R-:W-:Y:S01]  /*5450*/  ISETP.GE.AND P6, PT, R212, 0x1, PT ;  /* 0x00000001d400780c */ /* 0x000fe20003fc6270 */
[----:B------:R-:W-:Y:S01]  /*5460*/  IMAD.WIDE.U32 R2, R230, c[0x0][0x238], R226 ;  /* 0x00008e00e6027a25 */ /* 0x000fe200078e00e2 */
[----:B------:R-:W0:Y:S01]  /*5470*/  LDGDEPBAR ;  /* 0x00000000000079af */ /* 0x000e220000000000 */
[----:B------:R-:W-:Y:S02]  /*5480*/  SHF.R.S32.HI R0, RZ, 0x1f, R230 ;  /* 0x0000001fff007819 */ /* 0x000fe400000114e6 */
[C---:B------:R-:W-:Y:S02]  /*5490*/  HMMA.16816.F32.BF16 R8, R172.reuse, R16, RZ ;  /* 0x00000010ac08723c */ /* 0x040fe400000418ff */
[----:B------:R-:W-:Y:S02]  /*54a0*/  ISETP.GE.AND P5, PT, R225, 0x1, PT ;  /* 0x00000001e100780c */ /* 0x000fe40003fa6270 */
[----:B------:R-:W-:Y:S04]  /*54b0*/  IMAD R0, R0, c[0x0][0x238], RZ ;  /* 0x00008e0000007a24 */ /* 0x000fe800078e02ff */
[-C--:B------:R-:W-:Y:S01]  /*54c0*/  HMMA.16816.F32.BF16 R12, R172, R18.reuse, RZ ;  /* 0x00000012ac0c723c */ /* 0x080fe200000418ff */
[----:B------:R-:W-:Y:S04]  /*54d0*/  IMAD R0, R230, c[0x0][0x23c], R0 ;  /* 0x00008f00e6007a24 */ /* 0x000fe800078e0200 */
[----:B------:R-:W-:Y:S02]  /*54e0*/  IMAD.IADD R3, R3, 0x1, R0 ;  /* 0x0000000103037824 */ /* 0x000fe400078e0200 */
[----:B------:R-:W-:Y:S01]  /*54f0*/  IMAD R0, R232, 0x3000, RZ ;  /* 0x00003000e8007824 */ /* 0x000fe200078e02ff */
[C---:B------:R-:W-:Y:S04]  /*5500*/  HMMA.16816.F32.BF16 R16, R108.reuse, R18, RZ ;  /* 0x000000126c10723c */ /* 0x040fe800000418ff */
[C---:B------:R-:W-:Y:S04]  /*5510*/  IMAD.WIDE.U32 R2, R229.reuse, c[0x0][0x240], R2 ;  /* 0x00009000e5027a25 */ /* 0x040fe800078e0002 */
[-C--:B------:R-:W-:Y:S08]  /*5520*/  HMMA.16816.F32.BF16 R20, R108, R96.reuse, RZ ;  /* 0x000000606c14723c */ /* 0x080ff000000418ff */
[C---:B------:R-:W-:Y:S08]  /*5530*/  HMMA.16816.F32.BF16 R84, R172.reuse, R96, RZ ;  /* 0x00000060ac54723c */ /* 0x040ff000000418ff */
[-C--:B------:R-:W-:Y:S08]  /*5540*/  HMMA.16816.F32.BF16 R88, R172, R98.reuse, RZ ;  /* 0x00000062ac58723c */ /* 0x080ff000000418ff */
[C---:B------:R-:W-:Y:S08]  /*5550*/  HMMA.16816.F32.BF16 R92, R108.reuse, R98, RZ ;  /* 0x000000626c5c723c */ /* 0x040ff000000418ff */
[-C--:B------:R-:W-:Y:S08]  /*5560*/  HMMA.16816.F32.BF16 R96, R108, R176.reuse, RZ ;  /* 0x000000b06c60723c */ /* 0x080ff000000418ff */
[C---:B------:R-:W-:Y:S08]  /*5570*/  HMMA.16816.F32.BF16 R100, R172.reuse, R176, RZ ;  /* 0x000000b0ac64723c */ /* 0x040ff000000418ff */
[-C--:B------:R-:W-:Y:S01]  /*5580*/  HMMA.16816.F32.BF16 R104, R172, R178.reuse, RZ ;  /* 0x000000b2ac68723c */ /* 0x080fe200000418ff */
[----:B------:R-:W-:Y:S07]  /*5590*/  LDSM.16.M88.4 R172, [R211+0x1000] ;  /* 0x00100000d3ac783b */ /* 0x000fee0000000200 */
[----:B------:R-:W-:Y:S01]  /*55a0*/  HMMA.16816.F32.BF16 R108, R108, R178, RZ ;  /* 0x000000b26c6c723c */ /* 0x000fe200000418ff */
        /* <DEDUP_REMOVED lines=16> */
[----:B------:R-:W3:Y:S04]  /*56b0*/  LDSM.16.MT88.4 R180, [R210+0x6000] ;  /* 0x00600000d2b4783b */ /* 0x000ee80000004200 */
[----:B------:R-:W4:Y:S03]  /*56c0*/  LDSM.16.M88.4 R196, [R211+0x1c00] ;  /* 0x001c0000d3c4783b */ /* 0x000f260000000200 */
        /* <DEDUP_REMOVED lines=9> */
[----:B------:R-:W-:Y:S07]  /*5760*/  LDSM.16.MT88.4 R184, [R210+0x2000] ;  /* 0x00200000d2b8783b */ /* 0x000fee0000004200 */
[-C--:B---3--:R-:W-:Y:S08]  /*5770*/  HMMA.16816.F32.BF16 R96, R172, R180.reuse, R96 ;  /* 0x000000b4ac60723c */ /* 0x088ff00000041860 */
[C---:B------:R-:W-:Y:S08]  /*5780*/  HMMA.16816.F32.BF16 R100, R200.reuse, R180, R100 ;  /* 0x000000b4c864723c */ /* 0x040ff00000041864 */
[-C--:B------:R-:W-:Y:S01]  /*5790*/  HMMA.16816.F32.BF16 R104, R200, R182.reuse, R104 ;  /* 0x000000b6c868723c */ /* 0x080fe20000041868 */
[----:B------:R-:W-:Y:S07]  /*57a0*/  LDSM.16.M88.4 R200, [R211+0x2400] ;  /* 0x00240000d3c8783b */ /* 0x000fee0000000200 */
[----:B------:R-:W-:Y:S01]  /*57b0*/  HMMA.16816.F32.BF16 R108, R172, R182, R108 ;  /* 0x000000b6ac6c723c */ /* 0x000fe2000004186c */
[----:B------:R-:W2:Y:S04]  /*57c0*/  LDSM.16.MT88.4 R172, [R210+0x6800] ;  /* 0x00680000d2ac783b */ /* 0x000ea80000004200 */
[----:B------:R-:W3:Y:S03]  /*57d0*/  LDSM.16.M88.4 R180, [R211+0x2000] ;  /* 0x00200000d3b4783b */ /* 0x000ee60000000200 */
[-C--:B------:R-:W-:Y:S08]  /*57e0*/  HMMA.16816.F32.BF16 R4, R188, R192.reuse, R4 ;  /* 0x000000c0bc04723c */ /* 0x080ff00000041804 */
[C---:B----4-:R-:W-:Y:S08]  /*57f0*/  HMMA.16816.F32.BF16 R8, R196.reuse, R192, R8 ;  /* 0x000000c0c408723c */ /* 0x050ff00000041808 */
[-C--:B------:R-:W-:Y:S08]  /*5800*/  HMMA.16816.F32.BF16 R12, R196, R194.reuse, R12 ;  /* 0x000000c2c40c723c */ /* 0x080ff0000004180c */
[C---:B------:R-:W-:Y:S01]  /*5810*/  HMMA.16816.F32.BF16 R16, R188.reuse, R194, R16 ;  /* 0x000000c2bc10723c */ /* 0x040fe20000041810 */
[----:B------:R-:W4:Y:S07]  /*5820*/  LDSM.16.MT88.4 R192, [R210+0x4800] ;  /* 0x00480000d2c0783b */ /* 0x000f2e0000004200 */
[-C--:B-1----:R-:W-:Y:S08]  /*5830*/  HMMA.16816.F32.BF16 R20, R188, R176.reuse, R20 ;  /* 0x000000b0bc14723c */ /* 0x082ff00000041814 */
[C---:B------:R-:W-:Y:S07]  /*5840*/  HMMA.16816.F32.BF16 R84, R196.reuse, R176, R84 ;  /* 0x000000b0c454723c */ /* 0x040fee0000041854 */
[----:B------:R-:W-:Y:S01]  /*5850*/  SHF.R.S32.HI R177, RZ, 0x1f, R0 ;  /* 0x0000001fffb17819 */ /* 0x000fe20000011400 */
[-C--:B------:R-:W-:Y:S04]  /*5860*/  HMMA.16816.F32.BF16 R88, R196, R178.reuse, R88 ;  /* 0x000000b2c458723c */ /* 0x080fe80000041858 */
[----:B------:R-:W-:Y:S02]  /*5870*/  IADD3 R0, P0, R0, R2, RZ ;  /* 0x0000000200007210 */ /* 0x000fe40007f1e0ff */
[----:B------:R-:W-:Y:S02]  /*5880*/  SHF.R.S32.HI R176, RZ, 0x1f, R229 ;  /* 0x0000001fffb07819 */ /* 0x000fe400000114e5 */
[C---:B------:R-:W-:Y:S04]  /*5890*/  HMMA.16816.F32.BF16 R92, R188.reuse, R178, R92 ;  /* 0x000000b2bc5c723c */ /* 0x040fe8000004185c */
[----:B------:R-:W-:Y:S04]  /*58a0*/  IMAD R176, R176, c[0x0][0x240], RZ ;  /* 0x00009000b0b07a24 */ /* 0x000fe800078e02ff */
[-C--:B--2---:R-:W-:Y:S04]  /*58b0*/  HMMA.16816.F32.BF16 R96, R188, R172.reuse, R96 ;  /* 0x000000acbc60723c */ /* 0x084fe80000041860 */
[----:B------:R-:W-:Y:S04]  /*58c0*/  IMAD R176, R229, c[0x0][0x244], R176 ;  /* 0x00009100e5b07a24 */ /* 0x000fe800078e02b0 */
[C---:B------:R-:W-:Y:S04]  /*58d0*/  HMMA.16816.F32.BF16 R100, R196.reuse, R172, R100 ;  /* 0x000000acc464723c */ /* 0x040fe80000041864 */
[----:B------:R-:W-:Y:S02]  /*58e0*/  IADD3.X R2, R177, R3, R176, P0, !PT ;  /* 0x00000003b1027210 */ /* 0x000fe400007fe4b0 */
[C---:B------:R-:W-:Y:S02]  /*58f0*/  LEA R176, P0, R0.reuse, c[0x0][0x220], 0x2 ;  /* 0x0000880000b07a11 */ /* 0x040fe400078010ff */
[-C--:B------:R-:W-:Y:S04]  /*5900*/  HMMA.16816.F32.BF16 R104, R196, R174.reuse, R104 ;  /* 0x000000aec468723c */ /* 0x080fe80000041868 */
[----:B------:R-:W-:Y:S01]  /*5910*/  LEA.HI.X R177, R0, c[0x0][0x224], R2, 0x2, P0 ;  /* 0x0000890000b17a11 */ /* 0x000fe200000f1402 */
[----:B------:R-:W-:Y:S01]  /*5920*/  IMAD R0, R212, 0x3000, R216 ;  /* 0x00003000d4007824 */ /* 0x000fe200078e02d8 */
[----:B------:R-:W-:Y:S01]  /*5930*/  LDSM.16.MT88.2 R2, [R208+0x23c80] ;  /* 0x023c8000d002783b */ /* 0x000fe20000004100 */
[----:B------:R-:W-:Y:S01]  /*5940*/  ISETP.GE.AND P0, PT, R221, R244, PT ;  /* 0x000000f4dd00720c */ /* 0x000fe20003f06270 */
[----:B------:R-:W-:Y:S02]  /*5950*/  HMMA.16816.F32.BF16 R108, R188, R174, R108 ;  /* 0x000000aebc6c723c */ /* 0x000fe4000004186c */
[----:B------:R-:W1:Y:S02]  /*5960*/  LDSM.16.MT88.4 R172, [R210+0x7000] ;  /* 0x00700000d2ac783b */ /* 0x000e640000004200 */
[----:B------:R-:W-:Y:S01]  /*5970*/  IMAD.SHL.U32 R0, R0, 0x2, RZ ;  /* 0x0000000200007824 */ /* 0x000fe200078e00ff */
[----:B------:R-:W-:Y:S03]  /*5980*/  IADD3 R212, R212, 0x1, RZ ;  /* 0x00000001d4d47810 */ /* 0x000fe60007ffe0ff */
[-C--:B---3--:R-:W-:Y:S05]  /*5990*/  HMMA.16816.F32.BF16 R4, R180, R184.reuse, R4 ;  /* 0x000000b8b404723c */ /* 0x088fea0000041804 */
[----:B------:R-:W-:Y:S03]  /*59a0*/  SEL R212, R212, RZ, !P6 ;  /* 0x000000ffd4d47207 */ /* 0x000fe60007000000 */
[C---:B------:R-:W-:Y:S08]  /*59b0*/  HMMA.16816.F32.BF16 R8, R200.reuse, R184, R8 ;  /* 0x000000b8c808723c */ /* 0x040ff00000041808 */
[-C--:B------:R-:W-:Y:S07]  /*59c0*/  HMMA.16816.F32.BF16 R12, R200, R186.reuse, R12 ;  /* 0x000000bac80c723c */ /* 0x080fee000004180c */
[----:B------:R-:W-:Y:S01]  /*59d0*/  RED.E.ADD.F32.FTZ.RN.STRONG.GPU [R176.64], R4 ;  /* 0x00000004b000798e */ /* 0x000fe2000c10e784 */
[C---:B------:R-:W-:Y:S03]  /*59e0*/  HMMA.16816.F32.BF16 R16, R180.reuse, R186, R16 ;  /* 0x000000bab410723c */ /* 0x040fe60000041810 */
[----:B------:R-:W-:Y:S04]  /*59f0*/  RED.E.ADD.F32.FTZ.RN.STRONG.GPU [R176.64+0x400], R5 ;  /* 0x00040005b000798e */ /* 0x000fe8000c10e784 */
[----:B------:R-:W-:Y:S01]  /*5a00*/  RED.E.ADD.F32.FTZ.RN.STRONG.GPU [R176.64+0x800], R6 ;  /* 0x00080006b000798e */ /* 0x000fe2000c10e784 */
[-C--:B----4-:R-:W-:Y:S03]  /*5a10*/  HMMA.16816.F32.BF16 R20, R180, R192.reuse, R20 ;  /* 0x000000c0b414723c */ /* 0x090fe60000041814 */
        /* <DEDUP_REMOVED lines=11> */
[-C--:B-1----:R-:W-:Y:S03]  /*5ad0*/  HMMA.16816.F32.BF16 R96, R180, R172.reuse, R96 ;  /* 0x000000acb460723c */ /* 0x082fe60000041860 */
        /* <DEDUP_REMOVED lines=85> */
[----:B------:R1:W-:Y:S01]  /*6030*/  RED.E.ADD.F32.FTZ.RN.STRONG.GPU [R176.64+0xbc00], R107 ;  /* 0x00bc006bb000798e */ /* 0x0003e2000c10e784 */
[C---:B------:R-:W-:Y:S03]  /*6040*/  HMMA.16816.F32.BF16 R144, R96.reuse, R2, R144 ;  /* 0x000000026090723c */ /* 0x040fe60000041890 */
[----:B------:R-:W2:Y:S05]  /*6050*/  LDSM.16.MT88.2 R2, [R208+0x24080] ;  /* 0x02408000d002783b */ /* 0x000eaa0000004100 */
[-C--:B------:R-:W-:Y:S08]  /*6060*/  HMMA.16816.F32.BF16 R148, R96, R16.reuse, R148 ;  /* 0x000000106094723c */ /* 0x080ff00000041894 */
[-C--:B------:R-:W-:Y:S08]  /*6070*/  HMMA.16816.F32.BF16 R152, R92, R16.reuse, R152 ;  /* 0x000000105c98723c */ /* 0x080ff00000041898 */
[C---:B------:R-:W-:Y:S01]  /*6080*/  HMMA.16816.F32.BF16 R156, R84.reuse, R16, R156 ;  /* 0x00000010549c723c */ /* 0x040fe2000004189c */
[----:B------:R-:W3:Y:S03]  /*6090*/  LDSM.16.MT88.2 R16, [R208+0x25080] ;  /* 0x02508000d010783b */ /* 0x000ee60000004100 */
[----:B-1----:R-:W-:Y:S04]  /*60a0*/  IMAD.MOV.U32 R177, RZ, RZ, R221 ;  /* 0x000000ffffb17224 */ /* 0x002fe800078e00dd */
[-C--:B----4-:R-:W-:Y:S01]  /*60b0*/  HMMA.16816.F32.BF16 R160, R84, R4.reuse, R160 ;  /* 0x0000000454a0723c */ /* 0x090fe200000418a0 */
[----:B------:R-:W1:Y:S04]  /*60c0*/  LDSM.16.MT88.2 R84, [R208+0x26080] ;  /* 0x02608000d054783b */ /* 0x000e680000004100 */
[----:B------:R-:W-:Y:S03]  /*60d0*/  LDSM.16.MT88.2 R86, [R209+0x24880] ;  /* 0x02488000d156783b */ /* 0x000fe60000004100 */
[-C--:B------:R-:W-:Y:S01]  /*60e0*/  HMMA.16816.F32.BF16 R164, R92, R4.reuse, R164 ;  /* 0x000000045ca4723c */ /* 0x080fe200000418a4 */
[----:B------:R-:W-:Y:S07]  /*60f0*/  LDSM.16.MT88.4 R92, [R0+0x12880] ;  /* 0x01288000005c783b */ /* 0x000fee0000004200 */
[----:B------:R-:W-:Y:S01]  /*6100*/  HMMA.16816.F32.BF16 R168, R96, R4, R168 ;  /* 0x0000000460a8723c */ /* 0x000fe200000418a8 */
[----:B------:R-:W4:Y:S04]  /*6110*/  LDSM.16.MT88.2 R4, [R209+0x24080] ;  /* 0x02408000d104783b */ /* 0x000f280000004100 */
[----:B------:R5:W1:Y:S03]  /*6120*/  LDSM.16.MT88.4 R96, [R0+0x14880] ;  /* 0x014880000060783b */ /* 0x000a660000004200 */
[-C--:B--2---:R-:W-:Y:S08]  /*6130*/  HMMA.16816.F32.BF16 R112, R8, R2.reuse, R112 ;  /* 0x000000020870723c */ /* 0x084ff00000041870 */
[-C--:B------:R-:W-:Y:S08]  /*6140*/  HMMA.16816.F32.BF16 R116, R12, R2.reuse, R116 ;  /* 0x000000020c74723c */ /* 0x080ff00000041874 */
[C---:B------:R-:W-:Y:S01]  /*6150*/  HMMA.16816.F32.BF16 R120, R20.reuse, R2, R120 ;  /* 0x000000021478723c */ /* 0x040fe20000041878 */
[----:B------:R-:W2:Y:S03]  /*6160*/  LDSM.16.MT88.2 R2, [R209+0x26080] ;  /* 0x02608000d102783b */ /* 0x000ea60000004100 */
[----:B-----5:R-:W-:Y:S04]  /*6170*/  IADD3 R0, R225, 0x1, RZ ;  /* 0x00000001e1007810 */ /* 0x020fe80007ffe0ff */
[-C--:B------:R-:W-:Y:S04]  /*6180*/  HMMA.16816.F32.BF16 R124, R20, R6.reuse, R124 ;  /* 0x00000006147c723c */ /* 0x080fe8000004187c */
[----:B------:R-:W-:Y:S04]  /*6190*/  SEL R225, R0, RZ, !P5 ;  /* 0x000000ff00e17207 */ /* 0x000fe80006800000 */
[-C--:B------:R-:W-:Y:S08]  /*61a0*/  HMMA.16816.F32.BF16 R128, R12, R6.reuse, R128 ;  /* 0x000000060c80723c */ /* 0x080ff00000041880 */
[C---:B------:R-:W-:Y:S08]  /*61b0*/  HMMA.16816.F32.BF16 R132, R8.reuse, R6, R132 ;  /* 0x000000060884723c */ /* 0x040ff00000041884 */
[-C--:B---3--:R-:W-:Y:S08]  /*61c0*/  HMMA.16816.F32.BF16 R136, R8, R16.reuse, R136 ;  /* 0x000000100888723c */ /* 0x088ff00000041888 */
[-C--:B------:R-:W-:Y:S08]  /*61d0*/  HMMA.16816.F32.BF16 R140, R12, R16.reuse, R140 ;  /* 0x000000100c8c723c */ /* 0x080ff0000004188c */
[C---:B------:R-:W-:Y:S08]  /*61e0*/  HMMA.16816.F32.BF16 R144, R20.reuse, R16, R144 ;  /* 0x000000101490723c */ /* 0x040ff00000041890 */
[-C--:B------:R-:W-:Y:S08]  /*61f0*/  HMMA.16816.F32.BF16 R148, R20, R18.reuse, R148 ;  /* 0x000000121494723c */ /* 0x080ff00000041894 */
[-C--:B------:R-:W-:Y:S08]  /*6200*/  HMMA.16816.F32.BF16 R152, R12, R18.reuse, R152 ;  /* 0x000000120c98723c */ /* 0x080ff00000041898 */
[C---:B------:R-:W-:Y:S08]  /*6210*/  HMMA.16816.F32.BF16 R156, R8.reuse, R18, R156 ;  /* 0x00000012089c723c */ /* 0x040ff0000004189c */
[-C--:B-1----:R-:W-:Y:S08]  /*6220*/  HMMA.16816.F32.BF16 R160, R8, R84.reuse, R160 ;  /* 0x0000005408a0723c */ /* 0x082ff000000418a0 */
[-C--:B------:R-:W-:Y:S08]  /*6230*/  HMMA.16816.F32.BF16 R164, R12, R84.reuse, R164 ;  /* 0x000000540ca4723c */ /* 0x080ff000000418a4 */
[----:B------:R-:W-:Y:S08]  /*6240*/  HMMA.16816.F32.BF16 R168, R20, R84, R168 ;  /* 0x0000005414a8723c */ /* 0x000ff000000418a8 */
[-C--:B----4-:R-:W-:Y:S08]  /*6250*/  HMMA.16816.F32.BF16 R112, R88, R4.reuse, R112 ;  /* 0x000000045870723c */ /* 0x090ff00000041870 */
        /* <DEDUP_REMOVED lines=11> */
[-C--:B--2---:R-:W-:Y:S08]  /*6310*/  HMMA.16816.F32.BF16 R160, R88, R2.reuse, R160 ;  /* 0x0000000258a0723c */ /* 0x084ff000000418a0 */
        /* <DEDUP_REMOVED lines=64> */
.L_x_1104:
        /* <DEDUP_REMOVED lines=46> */
[----:B------:R-:W-:Y:S02]  /*6a00*/  F2FP.BF16.PACK_AB R106, R59, R58 ;  /* 0x0000003a3b6a723e */ /* 0x000fe400000010ff */
        /* <DEDUP_REMOVED lines=68> */
[----:B------:R-:W-:-:S02]  /*6e50*/  F2FP.BF16.PACK_AB R100, R37, R36 ;  /* 0x000000242564723e */ /* 0x000fc400000010ff */
[----:B------:R-:W-:Y:S01]  /*6e60*/  F2FP.BF16.PACK_AB R178, R81, R80 ;  /* 0x0000005051b2723e */ /* 0x000fe200000010ff */
[----:B------:R-:W-:Y:S01]  /*6e70*/  IMAD.IADD R81, R2, 0x1, R43 ;  /* 0x0000000102517824 */ /* 0x000fe200078e022b */
        /* <DEDUP_REMOVED lines=128> */
[--C-:B------:R-:W-:Y:S01]  /*7680*/  LOP3.LUT R65, R51, 0x1400, R0.reuse, 0x1e, !PT ;  /* 0x0000140033417812 */ /* 0x100fe200078e1e00 */
[----:B------:R-:W-:Y:S01]  /*7690*/  IMAD.IADD R87, R2, 0x1, R87 ;  /* 0x0000000102577824 */ /* 0x000fe200078e0257 */
[--C-:B------:R-:W-:Y:S02]  /*76a0*/  LOP3.LUT R31, R48, 0x1448, R0.reuse, 0x1e, !PT ;  /* 0x00001448301f7812 */ /* 0x100fe400078e1e00 */
[--C-:B------:R-:W-:Y:S02]  /*76b0*/  LOP3.LUT R62, R47, 0x2800, R0.reuse, 0x1e, !PT ;  /* 0x000028002f3e7812 */ /* 0x100fe400078e1e00 */
[--C-:B------:R-:W-:Y:S01]  /*76c0*/  LOP3.LUT R61, R46, 0x2840, R0.reuse, 0x1e, !PT ;  /* 0x000028402e3d7812 */ /* 0x100fe200078e1e00 */
[----:B------:R-:W-:Y:S01]  /*76d0*/  IMAD.IADD R31, R2, 0x1, R31 ;  /* 0x00000001021f7824 */ /* 0x000fe200078e021f */
[----:B------:R-:W-:-:S02]  /*76e0*/  LOP3.LUT R25, R5, 0x2000, R0, 0x1e, !PT ;  /* 0x0000200005197812 */ /* 0x000fc400078e1e00 */
[--C-:B------:R-:W-:Y:S01]  /*76f0*/  LOP3.LUT R63, R49, 0x1408, R0.reuse, 0x1e, !PT ;  /* 0x00001408313f7812 */ /* 0x100fe200078e1e00 */
[----:B------:R-:W-:Y:S01]  /*7700*/  IMAD.SHL.U32 R31, R31, 0x2, RZ ;  /* 0x000000021f1f7824 */ /* 0x000fe200078e00ff */
[--C-:B------:R-:W-:Y:S02]  /*7710*/  LOP3.LUT R60, R44, 0x2808, R0.reuse, 0x1e, !PT ;  /* 0x000028082c3c7812 */ /* 0x100fe400078e1e00 */
[--C-:B------:R-:W-:Y:S02]  /*7720*/  LOP3.LUT R51, R42, 0x400, R0.reuse, 0x1e, !PT ;  /* 0x000004002a337812 */ /* 0x100fe400078e1e00 */
        /* <DEDUP_REMOVED lines=21> */
[----:B------:R-:W-:-:S02]  /*7880*/  LOP3.LUT R64, R50, 0x1440, R0, 0x1e, !PT ;  /* 0x0000144032407812 */ /* 0x000fc400078e1e00 */
[--C-:B------:R-:W-:Y:S02]  /*7890*/  LOP3.LUT R49, R43, 0x2848, R0.reuse, 0x1e, !PT ;  /* 0x000028482b317812 */ /* 0x100fe400078e1e00 */
        /* <DEDUP_REMOVED lines=61> */
[C---:B------:R-:W-:Y:S01]  /*7c70*/  IMAD.IADD R60, R2.reuse, 0x1, R36 ;  /* 0x00000001023c7824 */ /* 0x040fe200078e0224 */
[C---:B------:R-:W-:Y:S01]  /*7c80*/  PRMT R4, R91.reuse, 0x7610, R4 ;  /* 0x000076105b047816 */ /* 0x040fe20000000004 */
[C---:B------:R-:W-:Y:S01]  /*7c90*/  IMAD.IADD R37, R2.reuse, 0x1, R35 ;  /* 0x0000000102257824 */ /* 0x040fe200078e0223 */
[----:B------:R-:W-:Y:S01]  /*7ca0*/  PRMT R3, R91, 0x7632, R3 ;  /* 0x000076325b037816 */ /* 0x000fe20000000003 */
[C---:B------:R-:W-:Y:S01]  /*7cb0*/  IMAD.IADD R38, R2.reuse, 0x1, R34 ;  /* 0x0000000102267824 */ /* 0x040fe200078e0222 */
[----:B------:R-:W-:Y:S01]  /*7cc0*/  STS.U16 [R73+0x7880], R89 ;  /* 0x0078805949007388 */ /* 0x000fe20000000400 */
        /* <DEDUP_REMOVED lines=18> */
[C---:B------:R-:W-:Y:S02]  /*7df0*/  IMAD.IADD R75, R2.reuse, 0x1, R11 ;  /* 0x00000001024b7824 */ /* 0x040fe400078e020b */
[----:B------:R-:W-:Y:S01]  /*7e00*/  IMAD.IADD R74, R2, 0x1, R10 ;  /* 0x00000001024a7824 */ /* 0x000fe200078e020a */
[----:B-1----:R-:W-:Y:S01]  /*7e10*/  PRMT R5, R94, 0x7610, R5 ;  /* 0x000076105e057816 */ /* 0x002fe20000000005 */
[C---:B------:R-:W-:Y:S02]  /*7e20*/  IMAD.IADD R83, R2.reuse, 0x1, R9 ;  /* 0x0000000102537824 */ /* 0x040fe400078e0209 */
[----:B------:R-:W-:Y:S01]  /*7e30*/  IMAD.IADD R82, R2, 0x1, R8 ;  /* 0x0000000102527824 */ /* 0x000fe200078e0208 */
[----:B--2---:R-:W-:Y:S01]  /*7e40*/  PRMT R4, R94, 0x7632, R4 ;  /* 0x000076325e047816 */ /* 0x004fe20000000004 */
[----:B------:R-:W-:-:S02]  /*7e50*/  IMAD.IADD R81, R2, 0x1, R7 ;  /* 0x0000000102517824 */ /* 0x000fc400078e0207 */
[C---:B------:R-:W-:Y:S02]  /*7e60*/  IMAD.IADD R80, R2.reuse, 0x1, R6 ;  /* 0x0000000102507824 */ /* 0x040fe400078e0206 */
[----:B------:R-:W-:Y:S01]  /*7e70*/  IMAD.IADD R88, R2, 0x1, R0 ;  /* 0x0000000102587824 */ /* 0x000fe200078e0200 */
[----:B------:R-:W-:Y:S01]  /*7e80*/  PRMT R2, R90, 0x7610, R2 ;  /* 0x000076105a027816 */ /* 0x000fe20000000002 */
[----:B------:R-:W-:Y:S01]  /*7e90*/  IMAD.SHL.U32 R22, R22, 0x2, RZ ;  /* 0x0000000216167824 */ /* 0x000fe200078e00ff */
[----:B------:R-:W-:Y:S01]  /*7ea0*/  PRMT R0, R90, 0x7632, R0 ;  /* 0x000076325a007816 */ /* 0x000fe20000000000 */
[----:B------:R-:W-:Y:S01]  /*7eb0*/  IMAD.SHL.U32 R21, R21, 0x2, RZ ;  /* 0x0000000215157824 */ /* 0x000fe200078e00ff */
[----:B------:R-:W-:Y:S01]  /*7ec0*/  CS2R R90, SRZ ;  /* 0x00000000005a7805 */ /* 0x000fe2000001ff00 */
        /* <DEDUP_REMOVED lines=24> */
[----:B------:R-:W-:Y:S01]  /*8050*/  SHF.R.S32.HI R93, RZ, 0x1f, R92 ;  /* 0x0000001fff5d7819 */ /* 0x000fe2000001145c */
[----:B------:R-:W-:Y:S01]  /*8060*/  IMAD.SHL.U32 R17, R48, 0x2, RZ ;  /* 0x0000000230117824 */ /* 0x000fe200078e00ff */
[----:B---3--:R-:W-:Y:S01]  /*8070*/  PRMT R0, R95, 0x7610, R0 ;  /* 0x000076105f007816 */ /* 0x008fe20000000000 */
[----:B------:R2:W-:Y:S01]  /*8080*/  STS.U16 [R27+0x7880], R2 ;  /* 0x007880021b007388 */ /* 0x0005e20000000400 */
[----:B------:R-:W-:Y:S01]  /*8090*/  IMAD.SHL.U32 R16, R47, 0x2, RZ ;  /* 0x000000022f107824 */ /* 0x000fe200078e00ff */
[----:B----4-:R-:W-:Y:S01]  /*80a0*/  PRMT R5, R95, 0x7632, R5 ;  /* 0x000076325f057816 */ /* 0x010fe20000000005 */
[----:B------:R-:W-:Y:S01]  /*80b0*/  IMAD.SHL.U32 R18, R46, 0x2, RZ ;  /* 0x000000022e127824 */ /* 0x000fe200078e00ff */
[----:B------:R3:W-:Y:S01]  /*80c0*/  STS.U16 [R41+0x7880], R0 ;  /* 0x0078800029007388 */ /* 0x0007e20000000400 */
[----:B------:R-:W-:Y:S01]  /*80d0*/  IMAD.SHL.U32 R33, R45, 0x2, RZ ;  /* 0x000000022d217824 */ /* 0x000fe200078e00ff */
[----:B-----5:R-:W-:Y:S01]  /*80e0*/  PRMT R4, R97, 0x7610, R4 ;  /* 0x0000761061047816 */ /* 0x020fe20000000004 */
        /* <DEDUP_REMOVED lines=15> */
[----:B---3--:R-:W-:Y:S02]  /*81e0*/  PRMT R0, R96, 0x7632, R0 ;  /* 0x0000763260007816 */ /* 0x008fe40000000000 */
[----:B------:R2:W-:Y:S01]  /*81f0*/  STS.U16 [R9+0x7880], R2 ;  /* 0x0078800209007388 */ /* 0x0005e20000000400 */
[----:B------:R-:W-:Y:S01]  /*8200*/  IMAD.SHL.U32 R39, R67, 0x2, RZ ;  /* 0x0000000243277824 */ /* 0x000fe200078e00ff */
[C---:B----4-:R-:W-:Y:S02]  /*8210*/  PRMT R5, R99.reuse, 0x7610, R5 ;  /* 0x0000761063057816 */ /* 0x050fe40000000005 */
        /* <DEDUP_REMOVED lines=9> */
[----:B------:R-:W-:Y:S02]  /*82b0*/  IMAD.SHL.U32 R45, R72, 0x2, RZ ;  /* 0x00000002482d7824 */ /* 0x000fe400078e00ff */
[----:B------:R-:W-:Y:S02]  /*82c0*/  IMAD.SHL.U32 R47, R71, 0x2, RZ ;  /* 0x00000002472f7824 */ /* 0x000fe400078e00ff */
[----:B------:R-:W-:Y:S01]  /*82d0*/  IMAD.SHL.U32 R46, R70, 0x2, RZ ;  /* 0x00000002462e7824 */ /* 0x000fe200078e00ff */
[----:B-1----:R-:W-:Y:S01]  /*82e0*/  PRMT R3, R98, 0x7610, R3 ;  /* 0x0000761062037816 */ /* 0x002fe20000000003 */
[----:B------:R-:W-:Y:S01]  /*82f0*/  IMAD.SHL.U32 R48, R69, 0x2, RZ ;  /* 0x0000000245307824 */ /* 0x000fe200078e00ff */
[----:B------:R-:W-:Y:S01]  /*8300*/  CS2R R70, SRZ ;  /* 0x0000000000467805 */ /* 0x000fe2000001ff00 */
[----:B------:R-:W-:Y:S01]  /*8310*/  IMAD.SHL.U32 R54, R68, 0x2, RZ ;  /* 0x0000000244367824 */ /* 0x000fe200078e00ff */
[----:B--2---:R-:W-:Y:S01]  /*8320*/  PRMT R2, R98, 0x7632, R2 ;  /* 0x0000763262027816 */ /* 0x004fe20000000002 */
[----:B------:R1:W-:Y:S01]  /*8330*/  STS.U16 [R13+0x7880], R3 ;  /* 0x007880030d007388 */ /* 0x0003e20000000400 */
[----:B------:R-:W-:Y:S01]  /*8340*/  IMAD.SHL.U32 R50, R78, 0x2, RZ ;  /* 0x000000024e327824 */ /* 0x000fe200078e00ff */
[----:B------:R-:W-:Y:S01]  /*8350*/  CS2R R68, SRZ ;  /* 0x0000000000447805 */ /* 0x000fe2000001ff00 */
[C---:B---3--:R-:W-:Y:S01]  /*8360*/  PRMT R0, R100.reuse, 0x7610, R0 ;  /* 0x0000761064007816 */ /* 0x048fe20000000000 */
[----:B------:R2:W-:Y:S01]  /*8370*/  STS.U16 [R12+0x7880], R2 ;  /* 0x007880020c007388 */ /* 0x0005e20000000400 */
[----:B------:R-:W-:Y:S01]  /*8380*/  IMAD.SHL.U32 R49, R77, 0x2, RZ ;  /* 0x000000024d317824 */ /* 0x000fe200078e00ff */
[----:B----4-:R-:W-:-:S02]  /*8390*/  PRMT R5, R100, 0x7632, R5 ;  /* 0x0000763264057816 */ /* 0x010fc40000000005 */
[----:B------:R3:W-:Y:S01]  /*83a0*/  STS.U16 [R26+0x7880], R0 ;  /* 0x007880001a007388 */ /* 0x0007e20000000400 */
[----:B------:R-:W-:Y:S01]  /*83b0*/  IMAD.SHL.U32 R53, R76, 0x2, RZ ;  /* 0x000000024c357824 */ /* 0x000fe200078e00ff */
[----:B-----5:R-:W-:Y:S02]  /*83c0*/  PRMT R4, R102, 0x7610, R4 ;  /* 0x0000761066047816 */ /* 0x020fe40000000004 */
[----:B------:R4:W-:Y:S01]  /*83d0*/  STS.U16 [R15+0x7880], R5 ;  /* 0x007880050f007388 */ /* 0x0009e20000000400 */
[----:B------:R-:W-:Y:S01]  /*83e0*/  IMAD.SHL.U32 R52, R75, 0x2, RZ ;  /* 0x000000024b347824 */ /* 0x000fe200078e00ff */
[----:B------:R-:W-:Y:S01]  /*83f0*/  CS2R R76, SRZ ;  /* 0x00000000004c7805 */ /* 0x000fe2000001ff00 */
[----:B------:R-:W-:Y:S01]  /*8400*/  IMAD.SHL.U32 R63, R74, 0x2, RZ ;  /* 0x000000024a3f7824 */ /* 0x000fe200078e00ff */
[----:B------:R5:W-:Y:S01]  /*8410*/  STS.U16 [R17+0x7880], R4 ;  /* 0x0078800411007388 */ /* 0x000be20000000400 */
[----:B------:R-:W-:Y:S01]  /*8420*/  IMAD.SHL.U32 R57, R83, 0x2, RZ ;  /* 0x0000000253397824 */ /* 0x000fe200078e00ff */
[----:B------:R-:W-:Y:S01]  /*8430*/  CS2R R74, SRZ ;  /* 0x00000000004a7805 */ /* 0x000fe2000001ff00 */
[----:B------:R-:W-:-:S02]  /*8440*/  IMAD.SHL.U32 R56, R82, 0x2, RZ ;  /* 0x0000000252387824 */ /* 0x000fc400078e00ff */
[----:B------:R-:W-:Y:S01]  /*8450*/  IMAD.SHL.U32 R55, R81, 0x2, RZ ;  /* 0x0000000251377824 */ /* 0x000fe200078e00ff */
[----:B------:R-:W-:Y:S01]  /*8460*/  CS2R R82, SRZ ;  /* 0x0000000000527805 */ /* 0x000fe2000001ff00 */
        /* <DEDUP_REMOVED lines=9> */
[----:B---3--:R-:W-:Y:S01]  /*8500*/  PRMT R0, R101, 0x7632, R0 ;  /* 0x0000763265007816 */ /* 0x008fe20000000000 */
[----:B------:R2:W-:Y:S01]  /*8510*/  STS.U16 [R18+0x7880], R2 ;  /* 0x0078800212007388 */ /* 0x0005e20000000400 */
[----:B------:R-:W-:Y:S01]  /*8520*/  IMAD.SHL.U32 R60, R88, 0x2, RZ ;  /* 0x00000002583c7824 */ /* 0x000fe200078e00ff */
[----:B------:R-:W-:Y:S01]  /*8530*/  SHF.R.S32.HI R85, RZ, 0x1f, R84 ;  /* 0x0000001fff557819 */ /* 0x000fe20000011454 */
[----:B------:R-:W-:Y:S01]  /*8540*/  IMAD.SHL.U32 R59, R87, 0x2, RZ ;  /* 0x00000002573b7824 */ /* 0x000fe200078e00ff */
[C---:B----4-:R-:W-:Y:S01]  /*8550*/  PRMT R5, R104.reuse, 0x7610, R5 ;  /* 0x0000761068057816 */ /* 0x050fe20000000005 */
[----:B------:R3:W-:Y:S01]  /*8560*/  STS.U16 [R33+0x7880], R0 ;  /* 0x0078800021007388 */ /* 0x0007e20000000400 */
[----:B------:R-:W-:Y:S01]  /*8570*/  CS2R R88, SRZ ;  /* 0x0000000000587805 */ /* 0x000fe2000001ff00 */
[----:B-----5:R-:W-:-:S02]  /*8580*/  PRMT R4, R104, 0x7632, R4 ;  /* 0x0000763268047816 */ /* 0x020fc40000000004 */
[----:B------:R4:W-:Y:S01]  /*8590*/  STS.U16 [R25+0x7880], R5 ;  /* 0x0078800519007388 */ /* 0x0009e20000000400 */
[----:B------:R-:W-:-:S03]  /*85a0*/  SHF.R.S32.HI R86, RZ, 0x1f, R229 ;  /* 0x0000001fff567819 */ /* 0x000fc600000114e5 */
        /* <DEDUP_REMOVED lines=105> */
[----:B-1----:R-:W-:-:S05]  /*8c40*/  PRMT R4, R0, 0x7632, R4 ;  /* 0x0000763200047816 */ /* 0x002fca0000000004 */
[----:B------:R1:W-:Y:S01]  /*8c50*/  STS.U16 [R14+0x80], R4 ;  /* 0x000080040e007388 */ /* 0x0003e20000000400 */
        /* <DEDUP_REMOVED lines=81> */
[----:B------:R4:W-:Y:S01]  /*9170*/  STS.U16 [R46+0x80], R2 ;  /* 0x000080022e007388 */ /* 0x0009e20000000400 */
[----:B--2---:R-:W-:-:S03]  /*9180*/  SHF.R.S32.HI R51, RZ, 0x1f, R230 ;  /* 0x0000001fff337819 */ /* 0x004fc600000114e6 */
[----:B------:R2:W-:Y:S01]  /*9190*/  STS.U16 [R48+0x80], R0 ;  /* 0x0000800030007388 */ /* 0x0005e20000000400 */
[----:B-1----:R-:W-:Y:S01]  /*91a0*/  CS2R R44, SRZ ;  /* 0x00000000002c7805 */ /* 0x002fe2000001ff00 */
[----:B---3--:R-:W-:Y:S02]  /*91b0*/  PRMT R3, R0, 0x7632, R3 ;  /* 0x0000763200037816 */ /* 0x008fe40000000003 */
[----:B----4-:R-:W-:-:S03]  /*91c0*/  F2FP.BF16.PACK_AB R2, R151, R150 ;  /* 0x000000969702723e */ /* 0x010fc600000010ff */
[----:B------:R1:W-:Y:S01]  /*91d0*/  STS.U16 [R54+0x80], R3 ;  /* 0x0000800336007388 */ /* 0x0003e20000000400 */
[----:B------:R-:W-:Y:S01]  /*91e0*/  CS2R R46, SRZ ;  /* 0x00000000002e7805 */ /* 0x000fe2000001ff00 */
[----:B--2---:R-:W-:Y:S02]  /*91f0*/  F2FP.BF16.PACK_AB R0, R161, R160 ;  /* 0x000000a0a100723e */ /* 0x004fe400000010ff */
[C---:B------:R-:W-:Y:S02]  /*9200*/  PRMT R4, R2.reuse, 0x7610, R4 ;  /* 0x0000761002047816 */ /* 0x040fe40000000004 */
[----:B------:R-:W-:Y:S02]  /*9210*/  PRMT R2, R2, 0x7632, R2 ;  /* 0x0000763202027816 */ /* 0x000fe40000000002 */
[----:B------:R-:W-:Y:S01]  /*9220*/  IADD3 R48, R84, 0x40, RZ ;  /* 0x0000004054307810 */ /* 0x000fe20007ffe0ff */
[----:B------:R2:W-:Y:S04]  /*9230*/  STS.U16 [R50+0x80], R4 ;  /* 0x0000800432007388 */ /* 0x0005e80000000400 */
[----:B------:R3:W-:Y:S01]  /*9240*/  STS.U16 [R49+0x80], R2 ;  /* 0x0000800231007388 */ /* 0x0007e20000000400 */
[----:B-1----:R-:W-:-:S02]  /*9250*/  PRMT R3, R0, 0x7610, R3 ;  /* 0x0000761000037816 */ /* 0x002fc40000000003 */
[----:B------:R-:W-:-:S03]  /*9260*/  PRMT R0, R0, 0x7632, R0 ;  /* 0x0000763200007816 */ /* 0x000fc60000000000 */
[----:B------:R1:W-:Y:S04]  /*9270*/  STS.U16 [R53+0x80], R3 ;  /* 0x0000800335007388 */ /* 0x0003e80000000400 */
[----:B------:R4:W-:Y:S01]  /*9280*/  STS.U16 [R52+0x80], R0 ;  /* 0x0000800034007388 */ /* 0x0009e20000000400 */
[----:B--2---:R-:W-:Y:S01]  /*9290*/  IMAD.MOV.U32 R50, RZ, RZ, -0x50 ;  /* 0xffffffb0ff327424 */ /* 0x004fe200078e00ff */
[----:B---3--:R-:W-:-:S03]  /*92a0*/  F2FP.BF16.PACK_AB R2, R163, R162 ;  /* 0x000000a2a302723e */ /* 0x008fc600000010ff */
[----:B------:R-:W-:Y:S01]  /*92b0*/  IMAD R50, R245, R50, c[0x0][0x2f0] ;  /* 0x0000bc00f5327624 */ /* 0x000fe200078e0232 */
[----:B------:R-:W-:Y:S02]  /*92c0*/  IADD3 R49, R84, 0x80, RZ ;  /* 0x0000008054317810 */ /* 0x000fe40007ffe0ff */
[C---:B------:R-:W-:Y:S02]  /*92d0*/  PRMT R5, R2.reuse, 0x7610, R5 ;  /* 0x0000761002057816 */ /* 0x040fe40000000005 */
[----:B------:R-:W-:Y:S02]  /*92e0*/  PRMT R4, R2, 0x7632, R4 ;  /* 0x0000763202047816 */ /* 0x000fe40000000004 */
[----:B------:R-:W-:Y:S01]  /*92f0*/  IMNMX R50, R50, 0x50, PT ;  /* 0x0000005032327817 */ /* 0x000fe20003800200 */
[----:B------:R2:W-:Y:S03]  /*9300*/  STS.U16 [R63+0x80], R5 ;  /* 0x000080053f007388 */ /* 0x0005e60000000400 */
[----:B------:R-:W-:Y:S01]  /*9310*/  ISETP.GE.AND P5, PT, R92, R50, PT ;  /* 0x000000325c00720c */ /* 0x000fe20003fa6270 */
[----:B------:R-:W-:Y:S01]  /*9320*/  STS.U16 [R57+0x80], R4 ;  /* 0x0000800439007388 */ /* 0x000fe20000000400 */
[----:B-1----:R-:W-:-:S02]  /*9330*/  F2FP.BF16.PACK_AB R3, R167, R166 ;  /* 0x000000a6a703723e */ /* 0x002fc400000010ff */
        /* <DEDUP_REMOVED lines=10> */
[----:B------:R-:W-:Y:S01]  /*93e0*/  CS2R R56, SRZ ;  /* 0x0000000000387805 */ /* 0x000fe2000001ff00 */
[----:B---3--:R-:W-:Y:S01]  /*93f0*/  F2FP.BF16.PACK_AB R0, R171, R170 ;  /* 0x000000aaab00723e */ /* 0x008fe200000010ff */
[----:B------:R-:W-:Y:S01]  /*9400*/  CS2R R54, SRZ ;  /* 0x0000000000367805 */ /* 0x000fe2000001ff00 */
[C---:B------:R-:W-:Y:S02]  /*9410*/  PRMT R4, R2.reuse, 0x7610, R4 ;  /* 0x0000761002047816 */ /* 0x040fe40000000004 */
[----:B--2---:R-:W-:-:S02]  /*9420*/  PRMT R3, R2, 0x7632, R3 ;  /* 0x0000763202037816 */ /* 0x004fc40000000003 */
[C---:B------:R-:W-:Y:S01]  /*9430*/  PRMT R2, R0.reuse, 0x7610, R2 ;  /* 0x0000761000027816 */ /* 0x040fe20000000002 */
[----:B------:R1:W-:Y:S01]  /*9440*/  STS.U16 [R62+0x80], R4 ;  /* 0x000080043e007388 */ /* 0x0003e20000000400 */
[----:B------:R-:W-:Y:S01]  /*9450*/  PRMT R0, R0, 0x7632, R0 ;  /* 0x0000763200007816 */ /* 0x000fe20000000000 */
[----:B----4-:R-:W-:Y:S02]  /*9460*/  CS2R R64, SRZ ;  /* 0x0000000000407805 */ /* 0x010fe4000001ff00 */
[----:B------:R-:W-:Y:S04]  /*9470*/  STS.U16 [R61+0x80], R3 ;  /* 0x000080033d007388 */ /* 0x000fe80000000400 */
[----:B------:R2:W-:Y:S04]  /*9480*/  STS.U16 [R60+0x80], R2 ;  /* 0x000080023c007388 */ /* 0x0005e80000000400 */
[----:B------:R3:W-:Y:S01]  /*9490*/  STS.U16 [R59+0x80], R0 ;  /* 0x000080003b007388 */ /* 0x0007e20000000400 */
[----:B-1----:R-:W-:Y:S01]  /*94a0*/  CS2R R62, SRZ ;  /* 0x00000000003e7805 */ /* 0x002fe2000001ff00 */
[----:B--2---:R-:W-:Y:S01]  /*94b0*/  CS2R R60, SRZ ;  /* 0x00000000003c7805 */ /* 0x004fe2000001ff00 */
[----:B------:R-:W-:Y:S01]  /*94c0*/  IMAD.WIDE.U32 R2, R230, c[0x0][0x338], R84 ;  /* 0x0000ce00e6027a25 */ /* 0x000fe200078e0054 */
[----:B---3--:R-:W-:-:S03]  /*94d0*/  CS2R R58, SRZ ;  /* 0x00000000003a7805 */ /* 0x008fc6000001ff00 */
[----:B------:R-:W-:Y:S01]  /*94e0*/  IMAD.SHL.U32 R0, R180, 0x2, RZ ;  /* 0x00000002b4007824 */ /* 0x000fe200078e00ff */
[----:B------:R-:W-:Y:S06]  /*94f0*/  BAR.SYNC.DEFER_BLOCKING 0x1, 0x100 ;  /* 0x0044000000007b1d */ /* 0x000fec0000010000 */
        /* <DEDUP_REMOVED lines=20> */
[----:B------:R-:W-:Y:S02]  /*9640*/  IMAD.IADD R3, R3, 0x1, R0 ;  /* 0x0000000103037824 */ /* 0x000fe400078e0200 */
[----:B------:R-:W-:Y:S02]  /*9650*/  IMAD R0, R86, c[0x0][0x340], RZ ;  /* 0x0000d00056007a24 */ /* 0x000fe400078e02ff */
[----:B------:R-:W-:-:S04]  /*9660*/  IMAD.WIDE.U32 R10, R229, c[0x0][0x340], R2 ;  /* 0x0000d000e50a7a25 */ /* 0x000fc800078e0002 */
[----:B------:R-:W-:Y:S02]  /*9670*/  IMAD R0, R229, c[0x0][0x344], R0 ;  /* 0x0000d100e5007a24 */ /* 0x000fe400078e0200 */
        /* <DEDUP_REMOVED lines=16> */
.L_x_1110:
[----:B-1-345:R-:W-:Y:S05]  /*9780*/  BSYNC B0 ;  /* 0x0000000000007941 */ /* 0x03afea0003800000 */
.L_x_1109:
        /* <DEDUP_REMOVED lines=20> */
.L_x_1112:
[----:B------:R-:W-:Y:S05]  /*98d0*/  BSYNC B0 ;  /* 0x0000000000007941 */ /* 0x000fea0003800000 */
.L_x_1111:
        /* <DEDUP_REMOVED lines=19> */
.L_x_1114:
[----:B------:R-:W-:Y:S05]  /*9a10*/  BSYNC B0 ;  /* 0x0000000000007941 */ /* 0x000fea0003800000 */
.L_x_1113:
        /* <DEDUP_REMOVED lines=23> */
.L_x_1116:
[----:B------:R-:W-:Y:S05]  /*9b90*/  BSYNC B0 ;  /* 0x0000000000007941 */ /* 0x000fea0003800000 */
.L_x_1115:
        /* <DEDUP_REMOVED lines=18> */
.L_x_1118:
[----:B------:R-:W-:Y:S05]  /*9cc0*/  BSYNC B0 ;  /* 0x0000000000007941 */ /* 0x000fea0003800000 */
.L_x_1117:
        /* <DEDUP_REMOVED lines=19> */
.L_x_1108:
[----:B------:R-:W-:Y:S01]  /*9e00*/  SHF.R.S32.HI R0, RZ, 0x1f, R226 ;  /* 0x0000001fff007819 */ /* 0x000fe200000114e2 */
[----:B------:R-:W-:Y:S01]  /*9e10*/  BSSY B0, `(.L_x_1119) ;  /* 0x0000026000007945 */ /* 0x000fe20003800000 */
[----:B------:R-:W-:-:S02]  /*9e20*/  MOV R16, 0xffffffb0 ;  /* 0xffffffb000107802 */ /* 0x000fc40000000f00 */
[----:B------:R-:W-:Y:S02]  /*9e30*/  LEA.HI R10, R0, R226, RZ, 0x3 ;  /* 0x000000e2000a7211 */ /* 0x000fe400078f18ff */
[----:B------:R-:W-:Y:S01]  /*9e40*/  SHF.R.S32.HI R19, RZ, 0x1f, R230 ;  /* 0x0000001fff137819 */ /* 0x000fe200000114e6 */
[----:B------:R-:W-:Y:S01]  /*9e50*/  IMAD R16, R245, R16, c[0x0][0x2f0] ;  /* 0x0000bc00f5107624 */ /* 0x000fe200078e0210 */
[----:B------:R-:W-:Y:S02]  /*9e60*/  LOP3.LUT R0, R10, 0x1ffffff8, RZ, 0xc0, !PT ;  /* 0x1ffffff80a007812 */ /* 0x000fe400078ec0ff */
[----:B------:R-:W-:Y:S02]  /*9e70*/  SHF.R.S32.HI R10, RZ, 0x3, R10 ;  /* 0x00000003ff0a7819 */ /* 0x000fe4000001140a */
[----:B------:R-:W-:Y:S01]  /*9e80*/  SHF.R.S32.HI R20, RZ, 0x1f, R229 ;  /* 0x0000001fff147819 */ /* 0x000fe200000114e5 */
[----:B------:R-:W-:Y:S01]  /*9e90*/  IMAD.IADD R0, R226, 0x1, -R0 ;  /* 0x00000001e2007824 */ /* 0x000fe200078e0a00 */
[----:B------:R-:W-:-:S02]  /*9ea0*/  ISETP.GE.AND P5, PT, R10, R16, PT ;  /* 0x000000100a00720c */ /* 0x000fc40003fa6270 */
[----:B------:R-:W-:Y:S01]  /*9eb0*/  SHF.R.S32.HI R11, RZ, 0x1f, R10 ;  /* 0x0000001fff0b7819 */ /* 0x000fe2000001140a */
[----:B------:R-:W-:Y:S02]  /*9ec0*/  IMAD.SHL.U32 R12, R0, 0x8, RZ ;  /* 0x00000008000c7824 */ /* 0x000fe400078e00ff */
[----:B------:R-:W-:-:S03]  /*9ed0*/  IMAD R0, R19, c[0x0][0x308], RZ ;  /* 0x0000c20013007a24 */ /* 0x000fc600078e02ff */
[----:B------:R-:W-:Y:S01]  /*9ee0*/  SHF.R.S32.HI R13, RZ, 0x1f, R12 ;  /* 0x0000001fff0d7819 */ /* 0x000fe2000001140c */
[----:B------:R-:W-:Y:S01]  /*9ef0*/  IMAD R0, R230, c[0x0][0x30c], R0 ;  /* 0x0000c300e6007a24 */ /* 0x000fe200078e0200 */
[C---:B------:R-:W-:Y:S02]  /*9f00*/  IADD3 R17, R12.reuse, 0x40, RZ ;  /* 0x000000400c117810 */ /* 0x040fe40007ffe0ff */
[----:B------:R-:W-:Y:S01]  /*9f10*/  IADD3 R18, R12, 0x80, RZ ;  /* 0x000000800c127810 */ /* 0x000fe20007ffe0ff */
[----:B------:R-:W-:-:S04]  /*9f20*/  IMAD.WIDE.U32 R2, R230, c[0x0][0x308], R12 ;  /* 0x0000c200e6027a25 */ /* 0x000fc800078e000c */
[----:B------:R-:W-:Y:S02]  /*9f30*/  IMAD.IADD R3, R3, 0x1, R0 ;  /* 0x0000000103037824 */ /* 0x000fe400078e0200 */
[----:B------:R-:W-:Y:S02]  /*9f40*/  IMAD R0, R20, c[0x0][0x310], RZ ;  /* 0x0000c40014007a24 */ /* 0x000fe400078e02ff */
[----:B------:R-:W-:-:S04]  /*9f50*/  IMAD.WIDE.U32 R14, R229, c[0x0][0x310], R2 ;  /* 0x0000c400e50e7a25 */ /* 0x000fc800078e0002 */
[----:B------:R-:W-:Y:S02]  /*9f60*/  IMAD R0, R229, c[0x0][0x314], R0 ;  /* 0x0000c500e5007a24 */ /* 0x000fe400078e0200 */
[----:B------:R-:W-:-:S03]  /*9f70*/  IMAD.WIDE R2, R245, 0x50, R10 ;  /* 0x00000050f5027825 */ /* 0x000fc600078e020a */
        /* <DEDUP_REMOVED lines=15> */
.L_x_1120:
[----:B------:R-:W-:Y:S05]  /*a070*/  BSYNC B0 ;  /* 0x0000000000007941 */ /* 0x000fea0003800000 */
.L_x_1119:
        /* <DEDUP_REMOVED lines=20> */
.L_x_1122:
[----:B------:R-:W-:Y:S05]  /*a1c0*/  BSYNC B0 ;  /* 0x0000000000007941 */ /* 0x000fea0003800000 */
.L_x_1121:
        /* <DEDUP_REMOVED lines=19> */
.L_x_1124:
[----:B------:R-:W-:Y:S05]  /*a300*/  BSYNC B0 ;  /* 0x0000000000007941 */ /* 0x000fea0003800000 */
.L_x_1123:
        /* <DEDUP_REMOVED lines=23> */
.L_x_1126:
[----:B------:R-:W-:Y:S05]  /*a480*/  BSYNC B0 ;  /* 0x0000000000007941 */ /* 0x000fea0003800000 */
.L_x_1125:
        /* <DEDUP_REMOVED lines=18> */
.L_x_1128:
[----:B------:R-:W-:Y:S05]  /*a5b0*/  BSYNC B0 ;  /* 0x0000000000007941 */ /* 0x000fea0003800000 */
.L_x_1127:
        /* <DEDUP_REMOVED lines=19> */
.L_x_1129:
        /* <DEDUP_REMOVED lines=9> */
.L_x_1421:


//--------------------- .text._ZN7cutlass13device_kernelIN5flash19enable_sm80_to_sm89INS1_16FlashAttnBwdSm80INS1_25CollectiveMainloopBwdSm80ILi2ELi1EN4cute5tupleIJNS5_1CILi64EEENS7_ILi80EEENS7_ILi192EEEEEENS_10bfloat16_tEfNS_4arch4Sm80ELb1ELb0ELb1ELb0ELb1ELb0ELb1ELb0ELi2ELi4ELi2ELi2ELb0EEENS1_21CollectiveEpilogueBwdISB_SC_SE_Li256ELb0ELb1ELi4EEENS1_25SingleTileBwdLPTSchedulerILb0ELi80ELb1EEEEEEEEEvNT_6ParamsE --------------------------
	.section	.text._ZN7cutlass13device_kernelIN5flash19enable_sm80_to_sm89INS1_16FlashAttnBwdSm80INS1_25CollectiveMainloopBwdSm80ILi2ELi1EN4cute5tupleIJNS5_1CILi64EEENS7_ILi80EEENS7_ILi192EEEEEENS_10bfloat16_tEfNS_4arch4Sm80ELb1ELb0ELb1ELb0ELb1ELb0ELb1ELb0ELi2ELi4ELi2ELi2ELb0EEENS1_21CollectiveEpilogueBwdISB_SC_SE_Li256ELb0ELb1ELi4EEENS1_25SingleTileBwdLPTSchedulerILb0ELi80ELb1EEEEEEEEEvNT_6ParamsE,"ax",@progbits
	.sectioninfo	@"SHI_REGISTERS=255"
	.align	128
.text._ZN7cutlass13device_kernelIN5flash19enable_sm80_to_sm89INS1_16FlashAttnBwdSm80INS1_25CollectiveMainloopBwdSm80ILi2ELi1EN4cute5tupleIJNS5_1CILi64EEENS7_ILi80EEENS7_ILi192EEEEEENS_10bfloat16_tEfNS_4arch4Sm80ELb1ELb0ELb1ELb0ELb1ELb0ELb1ELb0ELi2ELi4ELi2ELi2ELb0EEENS1_21CollectiveEpilogueBwdISB_SC_SE_Li256ELb0ELb1ELi4EEENS1_25SingleTileBwdLPTSchedulerILb0ELi80ELb1EEEEEEEEEvNT_6ParamsE:
        .type           _ZN7cutlass13device_kernelIN5flash19enable_sm80_to_sm89INS1_16FlashAttnBwdSm80INS1_25CollectiveMainloopBwdSm80ILi2ELi1EN4cute5tupleIJNS5_1CILi64EEENS7_ILi80EEENS7_ILi192EEEEEENS_10bfloat16_tEfNS_4arch4Sm80ELb1ELb0ELb1ELb0ELb1ELb0ELb1ELb0ELi2ELi4ELi2ELi2ELb0EEENS1_21CollectiveEpilogueBwdISB_SC_SE_Li256ELb0ELb1ELi4EEENS1_25SingleTileBwdLPTSchedulerILb0ELi80ELb1EEEEEEEEEvNT_6ParamsE,@function
        .size           _ZN7cutlass13device_kernelIN5flash19enable_sm80_to_sm89INS1_16FlashAttnBwdSm80INS1_25CollectiveMainloopBwdSm80ILi2ELi1EN4cute5tupleIJNS5_1CILi64EEENS7_ILi80EEENS7_ILi192EEEEEENS_10bfloat16_tEfNS_4arch4Sm80ELb1ELb0ELb1ELb0ELb1ELb0ELb1ELb0ELi2ELi4ELi2ELi2ELb0EEENS1_21CollectiveEpilogueBwdISB_SC_SE_Li256ELb0ELb1ELi4EEENS1_25SingleTileBwdLPTSchedulerILb0ELi80ELb1EEEEEEEEEvNT_6ParamsE,(.L_x_1422 - _ZN7cutlass13device_kernelIN5flash19enable_sm80_to_sm89INS1_16FlashAttnBwdSm80INS1_25CollectiveMainloopBwdSm80ILi2ELi1EN4cute5tupleIJNS5_1CILi64EEENS7_ILi80EEENS7_ILi192EEEEEENS_10bfloat16_tEfNS_4arch4Sm80ELb1ELb0ELb1ELb0ELb1ELb0ELb1ELb0ELi2ELi4ELi2ELi2ELb0EEENS1_21CollectiveEpilogueBwdISB_SC_SE_Li256ELb0ELb1ELi4EEENS1_25SingleTileBwdLPTSchedulerILb0ELi80ELb1EEEEEEEEEvNT_6ParamsE)
        .other          _ZN7cutlass13device_kernelIN5flash19enable_sm80_to_sm89INS1_16FlashAttnBwdSm80INS1_25CollectiveMainloopBwdSm80ILi2ELi1EN4cute5tupleIJNS5_1CILi64EEENS7_ILi80EEENS7_ILi192EEEEEENS_10bfloat16_tEfNS_4arch4Sm80ELb1ELb0ELb1ELb0ELb1ELb0ELb1ELb0ELi2ELi4ELi2ELi2ELb0EEENS1_21CollectiveEpilogueBwdISB_SC_SE_Li256ELb0ELb1ELi4EEENS1_25SingleTileBwdLPTSchedulerILb0ELi80ELb1EEEEEEEEEvNT_6ParamsE,@"STO_CUDA_ENTRY STV_DEFAULT"
_ZN7cutlass13device_kernelIN5flash19enable_sm80_to_sm89INS1_16FlashAttnBwdSm80INS1_25CollectiveMainloopBwdSm80ILi2ELi1EN4cute5tupleIJNS5_1CILi64EEENS7_ILi80EEENS7_ILi192EEEEEENS_10bfloat16_tEfNS_4arch4Sm80ELb1ELb0ELb1ELb0ELb1ELb0ELb1ELb0ELi2ELi4ELi2ELi2ELb0EEENS1_21CollectiveEpilogueBwdISB_SC_SE_Li256ELb0ELb1ELi4EEENS1_25SingleTileBwdLPTSchedulerILb0ELi80ELb1EEEEEEEEEvNT_6ParamsE:
[----:B------:R-:W-:-:S03]  /*0000*/  MOV R1, c[0x0][0x28] ;  /* 0x00000a0000017a02 */ /* 0x000fc60000000f00 */
[----:B------:R-:W1:Y:S01]  /*0010*/  S2R R232, SR_TID.X ;  /* 0x0000000000e87919 */ /* 0x000e620000002100 */
[----:B------:R-:W-:-:S03]  /*0020*/  IADD3 R1, R1, -0x18, RZ ;  /* 0xffffffe801017810 */ /* 0x000fc60007ffe0ff */
        /* <DEDUP_REMOVED lines=14> */
[----:B------:R-:W-:-:S04]  /*0110*/  MOV R0, c[0x0][0x3c4] ;  /* 0x0000f10000007a02 */ /* 0x000fc80000000f00 */
[----:B------:R-:W-:Y:S02]  /*0120*/  ISETP.NE.AND P0, PT, R0, 0x1, PT ;  /* 0x000000010000780c */ /* 0x000fe40003f05270 */
[----:B------:R-:W-:-:S11]  /*0130*/  MOV R0, R2 ;  /* 0x0000000200007202 */ /* 0x000fd60000000f00 */
[----:B------:R-:W-:-:S05]  /*0140*/  @P0 IMAD.HI.U32 R4, R2, c[0x0][0x3c8], RZ ;  /* 0x0000f20002040a27 */ /* 0x000fca00078e00ff */
[----:B------:R-:W-:-:S05]  /*0150*/  @P0 SHF.R.U32.HI R0, RZ, c[0x0][0x3cc], R4 ;  /* 0x0000f300ff000a19 */ /* 0x000fca0000011604 */
[----:B------:R-:W-:Y:S01]  /*0160*/  IMAD R4, R0, c[0x0][0x3c4], RZ ;  /* 0x0000f10000047a24 */ /* 0x000fe200078e02ff */
[----:B------:R-:W-:Y:S05]  /*0170*/  BRA `(.L_x_1132) ;  /* 0x0000006000007947 */ /* 0x000fea0003800000 */
.L_x_1131:
[----:B------:R-:W-:-:S04]  /*0180*/  MOV R0, c[0x0][0x3ac] ;  /* 0x0000eb0000007a02 */ /* 0x000fc80000000f00 */
[----:B------:R-:W-:Y:S02]  /*0190*/  ISETP.NE.AND P0, PT, R0, 0x1, PT ;  /* 0x000000010000780c */ /* 0x000fe40003f05270 */
[----:B------:R-:W-:-:S11]  /*01a0*/  MOV R0, R2 ;  /* 0x0000000200007202 */ /* 0x000fd60000000f00 */
[----:B------:R-:W-:-:S05]  /*01b0*/  @P0 IMAD.HI.U32 R4, R2, c[0x0][0x3b0], RZ ;  /* 0x0000ec0002040a27 */ /* 0x000fca00078e00ff */
[----:B------:R-:W-:-:S05]  /*01c0*/  @P0 SHF.R.U32.HI R0, RZ, c[0x0][0x3b4], R4 ;  /* 0x0000ed00ff000a19 */ /* 0x000fca0000011604 */
[----:B------:R-:W-:Y:S02]  /*01d0*/  IMAD R4, R0, c[0x0][0x3ac], RZ ;  /* 0x0000eb0000047a24 */ /* 0x000fe400078e02ff */
.L_x_1132:
[----:B------:R-:W-:Y:S02]  /*01e0*/  IMAD.MOV.U32 R5, RZ, RZ, c[0x0][0x3a0] ;  /* 0x0000e800ff057624 */ /* 0x000fe400078e00ff */
[----:B------:R-:W-:-:S03]  /*01f0*/  IMAD.IADD R4, R2, 0x1, -R4 ;  /* 0x0000000102047824 */ /* 0x000fc600078e0a04 */
[----:B------:R-:W-:Y:S01]  /*0200*/  ISETP.NE.AND P0, PT, R5, 0x1, PT ;  /* 0x000000010500780c */ /* 0x000fe20003f05270 */
[----:B------:R-:W-:-:S05]  /*0210*/  IMAD R4, R3, c[0x0][0x3ac], R4 ;  /* 0x0000eb0003047a24 */ /* 0x000fca00078e0204 */
[----:B------:R-:W-:-:S07]  /*0220*/  MOV R235, R4 ;  /* 0x0000000400eb7202 */ /* 0x000fce0000000f00 */
[----:B------:R-:W-:-:S05]  /*0230*/  @P0 IMAD.HI.U32 R2, R4, c[0x0][0x3a4], RZ ;  /* 0x0000e90004020a27 */ /* 0x000fca00078e00ff */
[----:B------:R-:W-:Y:S02]  /*0240*/  @P0 SHF.R.U32.HI R235, RZ, c[0x0][0x3a8], R2 ;  /* 0x0000ea00ffeb0a19 */ /* 0x000fe40000011602 */
[----:B------:R-:W-:Y:S02]  /*0250*/  LOP3.LUT R2, RZ, R0, RZ, 0x33, !PT ;  /* 0x00000000ff027212 */ /* 0x000fe400078e33ff */
[----:B------:R-:W-:Y:S02]  /*0260*/  IADD3 R0, -R235, RZ, RZ ;  /* 0x000000ffeb007210 */ /* 0x000fe40007ffe1ff */
[----:B------:R-:W-:-:S03]  /*0270*/  IADD3 R251, R2, c[0x0][0x394], RZ ;  /* 0x0000e50002fb7a10 */ /* 0x000fc60007ffe0ff */
[----:B------:R-:W-:Y:S01]  /*0280*/  IMAD R236, R0, c[0x0][0x3a0], R4 ;  /* 0x0000e80000ec7a24 */ /* 0x000fe200078e0204 */
[----:B------:R-:W-:Y:S05]  /*0290*/  BRA `(.L_x_1133) ;  /* 0x0000021000007947 */ /* 0x000fea0003800000 */
.L_x_1130:
        /* <DEDUP_REMOVED lines=16> */
.L_x_1134:
[----:B------:R-:W-:-:S04]  /*03a0*/  MOV R0, c[0x0][0x3ac] ;  /* 0x0000eb0000007a02 */ /* 0x000fc80000000f00 */
[----:B------:R-:W-:Y:S02]  /*03b0*/  ISETP.NE.AND P0, PT, R0, 0x1, PT ;  /* 0x000000010000780c */ /* 0x000fe40003f05270 */
[----:B------:R-:W-:-:S11]  /*03c0*/  MOV R0, R2 ;  /* 0x0000000200007202 */ /* 0x000fd60000000f00 */
[----:B------:R-:W-:-:S05]  /*03d0*/  @P0 IMAD.HI.U32 R4, R2, c[0x0][0x3b0], RZ ;  /* 0x0000ec0002040a27 */ /* 0x000fca00078e00ff */
[----:B------:R-:W-:-:S05]  /*03e0*/  @P0 SHF.R.U32.HI R0, RZ, c[0x0][0x3b4], R4 ;  /* 0x0000ed00ff000a19 */ /* 0x000fca0000011604 */
[----:B------:R-:W-:Y:S02]  /*03f0*/  IMAD R4, R0, c[0x0][0x3ac], RZ ;  /* 0x0000eb0000047a24 */ /* 0x000fe400078e02ff */
.L_x_1135:
        /* <DEDUP_REMOVED lines=10> */
[----:B------:R-:W-:Y:S02]  /*04a0*/  IMAD R236, R0, c[0x0][0x3a0], R4 ;  /* 0x0000e80000ec7a24 */ /* 0x000fe400078e0204 */
.L_x_1133:
        /* <DEDUP_REMOVED lines=80> */
[----:B------:R-:W-:Y:S01]  /*09b0*/  UMOV UR6, 0x5 ;  /* 0x0000000500067882 */ /* 0x000fe20000000000 */
[----:B------:R-:W-:Y:S01]  /*09c0*/  SHF.R.S32.HI R28, RZ, 0x1f, R235 ;  /* 0x0000001fff1c7819 */ /* 0x000fe200000114eb */
[----:B------:R-:W-:Y:S01]  /*09d0*/  ULDC.64 UR4, c[0x0][0x1d8] ;  /* 0x0000760000047ab9 */ /* 0x000fe20000000a00 */
[----:B------:R-:W-:Y:S01]  /*09e0*/  ISETP.NE.AND P0, PT, R0, 0x1, PT ;  /* 0x000000010000780c */ /* 0x000fe20003f05270 */
[----:B------:R-:W-:Y:S01]  /*09f0*/  IMAD.MOV.U32 R0, RZ, RZ, R236 ;  /* 0x000000ffff007224 */ /* 0x000fe200078e00ec */
[----:B------:R-:W-:Y:S01]  /*0a00*/  LEA.HI R26, R29, R232, RZ, 0x3 ;  /* 0x000000e81d1a7211 */ /* 0x000fe200078f18ff */
[----:B------:R-:W-:Y:S01]  /*0a10*/  IMAD R7, R28, c[0x0][0x1e8], RZ ;  /* 0x00007a001c077a24 */ /* 0x000fe200078e02ff */
[----:B------:R-:W-:Y:S01]  /*0a20*/  ISETP.GT.AND P1, PT, R232, 0x7f, PT ;  /* 0x0000007fe800780c */ /* 0x000fe20003f24270 */
[----:B------:R-:W-:Y:S01]  /*0a30*/  IMAD R10, R28, c[0x0][0x1b8], RZ ;  /* 0x00006e001c0a7a24 */ /* 0x000fe200078e02ff */
[----:B------:R-:W-:Y:S01]  /*0a40*/  LOP3.LUT R3, R26, 0xfffffff8, RZ, 0xc0, !PT ;  /* 0xfffffff81a037812 */ /* 0x000fe200078ec0ff */
[----:B------:R-:W-:Y:S01]  /*0a50*/  USHF.L.U64.HI UR5, UR4, UR6, UR5 ;  /* 0x0000000604057299 */ /* 0x000fe20008010205 */
[----:B------:R-:W-:Y:S01]  /*0a60*/  SHF.R.S32.HI R240, RZ, 0x3, R26 ;  /* 0x00000003fff07819 */ /* 0x000fe2000001141a */
[----:B------:R-:W-:Y:S01]  /*0a70*/  IMAD R10, R235, c[0x0][0x1bc], R10 ;  /* 0x00006f00eb0a7a24 */ /* 0x000fe200078e020a */
[----:B------:R-:W-:Y:S01]  /*0a80*/  USHF.L.U32 UR4, UR4, 0x5, URZ ;  /* 0x0000000504047899 */ /* 0x000fe2000800063f */
[----:B------:R-:W-:Y:S01]  /*0a90*/  IMAD.IADD R23, R232, 0x1, -R3 ;  /* 0x00000001e8177824 */ /* 0x000fe200078e0a03 */
[----:B------:R-:W-:Y:S01]  /*0aa0*/  SHF.R.S32.HI R241, RZ, 0x1f, R240 ;  /* 0x0000001ffff17819 */ /* 0x000fe200000114f0 */
[----:B------:R-:W-:Y:S01]  /*0ab0*/  @P0 IMAD.HI.U32 R2, R236, c[0x0][0x24c], RZ ;  /* 0x00009300ec020a27 */ /* 0x000fe200078e00ff */
[----:B------:R-:W-:Y:S01]  /*0ac0*/  SHF.R.S32.HI R21, RZ, 0x1f, R236 ;  /* 0x0000001fff157819 */ /* 0x000fe200000114ec */
[----:B------:R-:W-:Y:S01]  /*0ad0*/  UMOV UR7, 0x6 ;  /* 0x0000000600077882 */ /* 0x000fe20000000000 */
[----:B------:R-:W-:Y:S01]  /*0ae0*/  SHF.R.S32.HI R20, RZ, 0x1f, R177 ;  /* 0x0000001fff147819 */ /* 0x000fe200000114b1 */
[----:B------:R-:W-:Y:S01]  /*0af0*/  IMAD.SHL.U32 R12, R23, 0x8, RZ ;  /* 0x00000008170c7824 */ /* 0x000fe200078e00ff */
[----:B------:R-:W-:Y:S01]  /*0b00*/  @P0 SHF.R.U32.HI R0, RZ, c[0x0][0x250], R2 ;  /* 0x00009400ff000a19 */ /* 0x000fe20000011602 */
[----:B------:R-:W-:Y:S01]  /*0b10*/  IMAD.WIDE R14, R251, 0x50, R240 ;  /* 0x00000050fb0e7825 */ /* 0x000fe200078e02f0 */
[----:B------:R-:W-:Y:S01]  /*0b20*/  CS2R R170, SRZ ;  /* 0x0000000000aa7805 */ /* 0x000fe2000001ff00 */
[----:B------:R-:W-:Y:S01]  /*0b30*/  CS2R R168, SRZ ;  /* 0x0000000000a87805 */ /* 0x000fe2000001ff00 */
[----:B------:R-:W-:Y:S01]  /*0b40*/  SHF.R.S32.HI R4, RZ, 0x1f, R0 ;  /* 0x0000001fff047819 */ /* 0x000fe20000011400 */
[----:B------:R-:W-:Y:S01]  /*0b50*/  IMAD.SHL.U32 R22, R177, 0x40, RZ ;  /* 0x00000040b1167824 */ /* 0x000fe200078e00ff */
[----:B------:R-:W-:Y:S01]  /*0b60*/  SHF.R.S32.HI R13, RZ, 0x1f, R12 ;  /* 0x0000001fff0d7819 */ /* 0x000fe2000001140c */
[----:B------:R-:W-:Y:S01]  /*0b70*/  IMAD.MOV.U32 R225, RZ, RZ, 0x10 ;  /* 0x00000010ffe17424 */ /* 0x000fe200078e00ff */
[----:B------:R-:W-:Y:S01]  /*0b80*/  ISETP.GE.AND P2, PT, R12, c[0x0][0x1cc], PT ;  /* 0x000073000c007a0c */ /* 0x000fe20003f46270 */
[----:B------:R-:W-:Y:S01]  /*0b90*/  IMAD R2, R4, c[0x0][0x1e0], RZ ;  /* 0x0000780004027a24 */ /* 0x000fe200078e02ff */
[C---:B------:R-:W-:Y:S01]  /*0ba0*/  IADD3 R24, R12.reuse, 0x40, RZ ;  /* 0x000000400c187810 */ /* 0x040fe20007ffe0ff */
[----:B------:R-:W-:Y:S01]  /*0bb0*/  IMAD.MOV.U32 R217, RZ, RZ, 0x120 ;  /* 0x00000120ffd97424 */ /* 0x000fe200078e00ff */
[----:B------:R-:W-:Y:S01]  /*0bc0*/  IADD3 R27, R12, 0x80, RZ ;  /* 0x000000800c1b7810 */ /* 0x000fe20007ffe0ff */
[----:B------:R-:W-:Y:S01]  /*0bd0*/  IMAD R5, R0, c[0x0][0x1e4], R2 ;  /* 0x0000790000057a24 */ /* 0x000fe200078e0202 */
[----:B------:R-:W-:Y:S01]  /*0be0*/  ISETP.GE.AND P3, PT, R24, c[0x0][0x1cc], PT ;  /* 0x0000730018007a0c */ /* 0x000fe20003f66270 */
[----:B------:R-:W-:Y:S01]  /*0bf0*/  IMAD.WIDE.U32 R2, R0, c[0x0][0x1e0], R12 ;  /* 0x0000780000027a25 */ /* 0x000fe200078e000c */
[----:B------:R-:W-:Y:S01]  /*0c00*/  ISETP.GE.AND P5, PT, R27, c[0x0][0x1cc], PT ;  /* 0x000073001b007a0c */ /* 0x000fe20003fa6270 */
[----:B------:R-:W-:Y:S01]  /*0c10*/  CS2R R166, SRZ ;  /* 0x0000000000a67805 */ /* 0x000fe2000001ff00 */
[----:B------:R-:W-:Y:S01]  /*0c20*/  CS2R R164, SRZ ;  /* 0x0000000000a47805 */ /* 0x000fe2000001ff00 */
[----:B------:R-:W-:Y:S01]  /*0c30*/  IMAD.IADD R5, R3, 0x1, R5 ;  /* 0x0000000103057824 */ /* 0x000fe200078e0205 */
[----:B------:R-:W-:Y:S01]  /*0c40*/  CS2R R162, SRZ ;  /* 0x0000000000a27805 */ /* 0x000fe2000001ff00 */
[----:B------:R-:W-:Y:S01]  /*0c50*/  IMAD R3, R4, c[0x0][0x1b0], RZ ;  /* 0x00006c0004037a24 */ /* 0x000fe200078e02ff */
[----:B------:R-:W-:Y:S01]  /*0c60*/  CS2R R160, SRZ ;  /* 0x0000000000a07805 */ /* 0x000fe2000001ff00 */
[----:B------:R-:W-:Y:S01]  /*0c70*/  IMAD.MOV.U32 R4, RZ, RZ, R2 ;  /* 0x000000ffff047224 */ /* 0x000fe200078e0002 */
        /* <DEDUP_REMOVED lines=19> */
[----:B------:R-:W-:Y:S01]  /*0db0*/  IMAD R6, R15, c[0x0][0x1d8], RZ ;  /* 0x000076000f067a24 */ /* 0x000fe200078e02ff */
[----:B------:R-:W-:Y:S01]  /*0dc0*/  LOP3.LUT R0, R0, 0x1c0, RZ, 0xc0, !PT ;  /* 0x000001c000007812 */ /* 0x000fe200078ec0ff */
[----:B------:R-:W-:Y:S01]  /*0dd0*/  IMAD.WIDE.U32 R8, R235, c[0x0][0x1b8], R2 ;  /* 0x00006e00eb087a25 */ /* 0x000fe200078e0002 */
[----:B------:R-:W-:Y:S01]  /*0de0*/  CS2R R134, SRZ ;  /* 0x0000000000867805 */ /* 0x000fe2000001ff00 */
[----:B------:R-:W-:Y:S01]  /*0df0*/  CS2R R132, SRZ ;  /* 0x0000000000847805 */ /* 0x000fe2000001ff00 */
[----:B------:R-:W-:Y:S01]  /*0e00*/  CS2R R130, SRZ ;  /* 0x0000000000827805 */ /* 0x000fe2000001ff00 */
[C---:B------:R-:W-:Y:S01]  /*0e10*/  IMAD R6, R14.reuse, c[0x0][0x1dc], R6 ;  /* 0x000077000e067a24 */ /* 0x040fe200078e0206 */
[----:B------:R-:W-:Y:S01]  /*0e20*/  CS2R R128, SRZ ;  /* 0x0000000000807805 */ /* 0x000fe2000001ff00 */
[----:B------:R-:W-:Y:S01]  /*0e30*/  IMAD.WIDE.U32 R2, R14, c[0x0][0x1d8], R4 ;  /* 0x000076000e027a25 */ /* 0x000fe200078e0004 */
[----:B------:R-:W-:Y:S01]  /*0e40*/  LOP3.LUT R5, R0, 0x38, R12, 0xf8, !PT ;  /* 0x0000003800057812 */ /* 0x000fe200078ef80c */
[----:B------:R-:W-:Y:S01]  /*0e50*/  CS2R R126, SRZ ;  /* 0x00000000007e7805 */ /* 0x000fe2000001ff00 */
[----:B------:R-:W-:Y:S01]  /*0e60*/  SHF.R.U32.HI R4, RZ, 0x3, R0 ;  /* 0x00000003ff047819 */ /* 0x000fe20000011600 */
[----:B------:R-:W-:Y:S01]  /*0e70*/  IMAD.IADD R0, R3, 0x1, R6 ;  /* 0x0000000103007824 */ /* 0x000fe200078e0206 */
[C---:B------:R-:W-:Y:S01]  /*0e80*/  LEA R6, P0, R2.reuse, c[0x0][0x1c0], 0x1 ;  /* 0x0000700002067a11 */ /* 0x040fe200078008ff */
[----:B------:R-:W-:Y:S01]  /*0e90*/  IMAD.IADD R11, R9, 0x1, R10 ;  /* 0x00000001090b7824 */ /* 0x000fe200078e020a */
[----:B------:R-:W-:Y:S01]  /*0ea0*/  LOP3.LUT R3, R5, R4, RZ, 0x3c, !PT ;  /* 0x0000000405037212 */ /* 0x000fe200078e3cff */
[----:B------:R-:W-:Y:S01]  /*0eb0*/  IMAD.MOV.U32 R5, RZ, RZ, c[0x0][0x1d8] ;  /* 0x00007600ff057624 */ /* 0x000fe200078e00ff */
[----:B------:R-:W-:Y:S01]  /*0ec0*/  LEA.HI.X R7, R2, c[0x0][0x1c4], R0, 0x1, P0 ;  /* 0x0000710002077a11 */ /* 0x000fe200000f0c00 */
[----:B------:R-:W-:Y:S01]  /*0ed0*/  IMAD.MOV.U32 R2, RZ, RZ, c[0x0][0x1dc] ;  /* 0x00007700ff027624 */ /* 0x000fe200078e00ff */
[----:B------:R-:W-:Y:S01]  /*0ee0*/  IADD3 R0, -R240, c[0x0][0x198], RZ ;  /* 0x00006600f0007a10 */ /* 0x000fe20007ffe1ff */
[----:B------:R-:W-:Y:S01]  /*0ef0*/  IMAD.MOV.U32 R10, RZ, RZ, R8 ;  /* 0x000000ffff0a7224 */ /* 0x000fe200078e0008 */
[----:B------:R-:W-:Y:S01]  /*0f00*/  LEA R4, P0, R5, R6, 0x6 ;  /* 0x0000000605047211 */ /* 0x000fe200078030ff */
[----:B------:R-:W-:Y:S01]  /*0f10*/  IMAD R8, R15, c[0x0][0x1a8], RZ ;  /* 0x00006a000f087a24 */ /* 0x000fe200078e02ff */
[----:B------:R-:W-:Y:S01]  /*0f20*/  CS2R R124, SRZ ;  /* 0x00000000007c7805 */ /* 0x000fe2000001ff00 */
[----:B------:R-:W-:Y:S01]  /*0f30*/  IMAD R0, R251, -0x50, R0 ;  /* 0xffffffb0fb007824 */ /* 0x000fe200078e0200 */
[----:B------:R-:W-:Y:S01]  /*0f40*/  LEA.HI.X R5, R5, R7, R2, 0x6, P0 ;  /* 0x0000000705057211 */ /* 0x000fe200000f3402 */
[----:B------:R-:W-:Y:S01]  /*0f50*/  IMAD.U32 R9, RZ, RZ, UR5 ;  /* 0x00000005ff097e24 */ /* 0x000fe2000f8e00ff */
[----:B------:R-:W-:Y:S01]  /*0f60*/  LEA.HI R2, R29, R232, RZ, 0x6 ;  /* 0x000000e81d027211 */ /* 0x000fe200078f30ff */
[----:B------:R-:W-:Y:S01]  /*0f70*/  IMAD.WIDE.U32 R10, R14, c[0x0][0x1a8], R10 ;  /* 0x00006a000e0a7a25 */ /* 0x000fe200078e000a */
[C---:B------:R-:W-:Y:S01]  /*0f80*/  ISETP.LT.OR P0, PT, R0.reuse, 0x1, P2 ;  /* 0x000000010000780c */ /* 0x040fe20001701670 */
[----:B------:R-:W-:Y:S01]  /*0f90*/  CS2R R122, SRZ ;  /* 0x00000000007a7805 */ /* 0x000fe2000001ff00 */
[----:B------:R-:W-:Y:S01]  /*0fa0*/  SHF.R.S32.HI R25, RZ, 0x6, R2 ;  /* 0x00000006ff197819 */ /* 0x000fe20000011402 */
[----:B------:R-:W-:Y:S01]  /*0fb0*/  IMAD.U32 R2, RZ, RZ, UR4 ;  /* 0x00000004ff027e24 */ /* 0x000fe2000f8e00ff */
[C---:B------:R-:W-:Y:S01]  /*0fc0*/  ISETP.LT.OR P6, PT, R0.reuse, 0x1, P3 ;  /* 0x000000010000780c */ /* 0x040fe20001fc1670 */
[----:B------:R-:W-:Y:S01]  /*0fd0*/  ULDC.64 UR4, c[0x0][0x1a8] ;  /* 0x00006a0000047ab9 */ /* 0x000fe20000000a00 */
[C---:B------:R-:W-:Y:S01]  /*0fe0*/  ISETP.LT.OR P4, PT, R0.reuse, 0x1, P5 ;  /* 0x000000010000780c */ /* 0x040fe20002f81670 */
[----:B------:R-:W-:Y:S01]  /*0ff0*/  IMAD R3, R25, 0x200, R3 ;  /* 0x0000020019037824 */ /* 0x000fe200078e0203 */
[----:B------:R-:W-:Y:S01]  /*1000*/  ISETP.LT.OR P5, PT, R0, 0x21, P5 ;  /* 0x000000210000780c */ /* 0x000fe20002fa1670 */
[----:B------:R-:W-:Y:S01]  /*1010*/  USHF.L.U32 UR11, UR4, 0x5, URZ ;  /* 0x00000005040b7899 */ /* 0x000fe2000800063f */
[----:B------:R-:W-:Y:S01]  /*1020*/  IMAD.MOV.U32 R239, RZ, RZ, -0x50 ;  /* 0xffffffb0ffef7424 */ /* 0x000fe200078e00ff */
[----:B------:R-:W-:Y:S01]  /*1030*/  USHF.L.U64.HI UR10, UR4, UR6, UR5 ;  /* 0x00000006040a7299 */ /* 0x000fe20008010205 */
[----:B------:R-:W-:Y:S01]  /*1040*/  IMAD.SHL.U32 R231, R3, 0x2, RZ ;  /* 0x0000000203e77824 */ /* 0x000fe200078e00ff */
[----:B------:R-:W-:Y:S01]  /*1050*/  CS2R R120, SRZ ;  /* 0x0000000000787805 */ /* 0x000fe2000001ff00 */
[----:B------:R-:W-:Y:S01]  /*1060*/  IMAD R3, R14, c[0x0][0x1ac], R8 ;  /* 0x00006b000e037a24 */ /* 0x000fe200078e0208 */
[----:B------:R-:W-:Y:S01]  /*1070*/  ULDC.64 UR4, c[0x0][0x178] ;  /* 0x00005e0000047ab9 */ /* 0x000fe20000000a00 */
[----:B------:R-:W-:Y:S01]  /*1080*/  IMAD R239, R251, R239, c[0x0][0x198] ;  /* 0x00006600fbef7624 */ /* 0x000fe200078e02ef */
[----:B------:R-:W-:Y:S01]  /*1090*/  @!PT LDS RZ, [RZ] ;  /* 0x00000000fffff984 */ /* 0x000fe20000000800 */
[----:B------:R-:W-:Y:S01]  /*10a0*/  @!PT LDS RZ, [RZ] ;  /* 0x00000000fffff984 */ /* 0x000fe20000000800 */
[----:B------:R-:W-:Y:S01]  /*10b0*/  @!PT LDS RZ, [RZ] ;  /* 0x00000000fffff984 */ /* 0x000fe20000000800 */
[----:B------:R1:W-:Y:S01]  /*10c0*/  LDGSTS.E.BYPASS.LTC128B.128 [R231+0x7880], [R6.64], !P0 ;  /* 0x0788000006e77fae */ /* 0x0003e2000c101d48 */
[C---:B------:R-:W-:Y:S01]  /*10d0*/  @!P1 LEA R8, P0, R2.reuse, R4, 0x1 ;  /* 0x0000000402089211 */ /* 0x040fe200078008ff */
[----:B------:R-:W-:Y:S01]  /*10e0*/  IMAD.IADD R3, R11, 0x1, R3 ;  /* 0x000000010b037824 */ /* 0x000fe200078e0203 */
[----:B------:R-:W-:Y:S01]  /*10f0*/  USHF.L.U64.HI UR12, UR4, UR7, UR5 ;  /* 0x00000007040c7299 */ /* 0x000fe20008010205 */
[----:B------:R1:W-:Y:S01]  /*1100*/  LDGSTS.E.BYPASS.LTC128B.128 [R231+0xa080], [R6.64+0x80], !P6 ;  /* 0x0a08008006e77fae */ /* 0x0003e2000f101d48 */
[----:B------:R-:W-:Y:S01]  /*1110*/  @!P1 LEA.HI.X R9, R2, R5, R9, 0x1, P0 ;  /* 0x0000000502099211 */ /* 0x000fe200000f0c09 */
[----:B------:R-:W-:Y:S01]  /*1120*/  IMAD.MOV.U32 R11, RZ, RZ, c[0x0][0x1ac] ;  /* 0x00006b00ff0b7624 */ /* 0x000fe200078e00ff */
[----:B------:R-:W-:Y:S01]  /*1130*/  ISETP.LT.OR P0, PT, R0, 0x21, P2 ;  /* 0x000000210000780c */ /* 0x000fe20001701670 */
[----:B------:R1:W-:Y:S01]  /*1140*/  LDGSTS.E.BYPASS.LTC128B.128 [R231+0xc880], [R6.64+0x100], !P4 ;  /* 0x0c88010006e77fae */ /* 0x0003e2000e101d48 */
[----:B------:R-:W-:Y:S01]  /*1150*/  LEA R2, P2, R10, c[0x0][0x190], 0x1 ;  /* 0x000064000a027a11 */ /* 0x000fe200078408ff */
[----:B------:R-:W-:Y:S01]  /*1160*/  USHF.L.U32 UR13, UR4, 0x6, URZ ;  /* 0x00000006040d7899 */ /* 0x000fe2000800063f */
[----:B------:R-:W-:Y:S01]  /*1170*/  ISETP.LT.OR P6, PT, R0, 0x21, P3 ;  /* 0x000000210000780c */ /* 0x000fe20001fc1670 */
[----:B------:R-:W-:Y:S01]  /*1180*/  CS2R R118, SRZ ;  /* 0x0000000000767805 */ /* 0x000fe2000001ff00 */
[----:B------:R-:W-:Y:S01]  /*1190*/  LEA.HI.X R3, R10, c[0x0][0x194], R3, 0x1, P2 ;  /* 0x000065000a037a11 */ /* 0x000fe200010f0c03 */
[----:B------:R-:W-:Y:S01]  /*11a0*/  IMAD R10, R241, c[0x0][0x178], RZ ;  /* 0x00005e00f10a7a24 */ /* 0x000fe200078e02ff */
[C---:B------:R-:W-:Y:S01]  /*11b0*/  @!P1 ISETP.GE.AND P2, PT, R0.reuse, 0x41, PT ;  /* 0x000000410000980c */ /* 0x040fe20003f46270 */
[----:B------:R-:W-:Y:S01]  /*11c0*/  CS2R R116, SRZ ;  /* 0x0000000000747805 */ /* 0x000fe2000001ff00 */
[----:B------:R-:W-:Y:S01]  /*11d0*/  @!P1 ISETP.LT.OR P3, PT, R0, 0x41, P3 ;  /* 0x000000410000980c */ /* 0x000fe20001f61670 */
[----:B------:R-:W-:Y:S01]  /*11e0*/  IMAD R10, R240, c[0x0][0x17c], R10 ;  /* 0x00005f00f00a7a24 */ /* 0x000fe200078e020a */
[----:B------:R-:W-:Y:S01]  /*11f0*/  @!P1 ISETP.GE.OR P4, PT, R12, c[0x0][0x1cc], !P2 ;  /* 0x000073000c009a0c */ /* 0x000fe20005786670 */
[----:B------:R2:W-:Y:S01]  /*1200*/  LDGSTS.E.BYPASS.LTC128B.128 [R231+0x8880], [R4.64], !P0 ;  /* 0x0888000004e77fae */ /* 0x0005e2000c101d48 */
[C---:B------:R-:W-:Y:S01]  /*1210*/  @!P1 ISETP.GE.OR P2, PT, R27.reuse, c[0x0][0x1cc], !P2 ;  /* 0x000073001b009a0c */ /* 0x040fe20005746670 */
[----:B------:R-:W-:Y:S01]  /*1220*/  CS2R R114, SRZ ;  /* 0x0000000000727805 */ /* 0x000fe2000001ff00 */
        /* <DEDUP_REMOVED lines=12> */
[----:B-1----:R-:W-:Y:S01]  /*12f0*/  IMAD.MOV.U32 R7, RZ, RZ, c[0x0][0x1a8] ;  /* 0x00006a00ff077624 */ /* 0x002fe200078e00ff */
[----:B------:R3:W-:Y:S01]  /*1300*/  @!P1 LDGSTS.E.BYPASS.LTC128B.128 [R231+0xc080], [R8.64+0x80], !P3 ;  /* 0x0c08008008e79fae */ /* 0x0007e2000d901d48 */
[----:B------:R-:W-:Y:S01]  /*1310*/  ISETP.LT.OR P3, PT, R0, 0x1, P6 ;  /* 0x000000010000780c */ /* 0x000fe20003761670 */
[----:B------:R-:W-:Y:S01]  /*1320*/  CS2R R70, SRZ ;  /* 0x0000000000467805 */ /* 0x000fe2000001ff00 */
[----:B------:R-:W-:Y:S01]  /*1330*/  CS2R R68, SRZ ;  /* 0x0000000000447805 */ /* 0x000fe2000001ff00 */
[----:B------:R3:W-:Y:S01]  /*1340*/  @!P1 LDGSTS.E.BYPASS.LTC128B.128 [R231+0xe880], [R8.64+0x100], !P2 ;  /* 0x0e88010008e79fae */ /* 0x0007e2000d101d48 */
[----:B------:R-:W-:Y:S01]  /*1350*/  ISETP.GE.AND P2, PT, R12, c[0x0][0x19c], PT ;  /* 0x000067000c007a0c */ /* 0x000fe20003f46270 */
[----:B------:R-:W-:Y:S01]  /*1360*/  CS2R R66, SRZ ;  /* 0x0000000000427805 */ /* 0x000fe2000001ff00 */
[C---:B------:R-:W-:Y:S01]  /*1370*/  LEA R6, P0, R7.reuse, R2, 0x6 ;  /* 0x0000000207067211 */ /* 0x040fe200078030ff */
[----:B------:R-:W-:Y:S01]  /*1380*/  CS2R R64, SRZ ;  /* 0x0000000000407805 */ /* 0x000fe2000001ff00 */
[C---:B------:R-:W-:Y:S01]  /*1390*/  ISETP.LT.OR P4, PT, R0.reuse, 0x1, P2 ;  /* 0x000000010000780c */ /* 0x040fe20001781670 */
[----:B------:R-:W-:Y:S01]  /*13a0*/  CS2R R62, SRZ ;  /* 0x00000000003e7805 */ /* 0x000fe2000001ff00 */
[----:B------:R-:W-:Y:S01]  /*13b0*/  LEA.HI.X R7, R7, R3, R11, 0x6, P0 ;  /* 0x0000000307077211 */ /* 0x000fe200000f340b */
[----:B------:R-:W-:Y:S01]  /*13c0*/  IMAD.U32 R11, RZ, RZ, UR10 ;  /* 0x0000000aff0b7e24 */ /* 0x000fe2000f8e00ff */
[----:B------:R-:W-:Y:S01]  /*13d0*/  ISETP.LT.OR P0, PT, R0, 0x1, P5 ;  /* 0x000000010000780c */ /* 0x000fe20002f01670 */
[----:B------:R-:W-:Y:S01]  /*13e0*/  USHF.L.U64.HI UR10, UR4, UR6, UR5 ;  /* 0x00000006040a7299 */ /* 0x000fe20008010205 */
[----:B------:R-:W-:Y:S01]  /*13f0*/  CS2R R60, SRZ ;  /* 0x00000000003c7805 */ /* 0x000fe2000001ff00 */
[----:B------:R-:W-:Y:S01]  /*1400*/  CS2R R58, SRZ ;  /* 0x00000000003a7805 */ /* 0x000fe2000001ff00 */
[----:B------:R-:W-:Y:S01]  /*1410*/  CS2R R56, SRZ ;  /* 0x0000000000387805 */ /* 0x000fe2000001ff00 */
[----:B------:R-:W-:Y:S01]  /*1420*/  CS2R R54, SRZ ;  /* 0x0000000000367805 */ /* 0x000fe2000001ff00 */
[----:B--2---:R-:W-:Y:S01]  /*1430*/  IMAD.WIDE.U32 R4, R240, c[0x0][0x178], R12 ;  /* 0x00005e00f0047a25 */ /* 0x004fe200078e000c */
[----:B------:R-:W-:Y:S01]  /*1440*/  CS2R R52, SRZ ;  /* 0x0000000000347805 */ /* 0x000fe2000001ff00 */
[----:B------:R-:W-:Y:S01]  /*1450*/  CS2R R50, SRZ ;  /* 0x0000000000327805 */ /* 0x000fe2000001ff00 */
[----:B------:R1:W-:Y:S01]  /*1460*/  LDGSTS.E.BYPASS.LTC128B.128 [R231+0x80], [R2.64], !P4 ;  /* 0x0008000002e77fae */ /* 0x0003e2000e101d48 */
[----:B------:R-:W-:Y:S01]  /*1470*/  IMAD.IADD R5, R5, 0x1, R10 ;  /* 0x0000000105057824 */ /* 0x000fe200078e020a */
[----:B------:R-:W-:Y:S01]  /*1480*/  ISETP.GE.AND P4, PT, R12, c[0x0][0x16c], PT ;  /* 0x00005b000c007a0c */ /* 0x000fe20003f86270 */
[----:B------:R-:W-:Y:S01]  /*1490*/  IMAD.U32 R16, RZ, RZ, UR10 ;  /* 0x0000000aff107e24 */ /* 0x000fe2000f8e00ff */
[----:B------:R1:W-:Y:S01]  /*14a0*/  LDGSTS.E.BYPASS.LTC128B.128 [R231+0x2880], [R2.64+0x80], !P3 ;  /* 0x0288008002e77fae */ /* 0x0003e2000d901d48 */
[----:B------:R-:W-:Y:S01]  /*14b0*/  ISETP.GE.AND P3, PT, R24, c[0x0][0x16c], PT ;  /* 0x00005b0018007a0c */ /* 0x000fe20003f66270 */
[----:B------:R-:W-:Y:S01]  /*14c0*/  CS2R R48, SRZ ;  /* 0x0000000000307805 */ /* 0x000fe2000001ff00 */
[----:B------:R-:W-:Y:S01]  /*14d0*/  CS2R R46, SRZ ;  /* 0x00000000002e7805 */ /* 0x000fe2000001ff00 */
[----:B------:R1:W-:Y:S01]  /*14e0*/  LDGSTS.E.BYPASS.LTC128B.128 [R231+0x5080], [R2.64+0x100], !P0 ;  /* 0x0508010002e77fae */ /* 0x0003e2000c101d48 */
[----:B------:R-:W-:Y:S01]  /*14f0*/  SEL R10, RZ, 0xffffffff, P3 ;  /* 0xffffffffff0a7807 */ /* 0x000fe20001800000 */
[----:B---3--:R-:W-:Y:S01]  /*1500*/  IMAD R8, R21, c[0x0][0x180], RZ ;  /* 0x0000600015087a24 */ /* 0x008fe200078e02ff */
[----:B------:R-:W-:Y:S01]  /*1510*/  ISETP.LT.OR P0, PT, R0, 0x21, P2 ;  /* 0x000000210000780c */ /* 0x000fe20001701670 */
[----:B------:R-:W-:Y:S01]  /*1520*/  CS2R R44, SRZ ;  /* 0x00000000002c7805 */ /* 0x000fe2000001ff00 */
[----:B------:R-:W-:Y:S01]  /*1530*/  SEL R9, RZ, 0x1, P4 ;  /* 0x00000001ff097807 */ /* 0x000fe20002000000 */
[----:B------:R-:W-:Y:S01]  /*1540*/  IMAD R8, R236, c[0x0][0x184], R8 ;  /* 0x00006100ec087a24 */ /* 0x000fe200078e0208 */
[C---:B------:R-:W-:Y:S01]  /*1550*/  ISETP.LT.OR P4, PT, R0.reuse, 0x21, P6 ;  /* 0x000000210000780c */ /* 0x040fe20003781670 */
[----:B------:R-:W-:Y:S01]  /*1560*/  CS2R R42, SRZ ;  /* 0x00000000002a7805 */ /* 0x000fe2000001ff00 */
[C---:B------:R-:W-:Y:S01]  /*1570*/  ISETP.LT.OR P3, PT, R0.reuse, 0x21, P5 ;  /* 0x000000210000780c */ /* 0x040fe20002f61670 */
[----:B------:R-:W-:Y:S01]  /*1580*/  CS2R R40, SRZ ;  /* 0x0000000000287805 */ /* 0x000fe2000001ff00 */
[C---:B------:R-:W-:Y:S01]  /*1590*/  @!P1 ISETP.LT.OR P2, PT, R0.reuse, 0x41, P2 ;  /* 0x000000410000980c */ /* 0x040fe20001741670 */
[----:B------:R-:W-:Y:S01]  /*15a0*/  CS2R R38, SRZ ;  /* 0x0000000000267805 */ /* 0x000fe2000001ff00 */
[C---:B------:R-:W-:Y:S01]  /*15b0*/  @!P1 ISETP.LT.OR P6, PT, R0.reuse, 0x41, P6 ;  /* 0x000000410000980c */ /* 0x040fe200037c1670 */
[----:B------:R-:W-:Y:S01]  /*15c0*/  CS2R R36, SRZ ;  /* 0x0000000000247805 */ /* 0x000fe2000001ff00 */
[----:B------:R-:W-:Y:S01]  /*15d0*/  @!P1 ISETP.LT.OR P5, PT, R0, 0x41, P5 ;  /* 0x000000410000980c */ /* 0x000fe20002fa1670 */
[----:B------:R-:W-:Y:S01]  /*15e0*/  IMAD R0, R241, c[0x0][0x208], RZ ;  /* 0x00008200f1007a24 */ /* 0x000fe200078e02ff */
[----:B------:R2:W-:Y:S01]  /*15f0*/  LDGSTS.E.BYPASS.LTC128B.128 [R231+0x1080], [R6.64], !P0 ;  /* 0x0108000006e77fae */ /* 0x0005e2000c101d48 */
[----:B------:R-:W-:Y:S01]  /*1600*/  ISETP.GE.AND P0, PT, R27, c[0x0][0x16c], PT ;  /* 0x00005b001b007a0c */ /* 0x000fe20003f06270 */
[----:B------:R-:W-:Y:S01]  /*1610*/  CS2R R34, SRZ ;  /* 0x0000000000227805 */ /* 0x000fe2000001ff00 */
[----:B------:R-:W-:Y:S01]  /*1620*/  IMAD R0, R240, c[0x0][0x20c], R0 ;  /* 0x00008300f0007a24 */ /* 0x000fe200078e0200 */
[----:B------:R2:W-:Y:S01]  /*1630*/  LDGSTS.E.BYPASS.LTC128B.128 [R231+0x3880], [R6.64+0x80], !P4 ;  /* 0x0388008006e77fae */ /* 0x0005e2000e101d48 */
[----:B------:R-:W-:-:S03]  /*1640*/  SHF.R.S32.HI R233, RZ, 0x1f, R232 ;  /* 0x0000001fffe97819 */ /* 0x000fc600000114e8 */
[----:B------:R2:W-:Y:S01]  /*1650*/  LDGSTS.E.BYPASS.LTC128B.128 [R231+0x6080], [R6.64+0x100], !P3 ;  /* 0x0608010006e77fae */ /* 0x0005e2000d901d48 */
[----:B-1----:R-:W-:-:S04]  /*1660*/  IMAD.WIDE.U32 R2, R236, c[0x0][0x180], R4 ;  /* 0x00006000ec027a25 */ /* 0x002fc800078e0004 */
[----:B------:R-:W-:Y:S02]  /*1670*/  IMAD.SHL.U32 R4, R10, 0x2, RZ ;  /* 0x000000020a047824 */ /* 0x000fe400078e00ff */
[----:B------:R-:W-:Y:S02]  /*1680*/  IMAD.IADD R3, R3, 0x1, R8 ;  /* 0x0000000103037824 */ /* 0x000fe400078e0208 */
[----:B------:R-:W-:Y:S01]  /*1690*/  IMAD.U32 R10, RZ, RZ, UR11 ;  /* 0x0000000bff0a7e24 */ /* 0x000fe2000f8e00ff */
[----:B------:R-:W-:Y:S01]  /*16a0*/  LOP3.LUT R14, R4, 0x2, R9, 0xe2, !PT ;  /* 0x00000002040e7812 */ /* 0x000fe200078ee209 */
[----:B------:R-:W-:Y:S01]  /*16b0*/  IMAD R4, R28, c[0x0][0x188], RZ ;  /* 0x000062001c047a24 */ /* 0x000fe200078e02ff */
[----:B------:R-:W-:Y:S01]  /*16c0*/  USHF.L.U32 UR11, UR4, 0x5, URZ ;  /* 0x00000005040b7899 */ /* 0x000fe2000800063f */
[----:B------:R-:W-:Y:S02]  /*16d0*/  IMAD.WIDE.U32 R248, R235, c[0x0][0x188], R2 ;  /* 0x00006200ebf87a25 */ /* 0x000fe400078e0002 */
[----:B------:R-:W-:-:S02]  /*16e0*/  ULDC.64 UR4, c[0x0][0x208] ;  /* 0x0000820000047ab9 */ /* 0x000fc40000000a00 */
[----:B------:R-:W-:Y:S01]  /*16f0*/  IMAD R8, R235, c[0x0][0x18c], R4 ;  /* 0x00006300eb087a24 */ /* 0x000fe200078e0204 */
[----:B------:R-:W-:Y:S01]  /*1700*/  USHF.L.U64.HI UR7, UR4, UR7, UR5 ;  /* 0x0000000704077299 */ /* 0x000fe20008010205 */
[----:B------:R-:W-:Y:S01]  /*1710*/  IMAD.WIDE.U32 R4, R240, c[0x0][0x208], R12 ;  /* 0x00008200f0047a25 */ /* 0x000fe200078e000c */
[----:B------:R-:W-:-:S03]  /*1720*/  USHF.L.U64.HI UR5, UR4, UR6, UR5 ;  /* 0x0000000604057299 */ /* 0x000fc60008010205 */
[----:B------:R-:W-:Y:S01]  /*1730*/  IMAD.IADD R9, R5, 0x1, R0 ;  /* 0x0000000105097824 */ /* 0x000fe200078e0200 */
[----:B------:R-:W-:Y:S01]  /*1740*/  SEL R0, RZ, 0x4, P0 ;  /* 0x00000004ff007807 */ /* 0x000fe20000000000 */
[----:B------:R-:W-:Y:S01]  /*1750*/  IMAD R5, R177, UR12, RZ ;  /* 0x0000000cb1057c24 */ /* 0x000fe2000f8e02ff */
[----:B------:R-:W-:Y:S01]  /*1760*/  @!P1 LEA R2, P0, R10, R6, 0x1 ;  /* 0x000000060a029211 */ /* 0x000fe200078008ff */
[----:B------:R-:W-:Y:S01]  /*1770*/  IMAD.IADD R245, R249, 0x1, R8 ;  /* 0x00000001f9f57824 */ /* 0x000fe200078e0208 */
[----:B------:R-:W-:Y:S01]  /*1780*/  LOP3.LUT R0, R14, R0, RZ, 0xfc, !PT ;  /* 0x000000000e007212 */ /* 0x000fe200078efcff */
[----:B------:R-:W-:Y:S01]  /*1790*/  IMAD.MOV.U32 R244, RZ, RZ, R248 ;  /* 0x000000fffff47224 */ /* 0x000fe200078e00f8 */
[----:B------:R-:W-:Y:S01]  /*17a0*/  @!P1 LEA.HI.X R3, R10, R7, R11, 0x1, P0 ;  /* 0x000000070a039211 */ /* 0x000fe200000f0c0b */
[----:B------:R-:W-:Y:S01]  /*17b0*/  IMAD.MOV.U32 R8, RZ, RZ, R4 ;  /* 0x000000ffff087224 */ /* 0x000fe200078e0004 */
[----:B------:R-:W-:Y:S01]  /*17c0*/  LOP3.LUT P4, RZ, R0, 0x1, RZ, 0xc0, !PT ;  /* 0x0000000100ff7812 */ /* 0x000fe2000788c0ff */
[----:B------:R-:W-:Y:S01]  /*17d0*/  IMAD R10, R20, UR13, R5 ;  /* 0x0000000d140a7c24 */ /* 0x000fe2000f8e0205 */
[C---:B------:R-:W-:Y:S01]  /*17e0*/  LOP3.LUT P3, RZ, R0.reuse, 0x2, RZ, 0xc0, !PT ;  /* 0x0000000200ff7812 */ /* 0x040fe2000786c0ff */
[----:B------:R1:W-:Y:S01]  /*17f0*/  @!P1 LDGSTS.E.BYPASS.LTC128B.128 [R231+0x2080], [R2.64], !P2 ;  /* 0x0208000002e79fae */ /* 0x0003e2000d101d48 */
[----:B------:R-:W-:Y:S01]  /*1800*/  LOP3.LUT P2, RZ, R0, 0x4, RZ, 0xc0, !PT ;  /* 0x0000000400ff7812 */ /* 0x000fe2000784c0ff */
[----:B------:R-:W-:Y:S01]  /*1810*/  IMAD R0, R21, c[0x0][0x210], RZ ;  /* 0x0000840015007a24 */ /* 0x000fe200078e02ff */
[----:B------:R-:W-:Y:S01]  /*1820*/  USHF.L.U32 UR12, UR4, 0x6, URZ ;  /* 0x00000006040c7899 */ /* 0x000fe2000800063f */
[----:B------:R-:W-:Y:S01]  /*1830*/  IMAD.WIDE.U32 R4, R177, UR13, R244 ;  /* 0x0000000db1047c25 */ /* 0x000fe2000f8e00f4 */
[----:B------:R1:W-:Y:S01]  /*1840*/  @!P1 LDGSTS.E.BYPASS.LTC128B.128 [R231+0x4880], [R2.64+0x80], !P6 ;  /* 0x0488008002e79fae */ /* 0x0003e2000f101d48 */
[----:B------:R-:W-:-:S02]  /*1850*/  UMOV UR13, 0x1 ;  /* 0x00000001000d7882 */ /* 0x000fc40000000000 */
[----:B------:R-:W-:Y:S01]  /*1860*/  IMAD R19, R236, c[0x0][0x214], R0 ;  /* 0x00008500ec137a24 */ /* 0x000fe200078e0200 */
[----:B------:R-:W-:Y:S01]  /*1870*/  IADD3 R0, -R240, c[0x0][0x168], -R22 ;  /* 0x00005a00f0007a10 */ /* 0x000fe20007ffe916 */
[----:B------:R-:W-:Y:S01]  /*1880*/  IMAD.IADD R10, R5, 0x1, R10 ;  /* 0x00000001050a7824 */ /* 0x000fe200078e020a */
[----:B--2---:R-:W-:Y:S01]  /*1890*/  LEA R6, P0, R4, c[0x0][0x160], 0x1 ;  /* 0x0000580004067a11 */ /* 0x004fe200078008ff */
[----:B------:R1:W-:Y:S01]  /*18a0*/  @!P1 LDGSTS.E.BYPASS.LTC128B.128 [R231+0x7080], [R2.64+0x100], !P5 ;  /* 0x0708010002e79fae */ /* 0x0003e2000e901d48 */
[----:B------:R-:W-:Y:S01]  /*18b0*/  ISETP.LT.OR P6, PT, R0, 0x1, !P4 ;  /* 0x000000010000780c */ /* 0x000fe200067c1670 */
[----:B------:R-:W-:Y:S01]  /*18c0*/  IMAD.SHL.U32 R14, R232, 0x4, RZ ;  /* 0x00000004e80e7824 */ /* 0x000fe200078e00ff */
[----:B------:R-:W-:Y:S01]  /*18d0*/  ISETP.LT.OR P5, PT, R0, 0x1, !P3 ;  /* 0x000000010000780c */ /* 0x000fe20005fa1670 */
[----:B------:R-:W-:Y:S01]  /*18e0*/  IMAD.U32 R13, RZ, RZ, UR11 ;  /* 0x0000000bff0d7e24 */ /* 0x000fe2000f8e00ff */
[----:B------:R-:W-:Y:S01]  /*18f0*/  LEA.HI.X R7, R4, c[0x0][0x164], R10, 0x1, P0 ;  /* 0x0000590004077a11 */ /* 0x000fe200000f0c0a */
[----:B------:R-:W-:Y:S01]  /*1900*/  IMAD.U32 R17, RZ, RZ, UR11 ;  /* 0x0000000bff117e24 */ /* 0x000fe2000f8e00ff */
[----:B------:R-:W-:Y:S01]  /*1910*/  SHF.R.S32.HI R15, RZ, 0x1f, R14 ;  /* 0x0000001fff0f7819 */ /* 0x000fe2000001140e */
[----:B------:R-:W-:Y:S01]  /*1920*/  IMAD.WIDE.U32 R10, R236, c[0x0][0x210], R8 ;  /* 0x00008400ec0a7a25 */ /* 0x000fe200078e0008 */
[----:B------:R-:W-:Y:S01]  /*1930*/  LEA R8, P0, R13, R6, 0x1 ;  /* 0x000000060d087211 */ /* 0x000fe200078008ff */
[----:B------:R-:W0:Y:S01]  /*1940*/  LDGDEPBAR ;  /* 0x00000000000079af */ /* 0x000e220000000000 */
[C---:B------:R-:W-:Y:S01]  /*1950*/  ISETP.LT.OR P1, PT, R0.reuse, 0x1, !P2 ;  /* 0x000000010000780c */ /* 0x040fe20005721670 */
[----:B------:R-:W-:Y:S01]  /*1960*/  IMAD R4, R21, c[0x0][0x270], RZ ;  /* 0x00009c0015047a24 */ /* 0x000fe200078e02ff */
[----:B------:R-:W-:Y:S01]  /*1970*/  LEA.HI.X R9, R17, R7, R16, 0x1, P0 ;  /* 0x0000000711097211 */ /* 0x000fe200000f0c10 */
[----:B------:R2:W-:Y:S01]  /*1980*/  LDGSTS.E.BYPASS.LTC128B.128 [R231+0xf080], [R6.64], !P6 ;  /* 0x0f08000006e77fae */ /* 0x0005e2000f101d48 */
[----:B------:R-:W-:Y:S01]  /*1990*/  ISETP.LT.OR P0, PT, R0, 0x21, !P4 ;  /* 0x000000210000780c */ /* 0x000fe20006701670 */
[----:B------:R-:W-:Y:S01]  /*19a0*/  IMAD R4, R236, c[0x0][0x274], R4 ;  /* 0x00009d00ec047a24 */ /* 0x000fe200078e0204 */
[C---:B------:R-:W-:Y:S01]  /*19b0*/  ISETP.LT.OR P6, PT, R0.reuse, 0x21, !P3 ;  /* 0x000000210000780c */ /* 0x040fe20005fc1670 */
[----:B------:R2:W-:Y:S01]  /*19c0*/  LDGSTS.E.BYPASS.LTC128B.128 [R231+0x11080], [R6.64+0x80], !P5 ;  /* 0x1108008006e77fae */ /* 0x0005e2000e901d48 */
[----:B------:R-:W-:Y:S01]  /*19d0*/  ISETP.LT.OR P5, PT, R0, 0x21, !P2 ;  /* 0x000000210000780c */ /* 0x000fe200057a1670 */
[----:B------:R-:W-:Y:S01]  /*19e0*/  IMAD R0, R28, c[0x0][0x278], RZ ;  /* 0x00009e001c007a24 */ /* 0x000fe200078e02ff */
[----:B------:R-:W-:Y:S01]  /*19f0*/  P2R R13, PR, RZ, 0x10 ;  /* 0x00000010ff0d7803 */ /* 0x000fe20000000000 */
[----:B------:R-:W-:Y:S01]  /*1a00*/  IMAD R18, R177, UR7, RZ ;  /* 0x00000007b1127c24 */ /* 0x000fe2000f8e02ff */
[----:B------:R-:W-:Y:S01]  /*1a10*/  ISETP.GE.AND P4, PT, R12, c[0x0][0x1fc], PT ;  /* 0x00007f000c007a0c */ /* 0x000fe20003f86270 */
[----:B------:R-:W-:Y:S01]  /*1a20*/  IMAD R0, R235, c[0x0][0x27c], R0 ;  /* 0x00009f00eb007a24 */ /* 0x000fe200078e0200 */
[----:B------:R2:W-:Y:S01]  /*1a30*/  LDGSTS.E.BYPASS.LTC128B.128 [R231+0x13080], [R6.64+0x100], !P1 ;  /* 0x1308010006e77fae */ /* 0x0005e2000c901d48 */
[----:B------:R-:W-:Y:S01]  /*1a40*/  ISETP.GT.AND P1, PT, R232, 0xf, PT ;  /* 0x0000000fe800780c */ /* 0x000fe20003f24270 */
[----:B-1----:R-:W-:Y:S01]  /*1a50*/  IMAD.WIDE.U32 R2, R236, c[0x0][0x270], R14 ;  /* 0x00009c00ec027a25 */ /* 0x002fe200078e000e */
[----:B------:R-:W-:Y:S01]  /*1a60*/  USHF.L.U32 UR7, UR4, 0x5, URZ ;  /* 0x0000000504077899 */ /* 0x000fe2000800063f */
[----:B------:R1:W-:Y:S02]  /*1a70*/  LDGSTS.E.BYPASS.LTC128B.128 [R231+0x10080], [R8.64], !P0 ;  /* 0x1008000008e77fae */ /* 0x0003e4000c101d48 */
[----:B------:R-:W-:Y:S01]  /*1a80*/  IMAD.IADD R5, R3, 0x1, R4 ;  /* 0x0000000103057824 */ /* 0x000fe200078e0204 */
[----:B------:R-:W-:Y:S01]  /*1a90*/  UMOV UR4, URZ ;  /* 0x0000003f00047c82 */ /* 0x000fe20008000000 */
[----:B------:R-:W-:Y:S01]  /*1aa0*/  IMAD.MOV.U32 R4, RZ, RZ, R2 ;  /* 0x000000ffff047224 */ /* 0x000fe200078e0002 */
[----:B------:R1:W-:Y:S01]  /*1ab0*/  LDGSTS.E.BYPASS.LTC128B.128 [R231+0x12080], [R8.64+0x80], !P6 ;  /* 0x1208008008e77fae */ /* 0x0003e2000f101d48 */
[----:B------:R-:W-:Y:S01]  /*1ac0*/  IMAD.IADD R3, R11, 0x1, R19 ;  /* 0x000000010b037824 */ /* 0x000fe200078e0213 */
[----:B------:R-:W-:Y:S01]  /*1ad0*/  SHF.R.S32.HI R19, RZ, 0x1f, R22 ;  /* 0x0000001fff137819 */ /* 0x000fe20000011416 */
[----:B------:R-:W-:Y:S01]  /*1ae0*/  IMAD.WIDE.U32 R32, R235, c[0x0][0x278], R4 ;  /* 0x00009e00eb207a25 */ /* 0x000fe200078e0004 */
[----:B------:R1:W-:Y:S01]  /*1af0*/  LDGSTS.E.BYPASS.LTC128B.128 [R231+0x14080], [R8.64+0x100], !P5 ;  /* 0x1408010008e77fae */ /* 0x0003e2000e901d48 */
[----:B------:R-:W-:-:S02]  /*1b00*/  ISETP.GE.AND P6, PT, R24, c[0x0][0x1fc], PT ;  /* 0x00007f0018007a0c */ /* 0x000fc40003fc6270 */
[----:B------:R-:W-:Y:S01]  /*1b10*/  IMAD.MOV.U32 R2, RZ, RZ, R10 ;  /* 0x000000ffff027224 */ /* 0x000fe200078e000a */
[C---:B------:R-:W-:Y:S01]  /*1b20*/  IADD3 R10, -R22.reuse, c[0x0][0x168], -R240 ;  /* 0x00005a00160a7a10 */ /* 0x040fe20007ffe9f0 */
[----:B------:R-:W-:Y:S01]  /*1b30*/  IMAD.IADD R30, R33, 0x1, R0 ;  /* 0x00000001211e7824 */ /* 0x000fe200078e0200 */
[----:B------:R-:W-:Y:S01]  /*1b40*/  IADD3 R0, P0, R22, R32, RZ ;  /* 0x0000002016007210 */ /* 0x000fe20007f1e0ff */
[----:B------:R-:W-:Y:S01]  /*1b50*/  IMAD.WIDE.U32 R246, R235, c[0x0][0x218], R2 ;  /* 0x00008600ebf67a25 */ /* 0x000fe200078e0002 */
[----:B------:R-:W-:Y:S01]  /*1b60*/  LEA.HI R11, R29, R232, RZ, 0x2 ;  /* 0x000000e81d0b7211 */ /* 0x000fe200078f10ff */
[----:B------:R3:W-:Y:S02]  /*1b70*/  STL.64 [R1+0x8], R32 ;  /* 0x0000082001007387 */ /* 0x0007e40000100a00 */
[----:B------:R-:W-:Y:S02]  /*1b80*/  IMAD.X R2, R19, 0x1, R30, P0 ;  /* 0x0000000113027824 */ /* 0x000fe400000e061e */
[----:B------:R-:W-:Y:S01]  /*1b90*/  IMAD.MOV.U32 R242, RZ, RZ, R246 ;  /* 0x000000fffff27224 */ /* 0x000fe200078e00f6 */
[----:B------:R4:W-:Y:S01]  /*1ba0*/  STL [R1+0x14], R30 ;  /* 0x0000141e01007387 */ /* 0x0009e20000100800 */
[----:B--2---:R-:W-:-:S02]  /*1bb0*/  IMAD R6, R28, c[0x0][0x218], RZ ;  /* 0x000086001c067a24 */ /* 0x004fc400078e02ff */
[----:B------:R-:W-:Y:S02]  /*1bc0*/  IMAD R18, R20, UR12, R18 ;  /* 0x0000000c14127c24 */ /* 0x000fe4000f8e0212 */
[----:B------:R-:W-:Y:S01]  /*1bd0*/  IMAD R4, R235, c[0x0][0x21c], R6 ;  /* 0x00008700eb047a24 */ /* 0x000fe200078e0206 */
[----:B------:R-:W-:-:S03]  /*1be0*/  LEA R6, P0, R0, c[0x0][0x258], 0x2 ;  /* 0x0000960000067a11 */ /* 0x000fc600078010ff */
[----:B------:R-:W-:Y:S01]  /*1bf0*/  IMAD.IADD R243, R247, 0x1, R4 ;  /* 0x00000001f7f37824 */ /* 0x000fe200078e0204 */
[----:B------:R-:W-:Y:S02]  /*1c00*/  LEA.HI.X R7, R0, c[0x0][0x25c], R2, 0x2, P0 ;  /* 0x0000970000077a11 */ /* 0x000fe400000f1402 */
[----:B------:R-:W-:Y:S01]  /*1c10*/  ISETP.LT.OR P0, PT, R10, 0x1, P4 ;  /* 0x000000010a00780c */ /* 0x000fe20002701670 */
[----:B------:R-:W-:Y:S01]  /*1c20*/  IMAD.WIDE.U32 R4, R177, UR12, R242 ;  /* 0x0000000cb1047c25 */ /* 0x000fe2000f8e00f2 */
[----:B-1----:R-:W-:-:S03]  /*1c30*/  LEA.HI R9, R29, R232, RZ, 0x5 ;  /* 0x000000e81d097211 */ /* 0x002fc600078f28ff */
[----:B------:R-:W-:Y:S01]  /*1c40*/  IMAD.IADD R0, R5, 0x1, R18 ;  /* 0x0000000105007824 */ /* 0x000fe200078e0212 */
[----:B------:R-:W-:Y:S01]  /*1c50*/  LEA R2, P5, R4, c[0x0][0x1f0], 0x1 ;  /* 0x00007c0004027a11 */ /* 0x000fe200078a08ff */
[----:B------:R-:W-:-:S03]  /*1c60*/  @!P1 IMAD.SHL.U32 R5, R232, 0x10, RZ ;  /* 0x00000010e8059824 */ /* 0x000fc600078e00ff */
[----:B------:R-:W-:Y:S01]  /*1c70*/  LEA.HI.X R3, R4, c[0x0][0x1f4], R0, 0x1, P5 ;  /* 0x00007d0004037a11 */ /* 0x000fe200028f0c00 */
[----:B------:R-:W-:Y:S01]  /*1c80*/  IMAD.U32 R4, RZ, RZ, UR7 ;  /* 0x00000007ff047e24 */ /* 0x000fe2000f8e00ff */
[----:B------:R1:W-:Y:S01]  /*1c90*/  @!P1 LDGSTS.E.BYPASS.LTC128B.128 [R5+0x21080], [R6.64] ;  /* 0x2108000006059fae */ /* 0x0003e2000b901d48 */
[----:B------:R-:W-:Y:S01]  /*1ca0*/  IMAD.U32 R0, RZ, RZ, UR5 ;  /* 0x00000005ff007e24 */ /* 0x000fe2000f8e00ff */
[----:B------:R-:W-:Y:S01]  /*1cb0*/  ISETP.GE.AND P5, PT, R27, c[0x0][0x1fc], PT ;  /* 0x00007f001b007a0c */ /* 0x000fe20003fa6270 */
[----:B---3--:R-:W-:Y:S01]  /*1cc0*/  CS2R R32, SRZ ;  /* 0x0000000000207805 */ /* 0x008fe2000001ff00 */
[----:B------:R-:W0:Y:S04]  /*1cd0*/  LDGDEPBAR ;  /* 0x00000000000079af */ /* 0x000e280000000000 */
[----:B------:R2:W-:Y:S01]  /*1ce0*/  LDGSTS.E.BYPASS.LTC128B.128 [R231+0x1b080], [R2.64], !P0 ;  /* 0x1b08000002e77fae */ /* 0x0005e2000c101d48 */
[----:B------:R-:W-:-:S02]  /*1cf0*/  ISETP.LT.OR P0, PT, R10, 0x1, P6 ;  /* 0x000000010a00780c */ /* 0x000fc40003701670 */
[----:B------:R-:W-:-:S11]  /*1d00*/  ISETP.LT.OR P6, PT, R10, 0x21, P6 ;  /* 0x000000210a00780c */ /* 0x000fd600037c1670 */
[----:B------:R2:W-:Y:S01]  /*1d10*/  LDGSTS.E.BYPASS.LTC128B.128 [R231+0x1d080], [R2.64+0x80], !P0 ;  /* 0x1d08008002e77fae */ /* 0x0005e2000c101d48 */
[----:B------:R-:W-:Y:S01]  /*1d20*/  LEA R4, P0, R4, R2, 0x1 ;  /* 0x0000000204047211 */ /* 0x000fe200078008ff */
[----:B-1----:R-:W-:Y:S01]  /*1d30*/  IMAD.U32 R5, RZ, RZ, UR7 ;  /* 0x00000007ff057e24 */ /* 0x002fe2000f8e00ff */
[----:B------:R-:W-:-:S04]  /*1d40*/  SHF.R.S32.HI R7, RZ, 0x1f, R11 ;  /* 0x0000001fff077819 */ /* 0x000fc8000001140b */
[----:B------:R-:W-:Y:S01]  /*1d50*/  LEA.HI.X R5, R5, R3, R0, 0x1, P0 ;  /* 0x0000000305057211 */ /* 0x000fe200000f0c00 */
[----:B------:R-:W-:Y:S01]  /*1d60*/  IMAD R0, R21, c[0x0][0x288], RZ ;  /* 0x0000a20015007a24 */ /* 0x000fe200078e02ff */
[C---:B------:R-:W-:Y:S02]  /*1d70*/  ISETP.LT.OR P0, PT, R10.reuse, 0x1, P5 ;  /* 0x000000010a00780c */ /* 0x040fe40002f01670 */
[----:B------:R-:W-:Y:S01]  /*1d80*/  ISETP.LT.OR P5, PT, R10, 0x21, P5 ;  /* 0x000000210a00780c */ /* 0x000fe20002fa1670 */
[----:B------:R-:W-:-:S10]  /*1d90*/  IMAD R0, R236, c[0x0][0x28c], R0 ;  /* 0x0000a300ec007a24 */ /* 0x000fd400078e0200 */
[----:B------:R2:W-:Y:S01]  /*1da0*/  LDGSTS.E.BYPASS.LTC128B.128 [R231+0x1f080], [R2.64+0x100], !P0 ;  /* 0x1f08010002e77fae */ /* 0x0005e2000c101d48 */
[----:B------:R-:W-:Y:S02]  /*1db0*/  ISETP.LT.OR P0, PT, R10, 0x21, P4 ;  /* 0x000000210a00780c */ /* 0x000fe40002701670 */
[----:B------:R-:W-:Y:S02]  /*1dc0*/  ISETP.NE.AND P4, PT, R13, RZ, PT ;  /* 0x000000ff0d00720c */ /* 0x000fe40003f85270 */
[----:B------:R-:W-:-:S09]  /*1dd0*/  SHF.R.S32.HI R13, RZ, 0x5, R9 ;  /* 0x00000005ff0d7819 */ /* 0x000fd20000011409 */
[----:B------:R1:W-:Y:S01]  /*1de0*/  LDGSTS.E.BYPASS.LTC128B.128 [R231+0x1c080], [R4.64], !P0 ;  /* 0x1c08000004e77fae */ /* 0x0003e2000c101d48 */
[----:B------:R-:W-:-:S03]  /*1df0*/  ISETP.GE.AND P0, PT, R12, c[0x0][0x1fc], PT ;  /* 0x00007f000c007a0c */ /* 0x000fc60003f06270 */
[----:B------:R1:W-:Y:S01]  /*1e00*/  LDGSTS.E.BYPASS.LTC128B.128 [R231+0x1e080], [R4.64+0x80], !P6 ;  /* 0x1e08008004e77fae */ /* 0x0003e2000f101d48 */
[----:B------:R-:W-:Y:S02]  /*1e10*/  SEL R18, RZ, 0x1, P0 ;  /* 0x00000001ff127807 */ /* 0x000fe40000000000 */
[----:B------:R-:W-:Y:S01]  /*1e20*/  ISETP.GE.AND P6, PT, R24, c[0x0][0x1fc], PT ;  /* 0x00007f0018007a0c */ /* 0x000fe20003fc6270 */
[----:B------:R1:W-:Y:S01]  /*1e30*/  LDGSTS.E.BYPASS.LTC128B.128 [R231+0x20080], [R4.64+0x100], !P5 ;  /* 0x2008010004e77fae */ /* 0x0003e2000e901d48 */
[----:B------:R-:W-:Y:S01]  /*1e40*/  ISETP.GE.AND P5, PT, R232, 0x10, PT ;  /* 0x00000010e800780c */ /* 0x000fe20003fa6270 */
[----:B--2---:R-:W-:Y:S01]  /*1e50*/  IMAD.WIDE.U32 R2, R236, c[0x0][0x288], R14 ;  /* 0x0000a200ec027a25 */ /* 0x004fe200078e000e */
[----:B------:R-:W-:-:S03]  /*1e60*/  LEA.HI R14, R29, R232, RZ, 0x4 ;  /* 0x000000e81d0e7211 */ /* 0x000fc600078f20ff */
[----:B------:R-:W-:Y:S01]  /*1e70*/  IMAD.IADD R3, R3, 0x1, R0 ;  /* 0x0000000103037824 */ /* 0x000fe200078e0200 */
[----:B------:R-:W-:Y:S02]  /*1e80*/  SHF.R.S32.HI R0, RZ, 0x2, R11 ;  /* 0x00000002ff007819 */ /* 0x000fe4000001140b */
[----:B------:R-:W-:Y:S01]  /*1e90*/  SHF.R.S32.HI R6, RZ, 0x4, R14 ;  /* 0x00000004ff067819 */ /* 0x000fe2000001140e */
[----:B----4-:R-:W-:Y:S01]  /*1ea0*/  IMAD.WIDE.U32 R30, R235, c[0x0][0x290], R2 ;  /* 0x0000a400eb1e7a25 */ /* 0x010fe200078e0002 */
[----:B------:R-:W-:Y:S02]  /*1eb0*/  LEA.HI R7, R7, R0, RZ, 0x3 ;  /* 0x0000000007077211 */ /* 0x000fe400078f18ff */
[----:B------:R-:W-:Y:S02]  /*1ec0*/  LEA.HI R8, R14, R6, RZ, 0x1 ;  /* 0x000000060e087211 */ /* 0x000fe400078f08ff */
[----:B------:R-:W-:Y:S01]  /*1ed0*/  LOP3.LUT R7, R7, 0xfffffff8, RZ, 0xc0, !PT ;  /* 0xfffffff807077812 */ /* 0x000fe200078ec0ff */
[----:B------:R2:W-:Y:S01]  /*1ee0*/  STL.64 [R1], R30 ;  /* 0x0000001e01007387 */ /* 0x0005e20000100a00 */
[----:B------:R-:W-:-:S02]  /*1ef0*/  LOP3.LUT R8, R8, 0xfffffffe, RZ, 0xc0, !PT ;  /* 0xfffffffe08087812 */ /* 0x000fc400078ec0ff */
[----:B------:R-:W-:Y:S01]  /*1f00*/  IADD3 R3, P0, R22, R30, RZ ;  /* 0x0000001e16037210 */ /* 0x000fe20007f1e0ff */
[----:B------:R-:W-:Y:S01]  /*1f10*/  IMAD.IADD R12, R0, 0x1, -R7 ;  /* 0x00000001000c7824 */ /* 0x000fe200078e0a07 */
[----:B------:R-:W-:Y:S01]  /*1f20*/  SHF.R.S32.HI R7, RZ, 0x1f, R9 ;  /* 0x0000001fff077819 */ /* 0x000fe20000011409 */
[----:B------:R-:W-:Y:S01]  /*1f30*/  IMAD.IADD R0, R6, 0x1, -R8 ;  /* 0x0000000106007824 */ /* 0x000fe200078e0a08 */
[----:B------:R-:W-:Y:S01]  /*1f40*/  LEA.HI R6, R29, R232, RZ, 0x7 ;  /* 0x000000e81d067211 */ /* 0x000fe200078f38ff */
[----:B------:R-:W-:Y:S02]  /*1f50*/  IMAD R8, R28, c[0x0][0x290], RZ ;  /* 0x0000a4001c087a24 */ /* 0x000fe400078e02ff */
[----:B------:R-:W-:Y:S01]  /*1f60*/  IMAD.SHL.U32 R2, R12, 0x10, RZ ;  /* 0x000000100c027824 */ /* 0x000fe200078e00ff */
[----:B------:R-:W-:Y:S01]  /*1f70*/  SHF.R.S32.HI R17, RZ, 0x7, R6 ;  /* 0x00000007ff117819 */ /* 0x000fe20000011406 */
[----:B-1----:R-:W-:Y:S01]  /*1f80*/  IMAD R5, R235, c[0x0][0x294], R8 ;  /* 0x0000a500eb057a24 */ /* 0x002fe200078e0208 */
[----:B------:R-:W-:Y:S01]  /*1f90*/  LEA.HI R6, R7, R13, RZ, 0x2 ;  /* 0x0000000d07067211 */ /* 0x000fe200078f10ff */
[----:B------:R-:W-:Y:S01]  /*1fa0*/  CS2R R28, SRZ ;  /* 0x00000000001c7805 */ /* 0x000fe2000001ff00 */
[----:B------:R-:W-:Y:S01]  /*1fb0*/  LOP3.LUT R8, R11, 0x3ffffffc, RZ, 0xc0, !PT ;  /* 0x3ffffffc0b087812 */ /* 0x000fe200078ec0ff */
[----:B------:R-:W-:Y:S01]  /*1fc0*/  IMAD.SHL.U32 R7, R17, 0x8, RZ ;  /* 0x0000000811077824 */ /* 0x000fe200078e00ff */
[----:B------:R-:W-:Y:S01]  /*1fd0*/  LOP3.LUT R4, R6, 0xfffffffc, RZ, 0xc0, !PT ;  /* 0xfffffffc06047812 */ /* 0x000fe200078ec0ff */
[----:B------:R-:W-:-:S03]  /*1fe0*/  IMAD.IADD R20, R31, 0x1, R5 ;  /* 0x000000011f147824 */ /* 0x000fc600078e0205 */
[----:B------:R-:W-:Y:S01]  /*1ff0*/  LOP3.LUT R16, R7, 0x8, RZ, 0xc0, !PT ;  /* 0x0000000807107812 */ /* 0x000fe200078ec0ff */
[----:B------:R-:W-:Y:S01]  /*2000*/  IMAD.IADD R15, R13, 0x1, -R4 ;  /* 0x000000010d0f7824 */ /* 0x000fe200078e0a04 */
[----:B------:R1:W-:Y:S01]  /*2010*/  STL [R1+0x10], R20 ;  /* 0x0000101401007387 */ /* 0x0003e20000100800 */
[----:B------:R-:W-:Y:S01]  /*2020*/  IMAD.X R4, R19, 0x1, R20, P0 ;  /* 0x0000000113047824 */ /* 0x000fe200000e0614 */
[----:B------:R-:W-:Y:S01]  /*2030*/  LOP3.LUT R2, R16, 0x70, R2, 0xf8, !PT ;  /* 0x0000007010027812 */ /* 0x000fe200078ef802 */
[C---:B------:R-:W-:Y:S01]  /*2040*/  IMAD.SHL.U32 R7, R15.reuse, 0x100, RZ ;  /* 0x000001000f077824 */ /* 0x040fe200078e00ff */
[----:B------:R-:W-:Y:S01]  /*2050*/  LEA.HI R5, R15, R15, RZ, 0x1 ;  /* 0x0000000f0f057211 */ /* 0x000fe200078f08ff */
[----:B--2---:R-:W-:Y:S01]  /*2060*/  CS2R R30, SRZ ;  /* 0x00000000001e7805 */ /* 0x004fe2000001ff00 */
        /* <DEDUP_REMOVED lines=36> */
[----:B--2---:R-:W-:Y:S01]  /*22b0*/  IMAD.SHL.U32 R7, R13, 0x100, RZ ;  /* 0x000001000d077824 */ /* 0x004fe200078e00ff */
        /* <DEDUP_REMOVED lines=40> */
[----:B------:R-:W-:Y:S01]  /*2540*/  LOP3.LUT R218, R218, 0xfffffe00, RZ, 0xc0, !PT ;  /* 0xfffffe00dada7812 */ /* 0x000fe200078ec0ff */
[----:B------:R-:W-:Y:S01]  /*2550*/  CS2R R26, SRZ ;  /* 0x00000000001a7805 */ /* 0x000fe2000001ff00 */
        /* <DEDUP_REMOVED lines=29> */
[----:B-1----:R-:W-:Y:S02]  /*2730*/  IMAD.IADD R227, R224, 0x1, R225 ;  /* 0x00000001e0e37824 */ /* 0x002fe400078e02e1 */
.L_x_1139:
[----:B------:R-:W-:Y:S04]  /*2740*/  DEPBAR.LE SB0, 0x1 ;  /* 0x000080400000791a */ /* 0x000fe80000000000 */
[----:B------:R-:W-:Y:S01]  /*2750*/  BAR.SYNC.DEFER_BLOCKING 0x0 ;  /* 0x0000000000007b1d */ /* 0x000fe20000010000 */
[----:B------:R-:W-:Y:S02]  /*2760*/  MOV R0, UR4 ;  /* 0x0000000400007c02 */ /* 0x000fe40008000f00 */
[----:B------:R-:W-:Y:S02]  /*2770*/  MOV R18, UR4 ;  /* 0x0000000400127c02 */ /* 0x000fe40008000f00 */
[----:B------:R-:W-:Y:S01]  /*2780*/  IADD3 R228, R177, 0x1, RZ ;  /* 0x00000001b1e47810 */ /* 0x000fe20007ffe0ff */
[----:B------:R-:W-:Y:S01]  /*2790*/  IMAD R0, R0, 0x3000, R224 ;  /* 0x0000300000007824 */ /* 0x000fe200078e02e0 */
[----:B------:R-:W-:Y:S01]  /*27a0*/  MOV R238, R177 ;  /* 0x000000b100ee7202 */ /* 0x000fe20000000f00 */
[----:B------:R-:W-:Y:S01]  /*27b0*/  IMAD R18, R18, 0x3000, R226 ;  /* 0x0000300012127824 */ /* 0x000fe200078e02e2 */
[----:B------:R-:W-:Y:S02]  /*27c0*/  ISETP.GE.AND P0, PT, R228, R250, PT ;  /* 0x000000fae400720c */ /* 0x000fe40003f06270 */
[----:B------:R-:W-:Y:S02]  /*27d0*/  SHF.L.U32 R174, R0, 0x1, RZ ;  /* 0x0000000100ae7819 */ /* 0x000fe400000006ff */
[----:B------:R-:W-:Y:S02]  /*27e0*/  MOV R0, UR4 ;  /* 0x0000000400007c02 */ /* 0x000fe40008000f00 */
[----:B------:R-:W-:Y:S03]  /*27f0*/  SHF.L.U32 R175, R18, 0x1, RZ ;  /* 0x0000000112af7819 */ /* 0x000fe600000006ff */
        /* <DEDUP_REMOVED lines=199> */
[----:B--2-4-:R-:W-:Y:S01]  /*3470*/  SHF.R.S32.HI R0, RZ, 0x1f, R228 ;  /* 0x0000001fff007819 */ /* 0x014fe200000114e4 */
[----:B------:R-:W2:Y:S01]  /*3480*/  LDL.64 R196, [R1+0x8] ;  /* 0x0000080001c47983 */ /* 0x000ea20000100a00 */
[----:B------:R-:W-:Y:S01]  /*3490*/  @!P1 LEA R4, R177, 0x40, 0x6 ;  /* 0x00000040b1049811 */ /* 0x000fe200078e30ff */
[----:B------:R-:W-:Y:S02]  /*34a0*/  IMAD.WIDE.U32 R6, R228, c[0x0][0x178], RZ ;  /* 0x00005e00e4067a25 */ /* 0x000fe400078e00ff */
[----:B------:R-:W4:Y:S02]  /*34b0*/  LDL R194, [R1+0x14] ;  /* 0x0000140001c27983 */ /* 0x000f240000100800 */
[----:B------:R-:W-:Y:S02]  /*34c0*/  IMAD R0, R0, c[0x0][0x178], RZ ;  /* 0x00005e0000007a24 */ /* 0x000fe400078e02ff */
[----:B------:R-:W-:Y:S02]  /*34d0*/  IMAD.SHL.U32 R5, R6, 0x40, RZ ;  /* 0x0000004006057824 */ /* 0x000fe400078e00ff */
[C---:B------:R-:W-:Y:S02]  /*34e0*/  IMAD R10, R228.reuse, c[0x0][0x17c], R0 ;  /* 0x00005f00e40a7a24 */ /* 0x040fe400078e0200 */
[----:B------:R-:W-:Y:S02]  /*34f0*/  IMAD.MOV.U32 R14, RZ, RZ, -0x40 ;  /* 0xffffffc0ff0e7424 */ /* 0x000fe400078e00ff */
[----:B------:R-:W-:Y:S02]  /*3500*/  IMAD.IADD R10, R7, 0x1, R10 ;  /* 0x00000001070a7824 */ /* 0x000fe400078e020a */
[----:B------:R-:W-:Y:S04]  /*3510*/  IMAD R14, R228, R14, c[0x0][0x168] ;  /* 0x00005a00e40e7624 */ /* 0x000fe800078e020e */
[----:B------:R-:W-:Y:S01]  /*3520*/  IMAD.IADD R14, R14, 0x1, -R240 ;  /* 0x000000010e0e7824 */ /* 0x000fe200078e0af0 */
[C---:B--2---:R-:W-:Y:S04]  /*3530*/  @!P1 IADD3 R0, P5, R4.reuse, R196, RZ ;  /* 0x000000c404009210 */ /* 0x044fe80007fbe0ff */
[----:B----4-:R-:W-:Y:S02]  /*3540*/  @!P1 LEA.HI.X.SX32 R7, R4, R194, 0x1, P5 ;  /* 0x000000c204079211 */ /* 0x010fe400028f0eff */
[----:B------:R-:W-:Y:S02]  /*3550*/  IADD3 R15, P6, P5, R248, UR11, R5 ;  /* 0x0000000bf80f7c10 */ /* 0x000fe4000fdde005 */
[----:B------:R-:W-:Y:S04]  /*3560*/  SHF.L.U64.HI R4, R6, 0x6, R10 ;  /* 0x0000000606047819 */ /* 0x000fe8000001020a */
[----:B---3--:R-:W-:Y:S02]  /*3570*/  IADD3.X R18, R245, UR10, R4, P6, P5 ;  /* 0x0000000af5127c10 */ /* 0x008fe4000b7ea404 */
[----:B------:R-:W-:Y:S02]  /*3580*/  IADD3 R5, P6, R5, R248, RZ ;  /* 0x000000f805057210 */ /* 0x000fe40007fde0ff */
[C---:B------:R-:W-:Y:S04]  /*3590*/  @!P1 LEA R10, P5, R0.reuse, c[0x0][0x258], 0x2 ;  /* 0x00009600000a9a11 */ /* 0x040fe800078a10ff */
[----:B------:R-:W-:Y:S01]  /*35a0*/  @!P1 LEA.HI.X R11, R0, c[0x0][0x25c], R7, 0x2, P5 ;  /* 0x00009700000b9a11 */ /* 0x000fe200028f1407 */
[----:B------:R-:W-:Y:S01]  /*35b0*/  IMAD.X R0, R4, 0x1, R245, P6 ;  /* 0x0000000104007824 */ /* 0x000fe200030e06f5 */
[----:B------:R-:W-:Y:S02]  /*35c0*/  LEA R6, P5, R5, c[0x0][0x160], 0x1 ;  /* 0x0000580005067a11 */ /* 0x000fe400078a08ff */
[----:B------:R-:W-:Y:S02]  /*35d0*/  LEA R4, P6, R15, c[0x0][0x160], 0x1 ;  /* 0x000058000f047a11 */ /* 0x000fe400078c08ff */
[----:B------:R-:W-:Y:S02]  /*35e0*/  LEA.HI.X R7, R5, c[0x0][0x164], R0, 0x1, P5 ;  /* 0x0000590005077a11 */ /* 0x000fe400028f0c00 */
[----:B------:R-:W-:Y:S01]  /*35f0*/  LEA.HI.X R5, R15, c[0x0][0x164], R18, 0x1, P6 ;  /* 0x000059000f057a11 */ /* 0x000fe200030f0c12 */
[----:B------:R-:W-:Y:S01]  /*3600*/  IMAD.U32 R15, RZ, RZ, UR13 ;  /* 0x0000000dff0f7e24 */ /* 0x000fe2000f8e00ff */
[C---:B------:R-:W-:Y:S02]  /*3610*/  ISETP.LT.OR P6, PT, R14.reuse, 0x1, !P4 ;  /* 0x000000010e00780c */ /* 0x040fe400067c1670 */
        /* <DEDUP_REMOVED lines=13> */
[----:B------:R-:W-:Y:S09]  /*36f0*/  ISETP.LT.OR P5, PT, R14, 0x21, !P2 ;  /* 0x000000210e00780c */ /* 0x000ff200057a1670 */
[----:B------:R3:W-:Y:S04]  /*3700*/  LDGSTS.E.BYPASS.LTC128B.128 [R0+0x3000], [R4.64+0x80], !P6 ;  /* 0x0300008004007fae */ /* 0x0007e8000f101d48 */
[----:B------:R3:W-:Y:S01]  /*3710*/  LDGSTS.E.BYPASS.LTC128B.128 [R0+0x5000], [R4.64+0x100], !P5 ;  /* 0x0500010004007fae */ /* 0x0007e2000e901d48 */
[----:B--2---:R-:W-:Y:S02]  /*3720*/  IMAD.SHL.U32 R7, R232, 0x4, RZ ;  /* 0x00000004e8077824 */ /* 0x004fe400078e00ff */
[----:B------:R-:W-:Y:S04]  /*3730*/  IMAD.U32 R6, RZ, RZ, UR13 ;  /* 0x0000000dff067e24 */ /* 0x000fe8000f8e00ff */
[----:B------:R-:W-:Y:S04]  /*3740*/  @!P1 IMAD R6, R6, 0x40, R7 ;  /* 0x0000004006069824 */ /* 0x000fe800078e0207 */
[----:B------:R-:W-:Y:S05]  /*3750*/  @!P1 IMAD.SHL.U32 R6, R6, 0x4, RZ ;  /* 0x0000000406069824 */ /* 0x000fea00078e00ff */
[----:B------:R3:W-:Y:S02]  /*3760*/  @!P1 LDGSTS.E.BYPASS.LTC128B.128 [R6+0x21080], [R10.64] ;  /* 0x210800000a069fae */ /* 0x0007e4000b901d48 */
.L_x_1137:
[C---:B-1234-:R-:W-:Y:S01]  /*3770*/  HMMA.16816.F32.BF16 R4, R84.reuse, R2, RZ ;  /* 0x000000025404723c */ /* 0x05efe200000418ff */
[----:B------:R-:W-:Y:S03]  /*3780*/  LDSM.16.M88.2 R2, [R215+0x7880] ;  /* 0x00788000d702783b */ /* 0x000fe60000000100 */
[----:B------:R-:W-:Y:S02]  /*3790*/  SHF.L.U32 R0, R225, 0x1, RZ ;  /* 0x00000001e1007819 */ /* 0x000fe400000006ff */
[----:B------:R-:W1:Y:S02]  /*37a0*/  LDSM.16.M88.4 R104, [R220] ;  /* 0x00000000dc68783b */ /* 0x000e640000000200 */
[C---:B------:R-:W-:Y:S01]  /*37b0*/  HMMA.16816.F32.BF16 R8, R84.reuse, R8, RZ ;  /* 0x000000085408723c */ /* 0x040fe200000418ff */
[----:B------:R-:W-:Y:S02]  /*37c0*/  IADD3 R0, R0, R220, RZ ;  /* 0x000000dc00007210 */ /* 0x000fe40007ffe0ff */
[----:B------:R-:W0:Y:S05]  /*37d0*/  LDGDEPBAR ;  /* 0x00000000000079af */ /* 0x000e2a0000000000 */
[C---:B------:R-:W-:Y:S08]  /*37e0*/  HMMA.16816.F32.BF16 R12, R84.reuse, R12, RZ ;  /* 0x0000000c540c723c */ /* 0x040ff000000418ff */
[C---:B------:R-:W-:Y:S08]  /*37f0*/  HMMA.16816.F32.BF16 R16, R84.reuse, R16, RZ ;  /* 0x000000105410723c */ /* 0x040ff000000418ff */
[----:B------:R-:W-:Y:S01]  /*3800*/  HMMA.16816.F32.BF16 R20, R84, R88, RZ ;  /* 0x000000585414723c */ /* 0x000fe200000418ff */
[----:B------:R-:W2:Y:S05]  /*3810*/  LDSM.16.M88.2 R84, [R215+0x8080] ;  /* 0x00808000d754783b */ /* 0x000eaa0000000100 */
        /* <DEDUP_REMOVED lines=11> */
[C---:B-1----:R-:W-:Y:S03]  /*38d0*/  HMMA.16816.F32.BF16 R4, R104.reuse, R2, R4 ;  /* 0x000000026804723c */ /* 0x042fe60000041804 */
[----:B------:R-:W1:Y:S05]  /*38e0*/  LDSM.16.M88.2 R2, [R214+0x7880] ;  /* 0x00788000d602783b */ /* 0x000e6a0000000100 */
[C---:B--2---:R-:W-:Y:S01]  /*38f0*/  HMMA.16816.F32.BF16 R8, R104.reuse, R84, R8 ;  /* 0x000000546808723c */ /* 0x044fe20000041808 */
[----:B------:R-:W2:Y:S07]  /*3900*/  LDSM.16.M88.2 R84, [R214+0x8880] ;  /* 0x00888000d654783b */ /* 0x000eae0000000100 */
[C---:B---3--:R-:W-:Y:S01]  /*3910*/  HMMA.16816.F32.BF16 R12, R104.reuse, R86, R12 ;  /* 0x00000056680c723c */ /* 0x048fe2000004180c */
[----:B------:R-:W3:Y:S07]  /*3920*/  LDSM.16.M88.2 R86, [R214+0x9080] ;  /* 0x00908000d656783b */ /* 0x000eee0000000100 */
[C---:B----4-:R-:W-:Y:S01]  /*3930*/  HMMA.16816.F32.BF16 R16, R104.reuse, R88, R16 ;  /* 0x000000586810723c */ /* 0x050fe20000041810 */
[----:B------:R-:W4:Y:S07]  /*3940*/  LDSM.16.M88.2 R88, [R214+0x9880] ;  /* 0x00988000d658783b */ /* 0x000f2e0000000100 */
[----:B-----5:R-:W-:Y:S01]  /*3950*/  HMMA.16816.F32.BF16 R20, R104, R90, R20 ;  /* 0x0000005a6814723c */ /* 0x020fe20000041814 */
[----:B------:R-:W5:Y:S07]  /*3960*/  LDSM.16.M88.2 R90, [R212+0xa080] ;  /* 0x00a08000d45a783b */ /* 0x000f6e0000000100 */
        /* <DEDUP_REMOVED lines=8> */
[----:B----4-:R-:W-:Y:S01]  /*39f0*/  HMMA.16816.F32.BF16 R20, R92, R88, R20 ;  /* 0x000000585c14723c */ /* 0x010fe20000041814 */
[----:B------:R-:W4:Y:S05]  /*3a00*/  LDSM.16.M88.2 R88, [R212+0xc080] ;  /* 0x00c08000d458783b */ /* 0x000f2a0000000100 */
[----:B------:R-:W-:Y:S02]  /*3a10*/  LDSM.16.M88.4 R92, [R222+0x1d080] ;  /* 0x01d08000de5c783b */ /* 0x000fe40000000200 */
[C---:B-----5:R-:W-:Y:S03]  /*3a20*/  HMMA.16816.F32.BF16 R4, R100.reuse, R90, R4 ;  /* 0x0000005a6404723c */ /* 0x060fe60000041804 */
[----:B------:R-:W5:Y:S05]  /*3a30*/  LDSM.16.M88.2 R90, [R213+0xa080] ;  /* 0x00a08000d55a783b */ /* 0x000f6a0000000100 */
[C---:B-1----:R-:W-:Y:S01]  /*3a40*/  HMMA.16816.F32.BF16 R8, R100.reuse, R2, R8 ;  /* 0x000000026408723c */ /* 0x042fe20000041808 */
[----:B------:R-:W1:Y:S07]  /*3a50*/  LDSM.16.M88.2 R2, [R213+0xb080] ;  /* 0x00b08000d502783b */ /* 0x000e6e0000000100 */
[C---:B--2---:R-:W-:Y:S01]  /*3a60*/  HMMA.16816.F32.BF16 R12, R100.reuse, R84, R12 ;  /* 0x00000054640c723c */ /* 0x044fe2000004180c */
[----:B------:R-:W2:Y:S07]  /*3a70*/  LDSM.16.M88.2 R84, [R213+0xb880] ;  /* 0x00b88000d554783b */ /* 0x000eae0000000100 */
        /* <DEDUP_REMOVED lines=9> */
[C---:B-1----:R-:W-:Y:S01]  /*3b10*/  HMMA.16816.F32.BF16 R12, R92.reuse, R2, R12 ;  /* 0x000000025c0c723c */ /* 0x042fe2000004180c */
[----:B------:R-:W1:Y:S07]  /*3b20*/  LDSM.16.M88.2 R2, [R215+0xb080] ;  /* 0x00b08000d702783b */ /* 0x000e6e0000000100 */
[C---:B--2---:R-:W-:Y:S01]  /*3b30*/  HMMA.16816.F32.BF16 R16, R92.reuse, R84, R16 ;  /* 0x000000545c10723c */ /* 0x044fe20000041810 */
[----:B------:R-:W2:Y:S07]  /*3b40*/  LDSM.16.M88.2 R84, [R215+0xb880] ;  /* 0x00b88000d754783b */ /* 0x000eae0000000100 */
[----:B---3--:R-:W-:Y:S01]  /*3b50*/  HMMA.16816.F32.BF16 R20, R92, R86, R20 ;  /* 0x000000565c14723c */ /* 0x008fe20000041814 */
[----:B------:R-:W3:Y:S05]  /*3b60*/  LDSM.16.M88.2 R86, [R215+0xc080] ;  /* 0x00c08000d756783b */ /* 0x000eea0000000100 */
[----:B------:R-:W-:Y:S02]  /*3b70*/  LDSM.16.M88.4 R92, [R0+0x2000] ;  /* 0x00200000005c783b */ /* 0x000fe40000000200 */
[C---:B----4-:R-:W-:Y:S03]  /*3b80*/  HMMA.16816.F32.BF16 R4, R100.reuse, R88, R4 ;  /* 0x000000586404723c */ /* 0x050fe60000041804 */
[----:B------:R-:W4:Y:S05]  /*3b90*/  LDSM.16.M88.2 R88, [R214+0xa080] ;  /* 0x00a08000d658783b */ /* 0x000f2a0000000100 */
[C---:B-----5:R-:W-:Y:S01]  /*3ba0*/  HMMA.16816.F32.BF16 R8, R100.reuse, R90, R8 ;  /* 0x0000005a6408723c */ /* 0x060fe20000041808 */
[----:B------:R-:W5:Y:S07]  /*3bb0*/  LDSM.16.M88.2 R90, [R214+0xa880] ;  /* 0x00a88000d65a783b */ /* 0x000f6e0000000100 */
[C---:B-1----:R-:W-:Y:S01]  /*3bc0*/  HMMA.16816.F32.BF16 R12, R100.reuse, R2, R12 ;  /* 0x00000002640c723c */ /* 0x042fe2000004180c */
[----:B------:R-:W1:Y:S07]  /*3bd0*/  LDSM.16.M88.2 R2, [R214+0xb080] ;  /* 0x00b08000d602783b */ /* 0x000e6e0000000100 */
[C---:B--2---:R-:W-:Y:S01]  /*3be0*/  HMMA.16816.F32.BF16 R16, R100.reuse, R84, R16 ;  /* 0x000000546410723c */ /* 0x044fe20000041810 */
[----:B------:R-:W2:Y:S07]  /*3bf0*/  LDSM.16.M88.2 R84, [R214+0xb880] ;  /* 0x00b88000d654783b */ /* 0x000eae0000000100 */
        /* <DEDUP_REMOVED lines=10> */
[C---:B-1----:R-:W-:Y:S01]  /*3ca0*/  HMMA.16816.F32.BF16 R12, R92.reuse, R2, R12 ;  /* 0x000000025c0c723c */ /* 0x042fe2000004180c */
[----:B------:R-:W1:Y:S03]  /*3cb0*/  LDSM.16.M88.2 R2, [R212+0xd880] ;  /* 0x00d88000d402783b */ /* 0x000e660000000100 */
[----:B------:R-:W-:Y:S04]  /*3cc0*/  IADD3 R100, R100, -c[0x0][0x168], R101 ;  /* 0x80005a0064647a10 */ /* 0x000fe80007ffe065 */
[C---:B--2---:R-:W-:Y:S01]  /*3cd0*/  HMMA.16816.F32.BF16 R16, R92.reuse, R84, R16 ;  /* 0x000000545c10723c */ /* 0x044fe20000041810 */
[----:B------:R-:W2:Y:S03]  /*3ce0*/  LDSM.16.M88.2 R84, [R212+0xe080] ;  /* 0x00e08000d454783b */ /* 0x000ea60000000100 */
        /* <DEDUP_REMOVED lines=10> */
[C---:B-1----:R-:W-:Y:S01]  /*3d90*/  HMMA.16816.F32.BF16 R12, R96.reuse, R2, R12 ;  /* 0x00000002600c723c */ /* 0x042fe2000004180c */
[----:B------:R-:W1:Y:S07]  /*3da0*/  LDSM.16.M88.2 R2, [R213+0xd880] ;  /* 0x00d88000d502783b */ /* 0x000e6e0000000100 */
[C---:B--2---:R-:W-:Y:S07]  /*3db0*/  HMMA.16816.F32.BF16 R16, R96.reuse, R84, R16 ;  /* 0x000000546010723c */ /* 0x044fee0000041810 */
[----:B------:R-:W-:Y:S01]  /*3dc0*/  FSEL R84, R183, -INF , P5 ;  /* 0xff800000b7547808 */ /* 0x000fe20002800000 */
[----:B---3--:R-:W-:Y:S03]  /*3dd0*/  HMMA.16816.F32.BF16 R20, R96, R86, R20 ;  /* 0x000000566014723c */ /* 0x008fe60000041814 */
[----:B------:R-:W-:Y:S01]  /*3de0*/  ISETP.GT.AND P5, PT, R100, 0x1, PT ;  /* 0x000000016400780c */ /* 0x000fe20003fa4270 */
[--C-:B------:R-:W-:Y:S02]  /*3df0*/  FFMA.FTZ R102, R84, c[0x0][0x29c], -R108.reuse ;  /* 0x0000a70054667a23 */ /* 0x100fe4000001086c */
[----:B------:R-:W2:Y:S01]  /*3e00*/  LDSM.16.M88.2 R84, [R213+0xe080] ;  /* 0x00e08000d554783b */ /* 0x000ea20000000100 */
        /* <DEDUP_REMOVED lines=9> */
[C---:B-1----:R-:W-:Y:S01]  /*3ea0*/  HMMA.16816.F32.BF16 R12, R92.reuse, R2, R12 ;  /* 0x000000025c0c723c */ /* 0x042fe2000004180c */
[----:B------:R-:W-:Y:S03]  /*3eb0*/  LDSM.16.M88.2 R2, [R215+0xd080] ;  /* 0x00d08000d702783b */ /* 0x000fe60000000100 */
[----:B----4-:R-:W-:Y:S02]  /*3ec0*/  FSEL R96, R182, -INF , P5 ;  /* 0xff800000b6607808 */ /* 0x010fe40002800000 */
[----:B------:R-:W-:Y:S02]  /*3ed0*/  ISETP.GT.AND P5, PT, R100, 0x11, PT ;  /* 0x000000116400780c */ /* 0x000fe40003fa4270 */
[C---:B--2---:R-:W-:Y:S01]  /*3ee0*/  HMMA.16816.F32.BF16 R16, R92.reuse, R84, R16 ;  /* 0x000000545c10723c */ /* 0x044fe20000041810 */
        /* <DEDUP_REMOVED lines=299> */
[----:B------:R2:W1:Y:S05]  /*51a0*/  LDSM.16.MT88.4 R16, [R218] ;  /* 0x00000000da10783b */ /* 0x00046a0000004200 */
        /* <DEDUP_REMOVED lines=20> */
[----:B--234-:R-:W-:Y:S01]  /*52f0*/  SHF.R.S32.HI R0, RZ, 0x1f, R228 ;  /* 0x0000001fff007819 */ /* 0x01cfe200000114e4 */
[----:B------:R-:W2:Y:S01]  /*5300*/  LDL.64 R202, [R1] ;  /* 0x0000000001ca7983 */ /* 0x000ea20000100a00 */
[----:B------:R-:W-:Y:S01]  /*5310*/  P2R R10, PR, RZ, 0x4 ;  /* 0x00000004ff0a7803 */ /* 0x000fe20000000000 */
[----:B------:R-:W-:Y:S02]  /*5320*/  IMAD.WIDE.U32 R2, R228, c[0x0][0x208], RZ ;  /* 0x00008200e4027a25 */ /* 0x000fe400078e00ff */
[----:B------:R-:W3:Y:S02]  /*5330*/  LDL R200, [R1+0x10] ;  /* 0x0000100001c87983 */ /* 0x000ee40000100800 */
[----:B------:R-:W-:Y:S02]  /*5340*/  IMAD R0, R0, c[0x0][0x208], RZ ;  /* 0x0000820000007a24 */ /* 0x000fe400078e02ff */
[----:B------:R-:W-:Y:S02]  /*5350*/  IMAD.SHL.U32 R5, R2, 0x40, RZ ;  /* 0x0000004002057824 */ /* 0x000fe400078e00ff */
[C---:B------:R-:W-:Y:S02]  /*5360*/  IMAD R4, R228.reuse, c[0x0][0x20c], R0 ;  /* 0x00008300e4047a24 */ /* 0x040fe400078e0200 */
[----:B------:R-:W-:Y:S01]  /*5370*/  IMAD.SHL.U32 R0, R228, 0x40, RZ ;  /* 0x00000040e4007824 */ /* 0x000fe200078e00ff */
[----:B------:R-:W-:Y:S01]  /*5380*/  IADD3 R8, P5, P0, R246, UR7, R5 ;  /* 0x00000007f6087c10 */ /* 0x000fe2000f8be005 */
[----:B------:R-:W-:Y:S05]  /*5390*/  IMAD.IADD R4, R3, 0x1, R4 ;  /* 0x0000000103047824 */ /* 0x000fea00078e0204 */
[----:B------:R-:W-:Y:S04]  /*53a0*/  SHF.L.U64.HI R2, R2, 0x6, R4 ;  /* 0x0000000602027819 */ /* 0x000fe80000010204 */
[----:B------:R-:W-:Y:S02]  /*53b0*/  IADD3.X R9, R243, UR5, R2, P5, P0 ;  /* 0x00000005f3097c10 */ /* 0x000fe4000afe0402 */
[----:B------:R-:W-:Y:S05]  /*53c0*/  IADD3 R5, P5, R5, R246, RZ ;  /* 0x000000f605057210 */ /* 0x000fea0007fbe0ff */
[----:B------:R-:W-:Y:S01]  /*53d0*/  IMAD.X R2, R2, 0x1, R243, P5 ;  /* 0x0000000102027824 */ /* 0x000fe200028e06f3 */
[C---:B--2---:R-:W-:Y:S04]  /*53e0*/  IADD3 R3, P6, R0.reuse, R202, RZ ;  /* 0x000000ca00037210 */ /* 0x044fe80007fde0ff */
[----:B---3--:R-:W-:Y:S02]  /*53f0*/  LEA.HI.X.SX32 R4, R0, R200, 0x1, P6 ;  /* 0x000000c800047211 */ /* 0x008fe400030f0eff */
[----:B------:R-:W-:Y:S02]  /*5400*/  LOP3.LUT P6, RZ, R237, 0x1, RZ, 0xc0, !PT ;  /* 0x00000001edff7812 */ /* 0x000fe400078cc0ff */
[C---:B------:R-:W-:Y:S02]  /*5410*/  LEA R6, P0, R3.reuse, c[0x0][0x280], 0x2 ;  /* 0x0000a00003067a11 */ /* 0x040fe400078010ff */
[----:B------:R-:W-:Y:S02]  /*5420*/  IADD3 R0, -R240, c[0x0][0x168], -R0 ;  /* 0x00005a00f0007a10 */ /* 0x000fe40007ffe900 */
        /* <DEDUP_REMOVED lines=25> */
.L_x_1138:
[-C--:B-1234-:R-:W-:Y:S01]  /*55c0*/  HMMA.16816.F32.BF16 R4, R108, R16.reuse, RZ ;  /* 0x000000106c04723c */ /* 0x09efe200000418ff */
[----:B------:R-:W-:Y:S01]  /*55d0*/  LDSM.16.M88.4 R200, [R219+0x1000] ;  /* 0x00100000dbc8783b */ /* 0x000fe20000000200 */
[----:B------:R-:W-:Y:S02]  /*55e0*/  UIADD3 UR12, UR4, 0x1, URZ ;  /* 0x00000001040c7890 */ /* 0x000fe4000fffe03f */
[----:B------:R-:W-:Y:S01]  /*55f0*/  IMAD.WIDE.U32 R2, R236, c[0x0][0x238], R232 ;  /* 0x00008e00ec027a25 */ /* 0x000fe200078e00e8 */
[----:B------:R-:W1:Y:S01]  /*5600*/  LDSM.16.MT88.4 R204, [R218+0x1000] ;  /* 0x00100000dacc783b */ /* 0x000e620000004200 */
[----:B------:R-:W-:Y:S01]  /*5610*/  SHF.R.S32.HI R0, RZ, 0x1f, R236 ;  /* 0x0000001fff007819 */ /* 0x000fe200000114ec */
[----:B------:R-:W-:Y:S01]  /*5620*/  UISETP.GE.AND UP1, UPT, UR4, 0x1, UPT ;  /* 0x000000010400788c */ /* 0x000fe2000bf26270 */
[C---:B------:R-:W-:Y:S01]  /*5630*/  HMMA.16816.F32.BF16 R8, R172.reuse, R16, RZ ;  /* 0x00000010ac08723c */ /* 0x040fe200000418ff */
[----:B------:R-:W2:Y:S01]  /*5640*/  LDSM.16.M88.4 R208, [R219+0x1400] ;  /* 0x00140000dbd0783b */ /* 0x000ea20000000200 */
[----:B------:R-:W-:Y:S02]  /*5650*/  UIADD3 UR6, UR13, 0x1, URZ ;  /* 0x000000010d067890 */ /* 0x000fe4000fffe03f */
[----:B------:R-:W-:Y:S01]  /*5660*/  IMAD R0, R0, c[0x0][0x238], RZ ;  /* 0x00008e0000007a24 */ /* 0x000fe200078e02ff */
[----:B------:R-:W0:Y:S01]  /*5670*/  LDGDEPBAR ;  /* 0x00000000000079af */ /* 0x000e220000000000 */
[----:B------:R-:W-:Y:S02]  /*5680*/  UISETP.GE.AND UP0, UPT, UR13, 0x1, UPT ;  /* 0x000000010d00788c */ /* 0x000fe4000bf06270 */
[-C--:B------:R-:W-:Y:S01]  /*5690*/  HMMA.16816.F32.BF16 R12, R172, R18.reuse, RZ ;  /* 0x00000012ac0c723c */ /* 0x080fe200000418ff */
[----:B------:R-:W-:Y:S01]  /*56a0*/  IMAD R0, R236, c[0x0][0x23c], R0 ;  /* 0x00008f00ec007a24 */ /* 0x000fe200078e0200 */
[----:B------:R-:W-:Y:S03]  /*56b0*/  USEL UR13, UR6, URZ, !UP0 ;  /* 0x0000003f060d7287 */ /* 0x000fe6000c000000 */
        /* <DEDUP_REMOVED lines=30> */
[----:B------:R-:W-:Y:S03]  /*58a0*/  LDSM.16.MT88.4 R196, [R218+0x2000] ;  /* 0x00200000dac4783b */ /* 0x000fe60000004200 */
        /* <DEDUP_REMOVED lines=12> */
[-C--:B------:R-:W-:Y:S08]  /*5970*/  HMMA.16816.F32.BF16 R104, R208, R178.reuse, R104 ;  /* 0x000000b2d068723c */ /* 0x080ff00000041868 */
[----:B------:R-:W-:Y:S01]  /*5980*/  HMMA.16816.F32.BF16 R108, R200, R178, R108 ;  /* 0x000000b2c86c723c */ /* 0x000fe2000004186c */
[----:B------:R-:W2:Y:S04]  /*5990*/  LDSM.16.M88.4 R176, [R219+0x2000] ;  /* 0x00200000dbb0783b */ /* 0x000ea80000000200 */
[----:B------:R-:W3:Y:S03]  /*59a0*/  LDSM.16.M88.4 R200, [R219+0x2400] ;  /* 0x00240000dbc8783b */ /* 0x000ee60000000200 */
[-C--:B-----5:R-:W-:Y:S08]  /*59b0*/  HMMA.16816.F32.BF16 R4, R180, R184.reuse, R4 ;  /* 0x000000b8b404723c */ /* 0x0a0ff00000041804 */
[C---:B------:R-:W-:Y:S08]  /*59c0*/  HMMA.16816.F32.BF16 R8, R188.reuse, R184, R8 ;  /* 0x000000b8bc08723c */ /* 0x040ff00000041808 */
[-C--:B------:R-:W-:Y:S08]  /*59d0*/  HMMA.16816.F32.BF16 R12, R188, R186.reuse, R12 ;  /* 0x000000babc0c723c */ /* 0x080ff0000004180c */
[C---:B------:R-:W-:Y:S08]  /*59e0*/  HMMA.16816.F32.BF16 R16, R180.reuse, R186, R16 ;  /* 0x000000bab410723c */ /* 0x040ff00000041810 */
        /* <DEDUP_REMOVED lines=8> */
[----:B------:R-:W-:Y:S07]  /*5a70*/  HMMA.16816.F32.BF16 R108, R180, R194, R108 ;  /* 0x000000c2b46c723c */ /* 0x000fee000004186c */
[----:B------:R-:W-:Y:S01]  /*5a80*/  SHF.R.S32.HI R181, RZ, 0x1f, R0 ;  /* 0x0000001fffb57819 */ /* 0x000fe20000011400 */
[-C--:B--2---:R-:W-:Y:S05]  /*5a90*/  HMMA.16816.F32.BF16 R4, R176, R196.reuse, R4 ;  /* 0x000000c4b004723c */ /* 0x084fea0000041804 */
[----:B------:R-:W-:Y:S02]  /*5aa0*/  SHF.R.S32.HI R180, RZ, 0x1f, R235 ;  /* 0x0000001fffb47819 */ /* 0x000fe400000114eb */
[----:B------:R-:W-:Y:S01]  /*5ab0*/  IADD3 R0, P0, R0, R2, RZ ;  /* 0x0000000200007210 */ /* 0x000fe20007f1e0ff */
[C---:B---3--:R-:W-:Y:S04]  /*5ac0*/  HMMA.16816.F32.BF16 R8, R200.reuse, R196, R8 ;  /* 0x000000c4c808723c */ /* 0x048fe80000041808 */
[----:B------:R-:W-:Y:S04]  /*5ad0*/  IMAD R180, R180, c[0x0][0x240], RZ ;  /* 0x00009000b4b47a24 */ /* 0x000fe800078e02ff */
[-C--:B------:R-:W-:Y:S04]  /*5ae0*/  HMMA.16816.F32.BF16 R12, R200, R198.reuse, R12 ;  /* 0x000000c6c80c723c */ /* 0x080fe8000004180c */
[----:B------:R-:W-:Y:S04]  /*5af0*/  IMAD R180, R235, c[0x0][0x244], R180 ;  /* 0x00009100ebb47a24 */ /* 0x000fe800078e02b4 */
[C---:B------:R-:W-:Y:S04]  /*5b00*/  HMMA.16816.F32.BF16 R16, R176.reuse, R198, R16 ;  /* 0x000000c6b010723c */ /* 0x040fe80000041810 */
[----:B------:R-:W-:Y:S02]  /*5b10*/  IADD3.X R2, R181, R3, R180, P0, !PT ;  /* 0x00000003b5027210 */ /* 0x000fe400007fe4b4 */
[C---:B------:R-:W-:Y:S02]  /*5b20*/  LEA R180, P0, R0.reuse, c[0x0][0x220], 0x2 ;  /* 0x0000880000b47a11 */ /* 0x040fe400078010ff */
[-C--:B------:R-:W-:Y:S04]  /*5b30*/  HMMA.16816.F32.BF16 R20, R176, R204.reuse, R20 ;  /* 0x000000ccb014723c */ /* 0x080fe80000041814 */
[----:B------:R-:W-:Y:S01]  /*5b40*/  LEA.HI.X R181, R0, c[0x0][0x224], R2, 0x2, P0 ;  /* 0x0000890000b57a11 */ /* 0x000fe200000f1402 */
[----:B------:R-:W-:Y:S01]  /*5b50*/  IMAD.U32 R0, RZ, RZ, UR4 ;  /* 0x00000004ff007e24 */ /* 0x000fe2000f8e00ff */
[----:B------:R-:W-:Y:S01]  /*5b60*/  LDSM.16.MT88.2 R2, [R216+0x23c80] ;  /* 0x023c8000d802783b */ /* 0x000fe20000004100 */
[----:B------:R-:W-:Y:S01]  /*5b70*/  ISETP.GE.AND P0, PT, R228, R250, PT ;  /* 0x000000fae400720c */ /* 0x000fe20003f06270 */
[C---:B------:R-:W-:Y:S01]  /*5b80*/  HMMA.16816.F32.BF16 R84, R200.reuse, R204, R84 ;  /* 0x000000ccc854723c */ /* 0x040fe20000041854 */
[----:B------:R-:W-:Y:S01]  /*5b90*/  USEL UR4, UR12, URZ, !UP1 ;  /* 0x0000003f0c047287 */ /* 0x000fe2000c800000 */
[----:B------:R-:W-:Y:S02]  /*5ba0*/  RED.E.ADD.F32.FTZ.RN.STRONG.GPU [R180.64], R4 ;  /* 0x00000004b400798e */ /* 0x000fe4000c10e788 */
[----:B------:R-:W-:Y:S02]  /*5bb0*/  IMAD R0, R0, 0x3000, R223 ;  /* 0x0000300000007824 */ /* 0x000fe400078e02df */
[----:B------:R-:W-:Y:S02]  /*5bc0*/  RED.E.ADD.F32.FTZ.RN.STRONG.GPU [R180.64+0x400], R5 ;  /* 0x00040005b400798e */ /* 0x000fe4000c10e788 */
[-C--:B------:R-:W-:Y:S02]  /*5bd0*/  HMMA.16816.F32.BF16 R88, R200, R206.reuse, R88 ;  /* 0x000000cec858723c */ /* 0x080fe40000041858 */
[----:B------:R-:W-:Y:S02]  /*5be0*/  RED.E.ADD.F32.FTZ.RN.STRONG.GPU [R180.64+0x800], R6 ;  /* 0x00080006b400798e */ /* 0x000fe4000c10e788 */
[----:B------:R-:W-:Y:S02]  /*5bf0*/  SHF.L.U32 R0, R0, 0x1, RZ ;  /* 0x0000000100007819 */ /* 0x000fe400000006ff */
[----:B------:R-:W-:Y:S02]  /*5c00*/  RED.E.ADD.F32.FTZ.RN.STRONG.GPU [R180.64+0xc00], R7 ;  /* 0x000c0007b400798e */ /* 0x000fe4000c10e788 */
[C---:B------:R-:W-:Y:S02]  /*5c10*/  HMMA.16816.F32.BF16 R92, R176.reuse, R206, R92 ;  /* 0x000000ceb05c723c */ /* 0x040fe4000004185c */
[----:B------:R-:W-:Y:S04]  /*5c20*/  RED.E.ADD.F32.FTZ.RN.STRONG.GPU [R180.64+0x1000], R8 ;  /* 0x00100008b400798e */ /* 0x000fe8000c10e788 */
[----:B------:R-:W-:Y:S02]  /*5c30*/  RED.E.ADD.F32.FTZ.RN.STRONG.GPU [R180.64+0x1400], R9 ;  /* 0x00140009b400798e */ /* 0x000fe4000c10e788 */
[-C--:B-1----:R-:W-:Y:S02]  /*5c40*/  HMMA.16816.F32.BF16 R96, R176, R172.reuse, R96 ;  /* 0x000000acb060723c */ /* 0x082fe40000041860 */
[----:B------:R-:W-:Y:S04]  /*5c50*/  RED.E.ADD.F32.FTZ.RN.STRONG.GPU [R180.64+0x1800], R10 ;  /* 0x0018000ab400798e */ /* 0x000fe8000c10e788 */
[----:B------:R-:W-:Y:S02]  /*5c60*/  RED.E.ADD.F32.FTZ.RN.STRONG.GPU [R180.64+0x1c00], R11 ;  /* 0x001c000bb400798e */ /* 0x000fe4000c10e788 */
[C---:B------:R-:W-:Y:S02]  /*5c70*/  HMMA.16816.F32.BF16 R100, R200.reuse, R172, R100 ;  /* 0x000000acc864723c */ /* 0x040fe40000041864 */
[----:B------:R-:W-:Y:S04]  /*5c80*/  RED.E.ADD.F32.FTZ.RN.STRONG.GPU [R180.64+0x2000], R16 ;  /* 0x00200010b400798e */ /* 0x000fe8000c10e788 */
[----:B------:R-:W-:Y:S02]  /*5c90*/  RED.E.ADD.F32.FTZ.RN.STRONG.GPU [R180.64+0x2400], R17 ;  /* 0x00240011b400798e */ /* 0x000fe4000c10e788 */
[-C--:B------:R-:W-:Y:S02]  /*5ca0*/  HMMA.16816.F32.BF16 R104, R200, R174.reuse, R104 ;  /* 0x000000aec868723c */ /* 0x080fe40000041868 */
[----:B------:R-:W-:Y:S04]  /*5cb0*/  RED.E.ADD.F32.FTZ.RN.STRONG.GPU [R180.64+0x2800], R18 ;  /* 0x00280012b400798e */ /* 0x000fe8000c10e788 */
[----:B------:R-:W1:Y:S02]  /*5cc0*/  LDSM.16.MT88.4 R4, [R0+0xf080] ;  /* 0x00f080000004783b */ /* 0x000e640000004200 */
[----:B------:R-:W-:Y:S02]  /*5cd0*/  HMMA.16816.F32.BF16 R108, R176, R174, R108 ;  /* 0x000000aeb06c723c */ /* 0x000fe4000004186c */
[----:B------:R-:W-:Y:S04]  /*5ce0*/  RED.E.ADD.F32.FTZ.RN.STRONG.GPU [R180.64+0x2c00], R19 ;  /* 0x002c0013b400798e */ /* 0x000fe8000c10e788 */
[----:B------:R-:W-:Y:S01]  /*5cf0*/  RED.E.ADD.F32.FTZ.RN.STRONG.GPU [R180.64+0x3000], R12 ;  /* 0x0030000cb400798e */ /* 0x000fe2000c10e788 */
[----:B------:R-:W-:Y:S03]  /*5d00*/  MOV R177, R228 ;  /* 0x000000e400b17202 */ /* 0x000fe60000000f00 */
[----:B------:R-:W2:Y:S04]  /*5d10*/  LDSM.16.MT88.4 R8, [R0+0x11080] ;  /* 0x011080000008783b */ /* 0x000ea80000004200 */
[----:B------:R-:W-:Y:S04]  /*5d20*/  RED.E.ADD.F32.FTZ.RN.STRONG.GPU [R180.64+0x3400], R13 ;  /* 0x0034000db400798e */ /* 0x000fe8000c10e788 */
[----:B------:R-:W-:Y:S04]  /*5d30*/  RED.E.ADD.F32.FTZ.RN.STRONG.GPU [R180.64+0x3800], R14 ;  /* 0x0038000eb400798e */ /* 0x000fe8000c10e788 */
        /* <DEDUP_REMOVED lines=184> */
.L_x_1136:
        /* <DEDUP_REMOVED lines=752> */
[----:B-----5:R-:W-:-:S04]  /*97c0*/  IMAD R0, R51, c[0x0][0x338], RZ ;  /* 0x0000ce0033007a24 */ /* 0x020fc800078e02ff */
        /* <DEDUP_REMOVED lines=8> */
[----:B-1234-:R-:W-:Y:S01]  /*9850*/  IMAD R0, R3, c[0x0][0x330], RZ ;  /* 0x0000cc0003007a24 */ /* 0x01efe200078e02ff */
        /* <DEDUP_REMOVED lines=12> */
.L_x_1142:
[----:B-1234-:R-:W-:Y:S05]  /*9920*/  BSYNC B0 ;  /* 0x0000000000007941 */ /* 0x01efea0003800000 */
.L_x_1141:
        /* <DEDUP_REMOVED lines=20> */
.L_x_1144:
[----:B------:R-:W-:Y:S05]  /*9a70*/  BSYNC B0 ;  /* 0x0000000000007941 */ /* 0x000fea0003800000 */
.L_x_1143:
        /* <DEDUP_REMOVED lines=19> */
.L_x_1146:
[----:B------:R-:W-:Y:S05]  /*9bb0*/  BSYNC B0 ;  /* 0x0000000000007941 */ /* 0x000fea0003800000 */
.L_x_1145:
        /* <DEDUP_REMOVED lines=23> */
.L_x_1148:
[----:B------:R-:W-:Y:S05]  /*9d30*/  BSYNC B0 ;  /* 0x0000000000007941 */ /* 0x000fea0003800000 */
.L_x_1147:
        /* <DEDUP_REMOVED lines=18> */
.L_x_1150:
[----:B------:R-:W-:Y:S05]  /*9e60*/  BSYNC B0 ;  /* 0x0000000000007941 */ /* 0x000fea0003800000 */
.L_x_1149:
        /* <DEDUP_REMOVED lines=19> */
.L_x_1140:
        /* <DEDUP_REMOVED lines=39> */
.L_x_1152:
[----:B------:R-:W-:Y:S05]  /*a210*/  BSYNC B0 ;  /* 0x0000000000007941 */ /* 0x000fea0003800000 */
.L_x_1151:
        /* <DEDUP_REMOVED lines=20> */
.L_x_1154:
[----:B------:R-:W-:Y:S05]  /*a360*/  BSYNC B0 ;  /* 0x0000000000007941 */ /* 0x000fea0003800000 */
.L_x_1153:
        /* <DEDUP_REMOVED lines=19> */
.L_x_1156:
[----:B------:R-:W-:Y:S05]  /*a4a0*/  BSYNC B0 ;  /* 0x0000000000007941 */ /* 0x000fea0003800000 */
.L_x_1155:
        /* <DEDUP_REMOVED lines=23> */
.L_x_1158:
[----:B------:R-:W-:Y:S05]  /*a620*/  BSYNC B0 ;  /* 0x0000000000007941 */ /* 0x000fea0003800000 */
.L_x_1157:
        /* <DEDUP_REMOVED lines=18> */
.L_x_1160:
[----:B------:R-:W-:Y:S05]  /*a750*/  BSYNC B0 ;  /* 0x0000000000007941 */ /* 0x000fea0003800000 */
.L_x_1159:
        /* <DEDUP_REMOVED lines=19> */
.L_x_1161:
        /* <DEDUP_REMOVED lines=15> */
.L_x_1422:


//--------------------- .text._ZN7cutlass13device_kernelIN5flash19enable_sm80_to_sm89INS1_16FlashAttnBwdSm80INS1_25CollectiveMainloopBwdSm80ILi2ELi1EN4cute5tupleIJNS5_1CILi64EEENS7_ILi80EEENS7_ILi192EEEEEENS_10bfloat16_tEfNS_4arch4Sm80ELb1ELb0ELb1ELb0ELb0ELb0ELb1ELb0ELi2ELi4ELi2ELi2ELb0EEENS1_24CollectiveEpilogueBwdGQAISB_fSE_Li256ELb0ELb0EEENS1_25SingleTileBwdLPTSchedulerILb0ELi80ELb0EEEEEEEEEvNT_6ParamsE --------------------------
	.section	.text._ZN7cutlass13device_kernelIN5flash19enable_sm80_to_sm89INS1_16FlashAttnBwdSm80INS1_25CollectiveMainloopBwdSm80ILi2ELi1EN4cute5tupleIJNS5_1CILi64EEENS7_ILi80EEENS7_ILi192EEEEEENS_10bfloat16_tEfNS_4arch4Sm80ELb1ELb0ELb1ELb0ELb0ELb0ELb1ELb0ELi2ELi4ELi2ELi2ELb0EEENS1_24CollectiveEpilogueBwdGQAISB_fSE_Li256ELb0ELb0EEENS1_25SingleTileBwdLPTSchedulerILb0ELi80ELb0EEEEEEEEEvNT_6ParamsE,"ax",@progbits
	.sectioninfo	@"SHI_REGISTERS=255"
	.align	128
.text._ZN7cutlass13device_kernelIN5flash19enable_sm80_to_sm89INS1_16FlashAttnBwdSm80INS1_25CollectiveMainloopBwdSm80ILi2ELi1EN4cute5tupleIJNS5_1CILi64EEENS7_ILi80EEENS7_ILi192EEEEEENS_10bfloat16_tEfNS_4arch4Sm80ELb1ELb0ELb1ELb0ELb0ELb0ELb1ELb0ELi2ELi4ELi2ELi2ELb0EEENS1_24CollectiveEpilogueBwdGQAISB_fSE_Li256ELb0ELb0EEENS1_25SingleTileBwdLPTSchedulerILb0ELi80ELb0EEEEEEEEEvNT_6ParamsE:
        .type           _ZN7cutlass13device_kernelIN5flash19enable_sm80_to_sm89INS1_16FlashAttnBwdSm80INS1_25CollectiveMainloopBwdSm80ILi2ELi1EN4cute5tupleIJNS5_1CILi64EEENS7_ILi80EEENS7_ILi192EEEEEENS_10bfloat16_tEfNS_4arch4Sm80ELb1ELb0ELb1ELb0ELb0ELb0ELb1ELb0ELi2ELi4ELi2ELi2ELb0EEENS1_24CollectiveEpilogueBwdGQAISB_fSE_Li256ELb0ELb0EEENS1_25SingleTileBwdLPTSchedulerILb0ELi80ELb0EEEEEEEEEvNT_6ParamsE,@function
        .size           _ZN7cutlass13device_kernelIN5flash19enable_sm80_to_sm89INS1_16FlashAttnBwdSm80INS1_25CollectiveMainloopBwdSm80ILi2ELi1EN4cute5tupleIJNS5_1CILi64EEENS7_ILi80EEENS7_ILi192EEEEEENS_10bfloat16_tEfNS_4arch4Sm80ELb1ELb0ELb1ELb0ELb0ELb0ELb1ELb0ELi2ELi4ELi2ELi2ELb0EEENS1_24CollectiveEpilogueBwdGQAISB_fSE_Li256ELb0ELb0EEENS1_25SingleTileBwdLPTSchedulerILb0ELi80ELb0EEEEEEEEEvNT_6ParamsE,(.L_x_1423 - _ZN7cutlass13device_kernelIN5flash19enable_sm80_to_sm89INS1_16FlashAttnBwdSm80INS1_25CollectiveMainloopBwdSm80ILi2ELi1EN4cute5tupleIJNS5_1CILi64EEENS7_ILi80EEENS7_ILi192EEEEEENS_10bfloat16_tEfNS_4arch4Sm80ELb1ELb0ELb1ELb0ELb0ELb0ELb1ELb0ELi2ELi4ELi2ELi2ELb0EEENS1_24CollectiveEpilogueBwdGQAISB_fSE_Li256ELb0ELb0EEENS1_25SingleTileBwdLPTSchedulerILb0ELi80ELb0EEEEEEEEEvNT_6ParamsE)
        .other          _ZN7cutlass13device_kernelIN5flash19enable_sm80_to_sm89INS1_16FlashAttnBwdSm80INS1_25CollectiveMainloopBwdSm80ILi2ELi1EN4cute5tupleIJNS5_1CILi64EEENS7_ILi80EEENS7_ILi192EEEEEENS_10bfloat16_tEfNS_4arch4Sm80ELb1ELb0ELb1ELb0ELb0ELb0ELb1ELb0ELi2ELi4ELi2ELi2ELb0EEENS1_24CollectiveEpilogueBwdGQAISB_fSE_Li256ELb0ELb0EEENS1_25SingleTileBwdLPTSchedulerILb0ELi80ELb0EEEEEEEEEvNT_6ParamsE,@"STO_CUDA_ENTRY STV_DEFAULT"
_ZN7cutlass13device_kernelIN5flash19enable_sm80_to_sm89INS1_16FlashAttnBwdSm80INS1_25CollectiveMainloopBwdSm80ILi2ELi1EN4cute5tupleIJNS5_1CILi64EEENS7_ILi80EEENS7_ILi192EEEEEENS_10bfloat16_tEfNS_4arch4Sm80ELb1ELb0ELb1ELb0ELb0ELb0ELb1ELb0ELi2ELi4ELi2ELi2ELb0EEENS1_24CollectiveEpilogueBwdGQAISB_fSE_Li256ELb0ELb0EEENS1_25SingleTileBwdLPTSchedulerILb0ELi80ELb0EEEEEEEEEvNT_6ParamsE:
[----:B------:R-:W-:Y:S02]  /*0000*/  MOV R1, c[0x0][0x28] ;  /* 0x00000a0000017a02 */ /* 0x000fe40000000f00 */
[----:B------:R-:W1:Y:S01]  /*0010*/  S2R R230, SR_TID.X ;  /* 0x0000000000e67919 */ /* 0x000e620000002100 */
[----:B------:R-:W2:Y:S01]  /*0020*/  S2UR UR4, SR_CTAID.X ;  /* 0x00000000000479c3 */ /* 0x000ea20000002500 */
        /* <DEDUP_REMOVED lines=24> */
.L_x_1163:
[----:B------:R-:W-:Y:S02]  /*01b0*/  ULDC UR7, c[0x0][0x3b4] ;  /* 0x0000ed0000077ab9 */ /* 0x000fe40000000800 */
[----:B------:R-:W-:Y:S02]  /*01c0*/  UISETP.NE.AND UP0, UPT, UR7, 0x1, UPT ;  /* 0x000000010700788c */ /* 0x000fe4000bf05270 */
[----:B------:R-:W-:Y:S02]  /*01d0*/  ULDC.64 UR4, c[0x0][0x3b8] ;  /* 0x0000ee0000047ab9 */ /* 0x000fe40000000a00 */
[----:B------:R-:W-:Y:S02]  /*01e0*/  UIMAD.WIDE.U32 UR10, UR6, UR4, URZ ;  /* 0x00000004060a72a5 */ /* 0x000fe4000f8e003f */
[----:B------:R-:W-:-:S05]  /*01f0*/  UMOV UR21, UR6 ;  /* 0x0000000600157c82 */ /* 0x000fca0008000000 */
[----:B------:R-:W-:-:S04]  /*0200*/  @UP0 USHF.R.U32.HI UR21, URZ, UR5, UR11 ;  /* 0x000000053f150299 */ /* 0x000fc8000801160b */
[----:B------:R-:W-:-:S04]  /*0210*/  UIMAD UR7, UR21, UR7, URZ ;  /* 0x00000007150772a4 */ /* 0x000fc8000f8e023f */
.L_x_1164:
        /* <DEDUP_REMOVED lines=11> */
.L_x_1162:
        /* <DEDUP_REMOVED lines=20> */
.L_x_1166:
[----:B------:R-:W-:Y:S02]  /*0410*/  ULDC UR7, c[0x0][0x3b4] ;  /* 0x0000ed0000077ab9 */ /* 0x000fe40000000800 */
[----:B------:R-:W-:Y:S02]  /*0420*/  UISETP.NE.AND UP0, UPT, UR7, 0x1, UPT ;  /* 0x000000010700788c */ /* 0x000fe4000bf05270 */
[----:B------:R-:W-:Y:S02]  /*0430*/  ULDC.64 UR4, c[0x0][0x3b8] ;  /* 0x0000ee0000047ab9 */ /* 0x000fe40000000a00 */
[----:B------:R-:W-:Y:S02]  /*0440*/  UIMAD.WIDE.U32 UR10, UR6, UR4, URZ ;  /* 0x00000004060a72a5 */ /* 0x000fe4000f8e003f */
[----:B------:R-:W-:-:S05]  /*0450*/  UMOV UR21, UR6 ;  /* 0x0000000600157c82 */ /* 0x000fca0008000000 */
[----:B------:R-:W-:-:S04]  /*0460*/  @UP0 USHF.R.U32.HI UR21, URZ, UR5, UR11 ;  /* 0x000000053f150299 */ /* 0x000fc8000801160b */
[----:B------:R-:W-:-:S04]  /*0470*/  UIMAD UR7, UR21, UR7, URZ ;  /* 0x00000007150772a4 */ /* 0x000fc8000f8e023f */
.L_x_1167:
        /* <DEDUP_REMOVED lines=10> */
.L_x_1165:
[----:B------:R-:W-:-:S13]  /*0520*/  ISETP.LE.AND P0, PT, RZ, UR20, PT ;  /* 0x00000014ff007c0c */ /* 0x000fda000bf03270 */
[----:B------:R-:W-:Y:S05]  /*0530*/  @!P0 EXIT ;  /* 0x000000000000894d */ /* 0x000fea0003800000 */
[----:B------:R-:W-:Y:S01]  /*0540*/  ULDC UR6, c[0x0][0x168] ;  /* 0x00005a0000067ab9 */ /* 0x000fe20000000800 */
[----:B------:R-:W-:Y:S01]  /*0550*/  PLOP3.LUT P1, PT, PT, PT, PT, 0x80, 0x0 ;  /* 0x000000000000781c */ /* 0x000fe20003f2f070 */
[----:B------:R-:W-:Y:S01]  /*0560*/  UIMAD UR7, UR21, 0x50, UR6 ;  /* 0x00000050150778a4 */ /* 0x000fe2000f8e0206 */
        /* <DEDUP_REMOVED lines=77> */
[----:B------:R-:W-:Y:S01]  /*0a40*/  ULDC.64 UR4, c[0x0][0x248] ;  /* 0x0000920000047ab9 */ /* 0x000fe20000000a00 */
[----:B------:R-:W-:Y:S01]  /*0a50*/  SHF.R.S32.HI R21, RZ, 0x1f, R230 ;  /* 0x0000001fff157819 */ /* 0x000fe200000114e6 */
[----:B------:R-:W-:Y:S01]  /*0a60*/  UISETP.NE.AND UP0, UPT, UR4, 0x1, UPT ;  /* 0x000000010400788c */ /* 0x000fe2000bf05270 */
[----:B------:R-:W-:Y:S01]  /*0a70*/  IMAD.U32 R12, RZ, RZ, UR21 ;  /* 0x00000015ff0c7e24 */ /* 0x000fe2000f8e00ff */
[----:B------:R-:W-:Y:S01]  /*0a80*/  UIMAD.WIDE.U32 UR8, UR19, UR5, URZ ;  /* 0x00000005130872a5 */ /* 0x000fe2000f8e003f */
[----:B------:R-:W-:Y:S01]  /*0a90*/  LEA.HI R23, R21, R230, RZ, 0x3 ;  /* 0x000000e615177211 */ /* 0x000fe200078f18ff */
[----:B------:R-:W-:Y:S01]  /*0aa0*/  ULDC UR4, c[0x0][0x250] ;  /* 0x0000940000047ab9 */ /* 0x000fe20000000800 */
[----:B------:R-:W-:Y:S01]  /*0ab0*/  IMAD.U32 R4, RZ, RZ, UR20 ;  /* 0x00000014ff047e24 */ /* 0x000fe2000f8e00ff */
[----:B------:R-:W-:Y:S01]  /*0ac0*/  UMOV UR7, UR19 ;  /* 0x0000001300077c82 */ /* 0x000fe20008000000 */
[----:B------:R-:W-:Y:S01]  /*0ad0*/  LOP3.LUT R0, R23, 0xfffffff8, RZ, 0xc0, !PT ;  /* 0xfffffff817007812 */ /* 0x000fe200078ec0ff */
[----:B------:R-:W-:Y:S01]  /*0ae0*/  USHF.R.S32.HI UR12, URZ, 0x1f, UR20 ;  /* 0x0000001f3f0c7899 */ /* 0x000fe20008011414 */
[----:B------:R-:W-:Y:S01]  /*0af0*/  SHF.R.S32.HI R232, RZ, 0x3, R23 ;  /* 0x00000003ffe87819 */ /* 0x000fe20000011417 */
[----:B------:R-:W-:Y:S01]  /*0b00*/  IMAD.U32 R8, RZ, RZ, UR21 ;  /* 0x00000015ff087e24 */ /* 0x000fe2000f8e00ff */
[----:B------:R-:W-:Y:S01]  /*0b10*/  @UP0 UMOV UR5, UR9 ;  /* 0x0000000900050c82 */ /* 0x000fe20008000000 */
[----:B------:R-:W-:Y:S01]  /*0b20*/  IMAD.IADD R18, R230, 0x1, -R0 ;  /* 0x00000001e6127824 */ /* 0x000fe200078e0a00 */
[----:B------:R-:W-:Y:S01]  /*0b30*/  @UP0 USHF.R.U32.HI UR7, URZ, UR4, UR5 ;  /* 0x000000043f070299 */ /* 0x000fe20008011605 */
[----:B------:R-:W-:Y:S01]  /*0b40*/  IADD3 R0, -R232, c[0x0][0x198], RZ ;  /* 0x00006600e8007a10 */ /* 0x000fe20007ffe1ff */
[----:B------:R-:W-:Y:S01]  /*0b50*/  IMAD.U32 R16, RZ, RZ, UR20 ;  /* 0x00000014ff107e24 */ /* 0x000fe2000f8e00ff */
[----:B------:R-:W-:Y:S01]  /*0b60*/  ULDC.64 UR4, c[0x0][0x1e0] ;  /* 0x0000780000047ab9 */ /* 0x000fe20000000a00 */
[----:B------:R-:W-:Y:S01]  /*0b70*/  IMAD.SHL.U32 R10, R18, 0x8, RZ ;  /* 0x00000008120a7824 */ /* 0x000fe200078e00ff */
[----:B------:R-:W-:Y:S01]  /*0b80*/  USHF.R.S32.HI UR6, URZ, 0x1f, UR7 ;  /* 0x0000001f3f067899 */ /* 0x000fe20008011407 */
[----:B------:R-:W-:Y:S01]  /*0b90*/  IMAD.U32 R6, RZ, RZ, UR7 ;  /* 0x00000007ff067e24 */ /* 0x000fe2000f8e00ff */
[----:B------:R-:W-:Y:S01]  /*0ba0*/  SHF.R.S32.HI R233, RZ, 0x1f, R232 ;  /* 0x0000001fffe97819 */ /* 0x000fe200000114e8 */
[----:B------:R-:W-:Y:S01]  /*0bb0*/  IMAD R12, R12, -0x50, R0 ;  /* 0xffffffb00c0c7824 */ /* 0x000fe200078e0200 */
[----:B------:R-:W-:Y:S01]  /*0bc0*/  UIMAD UR4, UR6, UR4, URZ ;  /* 0x00000004060472a4 */ /* 0x000fe2000f8e023f */
[----:B------:R-:W-:Y:S01]  /*0bd0*/  SHF.R.S32.HI R11, RZ, 0x1f, R10 ;  /* 0x0000001fff0b7819 */ /* 0x000fe2000001140a */
[----:B------:R-:W-:Y:S01]  /*0be0*/  IMAD.SHL.U32 R0, R232, 0x40, RZ ;  /* 0x00000040e8007824 */ /* 0x000fe200078e00ff */
[----:B------:R-:W-:Y:S01]  /*0bf0*/  IADD3 R19, R10, 0x40, RZ ;  /* 0x000000400a137810 */ /* 0x000fe20007ffe0ff */
[----:B------:R-:W-:Y:S01]  /*0c00*/  UIMAD UR4, UR7, UR5, UR4 ;  /* 0x00000005070472a4 */ /* 0x000fe2000f8e0204 */
[----:B------:R-:W-:Y:S01]  /*0c10*/  IMAD.WIDE R8, R8, 0x50, R232 ;  /* 0x0000005008087825 */ /* 0x000fe200078e02e8 */
[----:B------:R-:W-:Y:S01]  /*0c20*/  ISETP.GE.AND P5, PT, R10, c[0x0][0x1cc], PT ;  /* 0x000073000a007a0c */ /* 0x000fe20003fa6270 */
[----:B------:R-:W-:Y:S01]  /*0c30*/  USHF.R.S32.HI UR13, URZ, 0x1f, UR19 ;  /* 0x0000001f3f0d7899 */ /* 0x000fe20008011413 */
[----:B------:R-:W-:Y:S01]  /*0c40*/  LOP3.LUT R0, R0, 0x1c0, RZ, 0xc0, !PT ;  /* 0x000001c000007812 */ /* 0x000fe200078ec0ff */
[--C-:B------:R-:W-:Y:S01]  /*0c50*/  IMAD.WIDE.U32 R2, R6, c[0x0][0x1e0], R10.reuse ;  /* 0x0000780006027a25 */ /* 0x100fe200078e000a */
[----:B------:R-:W-:Y:S01]  /*0c60*/  ISETP.GE.AND P2, PT, R19, c[0x0][0x1cc], PT ;  /* 0x0000730013007a0c */ /* 0x000fe20003f46270 */
[----:B------:R-:W-:Y:S01]  /*0c70*/  CS2R R170, SRZ ;  /* 0x0000000000aa7805 */ /* 0x000fe2000001ff00 */
[----:B------:R-:W-:Y:S01]  /*0c80*/  ISETP.LT.OR P4, PT, R12, 0x1, P5 ;  /* 0x000000010c00780c */ /* 0x000fe20002f81670 */
[----:B------:R-:W-:Y:S01]  /*0c90*/  IMAD.WIDE.U32 R6, R6, c[0x0][0x1b0], R10 ;  /* 0x00006c0006067a25 */ /* 0x000fe200078e000a */
[----:B------:R-:W-:Y:S01]  /*0ca0*/  IADD3 R3, R3, UR4, RZ ;  /* 0x0000000403037c10 */ /* 0x000fe2000fffe0ff */
[----:B------:R-:W-:Y:S01]  /*0cb0*/  ULDC.64 UR4, c[0x0][0x1e8] ;  /* 0x00007a0000047ab9 */ /* 0x000fe20000000a00 */
[----:B------:R-:W-:Y:S01]  /*0cc0*/  IADD3 R22, R10, 0x80, RZ ;  /* 0x000000800a167810 */ /* 0x000fe20007ffe0ff */
[----:B------:R-:W-:Y:S01]  /*0cd0*/  UIMAD UR4, UR12, UR4, URZ ;  /* 0x000000040c0472a4 */ /* 0x000fe2000f8e023f */
[----:B------:R-:W-:Y:S01]  /*0ce0*/  IMAD.MOV.U32 R24, RZ, RZ, c[0x0][0x1d8] ;  /* 0x00007600ff187624 */ /* 0x000fe200078e00ff */
[----:B------:R-:W-:Y:S01]  /*0cf0*/  ISETP.LT.OR P3, PT, R12, 0x1, P2 ;  /* 0x000000010c00780c */ /* 0x000fe20001761670 */
[----:B------:R-:W-:Y:S01]  /*0d00*/  IMAD.WIDE.U32 R2, R4, c[0x0][0x1e8], R2 ;  /* 0x00007a0004027a25 */ /* 0x000fe200078e0002 */
[----:B------:R-:W-:Y:S01]  /*0d10*/  UIMAD UR8, UR20, UR5, UR4 ;  /* 0x00000005140872a4 */ /* 0x000fe2000f8e0204 */
[----:B------:R-:W-:Y:S01]  /*0d20*/  LOP3.LUT R4, R0, 0x38, R10, 0xf8, !PT ;  /* 0x0000003800047812 */ /* 0x000fe200078ef80a */
[----:B------:R-:W-:Y:S01]  /*0d30*/  CS2R R168, SRZ ;  /* 0x0000000000a87805 */ /* 0x000fe2000001ff00 */
[----:B------:R-:W-:Y:S01]  /*0d40*/  ULDC.64 UR4, c[0x0][0x1b0] ;  /* 0x00006c0000047ab9 */ /* 0x000fe20000000a00 */
[----:B------:R-:W-:Y:S01]  /*0d50*/  SHF.R.U32.HI R0, RZ, 0x3, R0 ;  /* 0x00000003ff007819 */ /* 0x000fe20000011600 */
[----:B------:R-:W-:Y:S01]  /*0d60*/  UIMAD UR4, UR6, UR4, URZ ;  /* 0x00000004060472a4 */ /* 0x000fe2000f8e023f */
[----:B------:R-:W-:Y:S01]  /*0d70*/  IADD3 R5, R3, UR8, RZ ;  /* 0x0000000803057c10 */ /* 0x000fe2000fffe0ff */
[----:B------:R-:W-:Y:S01]  /*0d80*/  IMAD.SHL.U32 R244, R230, 0x4, RZ ;  /* 0x00000004e6f47824 */ /* 0x000fe200078e00ff */
[----:B------:R-:W-:Y:S01]  /*0d90*/  LOP3.LUT R13, R4, R0, RZ, 0x3c, !PT ;  /* 0x00000000040d7212 */ /* 0x000fe200078e3cff */
[----:B------:R-:W-:Y:S01]  /*0da0*/  UIMAD UR4, UR7, UR5, UR4 ;  /* 0x00000005070472a4 */ /* 0x000fe2000f8e0204 */
[----:B------:R-:W-:Y:S01]  /*0db0*/  IMAD.MOV.U32 R4, RZ, RZ, R2 ;  /* 0x000000ffff047224 */ /* 0x000fe200078e0002 */
[----:B------:R-:W-:Y:S01]  /*0dc0*/  ISETP.GE.AND P6, PT, R22, c[0x0][0x1cc], PT ;  /* 0x0000730016007a0c */ /* 0x000fe20003fc6270 */
[----:B------:R-:W-:Y:S01]  /*0dd0*/  IMAD R0, R9, c[0x0][0x1d8], RZ ;  /* 0x0000760009007a24 */ /* 0x000fe200078e02ff */
[----:B------:R-:W-:Y:S01]  /*0de0*/  ULDC.64 UR6, c[0x0][0x270] ;  /* 0x00009c0000067ab9 */ /* 0x000fe20000000a00 */
[C---:B------:R-:W-:Y:S01]  /*0df0*/  IMAD.WIDE.U32 R4, R8.reuse, c[0x0][0x1d8], R4 ;  /* 0x0000760008047a25 */ /* 0x040fe200078e0004 */
[----:B------:R-:W-:Y:S01]  /*0e00*/  IADD3 R3, R7, UR4, RZ ;  /* 0x0000000407037c10 */ /* 0x000fe2000fffe0ff */
[----:B------:R-:W-:Y:S01]  /*0e10*/  ULDC.64 UR4, c[0x0][0x1b8] ;  /* 0x00006e0000047ab9 */ /* 0x000fe20000000a00 */
[----:B------:R-:W-:Y:S01]  /*0e20*/  SHF.R.S32.HI R245, RZ, 0x1f, R244 ;  /* 0x0000001ffff57819 */ /* 0x000fe200000114f4 */
[----:B------:R-:W-:Y:S01]  /*0e30*/  IMAD R0, R8, c[0x0][0x1dc], R0 ;  /* 0x0000770008007a24 */ /* 0x000fe200078e0200 */
[----:B------:R-:W-:Y:S01]  /*0e40*/  UIMAD UR6, UR13, UR6, URZ ;  /* 0x000000060d0672a4 */ /* 0x000fe2000f8e023f */
[----:B------:R-:W-:Y:S01]  /*0e50*/  IMAD.MOV.U32 R2, RZ, RZ, R6 ;  /* 0x000000ffff027224 */ /* 0x000fe200078e0006 */
[----:B------:R-:W-:Y:S01]  /*0e60*/  UIMAD UR4, UR12, UR4, URZ ;  /* 0x000000040c0472a4 */ /* 0x000fe2000f8e023f */
[----:B------:R-:W-:Y:S01]  /*0e70*/  IMAD.IADD R0, R5, 0x1, R0 ;  /* 0x0000000105007824 */ /* 0x000fe200078e0200 */
[----:B------:R-:W-:Y:S01]  /*0e80*/  ISETP.LT.OR P1, PT, R12, 0x1, P6 ;  /* 0x000000010c00780c */ /* 0x000fe20003721670 */
[----:B------:R-:W-:Y:S01]  /*0e90*/  IMAD.WIDE.U32 R16, R16, c[0x0][0x1b8], R2 ;  /* 0x00006e0010107a25 */ /* 0x000fe200078e0002 */
[----:B------:R-:W-:Y:S01]  /*0ea0*/  LEA R2, P0, R4, c[0x0][0x1c0], 0x1 ;  /* 0x0000700004027a11 */ /* 0x000fe200078008ff */
[----:B------:R-:W-:Y:S01]  /*0eb0*/  UIMAD UR6, UR19, UR7, UR6 ;  /* 0x00000007130672a4 */ /* 0x000fe2000f8e0206 */
[----:B------:R-:W-:Y:S01]  /*0ec0*/  ISETP.LT.OR P5, PT, R12, 0x21, P5 ;  /* 0x000000210c00780c */ /* 0x000fe20002fa1670 */
[----:B------:R-:W-:Y:S01]  /*0ed0*/  IMAD.MOV.U32 R5, RZ, RZ, c[0x0][0x1dc] ;  /* 0x00007700ff057624 */ /* 0x000fe200078e00ff */
[----:B------:R-:W-:Y:S01]  /*0ee0*/  LEA.HI.X R3, R4, c[0x0][0x1c4], R0, 0x1, P0 ;  /* 0x0000710004037a11 */ /* 0x000fe200000f0c00 */
[----:B------:R-:W-:Y:S01]  /*0ef0*/  IMAD.U32 R6, RZ, RZ, UR19 ;  /* 0x00000013ff067e24 */ /* 0x000fe2000f8e00ff */
[----:B------:R-:W-:Y:S01]  /*0f00*/  LEA.HI R0, R21, R230, RZ, 0x6 ;  /* 0x000000e615007211 */ /* 0x000fe200078f30ff */
[----:B------:R-:W-:Y:S01]  /*0f10*/  UIMAD UR4, UR20, UR5, UR4 ;  /* 0x00000005140472a4 */ /* 0x000fe2000f8e0204 */
[----:B------:R-:W-:Y:S01]  /*0f20*/  LEA R4, P0, R24, R2, 0x6 ;  /* 0x0000000218047211 */ /* 0x000fe200078030ff */
[----:B------:R-:W-:Y:S01]  /*0f30*/  IMAD.WIDE.U32 R6, R6, c[0x0][0x270], R244 ;  /* 0x00009c0006067a25 */ /* 0x000fe200078e00f4 */
[----:B------:R-:W-:Y:S01]  /*0f40*/  SHF.R.S32.HI R20, RZ, 0x6, R0 ;  /* 0x00000006ff147819 */ /* 0x000fe20000011400 */
[----:B------:R-:W-:Y:S01]  /*0f50*/  USHF.R.S32.HI UR7, URZ, 0x1f, UR11 ;  /* 0x0000001f3f077899 */ /* 0x000fe2000801140b */
[----:B------:R-:W-:Y:S01]  /*0f60*/  LEA.HI.X R5, R24, R3, R5, 0x6, P0 ;  /* 0x0000000318057211 */ /* 0x000fe200000f3405 */
[----:B------:R-:W-:Y:S01]  /*0f70*/  IMAD.MOV.U32 R14, RZ, RZ, R6 ;  /* 0x000000ffff0e7224 */ /* 0x000fe200078e0006 */
[----:B------:R-:W-:Y:S01]  /*0f80*/  ISETP.GT.AND P0, PT, R230, 0x7f, PT ;  /* 0x0000007fe600780c */ /* 0x000fe20003f04270 */
[----:B------:R-:W-:Y:S01]  /*0f90*/  IMAD R13, R20, 0x200, R13 ;  /* 0x00000200140d7824 */ /* 0x000fe200078e020d */
[----:B------:R-:W-:Y:S01]  /*0fa0*/  IADD3 R15, R7, UR6, RZ ;  /* 0x00000006070f7c10 */ /* 0x000fe2000fffe0ff */
[----:B------:R-:W-:Y:S01]  /*0fb0*/  IMAD R0, R9, c[0x0][0x1a8], RZ ;  /* 0x00006a0009007a24 */ /* 0x000fe200078e02ff */
[----:B------:R-:W-:Y:S01]  /*0fc0*/  IADD3 R7, R17, UR4, RZ ;  /* 0x0000000411077c10 */ /* 0x000fe2000fffe0ff */
[----:B------:R-:W-:Y:S01]  /*0fd0*/  IMAD.SHL.U32 R227, R13, 0x2, RZ ;  /* 0x000000020de37824 */ /* 0x000fe200078e00ff */
[----:B------:R-:W-:Y:S01]  /*0fe0*/  ISETP.LT.OR P6, PT, R12, 0x21, P6 ;  /* 0x000000210c00780c */ /* 0x000fe200037c1670 */
[----:B------:R-:W-:Y:S01]  /*0ff0*/  IMAD.MOV.U32 R6, RZ, RZ, R16 ;  /* 0x000000ffff067224 */ /* 0x000fe200078e0010 */
[----:B------:R-:W-:Y:S01]  /*1000*/  ULDC.64 UR4, c[0x0][0x180] ;  /* 0x0000600000047ab9 */ /* 0x000fe20000000a00 */
[----:B------:R-:W-:Y:S01]  /*1010*/  IMAD.MOV.U32 R17, RZ, RZ, 0x5 ;  /* 0x00000005ff117424 */ /* 0x000fe200078e00ff */
[----:B------:R-:W-:Y:S01]  /*1020*/  @!PT LDS RZ, [RZ] ;  /* 0x00000000fffff984 */ /* 0x000fe20000000800 */
[----:B------:R-:W-:Y:S01]  /*1030*/  @!PT LDS RZ, [RZ] ;  /* 0x00000000fffff984 */ /* 0x000fe20000000800 */
[----:B------:R-:W-:Y:S01]  /*1040*/  @!PT LDS RZ, [RZ] ;  /* 0x00000000fffff984 */ /* 0x000fe20000000800 */
[----:B------:R1:W-:Y:S01]  /*1050*/  LDGSTS.E.BYPASS.LTC128B.128 [R227+0x7880], [R2.64], !P4 ;  /* 0x0788000002e37fae */ /* 0x0003e2000e101d56 */
[----:B------:R-:W-:Y:S01]  /*1060*/  IMAD.SHL.U32 R16, R24, 0x20, RZ ;  /* 0x0000002018107824 */ /* 0x000fe200078e00ff */
[----:B------:R-:W-:Y:S01]  /*1070*/  UIMAD UR4, UR13, UR4, URZ ;  /* 0x000000040d0472a4 */ /* 0x000fe2000f8e023f */
[----:B------:R-:W-:Y:S01]  /*1080*/  IMAD R13, R8, c[0x0][0x1ac], R0 ;  /* 0x00006b00080d7a24 */ /* 0x000fe200078e0200 */
[----:B------:R1:W-:Y:S01]  /*1090*/  LDGSTS.E.BYPASS.LTC128B.128 [R227+0xa080], [R2.64+0x80], !P3 ;  /* 0x0a08008002e37fae */ /* 0x0003e2000d901d56 */
[----:B------:R-:W-:Y:S01]  /*10a0*/  ISETP.LT.OR P3, PT, R12, 0x21, P2 ;  /* 0x000000210c00780c */ /* 0x000fe20001761670 */
[----:B------:R-:W-:Y:S01]  /*10b0*/  IMAD.WIDE.U32 R8, R8, c[0x0][0x1a8], R6 ;  /* 0x00006a0008087a25 */ /* 0x000fe200078e0006 */
[C---:B------:R-:W-:Y:S01]  /*10c0*/  @!P0 ISETP.LT.OR P2, PT, R12.reuse, 0x41, P2 ;  /* 0x000000410c00880c */ /* 0x040fe20001741670 */
[----:B------:R1:W-:Y:S01]  /*10d0*/  LDGSTS.E.BYPASS.LTC128B.128 [R227+0xc880], [R2.64+0x100], !P1 ;  /* 0x0c88010002e37fae */ /* 0x0003e2000c901d56 */
[----:B------:R-:W-:Y:S01]  /*10e0*/  @!P0 ISETP.GE.AND P1, PT, R12, 0x41, PT ;  /* 0x000000410c00880c */ /* 0x000fe20003f26270 */
[----:B------:R-:W-:Y:S01]  /*10f0*/  IMAD.IADD R7, R9, 0x1, R13 ;  /* 0x0000000109077824 */ /* 0x000fe200078e020d */
[----:B------:R-:W-:Y:S01]  /*1100*/  UIMAD UR6, UR19, UR5, UR4 ;  /* 0x00000005130672a4 */ /* 0x000fe2000f8e0204 */
[----:B------:R2:W-:Y:S01]  /*1110*/  LDGSTS.E.BYPASS.LTC128B.128 [R227+0x8880], [R4.64], !P5 ;  /* 0x0888000004e37fae */ /* 0x0005e2000e901d56 */
[----:B------:R-:W-:Y:S01]  /*1120*/  @!P0 ISETP.GE.OR P4, PT, R10, c[0x0][0x1cc], !P1 ;  /* 0x000073000a008a0c */ /* 0x000fe20004f86670 */
[----:B------:R-:W-:Y:S01]  /*1130*/  IMAD.U32 R0, RZ, RZ, UR20 ;  /* 0x00000014ff007e24 */ /* 0x000fe2000f8e00ff */
[----:B------:R-:W-:Y:S01]  /*1140*/  @!P0 ISETP.GE.OR P1, PT, R22, c[0x0][0x1cc], !P1 ;  /* 0x0000730016008a0c */ /* 0x000fe20004f26670 */
[----:B------:R-:W-:Y:S01]  /*1150*/  ULDC.64 UR4, c[0x0][0x188] ;  /* 0x0000620000047ab9 */ /* 0x000fe20000000a00 */
[----:B------:R-:W-:Y:S01]  /*1160*/  IMAD.MOV.U32 R223, RZ, RZ, 0x10 ;  /* 0x00000010ffdf7424 */ /* 0x000fe200078e00ff */
[----:B------:R2:W-:Y:S01]  /*1170*/  LDGSTS.E.BYPASS.LTC128B.128 [R227+0xb080], [R4.64+0x80], !P3 ;  /* 0x0b08008004e37fae */ /* 0x0005e2000d901d56 */
[----:B------:R-:W-:Y:S01]  /*1180*/  LEA R6, P3, R8, c[0x0][0x190], 0x1 ;  /* 0x0000640008067a11 */ /* 0x000fe200078608ff */
[----:B------:R-:W-:Y:S01]  /*1190*/  IMAD.WIDE.U32 R248, R0, c[0x0][0x278], R14 ;  /* 0x00009e0000f87a25 */ /* 0x000fe200078e000e */
[----:B------:R-:W-:Y:S01]  /*11a0*/  UIMAD UR4, UR12, UR4, URZ ;  /* 0x000000040c0472a4 */ /* 0x000fe2000f8e023f */
[----:B------:R2:W-:Y:S01]  /*11b0*/  LDGSTS.E.BYPASS.LTC128B.128 [R227+0xd880], [R4.64+0x100], !P6 ;  /* 0x0d88010004e37fae */ /* 0x0005e2000f101d56 */
[----:B------:R-:W-:Y:S01]  /*11c0*/  LEA.HI.X R7, R8, c[0x0][0x194], R7, 0x1, P3 ;  /* 0x0000650008077a11 */ /* 0x000fe200018f0c07 */
[----:B------:R-:W-:Y:S01]  /*11d0*/  IMAD R0, R233, c[0x0][0x178], RZ ;  /* 0x00005e00e9007a24 */ /* 0x000fe200078e02ff */
[----:B------:R-:W-:Y:S01]  /*11e0*/  UIMAD UR5, UR20, UR5, UR4 ;  /* 0x00000005140572a4 */ /* 0x000fe2000f8e0204 */
[----:B------:R-:W-:Y:S01]  /*11f0*/  IMAD.MOV.U32 R213, RZ, RZ, 0x120 ;  /* 0x00000120ffd57424 */ /* 0x000fe200078e00ff */
        /* <DEDUP_REMOVED lines=8> */
[----:B-1----:R-:W-:Y:S01]  /*1280*/  SHF.L.U64.HI R3, R24, R17, c[0x0][0x1dc] ;  /* 0x0000770018037619 */ /* 0x002fe20000010211 */
[----:B------:R-:W-:Y:S01]  /*1290*/  IMAD.MOV.U32 R24, RZ, RZ, 0x6 ;  /* 0x00000006ff187424 */ /* 0x000fe200078e00ff */
[C---:B------:R-:W-:Y:S01]  /*12a0*/  @!P0 LEA R2, P5, R16.reuse, R4, 0x1 ;  /* 0x0000000410028211 */ /* 0x040fe200078a08ff */
[----:B------:R-:W-:Y:S01]  /*12b0*/  CS2R R152, SRZ ;  /* 0x0000000000987805 */ /* 0x000fe2000001ff00 */
[----:B------:R-:W-:Y:S01]  /*12c0*/  CS2R R150, SRZ ;  /* 0x0000000000967805 */ /* 0x000fe2000001ff00 */
[----:B------:R-:W-:Y:S01]  /*12d0*/  CS2R R148, SRZ ;  /* 0x0000000000947805 */ /* 0x000fe2000001ff00 */
[----:B------:R-:W-:Y:S01]  /*12e0*/  @!P0 LEA.HI.X R3, R16, R5, R3, 0x1, P5 ;  /* 0x0000000510038211 */ /* 0x000fe200028f0c03 */
[----:B------:R-:W-:Y:S01]  /*12f0*/  IMAD.MOV.U32 R16, RZ, RZ, c[0x0][0x178] ;  /* 0x00005e00ff107624 */ /* 0x000fe200078e00ff */
[----:B------:R-:W-:Y:S01]  /*1300*/  ISETP.GE.AND P5, PT, R10, c[0x0][0x19c], PT ;  /* 0x000067000a007a0c */ /* 0x000fe20003fa6270 */
[----:B------:R-:W-:Y:S01]  /*1310*/  CS2R R146, SRZ ;  /* 0x0000000000927805 */ /* 0x000fe2000001ff00 */
[----:B------:R-:W-:Y:S01]  /*1320*/  CS2R R144, SRZ ;  /* 0x0000000000907805 */ /* 0x000fe2000001ff00 */
[----:B------:R1:W-:Y:S01]  /*1330*/  @!P0 LDGSTS.E.BYPASS.LTC128B.128 [R227+0x9880], [R2.64], !P4 ;  /* 0x0988000002e38fae */ /* 0x0003e2000e101d56 */
[----:B------:R-:W-:Y:S01]  /*1340*/  ISETP.LT.OR P3, PT, R12, 0x1, P5 ;  /* 0x000000010c00780c */ /* 0x000fe20002f61670 */
[C---:B------:R-:W-:Y:S01]  /*1350*/  IMAD.SHL.U32 R25, R16.reuse, 0x20, RZ ;  /* 0x0000002010197824 */ /* 0x040fe200078e00ff */
[----:B------:R-:W-:Y:S01]  /*1360*/  SHF.L.U64.HI R26, R16, R17, c[0x0][0x17c] ;  /* 0x00005f00101a7619 */ /* 0x000fe20000010211 */
[----:B--2---:R-:W-:Y:S01]  /*1370*/  IMAD.MOV.U32 R5, RZ, RZ, c[0x0][0x1a8] ;  /* 0x00006a00ff057624 */ /* 0x004fe200078e00ff */
[----:B------:R1:W-:Y:S01]  /*1380*/  @!P0 LDGSTS.E.BYPASS.LTC128B.128 [R227+0xc080], [R2.64+0x80], !P2 ;  /* 0x0c08008002e38fae */ /* 0x0003e2000d101d56 */
[----:B------:R-:W-:Y:S01]  /*1390*/  IMAD.MOV.U32 R4, RZ, RZ, c[0x0][0x1ac] ;  /* 0x00006b00ff047624 */ /* 0x000fe200078e00ff */
[----:B------:R-:W-:Y:S01]  /*13a0*/  ISETP.GE.AND P2, PT, R19, c[0x0][0x19c], PT ;  /* 0x0000670013007a0c */ /* 0x000fe20003f46270 */
[C---:B------:R-:W-:Y:S01]  /*13b0*/  IMAD.SHL.U32 R13, R5.reuse, 0x20, RZ ;  /* 0x00000020050d7824 */ /* 0x040fe200078e00ff */
[----:B------:R1:W-:Y:S01]  /*13c0*/  @!P0 LDGSTS.E.BYPASS.LTC128B.128 [R227+0xe880], [R2.64+0x100], !P1 ;  /* 0x0e88010002e38fae */ /* 0x0003e2000c901d56 */
[C---:B------:R-:W-:Y:S01]  /*13d0*/  LEA R8, P4, R5.reuse, R6, 0x6 ;  /* 0x0000000605087211 */ /* 0x040fe200078830ff */
[----:B------:R-:W-:Y:S01]  /*13e0*/  CS2R R142, SRZ ;  /* 0x00000000008e7805 */ /* 0x000fe2000001ff00 */
[----:B------:R-:W-:Y:S01]  /*13f0*/  ISETP.GE.AND P1, PT, R22, c[0x0][0x19c], PT ;  /* 0x0000670016007a0c */ /* 0x000fe20003f26270 */
[----:B------:R-:W-:Y:S01]  /*1400*/  CS2R R140, SRZ ;  /* 0x00000000008c7805 */ /* 0x000fe2000001ff00 */
[----:B------:R2:W-:Y:S01]  /*1410*/  LDGSTS.E.BYPASS.LTC128B.128 [R227+0x80], [R6.64], !P3 ;  /* 0x0008000006e37fae */ /* 0x0005e2000d901d56 */
[----:B------:R-:W-:Y:S01]  /*1420*/  LEA.HI.X R9, R5, R7, R4, 0x6, P4 ;  /* 0x0000000705097211 */ /* 0x000fe200020f3404 */
[----:B------:R-:W-:Y:S01]  /*1430*/  IMAD.U32 R4, RZ, RZ, UR19 ;  /* 0x00000013ff047e24 */ /* 0x000fe2000f8e00ff */
[----:B------:R-:W-:Y:S01]  /*1440*/  @!P0 LEA R14, P3, R13, R8, 0x1 ;  /* 0x000000080d0e8211 */ /* 0x000fe200078608ff */
[----:B------:R-:W-:Y:S01]  /*1450*/  CS2R R138, SRZ ;  /* 0x00000000008a7805 */ /* 0x000fe2000001ff00 */
[C---:B------:R-:W-:Y:S01]  /*1460*/  ISETP.LT.OR P6, PT, R12.reuse, 0x1, P2 ;  /* 0x000000010c00780c */ /* 0x040fe200017c1670 */
        /* <DEDUP_REMOVED lines=14> */
[----:B------:R-:W-:Y:S01]  /*1550*/  CS2R R114, SRZ ;  /* 0x0000000000727805 */ /* 0x000fe2000001ff00 */
[----:B------:R-:W-:Y:S01]  /*1560*/  @!P0 ISETP.LT.OR P2, PT, R12, 0x41, P2 ;  /* 0x000000410c00880c */ /* 0x000fe20001741670 */
[----:B-1----:R-:W-:Y:S01]  /*1570*/  IMAD.WIDE.U32 R2, R232, c[0x0][0x178], R10 ;  /* 0x00005e00e8027a25 */ /* 0x002fe200078e000a */
[----:B------:R2:W-:Y:S01]  /*1580*/  LDGSTS.E.BYPASS.LTC128B.128 [R227+0x5080], [R6.64+0x100], !P4 ;  /* 0x0508010006e37fae */ /* 0x0005e2000e101d56 */
[----:B------:R-:W-:Y:S01]  /*1590*/  ISETP.LT.OR P4, PT, R12, 0x21, P1 ;  /* 0x000000210c00780c */ /* 0x000fe20000f81670 */
[----:B------:R-:W-:Y:S01]  /*15a0*/  CS2R R112, SRZ ;  /* 0x0000000000707805 */ /* 0x000fe2000001ff00 */
[----:B------:R-:W-:Y:S01]  /*15b0*/  IMAD.IADD R3, R3, 0x1, R0 ;  /* 0x0000000103037824 */ /* 0x000fe200078e0200 */
[----:B------:R-:W-:Y:S01]  /*15c0*/  SHF.L.U64.HI R0, R5, R17, c[0x0][0x1ac] ;  /* 0x00006b0005007619 */ /* 0x000fe20000010211 */
[----:B------:R-:W-:Y:S01]  /*15d0*/  IMAD.SHL.U32 R5, R16, 0x40, RZ ;  /* 0x0000004010057824 */ /* 0x000fe200078e00ff */
[----:B------:R-:W-:Y:S01]  /*15e0*/  @!P0 ISETP.LT.OR P1, PT, R12, 0x41, P1 ;  /* 0x000000410c00880c */ /* 0x000fe20000f21670 */
[----:B------:R-:W-:Y:S01]  /*15f0*/  IMAD.WIDE.U32 R2, R4, c[0x0][0x180], R2 ;  /* 0x0000600004027a25 */ /* 0x000fe200078e0002 */
[----:B------:R-:W-:Y:S01]  /*1600*/  @!P0 LEA.HI.X R15, R13, R9, R0, 0x1, P3 ;  /* 0x000000090d0f8211 */ /* 0x000fe200018f0c00 */
[----:B------:R-:W-:Y:S01]  /*1610*/  CS2R R82, SRZ ;  /* 0x0000000000527805 */ /* 0x000fe2000001ff00 */
[----:B------:R-:W-:Y:S01]  /*1620*/  ISETP.LT.OR P3, PT, R12, 0x21, P5 ;  /* 0x000000210c00780c */ /* 0x000fe20002f61670 */
[----:B------:R-:W-:Y:S01]  /*1630*/  IMAD.U32 R0, RZ, RZ, UR20 ;  /* 0x00000014ff007e24 */ /* 0x000fe2000f8e00ff */
[----:B------:R-:W-:Y:S01]  /*1640*/  IADD3 R3, R3, UR6, RZ ;  /* 0x0000000603037c10 */ /* 0x000fe2000fffe0ff */
[----:B------:R-:W-:Y:S01]  /*1650*/  USHF.L.U32 UR6, UR11, 0x6, URZ ;  /* 0x000000060b067899 */ /* 0x000fe2000800063f */
[----:B------:R-:W-:Y:S01]  /*1660*/  SHF.L.U64.HI R4, R16, R24, c[0x0][0x17c] ;  /* 0x00005f0010047619 */ /* 0x000fe20000010218 */
[----:B------:R-:W-:Y:S01]  /*1670*/  IMAD.MOV.U32 R13, RZ, RZ, c[0x0][0x208] ;  /* 0x00008200ff0d7624 */ /* 0x000fe200078e00ff */
[----:B------:R-:W-:Y:S01]  /*1680*/  @!P0 ISETP.LT.OR P5, PT, R12, 0x41, P5 ;  /* 0x000000410c00880c */ /* 0x000fe20002fa1670 */
[----:B------:R-:W-:Y:S01]  /*1690*/  IMAD.WIDE.U32 R242, R0, c[0x0][0x188], R2 ;  /* 0x0000620000f27a25 */ /* 0x000fe200078e0002 */
[----:B------:R-:W-:Y:S01]  /*16a0*/  CS2R R80, SRZ ;  /* 0x0000000000507805 */ /* 0x000fe2000001ff00 */
[----:B------:R-:W-:Y:S01]  /*16b0*/  CS2R R78, SRZ ;  /* 0x00000000004e7805 */ /* 0x000fe2000001ff00 */
[----:B------:R-:W-:Y:S01]  /*16c0*/  CS2R R76, SRZ ;  /* 0x00000000004c7805 */ /* 0x000fe2000001ff00 */
[----:B------:R-:W-:Y:S01]  /*16d0*/  IMAD R0, R233, c[0x0][0x208], RZ ;  /* 0x00008200e9007a24 */ /* 0x000fe200078e02ff */
[----:B------:R-:W-:Y:S01]  /*16e0*/  IADD3 R239, R243, UR5, RZ ;  /* 0x00000005f3ef7c10 */ /* 0x000fe2000fffe0ff */
[----:B------:R1:W-:Y:S01]  /*16f0*/  LDGSTS.E.BYPASS.LTC128B.128 [R227+0x1080], [R8.64], !P3 ;  /* 0x0108000008e37fae */ /* 0x0003e2000d901d56 */
[----:B------:R-:W-:Y:S01]  /*1700*/  ISETP.GE.AND P3, PT, R10, c[0x0][0x16c], PT ;  /* 0x00005b000a007a0c */ /* 0x000fe20003f66270 */
[C---:B------:R-:W-:Y:S01]  /*1710*/  IMAD.WIDE.U32 R2, R232.reuse, c[0x0][0x208], R10 ;  /* 0x00008200e8027a25 */ /* 0x040fe200078e000a */
[----:B------:R-:W-:Y:S01]  /*1720*/  ULDC.64 UR4, c[0x0][0x210] ;  /* 0x0000840000047ab9 */ /* 0x000fe20000000a00 */
[----:B------:R1:W-:Y:S01]  /*1730*/  LDGSTS.E.BYPASS.LTC128B.128 [R227+0x3880], [R8.64+0x80], !P6 ;  /* 0x0388008008e37fae */ /* 0x0003e2000f101d56 */
[----:B------:R-:W-:Y:S01]  /*1740*/  SEL R11, RZ, 0x1, P3 ;  /* 0x00000001ff0b7807 */ /* 0x000fe20001800000 */
[----:B------:R-:W-:Y:S01]  /*1750*/  IMAD R0, R232, c[0x0][0x20c], R0 ;  /* 0x00008300e8007a24 */ /* 0x000fe200078e0200 */
[----:B------:R-:W-:Y:S01]  /*1760*/  ISETP.GE.AND P3, PT, R19, c[0x0][0x16c], PT ;  /* 0x00005b0013007a0c */ /* 0x000fe20003f66270 */
[----:B------:R-:W-:Y:S01]  /*1770*/  IMAD.MOV.U32 R238, RZ, RZ, R242 ;  /* 0x000000ffffee7224 */ /* 0x000fe200078e00f2 */
[----:B------:R1:W-:Y:S01]  /*1780*/  LDGSTS.E.BYPASS.LTC128B.128 [R227+0x6080], [R8.64+0x100], !P4 ;  /* 0x0608010008e37fae */ /* 0x0003e2000e101d56 */
[----:B--2---:R-:W-:Y:S01]  /*1790*/  IMAD.IADD R7, R3, 0x1, R0 ;  /* 0x0000000103077824 */ /* 0x004fe200078e0200 */
[----:B------:R-:W-:Y:S01]  /*17a0*/  SEL R3, RZ, 0xffffffff, P3 ;  /* 0xffffffffff037807 */ /* 0x000fe20001800000 */
[----:B------:R-:W-:Y:S01]  /*17b0*/  IMAD R0, R4, UR11, RZ ;  /* 0x0000000b04007c24 */ /* 0x000fe2000f8e02ff */
[----:B------:R-:W-:Y:S01]  /*17c0*/  ISETP.GE.AND P3, PT, R22, c[0x0][0x16c], PT ;  /* 0x00005b0016007a0c */ /* 0x000fe20003f66270 */
[----:B------:R-:W-:Y:S01]  /*17d0*/  IMAD.MOV.U32 R6, RZ, RZ, R2 ;  /* 0x000000ffff067224 */ /* 0x000fe200078e0002 */
[----:B------:R-:W-:Y:S01]  /*17e0*/  UIMAD UR4, UR13, UR4, URZ ;  /* 0x000000040d0472a4 */ /* 0x000fe2000f8e023f */
[----:B------:R-:W-:Y:S01]  /*17f0*/  IMAD.SHL.U32 R3, R3, 0x2, RZ ;  /* 0x0000000203037824 */ /* 0x000fe200078e00ff */
[----:B------:R-:W-:Y:S01]  /*1800*/  SEL R12, RZ, 0x4, P3 ;  /* 0x00000004ff0c7807 */ /* 0x000fe20001800000 */
[C---:B------:R-:W-:Y:S01]  /*1810*/  IMAD R0, R5.reuse, UR7, R0 ;  /* 0x0000000705007c24 */ /* 0x040fe2000f8e0200 */
[----:B------:R2:W-:Y:S01]  /*1820*/  @!P0 LDGSTS.E.BYPASS.LTC128B.128 [R227+0x2080], [R14.64], !P5 ;  /* 0x020800000ee38fae */ /* 0x0005e2000e901d56 */
[----:B------:R-:W-:Y:S01]  /*1830*/  IMAD.WIDE.U32 R4, R5, UR11, R238 ;  /* 0x0000000b05047c25 */ /* 0x000fe2000f8e00ee */
[----:B------:R-:W-:Y:S01]  /*1840*/  LOP3.LUT R3, R3, 0x2, R11, 0xe2, !PT ;  /* 0x0000000203037812 */ /* 0x000fe200078ee20b */
[----:B------:R-:W-:Y:S01]  /*1850*/  UIMAD UR8, UR19, UR5, UR4 ;  /* 0x00000005130872a4 */ /* 0x000fe2000f8e0204 */
[----:B------:R2:W-:Y:S01]  /*1860*/  @!P0 LDGSTS.E.BYPASS.LTC128B.128 [R227+0x4880], [R14.64+0x80], !P2 ;  /* 0x048800800ee38fae */ /* 0x0005e2000d101d56 */
[----:B------:R-:W-:Y:S01]  /*1870*/  IMAD.U32 R11, RZ, RZ, UR19 ;  /* 0x00000013ff0b7e24 */ /* 0x000fe2000f8e00ff */
[C---:B------:R-:W-:Y:S01]  /*1880*/  LEA R2, P3, R4.reuse, c[0x0][0x160], 0x1 ;  /* 0x0000580004027a11 */ /* 0x040fe200078608ff */
[----:B------:R-:W-:Y:S01]  /*1890*/  IMAD.IADD R0, R5, 0x1, R0 ;  /* 0x0000000105007824 */ /* 0x000fe200078e0200 */
[----:B------:R-:W-:Y:S01]  /*18a0*/  LOP3.LUT R5, R3, R12, RZ, 0xfc, !PT ;  /* 0x0000000c03057212 */ /* 0x000fe200078efcff */
[----:B------:R-:W-:Y:S01]  /*18b0*/  IMAD.WIDE.U32 R6, R11, c[0x0][0x210], R6 ;  /* 0x000084000b067a25 */ /* 0x000fe200078e0006 */
[----:B------:R2:W-:Y:S01]  /*18c0*/  @!P0 LDGSTS.E.BYPASS.LTC128B.128 [R227+0x7080], [R14.64+0x100], !P1 ;  /* 0x070801000ee38fae */ /* 0x0005e2000c901d56 */
[----:B------:R-:W-:Y:S01]  /*18d0*/  ULDC.64 UR4, c[0x0][0x218] ;  /* 0x0000860000047ab9 */ /* 0x000fe20000000a00 */
[----:B------:R-:W-:Y:S01]  /*18e0*/  LEA.HI.X R3, R4, c[0x0][0x164], R0, 0x1, P3 ;  /* 0x0000590004037a11 */ /* 0x000fe200018f0c00 */
[----:B------:R-:W-:Y:S01]  /*18f0*/  IMAD.U32 R11, RZ, RZ, UR6 ;  /* 0x00000006ff0b7e24 */ /* 0x000fe2000f8e00ff */
[C---:B------:R-:W-:Y:S01]  /*1900*/  LOP3.LUT P4, RZ, R5.reuse, 0x1, RZ, 0xc0, !PT ;  /* 0x0000000105ff7812 */ /* 0x040fe2000788c0ff */
[----:B------:R-:W-:Y:S01]  /*1910*/  UIMAD UR4, UR12, UR4, URZ ;  /* 0x000000040c0472a4 */ /* 0x000fe2000f8e023f */
[C---:B------:R-:W-:Y:S01]  /*1920*/  LOP3.LUT P3, RZ, R5.reuse, 0x2, RZ, 0xc0, !PT ;  /* 0x0000000205ff7812 */ /* 0x040fe2000786c0ff */
[----:B------:R-:W0:Y:S01]  /*1930*/  LDGDEPBAR ;  /* 0x00000000000079af */ /* 0x000e220000000000 */
[----:B------:R-:W-:Y:S01]  /*1940*/  IADD3 R0, -R232, c[0x0][0x168], -R11 ;  /* 0x00005a00e8007a10 */ /* 0x000fe20007ffe90b */
[----:B-1----:R-:W-:Y:S01]  /*1950*/  IMAD.U32 R8, RZ, RZ, UR20 ;  /* 0x00000014ff087e24 */ /* 0x002fe2000f8e00ff */
[----:B------:R-:W-:Y:S01]  /*1960*/  LOP3.LUT P2, RZ, R5, 0x4, RZ, 0xc0, !PT ;  /* 0x0000000405ff7812 */ /* 0x000fe2000784c0ff */
[----:B------:R-:W-:Y:S01]  /*1970*/  IMAD.MOV.U32 R4, RZ, RZ, R6 ;  /* 0x000000ffff047224 */ /* 0x000fe200078e0006 */
[C---:B------:R-:W-:Y:S01]  /*1980*/  ISETP.LT.OR P6, PT, R0.reuse, 0x1, !P4 ;  /* 0x000000010000780c */ /* 0x040fe200067c1670 */
[----:B------:R-:W-:Y:S01]  /*1990*/  CS2R R74, SRZ ;  /* 0x00000000004a7805 */ /* 0x000fe2000001ff00 */
[C---:B------:R-:W-:Y:S01]  /*19a0*/  ISETP.LT.OR P5, PT, R0.reuse, 0x1, !P3 ;  /* 0x000000010000780c */ /* 0x040fe20005fa1670 */
[----:B------:R-:W-:Y:S01]  /*19b0*/  CS2R R72, SRZ ;  /* 0x0000000000487805 */ /* 0x000fe2000001ff00 */
[C---:B------:R-:W-:Y:S01]  /*19c0*/  ISETP.LT.OR P0, PT, R0.reuse, 0x1, !P2 ;  /* 0x000000010000780c */ /* 0x040fe20005701670 */
[----:B------:R-:W-:Y:S01]  /*19d0*/  CS2R R70, SRZ ;  /* 0x0000000000467805 */ /* 0x000fe2000001ff00 */
[----:B------:R-:W-:Y:S01]  /*19e0*/  IADD3 R5, R7, UR8, RZ ;  /* 0x0000000807057c10 */ /* 0x000fe2000fffe0ff */
[----:B------:R-:W-:Y:S01]  /*19f0*/  UIMAD UR8, UR20, UR5, UR4 ;  /* 0x00000005140872a4 */ /* 0x000fe2000f8e0204 */
[----:B------:R-:W-:Y:S01]  /*1a00*/  ISETP.LT.OR P1, PT, R0, 0x21, !P4 ;  /* 0x000000210000780c */ /* 0x000fe20006721670 */
[----:B------:R-:W-:Y:S01]  /*1a10*/  CS2R R68, SRZ ;  /* 0x0000000000447805 */ /* 0x000fe2000001ff00 */
[----:B------:R-:W-:Y:S01]  /*1a20*/  ULDC.64 UR4, c[0x0][0x278] ;  /* 0x00009e0000047ab9 */ /* 0x000fe20000000a00 */
[----:B------:R-:W-:Y:S01]  /*1a30*/  IMAD.WIDE.U32 R240, R8, c[0x0][0x218], R4 ;  /* 0x0000860008f07a25 */ /* 0x000fe200078e0004 */
[----:B------:R-:W-:Y:S01]  /*1a40*/  UIMAD UR4, UR12, UR4, URZ ;  /* 0x000000040c0472a4 */ /* 0x000fe2000f8e023f */
[----:B------:R1:W-:Y:S01]  /*1a50*/  LDGSTS.E.BYPASS.LTC128B.128 [R227+0xf080], [R2.64], !P6 ;  /* 0x0f08000002e37fae */ /* 0x0003e2000f101d56 */
[C---:B------:R-:W-:Y:S01]  /*1a60*/  ISETP.LT.OR P6, PT, R0.reuse, 0x21, !P3 ;  /* 0x000000210000780c */ /* 0x040fe20005fc1670 */
[C---:B------:R-:W-:Y:S01]  /*1a70*/  IMAD.SHL.U32 R4, R13.reuse, 0x40, RZ ;  /* 0x000000400d047824 */ /* 0x040fe200078e00ff */
[----:B------:R-:W-:Y:S01]  /*1a80*/  UIMAD UR4, UR20, UR5, UR4 ;  /* 0x00000005140472a4 */ /* 0x000fe2000f8e0204 */
[----:B------:R1:W-:Y:S01]  /*1a90*/  LDGSTS.E.BYPASS.LTC128B.128 [R227+0x11080], [R2.64+0x80], !P5 ;  /* 0x1108008002e37fae */ /* 0x0003e2000e901d56 */
[----:B------:R-:W-:Y:S01]  /*1aa0*/  ISETP.LT.OR P5, PT, R0, 0x21, !P2 ;  /* 0x000000210000780c */ /* 0x000fe200057a1670 */
[----:B------:R-:W-:Y:S01]  /*1ab0*/  IMAD.MOV.U32 R236, RZ, RZ, R240 ;  /* 0x000000ffffec7224 */ /* 0x000fe200078e00f0 */
[----:B------:R-:W-:Y:S01]  /*1ac0*/  SHF.L.U64.HI R0, R13, R24, c[0x0][0x20c] ;  /* 0x000083000d007619 */ /* 0x000fe20000010218 */
[----:B------:R1:W-:Y:S01]  /*1ad0*/  LDGSTS.E.BYPASS.LTC128B.128 [R227+0x13080], [R2.64+0x100], !P0 ;  /* 0x1308010002e37fae */ /* 0x0003e2000c101d56 */
[----:B------:R-:W-:Y:S01]  /*1ae0*/  IADD3 R252, R249, UR4, RZ ;  /* 0x00000004f9fc7c10 */ /* 0x000fe2000fffe0ff */
[----:B--2---:R-:W-:Y:S01]  /*1af0*/  IMAD.SHL.U32 R14, R13, 0x20, RZ ;  /* 0x000000200d0e7824 */ /* 0x004fe200078e00ff */
[----:B------:R-:W-:Y:S01]  /*1b00*/  IADD3 R237, R241, UR8, RZ ;  /* 0x00000008f1ed7c10 */ /* 0x000fe2000fffe0ff */
[----:B------:R-:W-:Y:S01]  /*1b10*/  IMAD R0, R0, UR11, RZ ;  /* 0x0000000b00007c24 */ /* 0x000fe2000f8e02ff */
[----:B------:R-:W-:Y:S01]  /*1b20*/  P2R R12, PR, RZ, 0x10 ;  /* 0x00000010ff0c7803 */ /* 0x000fe20000000000 */
[----:B------:R-:W-:Y:S01]  /*1b30*/  ULDC.64 UR4, c[0x0][0x288] ;  /* 0x0000a20000047ab9 */ /* 0x000fe20000000a00 */
[----:B------:R-:W-:Y:S01]  /*1b40*/  IADD3 R8, -R11, c[0x0][0x168], -R232 ;  /* 0x00005a000b087a10 */ /* 0x000fe20007ffe9e8 */
[----:B------:R-:W-:Y:S01]  /*1b50*/  IMAD R9, R4, UR7, R0 ;  /* 0x0000000704097c24 */ /* 0x000fe2000f8e0200 */
[----:B------:R-:W-:Y:S01]  /*1b60*/  USHF.R.S32.HI UR7, URZ, 0x1f, UR6 ;  /* 0x0000001f3f077899 */ /* 0x000fe20008011406 */
[----:B------:R-:W-:Y:S01]  /*1b70*/  ISETP.GE.AND P4, PT, R10, c[0x0][0x1fc], PT ;  /* 0x00007f000a007a0c */ /* 0x000fe20003f86270 */
[----:B------:R-:W-:Y:S01]  /*1b80*/  IMAD.WIDE.U32 R4, R4, UR11, R236 ;  /* 0x0000000b04047c25 */ /* 0x000fe2000f8e00ec */
[----:B------:R-:W-:Y:S01]  /*1b90*/  SHF.L.U64.HI R15, R13, R17, c[0x0][0x20c] ;  /* 0x000083000d0f7619 */ /* 0x000fe20000010211 */
[----:B------:R-:W-:Y:S01]  /*1ba0*/  UIMAD UR4, UR13, UR4, URZ ;  /* 0x000000040d0472a4 */ /* 0x000fe2000f8e023f */
[----:B------:R-:W-:Y:S01]  /*1bb0*/  LEA.HI R11, R21, R230, RZ, 0x2 ;  /* 0x000000e6150b7211 */ /* 0x000fe200078f10ff */
[----:B------:R-:W-:Y:S01]  /*1bc0*/  CS2R R66, SRZ ;  /* 0x0000000000427805 */ /* 0x000fe2000001ff00 */
[----:B------:R-:W-:Y:S01]  /*1bd0*/  CS2R R64, SRZ ;  /* 0x0000000000407805 */ /* 0x000fe2000001ff00 */
[----:B------:R-:W-:Y:S01]  /*1be0*/  UIMAD UR4, UR19, UR5, UR4 ;  /* 0x00000005130472a4 */ /* 0x000fe2000f8e0204 */
        /* <DEDUP_REMOVED lines=9> */
[C---:B-1----:R-:W-:Y:S01]  /*1c80*/  LEA R2, P0, R25.reuse, R2, 0x1 ;  /* 0x0000000219027211 */ /* 0x042fe200078008ff */
[----:B------:R-:W-:Y:S01]  /*1c90*/  CS2R R44, SRZ ;  /* 0x00000000002c7805 */ /* 0x000fe2000001ff00 */
[----:B------:R-:W-:Y:S01]  /*1ca0*/  CS2R R42, SRZ ;  /* 0x00000000002a7805 */ /* 0x000fe2000001ff00 */
[----:B------:R-:W-:Y:S01]  /*1cb0*/  CS2R R40, SRZ ;  /* 0x0000000000287805 */ /* 0x000fe2000001ff00 */
[----:B------:R-:W-:Y:S01]  /*1cc0*/  LEA.HI.X R3, R25, R3, R26, 0x1, P0 ;  /* 0x0000000319037211 */ /* 0x000fe200000f0c1a */
[----:B------:R-:W-:Y:S01]  /*1cd0*/  CS2R R38, SRZ ;  /* 0x0000000000267805 */ /* 0x000fe2000001ff00 */
[----:B------:R-:W-:Y:S01]  /*1ce0*/  IADD3 R0, P0, R248, UR6, RZ ;  /* 0x00000006f8007c10 */ /* 0x000fe2000ff1e0ff */
[----:B------:R-:W-:Y:S01]  /*1cf0*/  CS2R R36, SRZ ;  /* 0x0000000000247805 */ /* 0x000fe2000001ff00 */
[----:B------:R-:W-:Y:S01]  /*1d00*/  CS2R R34, SRZ ;  /* 0x0000000000227805 */ /* 0x000fe2000001ff00 */
[----:B------:R1:W-:Y:S01]  /*1d10*/  LDGSTS.E.BYPASS.LTC128B.128 [R227+0x10080], [R2.64], !P1 ;  /* 0x1008000002e37fae */ /* 0x0003e2000c901d56 */
[----:B------:R-:W-:Y:S01]  /*1d20*/  ISETP.GT.AND P1, PT, R230, 0xf, PT ;  /* 0x0000000fe600780c */ /* 0x000fe20003f24270 */
[----:B------:R-:W-:Y:S01]  /*1d30*/  CS2R R32, SRZ ;  /* 0x0000000000207805 */ /* 0x000fe2000001ff00 */
[----:B------:R-:W-:Y:S01]  /*1d40*/  IADD3.X R7, R252, UR7, RZ, P0, !PT ;  /* 0x00000007fc077c10 */ /* 0x000fe200087fe4ff */
[----:B------:R1:W-:Y:S01]  /*1d50*/  LDGSTS.E.BYPASS.LTC128B.128 [R227+0x12080], [R2.64+0x80], !P6 ;  /* 0x1208008002e37fae */ /* 0x0003e2000f101d56 */
[C---:B------:R-:W-:Y:S01]  /*1d60*/  LEA R6, P0, R0.reuse, c[0x0][0x258], 0x2 ;  /* 0x0000960000067a11 */ /* 0x040fe200078010ff */
[----:B------:R-:W-:Y:S01]  /*1d70*/  CS2R R30, SRZ ;  /* 0x00000000001e7805 */ /* 0x000fe2000001ff00 */
[----:B------:R-:W-:Y:S01]  /*1d80*/  ISETP.GE.AND P6, PT, R19, c[0x0][0x1fc], PT ;  /* 0x00007f0013007a0c */ /* 0x000fe20003fc6270 */
[----:B------:R1:W-:Y:S01]  /*1d90*/  LDGSTS.E.BYPASS.LTC128B.128 [R227+0x14080], [R2.64+0x100], !P5 ;  /* 0x1408010002e37fae */ /* 0x0003e2000e901d56 */
[----:B------:R-:W-:Y:S01]  /*1da0*/  LEA.HI.X R7, R0, c[0x0][0x25c], R7, 0x2, P0 ;  /* 0x0000970000077a11 */ /* 0x000fe200000f1407 */
[----:B------:R-:W-:Y:S01]  /*1db0*/  IMAD.IADD R0, R5, 0x1, R9 ;  /* 0x0000000105007824 */ /* 0x000fe200078e0209 */
[----:B------:R-:W-:Y:S01]  /*1dc0*/  ISETP.LT.OR P0, PT, R8, 0x1, P4 ;  /* 0x000000010800780c */ /* 0x000fe20002701670 */
[----:B------:R-:W-:Y:S01]  /*1dd0*/  CS2R R28, SRZ ;  /* 0x00000000001c7805 */ /* 0x000fe2000001ff00 */
[----:B------:R-:W-:Y:S01]  /*1de0*/  CS2R R26, SRZ ;  /* 0x00000000001a7805 */ /* 0x000fe2000001ff00 */
[----:B------:R-:W-:Y:S01]  /*1df0*/  @!P1 IMAD.SHL.U32 R5, R230, 0x10, RZ ;  /* 0x00000010e6059824 */ /* 0x000fe200078e00ff */
[----:B------:R-:W-:Y:S01]  /*1e00*/  CS2R R24, SRZ ;  /* 0x0000000000187805 */ /* 0x000fe2000001ff00 */
[----:B------:R-:W-:Y:S01]  /*1e10*/  IADD3 R251, R227, 0xf080, RZ ;  /* 0x0000f080e3fb7810 */ /* 0x000fe20007ffe0ff */
[----:B------:R-:W-:Y:S01]  /*1e20*/  UMOV UR17, 0x1 ;  /* 0x0000000100117882 */ /* 0x000fe20000000000 */
[----:B------:R-:W-:Y:S01]  /*1e30*/  SHF.R.S32.HI R231, RZ, 0x1f, R230 ;  /* 0x0000001fffe77819 */ /* 0x000fe200000114e6 */
[----:B------:R2:W-:Y:S01]  /*1e40*/  @!P1 LDGSTS.E.BYPASS.LTC128B.128 [R5+0x21080], [R6.64] ;  /* 0x2108000006059fae */ /* 0x0005e2000b901d56 */
[----:B------:R-:W-:-:S02]  /*1e50*/  UMOV UR15, 0xffffffc0 ;  /* 0xffffffc0000f7882 */ /* 0x000fc40000000000 */
[----:B------:R-:W-:Y:S01]  /*1e60*/  ULDC UR9, c[0x0][0x168] ;  /* 0x00005a0000097ab9 */ /* 0x000fe20000000800 */
[----:B------:R-:W0:Y:S01]  /*1e70*/  LDGDEPBAR ;  /* 0x00000000000079af */ /* 0x000e220000000000 */
[----:B------:R-:W-:Y:S02]  /*1e80*/  UMOV UR10, 0xffffffb0 ;  /* 0xffffffb0000a7882 */ /* 0x000fe40000000000 */
[----:B------:R-:W-:Y:S02]  /*1e90*/  ULDC UR8, c[0x0][0x198] ;  /* 0x0000660000087ab9 */ /* 0x000fe40000000800 */
[----:B------:R-:W-:Y:S01]  /*1ea0*/  UMOV UR14, 0x1 ;  /* 0x00000001000e7882 */ /* 0x000fe20000000000 */
[----:B-1----:R-:W-:-:S04]  /*1eb0*/  LEA R2, P5, R4, c[0x0][0x1f0], 0x1 ;  /* 0x00007c0004027a11 */ /* 0x002fc800078a08ff */
[----:B------:R-:W-:Y:S02]  /*1ec0*/  LEA.HI.X R3, R4, c[0x0][0x1f4], R0, 0x1, P5 ;  /* 0x00007d0004037a11 */ /* 0x000fe400028f0c00 */
[----:B------:R-:W-:-:S03]  /*1ed0*/  ISETP.GE.AND P5, PT, R22, c[0x0][0x1fc], PT ;  /* 0x00007f0016007a0c */ /* 0x000fc60003fa6270 */
[----:B------:R1:W-:Y:S01]  /*1ee0*/  LDGSTS.E.BYPASS.LTC128B.128 [R227+0x1b080], [R2.64], !P0 ;  /* 0x1b08000002e37fae */ /* 0x0003e2000c101d56 */
[C---:B------:R-:W-:Y:S02]  /*1ef0*/  ISETP.LT.OR P0, PT, R8.reuse, 0x1, P6 ;  /* 0x000000010800780c */ /* 0x040fe40003701670 */
[--C-:B--2---:R-:W-:Y:S02]  /*1f00*/  SHF.R.S32.HI R6, RZ, 0x2, R11.reuse ;  /* 0x00000002ff067819 */ /* 0x104fe4000001140b */
[----:B------:R-:W-:Y:S02]  /*1f10*/  SHF.R.S32.HI R7, RZ, 0x1f, R11 ;  /* 0x0000001fff077819 */ /* 0x000fe4000001140b */
[----:B------:R-:W-:Y:S02]  /*1f20*/  ISETP.LT.OR P6, PT, R8, 0x21, P6 ;  /* 0x000000210800780c */ /* 0x000fe400037c1670 */
[----:B------:R-:W-:-:S04]  /*1f30*/  LEA.HI R7, R7, R6, RZ, 0x3 ;  /* 0x0000000607077211 */ /* 0x000fc800078f18ff */
[----:B------:R-:W-:Y:S01]  /*1f40*/  LOP3.LUT R7, R7, 0xfffffff8, RZ, 0xc0, !PT ;  /* 0xfffffff807077812 */ /* 0x000fe200078ec0ff */
[----:B------:R1:W-:Y:S01]  /*1f50*/  LDGSTS.E.BYPASS.LTC128B.128 [R227+0x1d080], [R2.64+0x80], !P0 ;  /* 0x1d08008002e37fae */ /* 0x0003e2000c101d56 */
[----:B------:R-:W-:-:S04]  /*1f60*/  LEA R4, P0, R14, R2, 0x1 ;  /* 0x000000020e047211 */ /* 0x000fc800078008ff */
[----:B------:R-:W-:Y:S02]  /*1f70*/  LEA.HI.X R5, R14, R3, R15, 0x1, P0 ;  /* 0x000000030e057211 */ /* 0x000fe400000f0c0f */
[C---:B------:R-:W-:Y:S02]  /*1f80*/  ISETP.LT.OR P0, PT, R8.reuse, 0x1, P5 ;  /* 0x000000010800780c */ /* 0x040fe40002f01670 */
[----:B------:R-:W-:Y:S02]  /*1f90*/  LEA.HI R14, R21, R230, RZ, 0x4 ;  /* 0x000000e6150e7211 */ /* 0x000fe400078f20ff */
[----:B------:R-:W-:Y:S02]  /*1fa0*/  ISETP.LT.OR P5, PT, R8, 0x21, P5 ;  /* 0x000000210800780c */ /* 0x000fe40002fa1670 */
[----:B------:R-:W-:-:S04]  /*1fb0*/  SHF.R.S32.HI R0, RZ, 0x4, R14 ;  /* 0x00000004ff007819 */ /* 0x000fc8000001140e */
[----:B------:R-:W-:-:S03]  /*1fc0*/  LEA.HI R9, R14, R0, RZ, 0x1 ;  /* 0x000000000e097211 */ /* 0x000fc600078f08ff */
[----:B------:R1:W-:Y:S01]  /*1fd0*/  LDGSTS.E.BYPASS.LTC128B.128 [R227+0x1f080], [R2.64+0x100], !P0 ;  /* 0x1f08010002e37fae */ /* 0x0003e2000c101d56 */
[----:B------:R-:W-:Y:S02]  /*1fe0*/  LOP3.LUT R9, R9, 0xfffffffe, RZ, 0xc0, !PT ;  /* 0xfffffffe09097812 */ /* 0x000fe400078ec0ff */
[----:B------:R-:W-:Y:S02]  /*1ff0*/  ISETP.LT.OR P0, PT, R8, 0x21, P4 ;  /* 0x000000210800780c */ /* 0x000fe40002701670 */
[----:B------:R-:W-:Y:S01]  /*2000*/  ISETP.NE.AND P4, PT, R12, RZ, PT ;  /* 0x000000ff0c00720c */ /* 0x000fe20003f85270 */
[----:B------:R-:W-:Y:S01]  /*2010*/  IMAD.IADD R0, R0, 0x1, -R9 ;  /* 0x0000000100007824 */ /* 0x000fe200078e0a09 */
[CC--:B------:R-:W-:Y:S01]  /*2020*/  LEA.HI R9, R21.reuse, R230.reuse, RZ, 0x5 ;  /* 0x000000e615097211 */ /* 0x0c0fe200078f28ff */
[----:B------:R-:W-:Y:S01]  /*2030*/  IMAD.IADD R12, R6, 0x1, -R7 ;  /* 0x00000001060c7824 */ /* 0x000fe200078e0a07 */
[----:B------:R-:W-:Y:S01]  /*2040*/  LEA.HI R7, R21, R230, RZ, 0x7 ;  /* 0x000000e615077211 */ /* 0x000fe200078f38ff */
[----:B------:R-:W-:Y:S01]  /*2050*/  IMAD.U32 R6, RZ, RZ, UR20 ;  /* 0x00000014ff067e24 */ /* 0x000fe2000f8e00ff */
[----:B------:R-:W-:-:S02]  /*2060*/  SHF.R.S32.HI R8, RZ, 0x1f, R9 ;  /* 0x0000001fff087819 */ /* 0x000fc40000011409 */
[----:B------:R-:W-:Y:S02]  /*2070*/  SHF.R.S32.HI R13, RZ, 0x5, R9 ;  /* 0x00000005ff0d7819 */ /* 0x000fe40000011409 */
[----:B------:R-:W-:Y:S01]  /*2080*/  SHF.R.S32.HI R17, RZ, 0x7, R7 ;  /* 0x00000007ff117819 */ /* 0x000fe20000011407 */
[----:B------:R2:W-:Y:S01]  /*2090*/  LDGSTS.E.BYPASS.LTC128B.128 [R227+0x1c080], [R4.64], !P0 ;  /* 0x1c08000004e37fae */ /* 0x0005e2000c101d56 */
[----:B------:R-:W-:-:S03]  /*20a0*/  ISETP.GE.AND P0, PT, R10, c[0x0][0x1fc], PT ;  /* 0x00007f000a007a0c */ /* 0x000fc60003f06270 */
[----:B------:R2:W-:Y:S01]  /*20b0*/  LDGSTS.E.BYPASS.LTC128B.128 [R227+0x1e080], [R4.64+0x80], !P6 ;  /* 0x1e08008004e37fae */ /* 0x0005e2000f101d56 */
[----:B------:R-:W-:Y:S02]  /*20c0*/  ISETP.GE.AND P6, PT, R19, c[0x0][0x1fc], PT ;  /* 0x00007f0013007a0c */ /* 0x000fe40003fc6270 */
[----:B------:R-:W-:Y:S01]  /*20d0*/  SEL R19, RZ, 0x1, P0 ;  /* 0x00000001ff137807 */ /* 0x000fe20000000000 */
[----:B------:R2:W-:Y:S01]  /*20e0*/  LDGSTS.E.BYPASS.LTC128B.128 [R227+0x20080], [R4.64+0x100], !P5 ;  /* 0x2008010004e37fae */ /* 0x0005e2000e901d56 */
[----:B------:R-:W-:Y:S01]  /*20f0*/  ISETP.GE.AND P5, PT, R230, 0x10, PT ;  /* 0x00000010e600780c */ /* 0x000fe20003fa6270 */
[----:B-1----:R-:W-:-:S04]  /*2100*/  IMAD.U32 R2, RZ, RZ, UR19 ;  /* 0x00000013ff027e24 */ /* 0x002fc8000f8e00ff */
[----:B------:R-:W-:-:S05]  /*2110*/  IMAD.WIDE.U32 R2, R2, c[0x0][0x288], R244 ;  /* 0x0000a20002027a25 */ /* 0x000fca00078e00f4 */
[----:B------:R-:W-:Y:S01]  /*2120*/  IADD3 R3, R3, UR4, RZ ;  /* 0x0000000403037c10 */ /* 0x000fe2000fffe0ff */
[----:B------:R-:W-:Y:S02]  /*2130*/  ULDC.64 UR4, c[0x0][0x290] ;  /* 0x0000a40000047ab9 */ /* 0x000fe40000000a00 */
[----:B------:R-:W-:Y:S02]  /*2140*/  UIMAD UR4, UR12, UR4, URZ ;  /* 0x000000040c0472a4 */ /* 0x000fe4000f8e023f */
[----:B------:R-:W-:Y:S01]  /*2150*/  IMAD.WIDE.U32 R246, R6, c[0x0][0x290], R2 ;  /* 0x0000a40006f67a25 */ /* 0x000fe200078e0002 */
[----:B------:R-:W-:Y:S01]  /*2160*/  LEA.HI R2, R8, R13, RZ, 0x2 ;  /* 0x0000000d08027211 */ /* 0x000fe200078f10ff */
[----:B------:R-:W-:Y:S01]  /*2170*/  UIMAD UR4, UR20, UR5, UR4 ;  /* 0x00000005140472a4 */ /* 0x000fe2000f8e0204 */
[----:B------:R-:W-:Y:S01]  /*2180*/  LOP3.LUT R8, R11, 0x3ffffffc, RZ, 0xc0, !PT ;  /* 0x3ffffffc0b087812 */ /* 0x000fe200078ec0ff */
[----:B------:R-:W-:Y:S01]  /*2190*/  IMAD.SHL.U32 R3, R17, 0x8, RZ ;  /* 0x0000000811037824 */ /* 0x000fe200078e00ff */
[----:B------:R-:W-:Y:S01]  /*21a0*/  LOP3.LUT R2, R2, 0xfffffffc, RZ, 0xc0, !PT ;  /* 0xfffffffc02027812 */ /* 0x000fe200078ec0ff */
[----:B------:R-:W-:-:S02]  /*21b0*/  ULDC UR5, c[0x0][0x198] ;  /* 0x0000660000057ab9 */ /* 0x000fc40000000800 */
[----:B------:R-:W-:Y:S01]  /*21c0*/  IADD3 R250, R247, UR4, RZ ;  /* 0x00000004f7fa7c10 */ /* 0x000fe2000fffe0ff */
[----:B------:R-:W-:Y:S01]  /*21d0*/  UMOV UR4, URZ ;  /* 0x0000003f00047c82 */ /* 0x000fe20008000000 */
[----:B------:R-:W-:Y:S01]  /*21e0*/  IMAD.IADD R15, R13, 0x1, -R2 ;  /* 0x000000010d0f7824 */ /* 0x000fe200078e0a02 */
[----:B------:R-:W-:Y:S01]  /*21f0*/  LOP3.LUT R16, R3, 0x8, RZ, 0xc0, !PT ;  /* 0x0000000803107812 */ /* 0x000fe200078ec0ff */
[----:B------:R-:W-:Y:S01]  /*2200*/  IMAD.SHL.U32 R2, R12, 0x10, RZ ;  /* 0x000000100c027824 */ /* 0x000fe200078e00ff */
[----:B------:R-:W-:Y:S01]  /*2210*/  IADD3 R3, P0, R246, UR6, RZ ;  /* 0x00000006f6037c10 */ /* 0x000fe2000ff1e0ff */
[C---:B------:R-:W-:Y:S01]  /*2220*/  IMAD.SHL.U32 R7, R15.reuse, 0x100, RZ ;  /* 0x000001000f077824 */ /* 0x040fe200078e00ff */
[----:B--2---:R-:W-:Y:S01]  /*2230*/  LEA.HI R5, R15, R15, RZ, 0x1 ;  /* 0x0000000f0f057211 */ /* 0x004fe200078f08ff */
[----:B------:R-:W-:Y:S01]  /*2240*/  UMOV UR6, 0xffffffb0 ;  /* 0xffffffb000067882 */ /* 0x000fe20000000000 */
[----:B------:R-:W-:Y:S01]  /*2250*/  LOP3.LUT R2, R16, 0x70, R2, 0xf8, !PT ;  /* 0x0000007010027812 */ /* 0x000fe200078ef802 */
[----:B------:R-:W-:Y:S01]  /*2260*/  UIMAD UR5, UR21, UR6, UR5 ;  /* 0x00000006150572a4 */ /* 0x000fe2000f8e0205 */
[----:B------:R-:W-:Y:S01]  /*2270*/  IADD3.X R4, R250, UR7, RZ, P0, !PT ;  /* 0x00000007fa047c10 */ /* 0x000fe200087fe4ff */
[----:B------:R-:W-:Y:S01]  /*2280*/  IMAD.SHL.U32 R6, R5, 0x100, RZ ;  /* 0x0000010005067824 */ /* 0x000fe200078e00ff */
[C---:B------:R-:W-:Y:S01]  /*2290*/  LEA R10, P0, R3.reuse, c[0x0][0x280], 0x2 ;  /* 0x0000a000030a7a11 */ /* 0x040fe200078010ff */
[----:B------:R-:W-:Y:S01]  /*22a0*/  IMAD.IADD R5, R230, 0x1, -R8 ;  /* 0x00000001e6057824 */ /* 0x000fe200078e0a08 */
[----:B------:R-:W-:Y:S01]  /*22b0*/  LOP3.LUT R2, R2, 0x100, R7, 0xf8, !PT ;  /* 0x0000010002027812 */ /* 0x000fe200078ef807 */
[----:B------:R-:W-:Y:S01]  /*22c0*/  @!P5 IMAD.SHL.U32 R7, R230, 0x10, RZ ;  /* 0x00000010e607d824 */ /* 0x000fe200078e00ff */
[----:B------:R-:W-:-:S02]  /*22d0*/  LEA.HI.X R11, R3, c[0x0][0x284], R4, 0x2, P0 ;  /* 0x0000a100030b7a11 */ /* 0x000fc400000f1404 */
[----:B------:R-:W-:Y:S02]  /*22e0*/  LOP3.LUT R4, R6, 0x7ffffe00, RZ, 0xc0, !PT ;  /* 0x7ffffe0006047812 */ /* 0x000fe400078ec0ff */
[----:B------:R-:W-:Y:S01]  /*22f0*/  SHF.R.U32.HI R3, RZ, 0x3, R2 ;  /* 0x00000003ff037819 */ /* 0x000fe20000011602 */
[----:B------:R1:W-:Y:S01]  /*2300*/  @!P5 LDGSTS.E.BYPASS.LTC128B.128 [R7+0x21280], [R10.64] ;  /* 0x212800000a07dfae */ /* 0x0003e2000b901d56 */
[----:B------:R-:W-:Y:S01]  /*2310*/  LOP3.LUT R6, R9, 0xffffffe0, RZ, 0xc0, !PT ;  /* 0xffffffe009067812 */ /* 0x000fe200078ec0ff */
[----:B------:R-:W-:Y:S01]  /*2320*/  IMAD R5, R5, 0x2, R4 ;  /* 0x0000000205057824 */ /* 0x000fe200078e0204 */
[----:B------:R-:W-:Y:S01]  /*2330*/  LOP3.LUT R2, R2, 0x28, R3, 0x78, !PT ;  /* 0x0000002802027812 */ /* 0x000fe200078e7803 */
[----:B------:R-:W-:Y:S01]  /*2340*/  IMAD.SHL.U32 R9, R20, 0x8, RZ ;  /* 0x0000000814097824 */ /* 0x000fe200078e00ff */
[----:B------:R-:W-:Y:S01]  /*2350*/  LOP3.LUT R4, R14, 0xfffffff0, RZ, 0xc0, !PT ;  /* 0xfffffff00e047812 */ /* 0x000fe200078ec0ff */
[----:B------:R-:W-:Y:S01]  /*2360*/  IMAD.IADD R3, R230, 0x1, -R6 ;  /* 0x00000001e6037824 */ /* 0x000fe200078e0a06 */
[----:B------:R-:W-:Y:S01]  /*2370*/  LOP3.LUT P0, RZ, R12, 0x1, RZ, 0xc0, !PT ;  /* 0x000000010cff7812 */ /* 0x000fe2000780c0ff */
[----:B------:R-:W-:Y:S01]  /*2380*/  IMAD.IADD R6, R5, 0x1, R2 ;  /* 0x0000000105067824 */ /* 0x000fe200078e0202 */
[----:B------:R-:W0:Y:S01]  /*2390*/  LDGDEPBAR ;  /* 0x00000000000079af */ /* 0x000e220000000000 */
[----:B------:R-:W-:Y:S01]  /*23a0*/  IMAD.IADD R2, R230, 0x1, -R4 ;  /* 0x00000001e6027824 */ /* 0x000fe200078e0a04 */
[----:B------:R-:W-:Y:S01]  /*23b0*/  SHF.R.S32.HI R4, RZ, 0x1f, R3 ;  /* 0x0000001fff047819 */ /* 0x000fe20000011403 */
[----:B------:R-:W-:Y:S01]  /*23c0*/  IMAD.SHL.U32 R225, R6, 0x2, RZ ;  /* 0x0000000206e17824 */ /* 0x000fe200078e00ff */
[----:B------:R-:W0:Y:S01]  /*23d0*/  LDGDEPBAR ;  /* 0x00000000000079af */ /* 0x000e220000000000 */
[----:B------:R-:W-:Y:S01]  /*23e0*/  IMAD.SHL.U32 R5, R2, 0x10, RZ ;  /* 0x0000001002057824 */ /* 0x000fe200078e00ff */
[----:B------:R-:W-:Y:S01]  /*23f0*/  LEA.HI R8, R4, R3, RZ, 0x2 ;  /* 0x0000000304087211 */ /* 0x000fe200078f10ff */
[----:B------:R-:W-:Y:S01]  /*2400*/  IMAD.SHL.U32 R212, R2, 0x2, RZ ;  /* 0x0000000202d47824 */ /* 0x000fe200078e00ff */
[----:B------:R-:W-:-:S02]  /*2410*/  IADD3 R6, R225, 0x21480, RZ ;  /* 0x00021480e1067810 */ /* 0x000fc40007ffe0ff */
[----:B------:R-:W-:Y:S02]  /*2420*/  LOP3.LUT R4, R5, 0xf0, RZ, 0xc0, !PT ;  /* 0x000000f005047812 */ /* 0x000fe400078ec0ff */
[----:B------:R-:W-:Y:S02]  /*2430*/  LOP3.LUT R5, R8, 0x7ffffffc, RZ, 0xc0, !PT ;  /* 0x7ffffffc08057812 */ /* 0x000fe400078ec0ff */
[----:B------:R-:W-:Y:S02]  /*2440*/  IADD3 R226, R225, 0x215a0, RZ ;  /* 0x000215a0e1e27810 */ /* 0x000fe40007ffe0ff */
[----:B------:R-:W-:Y:S01]  /*2450*/  @P0 IADD3 R226, R6, 0xe0, RZ ;  /* 0x000000e006e20810 */ /* 0x000fe20007ffe0ff */
[----:B------:R-:W-:Y:S01]  /*2460*/  IMAD.IADD R12, R3, 0x1, -R5 ;  /* 0x00000001030c7824 */ /* 0x000fe200078e0a05 */
[----:B------:R-:W-:Y:S01]  /*2470*/  SHF.R.S32.HI R3, RZ, 0x1f, R2 ;  /* 0x0000001fff037819 */ /* 0x000fe20000011402 */
[----:B-1----:R-:W-:Y:S01]  /*2480*/  IMAD.SHL.U32 R7, R13, 0x100, RZ ;  /* 0x000001000d077824 */ /* 0x002fe200078e00ff */
[----:B------:R-:W-:-:S02]  /*2490*/  LOP3.LUT R11, R4, R16, RZ, 0xfc, !PT ;  /* 0x00000010040b7212 */ /* 0x000fc400078efcff */
[----:B------:R-:W-:Y:S01]  /*24a0*/  LEA.HI R214, R3, R2, RZ, 0x3 ;  /* 0x0000000203d67211 */ /* 0x000fe200078f18ff */
[----:B------:R-:W-:Y:S01]  /*24b0*/  IMAD.SHL.U32 R3, R18, 0x40, RZ ;  /* 0x0000004012037824 */ /* 0x000fe200078e00ff */
[----:B------:R-:W-:Y:S01]  /*24c0*/  LOP3.LUT R10, R4, 0x100, R7, 0xf8, !PT ;  /* 0x00000100040a7812 */ /* 0x000fe200078ef807 */
[----:B------:R-:W-:Y:S01]  /*24d0*/  IMAD.SHL.U32 R4, R15, 0x10, RZ ;  /* 0x000000100f047824 */ /* 0x000fe200078e00ff */
[----:B------:R-:W-:Y:S02]  /*24e0*/  SEL R13, RZ, 0xffffffff, P6 ;  /* 0xffffffffff0d7807 */ /* 0x000fe40003000000 */
[----:B------:R-:W-:Y:S02]  /*24f0*/  LOP3.LUT P6, RZ, R18, 0x2, RZ, 0xc0, !PT ;  /* 0x0000000212ff7812 */ /* 0x000fe400078cc0ff */
[C---:B------:R-:W-:Y:S01]  /*2500*/  LOP3.LUT R5, R214.reuse, 0xfffffff8, RZ, 0xc0, !PT ;  /* 0xfffffff8d6057812 */ /* 0x040fe200078ec0ff */
[----:B------:R-:W-:Y:S01]  /*2510*/  IMAD.SHL.U32 R214, R214, 0x40, RZ ;  /* 0x00000040d6d67824 */ /* 0x000fe200078e00ff */
[----:B------:R-:W-:-:S02]  /*2520*/  LOP3.LUT R3, R3, 0x1c0, RZ, 0xc0, !PT ;  /* 0x000001c003037812 */ /* 0x000fc400078ec0ff */
[----:B------:R-:W-:Y:S01]  /*2530*/  LEA.HI R6, R17, R17, RZ, 0x1 ;  /* 0x0000001111067211 */ /* 0x000fe200078f08ff */
[----:B------:R-:W-:Y:S01]  /*2540*/  IMAD.IADD R5, R2, 0x1, -R5 ;  /* 0x0000000102057824 */ /* 0x000fe200078e0a05 */
[----:B------:R-:W-:Y:S01]  /*2550*/  LEA.HI.SX32 R228, R8, R4, 0x1e ;  /* 0x0000000408e47211 */ /* 0x000fe200078ff2ff */
[----:B------:R-:W-:Y:S01]  /*2560*/  IMAD.SHL.U32 R8, R13, 0x2, RZ ;  /* 0x000000020d087824 */ /* 0x000fe200078e00ff */
[----:B------:R-:W-:Y:S01]  /*2570*/  SEL R209, R223, 0xfffffff0, !P6 ;  /* 0xfffffff0dfd17807 */ /* 0x000fe20007000000 */
[----:B------:R-:W-:Y:S01]  /*2580*/  IMAD.MOV.U32 R13, RZ, RZ, 0x20 ;  /* 0x00000020ff0d7424 */ /* 0x000fe200078e00ff */
[C---:B------:R-:W-:Y:S02]  /*2590*/  LOP3.LUT R208, R3.reuse, 0x8, R23, 0xf8, !PT ;  /* 0x0000000803d07812 */ /* 0x040fe400078ef817 */
[----:B------:R-:W-:Y:S02]  /*25a0*/  LOP3.LUT R4, R3, 0x30, R4, 0xf8, !PT ;  /* 0x0000003003047812 */ /* 0x000fe400078ef804 */
[----:B------:R-:W-:-:S02]  /*25b0*/  SHF.R.U32.HI R7, RZ, 0x3, R3 ;  /* 0x00000003ff077819 */ /* 0x000fc40000011603 */
[----:B------:R-:W-:Y:S01]  /*25c0*/  LOP3.LUT P6, RZ, R2, 0x2, RZ, 0xc0, !PT ;  /* 0x0000000202ff7812 */ /* 0x000fe200078cc0ff */
[----:B------:R-:W-:Y:S01]  /*25d0*/  IMAD.SHL.U32 R2, R0, 0x20, RZ ;  /* 0x0000002000027824 */ /* 0x000fe200078e00ff */
[----:B------:R-:W-:Y:S02]  /*25e0*/  LOP3.LUT R3, R6, 0x1ffffffe, RZ, 0xc0, !PT ;  /* 0x1ffffffe06037812 */ /* 0x000fe400078ec0ff */
[----:B------:R-:W-:Y:S02]  /*25f0*/  LOP3.LUT R212, R11, 0x18, R212, 0x78, !PT ;  /* 0x000000180bd47812 */ /* 0x000fe400078e78d4 */
[----:B------:R-:W-:Y:S01]  /*2600*/  LOP3.LUT R2, R2, 0x20, RZ, 0xc0, !PT ;  /* 0x0000002002027812 */ /* 0x000fe200078ec0ff */
[----:B------:R-:W-:Y:S01]  /*2610*/  IMAD.IADD R3, R17, 0x1, -R3 ;  /* 0x0000000111037824 */ /* 0x000fe200078e0a03 */
[----:B------:R-:W-:Y:S01]  /*2620*/  LOP3.LUT R4, R4, 0x8, R23, 0xf8, !PT ;  /* 0x0000000804047812 */ /* 0x000fe200078ef817 */
[----:B------:R-:W-:Y:S01]  /*2630*/  IMAD.SHL.U32 R212, R212, 0x2, RZ ;  /* 0x00000002d4d47824 */ /* 0x000fe200078e00ff */
[----:B------:R-:W-:Y:S01]  /*2640*/  LOP3.LUT R11, R2, 0x18, R9, 0xf8, !PT ;  /* 0x00000018020b7812 */ /* 0x000fe200078ef809 */
[----:B------:R-:W-:Y:S01]  /*2650*/  IMAD R12, R3, 0x4, R12 ;  /* 0x00000004030c7824 */ /* 0x000fe200078e020c */
[----:B------:R-:W-:Y:S01]  /*2660*/  LOP3.LUT R214, R214, 0xfffffe00, RZ, 0xc0, !PT ;  /* 0xfffffe00d6d67812 */ /* 0x000fe200078ec0ff */
[----:B------:R-:W-:Y:S01]  /*2670*/  IMAD.SHL.U32 R3, R5, 0x40, RZ ;  /* 0x0000004005037824 */ /* 0x000fe200078e00ff */
[----:B------:R-:W-:Y:S01]  /*2680*/  LOP3.LUT P0, RZ, R18, 0x4, RZ, 0xc0, !PT ;  /* 0x0000000412ff7812 */ /* 0x000fe2000780c0ff */
[----:B------:R-:W-:Y:S01]  /*2690*/  IMAD.SHL.U32 R2, R0, 0x8, RZ ;  /* 0x0000000800027824 */ /* 0x000fe200078e00ff */
[----:B------:R-:W-:Y:S01]  /*26a0*/  LOP3.LUT R208, R208, R7, RZ, 0x3c, !PT ;  /* 0x00000007d0d07212 */ /* 0x000fe200078e3cff */
[----:B------:R-:W-:Y:S01]  /*26b0*/  IMAD.SHL.U32 R235, R12, 0x2, RZ ;  /* 0x000000020ceb7824 */ /* 0x000fe200078e00ff */
[----:B------:R-:W-:-:S02]  /*26c0*/  LOP3.LUT R3, R3, 0x1c0, RZ, 0xc0, !PT ;  /* 0x000001c003037812 */ /* 0x000fc400078ec0ff */
[----:B------:R-:W-:Y:S01]  /*26d0*/  LOP3.LUT R6, R2, 0x8, RZ, 0xc0, !PT ;  /* 0x0000000802067812 */ /* 0x000fe200078ec0ff */
[----:B------:R-:W-:Y:S01]  /*26e0*/  IMAD R208, R17, 0x200, R208 ;  /* 0x0000020011d07824 */ /* 0x000fe200078e02d0 */
[----:B------:R-:W-:Y:S02]  /*26f0*/  LOP3.LUT R2, R4, R7, RZ, 0x3c, !PT ;  /* 0x0000000704027212 */ /* 0x000fe400078e3cff */
[----:B------:R-:W-:Y:S01]  /*2700*/  SHF.R.U32.HI R4, RZ, 0x3, R3 ;  /* 0x00000003ff047819 */ /* 0x000fe20000011603 */
[----:B------:R-:W-:Y:S01]  /*2710*/  IMAD.SHL.U32 R208, R208, 0x2, RZ ;  /* 0x00000002d0d07824 */ /* 0x000fe200078e00ff */
[----:B------:R-:W-:Y:S01]  /*2720*/  ISETP.GE.AND P5, PT, R22, c[0x0][0x1fc], PT ;  /* 0x00007f0016007a0c */ /* 0x000fe20003fa6270 */
[----:B------:R-:W-:Y:S01]  /*2730*/  IMAD R219, R0, 0x200, R2 ;  /* 0x0000020000db7824 */ /* 0x000fe200078e0202 */
[----:B------:R-:W-:Y:S01]  /*2740*/  LOP3.LUT R0, R4, R3, R6, 0x1e, !PT ;  /* 0x0000000304007212 */ /* 0x000fe200078e1e06 */
[----:B------:R-:W-:Y:S01]  /*2750*/  IMAD R2, R15, 0x400, R214 ;  /* 0x000004000f027824 */ /* 0x000fe200078e02d6 */
[----:B------:R-:W-:Y:S01]  /*2760*/  SEL R210, R13, 0xffffffe0, !P0 ;  /* 0xffffffe00dd27807 */ /* 0x000fe20004000000 */
[----:B------:R-:W-:Y:S01]  /*2770*/  IMAD R209, R209, 0x2, R208 ;  /* 0x00000002d1d17824 */ /* 0x000fe200078e02d0 */
[C---:B------:R-:W-:Y:S01]  /*2780*/  LOP3.LUT P0, RZ, R5.reuse, 0x2, RZ, 0xc0, !PT ;  /* 0x0000000205ff7812 */ /* 0x040fe2000780c0ff */
[----:B------:R-:W-:Y:S01]  /*2790*/  IMAD.IADD R220, R2, 0x1, R0 ;  /* 0x0000000102dc7824 */ /* 0x000fe200078e0200 */
[----:B------:R-:W-:Y:S01]  /*27a0*/  SHF.R.U32.HI R215, RZ, 0x3, R10 ;  /* 0x00000003ffd77819 */ /* 0x000fe2000001160a */
[----:B------:R-:W-:Y:S01]  /*27b0*/  IMAD R211, R210, 0x2, R208 ;  /* 0x00000002d2d37824 */ /* 0x000fe200078e02d0 */
[----:B------:R-:W-:Y:S01]  /*27c0*/  SEL R9, RZ, 0x4, P5 ;  /* 0x00000004ff097807 */ /* 0x000fe20002800000 */
[----:B------:R-:W-:Y:S01]  /*27d0*/  IMAD.SHL.U32 R217, R220, 0x2, RZ ;  /* 0x00000002dcd97824 */ /* 0x000fe200078e00ff */
[----:B------:R-:W-:Y:S01]  /*27e0*/  LOP3.LUT P5, RZ, R5, 0x4, RZ, 0xc0, !PT ;  /* 0x0000000405ff7812 */ /* 0x000fe200078ac0ff */
[----:B------:R-:W-:Y:S01]  /*27f0*/  IMAD R210, R210, 0x2, R209 ;  /* 0x00000002d2d27824 */ /* 0x000fe200078e02d1 */
[----:B------:R-:W-:-:S02]  /*2800*/  SEL R223, R223, 0xfffffff0, !P0 ;  /* 0xfffffff0dfdf7807 */ /* 0x000fc40004000000 */
[----:B------:R-:W-:Y:S02]  /*2810*/  LOP3.LUT R215, R215, 0x38, RZ, 0xc0, !PT ;  /* 0x00000038d7d77812 */ /* 0x000fe400078ec0ff */
[----:B------:R-:W-:Y:S01]  /*2820*/  LOP3.LUT R3, R4, R11, R3, 0x1e, !PT ;  /* 0x0000000b04037212 */ /* 0x000fe200078e1e03 */
[----:B------:R-:W-:Y:S01]  /*2830*/  IMAD.SHL.U32 R222, R223, 0x2, RZ ;  /* 0x00000002dfde7824 */ /* 0x000fe200078e00ff */
[----:B------:R-:W-:Y:S01]  /*2840*/  SEL R213, R213, 0xe0, !P6 ;  /* 0x000000e0d5d57807 */ /* 0x000fe20007000000 */
[----:B------:R-:W-:Y:S01]  /*2850*/  IMAD.IADD R224, R220, 0x1, R223 ;  /* 0x00000001dce07824 */ /* 0x000fe200078e02df */
[----:B------:R-:W-:Y:S01]  /*2860*/  SEL R0, R13, 0xffffffe0, !P5 ;  /* 0xffffffe00d007807 */ /* 0x000fe20006800000 */
[C---:B------:R-:W-:Y:S01]  /*2870*/  IMAD.IADD R218, R217.reuse, 0x1, R222 ;  /* 0x00000001d9da7824 */ /* 0x040fe200078e02de */
[----:B------:R-:W-:Y:S01]  /*2880*/  IADD3 R216, R217, 0x1b080, RZ ;  /* 0x0001b080d9d87810 */ /* 0x000fe20007ffe0ff */
[----:B------:R-:W-:Y:S01]  /*2890*/  IMAD R213, R213, 0x2, R212 ;  /* 0x00000002d5d57824 */ /* 0x000fe200078e02d4 */
[----:B------:R-:W-:Y:S01]  /*28a0*/  LOP3.LUT R8, R8, 0x2, R19, 0xe2, !PT ;  /* 0x0000000208087812 */ /* 0x000fe200078ee213 */
[----:B------:R-:W-:Y:S01]  /*28b0*/  IMAD.IADD R221, R220, 0x1, R0 ;  /* 0x00000001dcdd7824 */ /* 0x000fe200078e0200 */
[----:B------:R-:W-:Y:S01]  /*28c0*/  LOP3.LUT R215, R215, R10, R6, 0x1e, !PT ;  /* 0x0000000ad7d77212 */ /* 0x000fe200078e1e06 */
[----:B------:R-:W-:Y:S01]  /*28d0*/  IMAD R216, R0, 0x2, R216 ;  /* 0x0000000200d87824 */ /* 0x000fe200078e02d8 */
[----:B------:R-:W-:-:S02]  /*28e0*/  LOP3.LUT R214, R3, R214, RZ, 0xfc, !PT ;  /* 0x000000d603d67212 */ /* 0x000fc400078efcff */
[----:B------:R-:W-:Y:S02]  /*28f0*/  LOP3.LUT R229, R8, R9, RZ, 0xfc, !PT ;  /* 0x0000000908e57212 */ /* 0x000fe400078efcff */
[----:B------:R-:W-:Y:S02]  /*2900*/  LEA R215, R215, 0x23c80, 0x1 ;  /* 0x00023c80d7d77811 */ /* 0x000fe400078e08ff */
[----:B------:R-:W-:Y:S02]  /*2910*/  LEA R214, R214, 0x80, 0x1 ;  /* 0x00000080d6d67811 */ /* 0x000fe400078e08ff */
[----:B------:R-:W-:Y:S01]  /*2920*/  IADD3 R234, -R235, UR5, RZ ;  /* 0x00000005ebea7c10 */ /* 0x000fe2000fffe1ff */
[----:B------:R-:W-:Y:S02]  /*2930*/  ULDC UR5, c[0x0][0x168] ;  /* 0x00005a0000057ab9 */ /* 0x000fe40000000800 */
.L_x_1171:
        /* <DEDUP_REMOVED lines=211> */
[----:B--2345:R-:W-:Y:S01]  /*3670*/  USHF.R.S32.HI UR24, URZ, 0x1f, UR16 ;  /* 0x0000001f3f187899 */ /* 0x03cfe20008011410 */
[----:B------:R-:W-:Y:S01]  /*3680*/  IMAD.U32 R0, RZ, RZ, UR11 ;  /* 0x0000000bff007e24 */ /* 0x000fe2000f8e00ff */
[----:B------:R-:W-:Y:S01]  /*3690*/  ULDC.64 UR6, c[0x0][0x178] ;  /* 0x00005e0000067ab9 */ /* 0x000fe20000000a00 */
[----:B------:R-:W-:Y:S01]  /*36a0*/  IMAD.MOV.U32 R193, RZ, RZ, c[0x0][0x178] ;  /* 0x00005e00ffc17624 */ /* 0x000fe200078e00ff */
[----:B------:R-:W-:Y:S01]  /*36b0*/  UIMAD.WIDE.U32 UR26, UR16, UR6, URZ ;  /* 0x00000006101a72a5 */ /* 0x000fe2000f8e003f */
[----:B------:R-:W-:Y:S01]  /*36c0*/  IMAD.MOV.U32 R194, RZ, RZ, 0x5 ;  /* 0x00000005ffc27424 */ /* 0x000fe200078e00ff */
[----:B------:R-:W-:Y:S01]  /*36d0*/  @!P1 LEA R0, R0, 0x40, 0x6 ;  /* 0x0000004000009811 */ /* 0x000fe200078e30ff */
[----:B------:R-:W-:Y:S01]  /*36e0*/  UIMAD UR24, UR24, UR6, URZ ;  /* 0x00000006181872a4 */ /* 0x000fe2000f8e023f */
[----:B------:R-:W-:Y:S01]  /*36f0*/  IMAD.SHL.U32 R193, R193, 0x20, RZ ;  /* 0x00000020c1c17824 */ /* 0x000fe200078e00ff */
[----:B------:R-:W-:Y:S01]  /*3700*/  USHF.L.U32 UR6, UR26, 0x6, URZ ;  /* 0x000000061a067899 */ /* 0x000fe2000800063f */
[C---:B------:R-:W-:Y:S01]  /*3710*/  @!P1 IADD3 R7, P0, R0.reuse, R248, RZ ;  /* 0x000000f800079210 */ /* 0x040fe20007f1e0ff */
[----:B------:R-:W-:Y:S03]  /*3720*/  UIMAD UR24, UR16, UR7, UR24 ;  /* 0x00000007101872a4 */ /* 0x000fe6000f8e0218 */
[----:B------:R-:W-:Y:S01]  /*3730*/  @!P1 LEA.HI.X.SX32 R15, R0, R252, 0x1, P0 ;  /* 0x000000fc000f9211 */ /* 0x000fe200000f0eff */
[----:B------:R-:W-:Y:S01]  /*3740*/  UIADD3 UR24, UR27, UR24, URZ ;  /* 0x000000181b187290 */ /* 0x000fe2000fffe03f */
[C---:B------:R-:W-:Y:S01]  /*3750*/  IADD3 R5, P6, P5, R242.reuse, UR6, R193 ;  /* 0x00000006f2057c10 */ /* 0x040fe2000fdde0c1 */
[----:B------:R-:W-:Y:S01]  /*3760*/  IMAD.MOV.U32 R193, RZ, RZ, c[0x0][0x178] ;  /* 0x00005e00ffc17624 */ /* 0x000fe200078e00ff */
[----:B------:R-:W-:Y:S01]  /*3770*/  IADD3 R0, P0, R242, UR6, RZ ;  /* 0x00000006f2007c10 */ /* 0x000fe2000ff1e0ff */
[----:B------:R-:W-:Y:S02]  /*3780*/  USHF.L.U64.HI UR24, UR26, 0x6, UR24 ;  /* 0x000000061a187899 */ /* 0x000fe40008010218 */
[----:B------:R-:W-:Y:S01]  /*3790*/  UIMAD UR6, UR16, UR15, UR9 ;  /* 0x0000000f100672a4 */ /* 0x000fe2000f8e0209 */
[----:B------:R-:W-:Y:S03]  /*37a0*/  SHF.L.U64.HI R193, R193, R194, c[0x0][0x17c] ;  /* 0x00005f00c1c17619 */ /* 0x000fe600000102c2 */
[C---:B------:R-:W-:Y:S02]  /*37b0*/  IADD3.X R11, R239.reuse, UR24, RZ, P0, !PT ;  /* 0x00000018ef0b7c10 */ /* 0x040fe400087fe4ff */
[----:B------:R-:W-:Y:S02]  /*37c0*/  IADD3.X R18, R239, UR24, R193, P6, P5 ;  /* 0x00000018ef127c10 */ /* 0x000fe4000b7ea4c1 */
[----:B------:R-:W-:Y:S02]  /*37d0*/  LEA R10, P6, R0, c[0x0][0x160], 0x1 ;  /* 0x00005800000a7a11 */ /* 0x000fe400078c08ff */
[----:B------:R-:W-:Y:S02]  /*37e0*/  IADD3 R4, -R232, UR6, RZ ;  /* 0x00000006e8047c10 */ /* 0x000fe4000fffe1ff */
[----:B------:R-:W-:Y:S02]  /*37f0*/  @!P1 LEA R14, P5, R7, c[0x0][0x258], 0x2 ;  /* 0x00009600070e9a11 */ /* 0x000fe400078a10ff */
[----:B------:R-:W-:Y:S01]  /*3800*/  LEA.HI.X R11, R0, c[0x0][0x164], R11, 0x1, P6 ;  /* 0x00005900000b7a11 */ /* 0x000fe200030f0c0b */
[----:B------:R-:W-:Y:S01]  /*3810*/  IMAD.U32 R0, RZ, RZ, UR17 ;  /* 0x00000011ff007e24 */ /* 0x000fe2000f8e00ff */
[----:B------:R-:W-:Y:S02]  /*3820*/  ISETP.LT.OR P6, PT, R4, 0x1, !P4 ;  /* 0x000000010400780c */ /* 0x000fe400067c1670 */
[----:B------:R-:W-:Y:S01]  /*3830*/  LEA R6, P0, R5, c[0x0][0x160], 0x1 ;  /* 0x0000580005067a11 */ /* 0x000fe200078008ff */
[----:B------:R-:W-:Y:S01]  /*3840*/  IMAD R0, R0, 0x6000, R251 ;  /* 0x0000600000007824 */ /* 0x000fe200078e02fb */
[----:B------:R-:W-:Y:S02]  /*3850*/  @!P1 LEA.HI.X R15, R7, c[0x0][0x25c], R15, 0x2, P5 ;  /* 0x00009700070f9a11 */ /* 0x000fe400028f140f */
[C---:B------:R-:W-:Y:S02]  /*3860*/  ISETP.LT.OR P5, PT, R4.reuse, 0x1, !P3 ;  /* 0x000000010400780c */ /* 0x040fe40005fa1670 */
[----:B------:R-:W-:Y:S02]  /*3870*/  LEA.HI.X R7, R5, c[0x0][0x164], R18, 0x1, P0 ;  /* 0x0000590005077a11 */ /* 0x000fe400000f0c12 */
[C---:B------:R-:W-:Y:S03]  /*3880*/  ISETP.LT.OR P0, PT, R4.reuse, 0x1, !P2 ;  /* 0x000000010400780c */ /* 0x040fe60005701670 */
[----:B------:R-:W-:Y:S01]  /*3890*/  @!PT LDS RZ, [RZ] ;  /* 0x00000000fffff984 */ /* 0x000fe20000000800 */
[----:B------:R-:W-:Y:S01]  /*38a0*/  @!PT LDS RZ, [RZ] ;  /* 0x00000000fffff984 */ /* 0x000fe20000000800 */
[----:B------:R-:W-:Y:S01]  /*38b0*/  @!PT LDS RZ, [RZ] ;  /* 0x00000000fffff984 */ /* 0x000fe20000000800 */
[----:B------:R2:W-:Y:S01]  /*38c0*/  LDGSTS.E.BYPASS.LTC128B.128 [R0], [R10.64], !P6 ;  /* 0x000000000a007fae */ /* 0x0005e2000f101d56 */
[C---:B------:R-:W-:Y:S05]  /*38d0*/  ISETP.LT.OR P6, PT, R4.reuse, 0x21, !P4 ;  /* 0x000000210400780c */ /* 0x040fea00067c1670 */
[----:B------:R2:W-:Y:S01]  /*38e0*/  LDGSTS.E.BYPASS.LTC128B.128 [R0+0x2000], [R10.64+0x80], !P5 ;  /* 0x020000800a007fae */ /* 0x0005e2000e901d56 */
[C---:B------:R-:W-:Y:S03]  /*38f0*/  ISETP.LT.OR P5, PT, R4.reuse, 0x21, !P3 ;  /* 0x000000210400780c */ /* 0x040fe60005fa1670 */
[----:B------:R2:W-:Y:S01]  /*3900*/  LDGSTS.E.BYPASS.LTC128B.128 [R0+0x4000], [R10.64+0x100], !P0 ;  /* 0x040001000a007fae */ /* 0x0005e2000c101d56 */
[----:B------:R-:W-:Y:S01]  /*3910*/  ISETP.LT.OR P0, PT, R4, 0x21, !P2 ;  /* 0x000000210400780c */ /* 0x000fe20005701670 */
[----:B------:R-:W-:Y:S02]  /*3920*/  IMAD.U32 R4, RZ, RZ, UR17 ;  /* 0x00000011ff047e24 */ /* 0x000fe4000f8e00ff */
[----:B------:R2:W-:Y:S02]  /*3930*/  LDGSTS.E.BYPASS.LTC128B.128 [R0+0x1000], [R6.64], !P6 ;  /* 0x0100000006007fae */ /* 0x0005e4000f101d56 */
[----:B------:R-:W-:Y:S04]  /*3940*/  @!P1 IMAD R4, R4, 0x40, R244 ;  /* 0x0000004004049824 */ /* 0x000fe800078e02f4 */
[----:B------:R2:W-:Y:S01]  /*3950*/  LDGSTS.E.BYPASS.LTC128B.128 [R0+0x3000], [R6.64+0x80], !P5 ;  /* 0x0300008006007fae */ /* 0x0005e2000e901d56 */
[----:B------:R-:W-:Y:S03]  /*3960*/  @!P1 IMAD.SHL.U32 R4, R4, 0x4, RZ ;  /* 0x0000000404049824 */ /* 0x000fe600078e00ff */
[----:B------:R2:W-:Y:S04]  /*3970*/  LDGSTS.E.BYPASS.LTC128B.128 [R0+0x5000], [R6.64+0x100], !P0 ;  /* 0x0500010006007fae */ /* 0x0005e8000c101d56 */
[----:B------:R2:W-:Y:S02]  /*3980*/  @!P1 LDGSTS.E.BYPASS.LTC128B.128 [R4+0x21080], [R14.64] ;  /* 0x210800000e049fae */ /* 0x0005e4000b901d56 */
.L_x_1169:
[C---:B--2345:R-:W-:Y:S01]  /*3990*/  HMMA.16816.F32.BF16 R4, R84.reuse, R2, RZ ;  /* 0x000000025404723c */ /* 0x07cfe200000418ff */
[----:B------:R-:W-:Y:S01]  /*39a0*/  LDSM.16.M88.2 R2, [R211+0x7880] ;  /* 0x00788000d302783b */ /* 0x000fe20000000100 */
[----:B------:R-:W-:Y:S02]  /*39b0*/  UIMAD UR6, UR21, UR10, UR8 ;  /* 0x0000000a150672a4 */ /* 0x000fe4000f8e0208 */
[----:B------:R-:W-:Y:S02]  /*39c0*/  IADD3 R0, R222, R216, RZ ;  /* 0x000000d8de007210 */ /* 0x000fe40007ffe0ff */
[----:B------:R-:W2:Y:S01]  /*39d0*/  LDSM.16.M88.4 R104, [R216] ;  /* 0x00000000d868783b */ /* 0x000ea20000000200 */
[----:B------:R-:W-:Y:S01]  /*39e0*/  ULEA UR6, UR11, UR6, 0x6 ;  /* 0x000000060b067291 */ /* 0x000fe2000f8e303f */
[C---:B------:R-:W-:Y:S03]  /*39f0*/  HMMA.16816.F32.BF16 R8, R84.reuse, R8, RZ ;  /* 0x000000085408723c */ /* 0x040fe600000418ff */
[----:B------:R-:W0:Y:S01]  /*3a00*/  LDGDEPBAR ;  /* 0x00000000000079af */ /* 0x000e220000000000 */
[----:B------:R-:W-:Y:S04]  /*3a10*/  UIADD3 UR6, UR6, -UR5, UR14 ;  /* 0x8000000506067290 */ /* 0x000fe8000fffe00e */
        /* <DEDUP_REMOVED lines=24> */
[----:B------:R-:W5:Y:S05]  /*3ba0*/  LDSM.16.M88.2 R90, [R208+0xa080] ;  /* 0x00a08000d05a783b */ /* 0x000f6a0000000100 */
[----:B------:R-:W-:Y:S02]  /*3bb0*/  LDSM.16.M88.4 R104, [R217+0x1f080] ;  /* 0x01f08000d968783b */ /* 0x000fe40000000200 */
[C---:B--2---:R-:W-:Y:S03]  /*3bc0*/  HMMA.16816.F32.BF16 R4, R92.reuse, R2, R4 ;  /* 0x000000025c04723c */ /* 0x044fe60000041804 */
[----:B------:R-:W2:Y:S05]  /*3bd0*/  LDSM.16.M88.2 R2, [R208+0xa880] ;  /* 0x00a88000d002783b */ /* 0x000eaa0000000100 */
[C---:B------:R-:W-:Y:S01]  /*3be0*/  HMMA.16816.F32.BF16 R8, R92.reuse, R96, R8 ;  /* 0x000000605c08723c */ /* 0x040fe20000041808 */
[----:B------:R-:W-:Y:S07]  /*3bf0*/  LDSM.16.M88.4 R96, [R216+0x2000] ;  /* 0x00200000d860783b */ /* 0x000fee0000000200 */
        /* <DEDUP_REMOVED lines=16> */
[----:B------:R-:W4:Y:S05]  /*3d00*/  LDSM.16.M88.2 R88, [R209+0xc080] ;  /* 0x00c08000d158783b */ /* 0x000f2a0000000100 */
[----:B------:R-:W-:Y:S02]  /*3d10*/  LDSM.16.M88.2 R100, [R210+0xa080] ;  /* 0x00a08000d264783b */ /* 0x000fe40000000100 */
[C---:B-----5:R-:W-:Y:S03]  /*3d20*/  HMMA.16816.F32.BF16 R4, R92.reuse, R90, R4 ;  /* 0x0000005a5c04723c */ /* 0x060fe60000041804 */
[----:B------:R-:W5:Y:S05]  /*3d30*/  LDSM.16.M88.2 R90, [R211+0xa080] ;  /* 0x00a08000d35a783b */ /* 0x000f6a0000000100 */
[----:B------:R-:W-:Y:S01]  /*3d40*/  LDSM.16.M88.2 R102, [R210+0xa880] ;  /* 0x00a88000d266783b */ /* 0x000fe20000000100 */
[C---:B--2---:R-:W-:Y:S04]  /*3d50*/  HMMA.16816.F32.BF16 R8, R92.reuse, R2, R8 ;  /* 0x000000025c08723c */ /* 0x044fe80000041808 */
[----:B------:R-:W2:Y:S04]  /*3d60*/  LDSM.16.M88.2 R2, [R211+0xa880] ;  /* 0x00a88000d302783b */ /* 0x000ea80000000100 */
[C---:B-1----:R-:W-:Y:S01]  /*3d70*/  HMMA.16816.F32.BF16 R12, R92.reuse, R84, R12 ;  /* 0x000000545c0c723c */ /* 0x042fe2000004180c */
[----:B------:R-:W1:Y:S07]  /*3d80*/  LDSM.16.M88.2 R84, [R211+0xb080] ;  /* 0x00b08000d354783b */ /* 0x000e6e0000000100 */
[C---:B---3--:R-:W-:Y:S01]  /*3d90*/  HMMA.16816.F32.BF16 R16, R92.reuse, R86, R16 ;  /* 0x000000565c10723c */ /* 0x048fe20000041810 */
[----:B------:R-:W3:Y:S07]  /*3da0*/  LDSM.16.M88.2 R86, [R211+0xb880] ;  /* 0x00b88000d356783b */ /* 0x000eee0000000100 */
[----:B----4-:R-:W-:Y:S01]  /*3db0*/  HMMA.16816.F32.BF16 R20, R92, R88, R20 ;  /* 0x000000585c14723c */ /* 0x010fe20000041814 */
[----:B------:R-:W4:Y:S05]  /*3dc0*/  LDSM.16.M88.2 R88, [R211+0xc080] ;  /* 0x00c08000d358783b */ /* 0x000f2a0000000100 */
[----:B------:R-:W4:Y:S02]  /*3dd0*/  LDSM.16.M88.4 R92, [R0+0x2000] ;  /* 0x00200000005c783b */ /* 0x000f240000000200 */
        /* <DEDUP_REMOVED lines=9> */
[----:B------:R-:W4:Y:S07]  /*3e70*/  LDSM.16.M88.2 R88, [R208+0xd080] ;  /* 0x00d08000d058783b */ /* 0x000f2e0000000100 */
[C---:B------:R-:W-:Y:S07]  /*3e80*/  HMMA.16816.F32.BF16 R4, R92.reuse, R100, R4 ;  /* 0x000000645c04723c */ /* 0x040fee0000041804 */
[----:B------:R-:W-:Y:S01]  /*3e90*/  IADD3 R101, -R235, UR6, R228 ;  /* 0x00000006eb657c10 */ /* 0x000fe2000fffe1e4 */
[C---:B------:R-:W-:Y:S04]  /*3ea0*/  HMMA.16816.F32.BF16 R8, R92.reuse, R102, R8 ;  /* 0x000000665c08723c */ /* 0x040fe80000041808 */
[----:B------:R-:W-:Y:S04]  /*3eb0*/  IMNMX R100, R234, R101, PT ;  /* 0x00000065ea647217 */ /* 0x000fe80003800200 */
[C---:B-----5:R-:W-:Y:S01]  /*3ec0*/  HMMA.16816.F32.BF16 R12, R92.reuse, R90, R12 ;  /* 0x0000005a5c0c723c */ /* 0x060fe2000004180c */
[----:B------:R-:W5:Y:S02]  /*3ed0*/  LDSM.16.M88.2 R90, [R208+0xd880] ;  /* 0x00d88000d05a783b */ /* 0x000f640000000100 */
[----:B------:R-:W-:Y:S05]  /*3ee0*/  ISETP.GT.AND P0, PT, R100, RZ, PT ;  /* 0x000000ff6400720c */ /* 0x000fea0003f04270 */
[C---:B--2---:R-:W-:Y:S01]  /*3ef0*/  HMMA.16816.F32.BF16 R16, R92.reuse, R2, R16 ;  /* 0x000000025c10723c */ /* 0x044fe20000041810 */
[----:B------:R-:W2:Y:S07]  /*3f00*/  LDSM.16.M88.2 R2, [R208+0xe080] ;  /* 0x00e08000d002783b */ /* 0x000eae0000000100 */
[----:B-1----:R-:W-:Y:S01]  /*3f10*/  HMMA.16816.F32.BF16 R20, R92, R84, R20 ;  /* 0x000000545c14723c */ /* 0x002fe20000041814 */
[----:B------:R-:W1:Y:S05]  /*3f20*/  LDSM.16.M88.2 R84, [R208+0xe880] ;  /* 0x00e88000d054783b */ /* 0x000e6a0000000100 */
[----:B------:R-:W-:Y:S02]  /*3f30*/  LDSM.16.M88.4 R92, [R218+0x1f080] ;  /* 0x01f08000da5c783b */ /* 0x000fe40000000200 */
[C---:B---3--:R-:W-:Y:S03]  /*3f40*/  HMMA.16816.F32.BF16 R4, R104.reuse, R86, R4 ;  /* 0x000000566804723c */ /* 0x048fe60000041804 */
[----:B------:R-:W3:Y:S05]  /*3f50*/  LDSM.16.M88.2 R86, [R209+0xc880] ;  /* 0x00c88000d156783b */ /* 0x000eea0000000100 */
[C---:B----4-:R-:W-:Y:S01]  /*3f60*/  HMMA.16816.F32.BF16 R8, R104.reuse, R88, R8 ;  /* 0x000000586808723c */ /* 0x050fe20000041808 */
[----:B------:R-:W4:Y:S07]  /*3f70*/  LDSM.16.M88.2 R88, [R209+0xd080] ;  /* 0x00d08000d158783b */ /* 0x000f2e0000000100 */
[C---:B-----5:R-:W-:Y:S01]  /*3f80*/  HMMA.16816.F32.BF16 R12, R104.reuse, R90, R12 ;  /* 0x0000005a680c723c */ /* 0x060fe2000004180c */
[----:B------:R-:W5:Y:S07]  /*3f90*/  LDSM.16.M88.2 R90, [R209+0xd880] ;  /* 0x00d88000d15a783b */ /* 0x000f6e0000000100 */
[C---:B--2---:R-:W-:Y:S07]  /*3fa0*/  HMMA.16816.F32.BF16 R16, R104.reuse, R2, R16 ;  /* 0x000000026810723c */ /* 0x044fee0000041810 */
[----:B------:R-:W-:Y:S01]  /*3fb0*/  FSEL R2, R182, -INF , P0 ;  /* 0xff800000b6027808 */ /* 0x000fe20000000000 */
[----:B-1----:R-:W-:Y:S03]  /*3fc0*/  HMMA.16816.F32.BF16 R20, R104, R84, R20 ;  /* 0x000000546814723c */ /* 0x002fe60000041814 */
[----:B------:R-:W-:Y:S01]  /*3fd0*/  ISETP.GT.AND P0, PT, R100, 0x1, PT ;  /* 0x000000016400780c */ /* 0x000fe20003f04270 */
[--C-:B------:R-:W-:Y:S02]  /*3fe0*/  FFMA.FTZ R96, R2, c[0x0][0x29c], -R108.reuse ;  /* 0x0000a70002607a23 */ /* 0x100fe4000001086c */
[----:B------:R-:W1:Y:S01]  /*3ff0*/  LDSM.16.M88.2 R2, [R209+0xe080] ;  /* 0x00e08000d102783b */ /* 0x000e620000000100 */
[----:B------:R-:W-:Y:S01]  /*4000*/  FSEL R84, R180, -INF , P0 ;  /* 0xff800000b4547808 */ /* 0x000fe20000000000 */
[----:B------:R2:W1:Y:S01]  /*4010*/  MUFU.EX2 R111, R96 ;  /* 0x00000060006f7308 */ /* 0x0004620000000800 */
[----:B------:R-:W-:Y:S01]  /*4020*/  ISETP.GT.AND P0, PT, R100, 0x10, PT ;  /* 0x000000106400780c */ /* 0x000fe20003f04270 */
[C---:B---3--:R-:W-:Y:S01]  /*4030*/  HMMA.16816.F32.BF16 R4, R92.reuse, R86, R4 ;  /* 0x000000565c04723c */ /* 0x048fe20000041804 */
[----:B------:R-:W-:Y:S07]  /*4040*/  LDSM.16.M88.2 R86, [R211+0xc880] ;  /* 0x00c88000d356783b */ /* 0x000fee0000000100 */
[C---:B----4-:R-:W-:Y:S08]  /*4050*/  HMMA.16816.F32.BF16 R8, R92.reuse, R88, R8 ;  /* 0x000000585c08723c */ /* 0x050ff00000041808 */
[C---:B-----5:R-:W-:Y:S01]  /*4060*/  HMMA.16816.F32.BF16 R12, R92.reuse, R90, R12 ;  /* 0x0000005a5c0c723c */ /* 0x060fe2000004180c */
[----:B------:R-:W-:Y:S03]  /*4070*/  LDSM.16.M88.2 R90, [R211+0xd880] ;  /* 0x00d88000d35a783b */ /* 0x000fe60000000100 */
[--C-:B--2---:R-:W-:Y:S02]  /*4080*/  FFMA.FTZ R96, R84, c[0x0][0x29c], -R108.reuse ;  /* 0x0000a70054607a23 */ /* 0x104fe4000001086c */
[----:B------:R-:W2:Y:S02]  /*4090*/  LDSM.16.M88.2 R84, [R209+0xe880] ;  /* 0x00e88000d154783b */ /* 0x000ea40000000100 */
[----:B------:R3:W4:Y:S01]  /*40a0*/  MUFU.EX2 R110, R96 ;  /* 0x00000060006e7308 */ /* 0x0007220000000800 */
[C---:B-1----:R-:W-:Y:S02]  /*40b0*/  HMMA.16816.F32.BF16 R16, R92.reuse, R2, R16 ;  /* 0x000000025c10723c */ /* 0x042fe40000041810 */
[----:B------:R-:W-:Y:S01]  /*40c0*/  LDSM.16.M88.2 R2, [R211+0xe080] ;  /* 0x00e08000d302783b */ /* 0x000fe20000000100 */
[----:B---3--:R-:W-:Y:S02]  /*40d0*/  FSEL R96, R181, -INF , P0 ;  /* 0xff800000b5607808 */ /* 0x008fe40000000000 */
[----:B------:R-:W-:Y:S03]  /*40e0*/  ISETP.GT.AND P0, PT, R100, 0x11, PT ;  /* 0x000000116400780c */ /* 0x000fe60003f04270 */
[--C-:B------:R-:W-:Y:S01]  /*40f0*/  FFMA.FTZ R102, R96, c[0x0][0x29c], -R108.reuse ;  /* 0x0000a70060667a23 */ /* 0x100fe2000001086c */
[----:B------:R-:W-:Y:S01]  /*4100*/  FSEL R88, R176, -INF , P0 ;  /* 0xff800000b0587808 */ /* 0x000fe20000000000 */
[----:B------:R-:W1:Y:S01]  /*4110*/  LDSM.16.M88.4 R96, [R216+0x4000] ;  /* 0x00400000d860783b */ /* 0x000e620000000200 */
[----:B------:R-:W-:Y:S01]  /*4120*/  ISETP.GT.AND P0, PT, R100, 0x20, PT ;  /* 0x000000206400780c */ /* 0x000fe20003f04270 */
[----:B------:R3:W-:Y:S01]  /*4130*/  MUFU.EX2 R107, R102 ;  /* 0x00000066006b7308 */ /* 0x0007e20000000800 */
[----:B--2---:R-:W-:Y:S02]  /*4140*/  HMMA.16816.F32.BF16 R20, R92, R84, R20 ;  /* 0x000000545c14723c */ /* 0x004fe40000041814 */
[----:B------:R-:W-:Y:S01]  /*4150*/  LDSM.16.M88.2 R84, [R211+0xe880] ;  /* 0x00e88000d354783b */ /* 0x000fe20000000100 */
[--C-:B---3--:R-:W-:Y:S04]  /*4160*/  FFMA.FTZ R102, R88, c[0x0][0x29c], -R108.reuse ;  /* 0x0000a70058667a23 */ /* 0x108fe8000001086c */
[----:B------:R-:W2:Y:S02]  /*4170*/  LDSM.16.M88.2 R88, [R211+0xd080] ;  /* 0x00d08000d358783b */ /* 0x000ea40000000100 */
[----:B------:R3:W5:Y:S01]  /*4180*/  MUFU.EX2 R105, R102 ;  /* 0x0000006600697308 */ /* 0x0007620000000800 */
[C---:B-1----:R-:W-:Y:S02]  /*4190*/  HMMA.16816.F32.BF16 R4, R96.reuse, R86, R4 ;  /* 0x000000566004723c */ /* 0x042fe40000041804 */
[----:B------:R-:W-:Y:S03]  /*41a0*/  LDSM.16.M88.2 R86, [R210+0xc880] ;  /* 0x00c88000d256783b */ /* 0x000fe60000000100 */
[----:B---3--:R-:W-:Y:S02]  /*41b0*/  FSEL R102, R177, -INF , P0 ;  /* 0xff800000b1667808 */ /* 0x008fe40000000000 */
[----:B------:R-:W-:Y:S05]  /*41c0*/  ISETP.GT.AND P0, PT, R100, 0x21, PT ;  /* 0x000000216400780c */ /* 0x000fea0003f04270 */
[--C-:B------:R-:W-:Y:S04]  /*41d0*/  FFMA.FTZ R102, R102, c[0x0][0x29c], -R108.reuse ;  /* 0x0000a70066667a23 */ /* 0x100fe8000001086c */
[----:B------:R1:W-:Y:S01]  /*41e0*/  MUFU.EX2 R106, R102 ;  /* 0x00000066006a7308 */ /* 0x0003e20000000800 */
[C---:B--2---:R-:W-:Y:S01]  /*41f0*/  HMMA.16816.F32.BF16 R8, R96.reuse, R88, R8 ;  /* 0x000000586008723c */ /* 0x044fe20000041808 */
[----:B------:R-:W-:Y:S07]  /*4200*/  LDSM.16.M88.2 R88, [R210+0xd080] ;  /* 0x00d08000d258783b */ /* 0x000fee0000000100 */
[C---:B------:R-:W-:Y:S01]  /*4210*/  HMMA.16816.F32.BF16 R12, R96.reuse, R90, R12 ;  /* 0x0000005a600c723c */ /* 0x040fe2000004180c */
[----:B------:R-:W-:Y:S07]  /*4220*/  LDSM.16.M88.2 R90, [R210+0xd880] ;  /* 0x00d88000d25a783b */ /* 0x000fee0000000100 */
[C---:B------:R-:W-:Y:S01]  /*4230*/  HMMA.16816.F32.BF16 R16, R96.reuse, R2, R16 ;  /* 0x000000026010723c */ /* 0x040fe20000041810 */
[----:B------:R-:W-:Y:S03]  /*4240*/  LDSM.16.M88.2 R2, [R210+0xe080] ;  /* 0x00e08000d202783b */ /* 0x000fe60000000100 */
[----:B-1----:R-:W-:Y:S02]  /*4250*/  FSEL R102, R175, -INF , P0 ;  /* 0xff800000af667808 */ /* 0x002fe40000000000 */
[----:B------:R-:W-:Y:S02]  /*4260*/  ISETP.GT.AND P0, PT, R100, 0x30, PT ;  /* 0x000000306400780c */ /* 0x000fe40003f04270 */
[----:B------:R-:W-:Y:S01]  /*4270*/  HMMA.16816.F32.BF16 R20, R96, R84, R20 ;  /* 0x000000546014723c */ /* 0x000fe20000041814 */
[----:B------:R-:W-:Y:S03]  /*4280*/  LDSM.16.M88.2 R84, [R210+0xe880] ;  /* 0x00e88000d254783b */ /* 0x000fe60000000100 */
[----:B------:R-:W-:Y:S01]  /*4290*/  FSEL R92, R179, -INF , P0 ;  /* 0xff800000b35c7808 */ /* 0x000fe20000000000 */
[--C-:B------:R-:W-:Y:S01]  /*42a0*/  FFMA.FTZ R102, R102, c[0x0][0x29c], -R108.reuse ;  /* 0x0000a70066667a23 */ /* 0x100fe2000001086c */
[----:B------:R-:W-:Y:S03]  /*42b0*/  ISETP.GT.AND P0, PT, R100, 0x31, PT ;  /* 0x000000316400780c */ /* 0x000fe60003f04270 */
[--C-:B------:R-:W-:Y:S01]  /*42c0*/  FFMA.FTZ R92, R92, c[0x0][0x29c], -R108.reuse ;  /* 0x0000a7005c5c7a23 */ /* 0x100fe2000001086c */
[----:B------:R1:W-:Y:S10]  /*42d0*/  MUFU.EX2 R103, R102 ;  /* 0x0000006600677308 */ /* 0x0003f40000000800 */
[----:B------:R2:W-:Y:S01]  /*42e0*/  MUFU.EX2 R104, R92 ;  /* 0x0000005c00687308 */ /* 0x0005e20000000800 */
        /* <DEDUP_REMOVED lines=14> */
[----:B------:R-:W-:Y:S01]  /*43d0*/  ISETP.GT.AND P6, PT, R0, 0x20, PT ;  /* 0x000000200000780c */ /* 0x000fe20003fc4270 */
[C---:B--2---:R-:W-:Y:S01]  /*43e0*/  HMMA.16816.F32.BF16 R4, R92.reuse, R86, R4 ;  /* 0x000000565c04723c */ /* 0x044fe20000041804 */
[----:B------:R-:W1:Y:S03]  /*43f0*/  LDS R86, [R228.X4+0x21280] ;  /* 0x02128000e4567984 */ /* 0x000e660000004800 */
[----:B------:R-:W2:Y:S01]  /*4400*/  MUFU.EX2 R108, R108 ;  /* 0x0000006c006c7308 */ /* 0x000ea20000000800 */
[----:B------:R-:W-:Y:S02]  /*4410*/  FSEL R101, R192, -INF , P0 ;  /* 0xff800000c0657808 */ /* 0x000fe40000000000 */
[C---:B------:R-:W-:Y:S01]  /*4420*/  ISETP.GT.AND P0, PT, R0.reuse, 0x1, PT ;  /* 0x000000010000780c */ /* 0x040fe20003f04270 */
[C---:B------:R-:W-:Y:S03]  /*4430*/  HMMA.16816.F32.BF16 R8, R92.reuse, R88, R8 ;  /* 0x000000585c08723c */ /* 0x040fe60000041808 */
[C---:B------:R-:W-:Y:S01]  /*4440*/  ISETP.GT.AND P5, PT, R0.reuse, 0x21, PT ;  /* 0x000000210000780c */ /* 0x040fe20003fa4270 */
[--C-:B------:R-:W-:Y:S01]  /*4450*/  FFMA.FTZ R99, R101, c[0x0][0x29c], -R109.reuse ;  /* 0x0000a70065637a23 */ /* 0x100fe2000001086d */
[----:B------:R-:W-:Y:S02]  /*4460*/  FSEL R98, R191, -INF , P0 ;  /* 0xff800000bf627808 */ /* 0x000fe40000000000 */
[----:B------:R-:W-:Y:S01]  /*4470*/  ISETP.GT.AND P0, PT, R0, 0x10, PT ;  /* 0x000000100000780c */ /* 0x000fe20003f04270 */
[C---:B------:R-:W-:Y:S02]  /*4480*/  HMMA.16816.F32.BF16 R12, R92.reuse, R90, R12 ;  /* 0x0000005a5c0c723c */ /* 0x040fe4000004180c */
[----:B------:R-:W-:Y:S02]  /*4490*/  MUFU.EX2 R99, R99 ;  /* 0x0000006300637308 */ /* 0x000fe40000000800 */
[----:B------:R-:W-:Y:S01]  /*44a0*/  FSEL R97, R190, -INF , P0 ;  /* 0xff800000be617808 */ /* 0x000fe20000000000 */
[--C-:B------:R-:W-:Y:S01]  /*44b0*/  FFMA.FTZ R98, R98, c[0x0][0x29c], -R109.reuse ;  /* 0x0000a70062627a23 */ /* 0x100fe2000001086d */
[----:B------:R-:W-:Y:S02]  /*44c0*/  ISETP.GT.AND P0, PT, R0, 0x11, PT ;  /* 0x000000110000780c */ /* 0x000fe40003f04270 */
[C---:B------:R-:W-:Y:S04]  /*44d0*/  HMMA.16816.F32.BF16 R16, R92.reuse, R2, R16 ;  /* 0x000000025c10723c */ /* 0x040fe80000041810 */
[----:B------:R-:W-:Y:S01]  /*44e0*/  FSEL R91, R188, -INF , P6 ;  /* 0xff800000bc5b7808 */ /* 0x000fe20003000000 */
[----:B------:R-:W2:Y:S01]  /*44f0*/  MUFU.EX2 R98, R98 ;  /* 0x0000006200627308 */ /* 0x000ea20000000800 */
[----:B------:R-:W-:Y:S01]  /*4500*/  FSEL R96, R189, -INF , P0 ;  /* 0xff800000bd607808 */ /* 0x000fe20000000000 */
[--C-:B------:R-:W-:Y:S01]  /*4510*/  FFMA.FTZ R97, R97, c[0x0][0x29c], -R109.reuse ;  /* 0x0000a70061617a23 */ /* 0x100fe2000001086d */
[----:B------:R-:W-:Y:S03]  /*4520*/  HMMA.16816.F32.BF16 R20, R92, R84, R20 ;  /* 0x000000545c14723c */ /* 0x000fe60000041814 */
[----:B------:R-:W-:Y:S01]  /*4530*/  ISETP.GT.AND P6, PT, R0, 0x31, PT ;  /* 0x000000310000780c */ /* 0x000fe20003fc4270 */
[--C-:B------:R-:W-:Y:S01]  /*4540*/  FFMA.FTZ R96, R96, c[0x0][0x29c], -R109.reuse ;  /* 0x0000a70060607a23 */ /* 0x100fe2000001086d */
[C---:B------:R-:W-:Y:S01]  /*4550*/  ISETP.GT.AND P0, PT, R0.reuse, 0x30, PT ;  /* 0x000000300000780c */ /* 0x040fe20003f04270 */
[--C-:B------:R-:W-:Y:S01]  /*4560*/  FFMA.FTZ R91, R91, c[0x0][0x29c], -R109.reuse ;  /* 0x0000a7005b5b7a23 */ /* 0x100fe2000001086d */
[----:B------:R-:W-:Y:S01]  /*4570*/  FSEL R90, R187, -INF , P5 ;  /* 0xff800000bb5a7808 */ /* 0x000fe20002800000 */
[----:B------:R-:W-:Y:S01]  /*4580*/  MUFU.EX2 R97, R97 ;  /* 0x0000006100617308 */ /* 0x000fe20000000800 */
[----:B------:R-:W-:Y:S02]  /*4590*/  FSEL R3, R185, -INF , P6 ;  /* 0xff800000b9037808 */ /* 0x000fe40003000000 */
[----:B------:R-:W-:Y:S01]  /*45a0*/  ISETP.GT.AND P5, PT, R0, 0x40, PT ;  /* 0x000000400000780c */ /* 0x000fe20003fa4270 */
[--C-:B-1----:R-:W-:Y:S01]  /*45b0*/  FADD.FTZ R5, R5, -R86.reuse ;  /* 0x8000005605057221 */ /* 0x102fe20000010000 */
[----:B------:R-:W-:Y:S01]  /*45c0*/  FSEL R87, R186, -INF , P0 ;  /* 0xff800000ba577808 */ /* 0x000fe20000000000 */
[--C-:B------:R-:W-:Y:S01]  /*45d0*/  FFMA.FTZ R101, R3, c[0x0][0x29c], -R109.reuse ;  /* 0x0000a70003657a23 */ /* 0x100fe2000001086d */
[----:B------:R-:W-:Y:S01]  /*45e0*/  ISETP.GT.AND P0, PT, R0, 0x41, PT ;  /* 0x000000410000780c */ /* 0x000fe20003f04270 */
[--C-:B------:R-:W-:Y:S01]  /*45f0*/  FADD.FTZ R3, R4, -R86.reuse ;  /* 0x8000005604037221 */ /* 0x100fe20000010000 */
[----:B------:R-:W-:Y:S01]  /*4600*/  FSEL R2, R184, -INF , P5 ;  /* 0xff800000b8027808 */ /* 0x000fe20002800000 */
[--C-:B------:R-:W-:Y:S01]  /*4610*/  FADD.FTZ R8, R8, -R86.reuse ;  /* 0x8000005608087221 */ /* 0x100fe20000010000 */
[----:B------:R-:W-:Y:S01]  /*4620*/  FSEL R0, R183, -INF , P0 ;  /* 0xff800000b7007808 */ /* 0x000fe20000000000 */
[----:B------:R-:W-:Y:S01]  /*4630*/  FMUL.FTZ R3, R111, R3 ;  /* 0x000000036f037220 */ /* 0x000fe20000410000 */
[----:B----4-:R-:W-:Y:S01]  /*4640*/  F2FP.BF16.PACK_AB R85, R110, R111 ;  /* 0x0000006f6e55723e */ /* 0x010fe200000010ff */
[--C-:B------:R-:W-:Y:S01]  /*4650*/  FFMA.FTZ R172, R2, c[0x0][0x29c], -R109.reuse ;  /* 0x0000a70002ac7a23 */ /* 0x100fe2000001086d */
[----:B------:R-:W1:Y:S01]  /*4660*/  MUFU.EX2 R96, R96 ;  /* 0x0000006000607308 */ /* 0x000e620000000800 */
[----:B------:R-:W-:Y:S01]  /*4670*/  FFMA.FTZ R2, -R182, R182, 1 ;  /* 0x3f800000b6027423 */ /* 0x000fe200000101b6 */
[----:B-----5:R-:W-:Y:S01]  /*4680*/  F2FP.BF16.PACK_AB R84, R105, R107 ;  /* 0x0000006b6954723e */ /* 0x020fe200000010ff */
[----:B------:R-:W-:Y:S01]  /*4690*/  FMUL.FTZ R5, R110, R5 ;  /* 0x000000056e057220 */ /* 0x000fe20000410000 */
[----:B---3--:R-:W-:Y:S01]  /*46a0*/  F2FP.BF16.PACK_AB R4, R102, R104 ;  /* 0x000000686604723e */ /* 0x008fe200000010ff */
[--C-:B------:R-:W-:Y:S01]  /*46b0*/  FFMA.FTZ R90, R90, c[0x0][0x29c], -R109.reuse ;  /* 0x0000a7005a5a7a23 */ /* 0x100fe2000001086d */
[----:B------:R-:W-:Y:S01]  /*46c0*/  PLOP3.LUT P0, PT, PT, PT, UP0, 0x80, 0x0 ;  /* 0x000000000000781c */ /* 0x000fe20003f0f008 */
[--C-:B------:R-:W-:Y:S02]  /*46d0*/  FFMA.FTZ R87, R87, c[0x0][0x29c], -R109.reuse ;  /* 0x0000a70057577a23 */ /* 0x100fe4000001086d */
[----:B------:R-:W-:Y:S01]  /*46e0*/  FFMA.FTZ R109, R0, c[0x0][0x29c], -R109 ;  /* 0x0000a700006d7a23 */ /* 0x000fe2000001086d */
[----:B------:R-:W3:Y:S01]  /*46f0*/  MUFU.EX2 R91, R91 ;  /* 0x0000005b005b7308 */ /* 0x000ee20000000800 */
[----:B------:R-:W-:Y:S02]  /*4700*/  FFMA.FTZ R0, -R180, R180, 1 ;  /* 0x3f800000b4007423 */ /* 0x000fe400000101b4 */
[--C-:B------:R-:W-:Y:S02]  /*4710*/  FADD.FTZ R9, R9, -R86.reuse ;  /* 0x8000005609097221 */ /* 0x100fe40000010000 */
[----:B------:R-:W-:Y:S02]  /*4720*/  FMUL.FTZ R8, R107, R8 ;  /* 0x000000086b087220 */ /* 0x000fe40000410000 */
[----:B------:R-:W-:Y:S02]  /*4730*/  FMUL.FTZ R3, R3, R2 ;  /* 0x0000000203037220 */ /* 0x000fe40000410000 */
[----:B------:R-:W-:Y:S01]  /*4740*/  FFMA.FTZ R2, -R181, R181, 1 ;  /* 0x3f800000b5027423 */ /* 0x000fe200000101b5 */
[----:B------:R-:W4:Y:S01]  /*4750*/  MUFU.EX2 R90, R90 ;  /* 0x0000005a005a7308 */ /* 0x000f220000000800 */
[--C-:B------:R-:W-:Y:S02]  /*4760*/  FADD.FTZ R13, R13, -R86.reuse ;  /* 0x800000560d0d7221 */ /* 0x100fe40000010000 */
        /* <DEDUP_REMOVED lines=216> */
[----:B--2345:R-:W-:Y:S01]  /*54f0*/  P2R R10, PR, RZ, 0x4 ;  /* 0x00000004ff0a7803 */ /* 0x03cfe20000000000 */
[----:B------:R-:W-:Y:S01]  /*5500*/  USHF.R.S32.HI UR24, URZ, 0x1f, UR16 ;  /* 0x0000001f3f187899 */ /* 0x000fe20008011410 */
[----:B------:R-:W-:Y:S01]  /*5510*/  IMAD.MOV.U32 R200, RZ, RZ, c[0x0][0x208] ;  /* 0x00008200ffc87624 */ /* 0x000fe200078e00ff */
[----:B------:R-:W-:Y:S01]  /*5520*/  ULDC.64 UR6, c[0x0][0x208] ;  /* 0x0000820000067ab9 */ /* 0x000fe20000000a00 */
[----:B------:R-:W-:Y:S01]  /*5530*/  IMAD.MOV.U32 R201, RZ, RZ, 0x5 ;  /* 0x00000005ffc97424 */ /* 0x000fe200078e00ff */
[----:B------:R-:W-:Y:S01]  /*5540*/  UIMAD.WIDE.U32 UR26, UR16, UR6, URZ ;  /* 0x00000006101a72a5 */ /* 0x000fe2000f8e003f */
[----:B------:R-:W-:Y:S01]  /*5550*/  IMAD.SHL.U32 R200, R200, 0x20, RZ ;  /* 0x00000020c8c87824 */ /* 0x000fe200078e00ff */
[----:B------:R-:W-:Y:S02]  /*5560*/  UIMAD UR24, UR24, UR6, URZ ;  /* 0x00000006181872a4 */ /* 0x000fe4000f8e023f */
[----:B------:R-:W-:Y:S02]  /*5570*/  USHF.L.U32 UR6, UR26, 0x6, URZ ;  /* 0x000000061a067899 */ /* 0x000fe4000800063f */
[----:B------:R-:W-:Y:S02]  /*5580*/  UIMAD UR24, UR16, UR7, UR24 ;  /* 0x00000007101872a4 */ /* 0x000fe4000f8e0218 */
[----:B------:R-:W-:Y:S02]  /*5590*/  USHF.L.U32 UR25, UR16, 0x6, URZ ;  /* 0x0000000610197899 */ /* 0x000fe4000800063f */
[----:B------:R-:W-:Y:S01]  /*55a0*/  IADD3 R8, P5, P0, R240, UR6, R200 ;  /* 0x00000006f0087c10 */ /* 0x000fe2000f8be0c8 */
[----:B------:R-:W-:Y:S01]  /*55b0*/  UIADD3 UR24, UR27, UR24, URZ ;  /* 0x000000181b187290 */ /* 0x000fe2000fffe03f */
[----:B------:R-:W-:Y:S02]  /*55c0*/  IMAD.MOV.U32 R200, RZ, RZ, c[0x0][0x208] ;  /* 0x00008200ffc87624 */ /* 0x000fe400078e00ff */
[----:B------:R-:W-:Y:S01]  /*55d0*/  IADD3 R2, P6, R246, UR25, RZ ;  /* 0x00000019f6027c10 */ /* 0x000fe2000ffde0ff */
[----:B------:R-:W-:Y:S01]  /*55e0*/  USHF.L.U64.HI UR24, UR26, 0x6, UR24 ;  /* 0x000000061a187899 */ /* 0x000fe20008010218 */
[----:B------:R-:W-:Y:S01]  /*55f0*/  IMAD.U32 R4, RZ, RZ, UR25 ;  /* 0x00000019ff047e24 */ /* 0x000fe2000f8e00ff */
[----:B------:R-:W-:Y:S01]  /*5600*/  SHF.L.U64.HI R200, R200, R201, c[0x0][0x20c] ;  /* 0x00008300c8c87619 */ /* 0x000fe200000102c9 */
[----:B------:R-:W-:Y:S03]  /*5610*/  IMAD.U32 R0, RZ, RZ, UR25 ;  /* 0x00000019ff007e24 */ /* 0x000fe6000f8e00ff */
[----:B------:R-:W-:Y:S02]  /*5620*/  LEA.HI.X.SX32 R4, R4, R250, 0x1, P6 ;  /* 0x000000fa04047211 */ /* 0x000fe400030f0eff */
[----:B------:R-:W-:Y:S02]  /*5630*/  LOP3.LUT P6, RZ, R229, 0x1, RZ, 0xc0, !PT ;  /* 0x00000001e5ff7812 */ /* 0x000fe400078cc0ff */
[C---:B------:R-:W-:Y:S02]  /*5640*/  IADD3.X R9, R237.reuse, UR24, R200, P5, P0 ;  /* 0x00000018ed097c10 */ /* 0x040fe4000afe04c8 */
[----:B------:R-:W-:Y:S02]  /*5650*/  LEA R6, P0, R2, c[0x0][0x280], 0x2 ;  /* 0x0000a00002067a11 */ /* 0x000fe400078010ff */
[----:B------:R-:W-:Y:S02]  /*5660*/  IADD3 R0, -R232, c[0x0][0x168], -R0 ;  /* 0x00005a00e8007a10 */ /* 0x000fe40007ffe900 */
[----:B------:R-:W-:Y:S02]  /*5670*/  IADD3 R3, P5, R240, UR6, RZ ;  /* 0x00000006f0037c10 */ /* 0x000fe4000ffbe0ff */
[----:B------:R-:W-:Y:S02]  /*5680*/  LEA.HI.X R7, R2, c[0x0][0x284], R4, 0x2, P0 ;  /* 0x0000a10002077a11 */ /* 0x000fe400000f1404 */
[C---:B------:R-:W-:Y:S02]  /*5690*/  ISETP.LT.OR P0, PT, R0.reuse, 0x1, !P6 ;  /* 0x000000010000780c */ /* 0x040fe40007701670 */
[----:B------:R-:W-:Y:S02]  /*56a0*/  IADD3.X R2, R237, UR24, RZ, P5, !PT ;  /* 0x00000018ed027c10 */ /* 0x000fe4000affe4ff */
[C---:B------:R-:W-:Y:S02]  /*56b0*/  LEA R4, P5, R3.reuse, c[0x0][0x1f0], 0x1 ;  /* 0x00007c0003047a11 */ /* 0x040fe400078a08ff */
[----:B------:R-:W-:Y:S02]  /*56c0*/  ISETP.LT.OR P6, PT, R0, 0x21, !P6 ;  /* 0x000000210000780c */ /* 0x000fe400077c1670 */
[----:B------:R-:W-:Y:S02]  /*56d0*/  LEA.HI.X R5, R3, c[0x0][0x1f4], R2, 0x1, P5 ;  /* 0x00007d0003057a11 */ /* 0x000fe400028f0c02 */
[C---:B------:R-:W-:Y:S03]  /*56e0*/  LEA R2, P5, R8.reuse, c[0x0][0x1f0], 0x1 ;  /* 0x00007c0008027a11 */ /* 0x040fe600078a08ff */
[----:B------:R-:W-:Y:S01]  /*56f0*/  @!PT LDS RZ, [RZ] ;  /* 0x00000000fffff984 */ /* 0x000fe20000000800 */
[----:B------:R-:W-:Y:S01]  /*5700*/  @!PT LDS RZ, [RZ] ;  /* 0x00000000fffff984 */ /* 0x000fe20000000800 */
[----:B------:R-:W-:Y:S01]  /*5710*/  @!PT LDS RZ, [RZ] ;  /* 0x00000000fffff984 */ /* 0x000fe20000000800 */
[----:B------:R1:W-:Y:S01]  /*5720*/  LDGSTS.E.BYPASS.LTC128B.128 [R227+0x1b080], [R4.64], !P0 ;  /* 0x1b08000004e37fae */ /* 0x0003e2000c101d56 */
[----:B------:R-:W-:Y:S02]  /*5730*/  LEA.HI.X R3, R8, c[0x0][0x1f4], R9, 0x1, P5 ;  /* 0x00007d0008037a11 */ /* 0x000fe400028f0c09 */
        /* <DEDUP_REMOVED lines=14> */
.L_x_1170:
[-C--:B-12345:R-:W-:Y:S01]  /*5820*/  HMMA.16816.F32.BF16 R4, R108, R16.reuse, RZ ;  /* 0x000000106c04723c */ /* 0x0befe200000418ff */
[----:B------:R-:W-:Y:S01]  /*5830*/  LDSM.16.MT88.4 R200, [R214+0x3800] ;  /* 0x00380000d6c8783b */ /* 0x000fe20000004200 */
[----:B------:R-:W-:Y:S02]  /*5840*/  ULDC.64 UR6, c[0x0][0x238] ;  /* 0x00008e0000067ab9 */ /* 0x000fe40000000a00 */
[----:B------:R-:W-:Y:S01]  /*5850*/  UIMAD UR24, UR13, UR6, URZ ;  /* 0x000000060d1872a4 */ /* 0x000fe2000f8e023f */
[----:B------:R-:W-:Y:S01]  /*5860*/  LDSM.16.MT88.4 R204, [R214+0x6000] ;  /* 0x00600000d6cc783b */ /* 0x000fe20000004200 */
[----:B------:R-:W-:Y:S01]  /*5870*/  IMAD.U32 R0, RZ, RZ, UR20 ;  /* 0x00000014ff007e24 */ /* 0x000fe2000f8e00ff */
[----:B------:R-:W-:Y:S01]  /*5880*/  UIMAD UR11, UR11, 0x3000, URZ ;  /* 0x000030000b0b78a4 */ /* 0x000fe2000f8e023f */
[C---:B------:R-:W-:Y:S01]  /*5890*/  HMMA.16816.F32.BF16 R8, R172.reuse, R16, RZ ;  /* 0x00000010ac08723c */ /* 0x040fe200000418ff */
[----:B------:R-:W0:Y:S01]  /*58a0*/  LDGDEPBAR ;  /* 0x00000000000079af */ /* 0x000e220000000000 */
[----:B------:R-:W-:Y:S02]  /*58b0*/  UIMAD UR24, UR19, UR7, UR24 ;  /* 0x00000007131872a4 */ /* 0x000fe4000f8e0218 */
[----:B------:R-:W-:Y:S01]  /*58c0*/  IMAD.U32 R2, RZ, RZ, UR19 ;  /* 0x00000013ff027e24 */ /* 0x000fe2000f8e00ff */
[----:B------:R-:W-:Y:S02]  /*58d0*/  ULDC.64 UR6, c[0x0][0x240] ;  /* 0x0000900000067ab9 */ /* 0x000fe40000000a00 */
[----:B------:R-:W-:Y:S01]  /*58e0*/  UIMAD UR6, UR12, UR6, URZ ;  /* 0x000000060c0672a4 */ /* 0x000fe2000f8e023f */
[-C--:B------:R-:W-:Y:S01]  /*58f0*/  HMMA.16816.F32.BF16 R12, R172, R18.reuse, RZ ;  /* 0x00000012ac0c723c */ /* 0x080fe200000418ff */
[----:B------:R-:W-:Y:S01]  /*5900*/  IMAD.WIDE.U32 R2, R2, c[0x0][0x238], R230 ;  /* 0x00008e0002027a25 */ /* 0x000fe200078e00e6 */
[----:B------:R-:W-:Y:S02]  /*5910*/  UISETP.GE.AND UP0, UPT, UR16, UR18, UPT ;  /* 0x000000121000728c */ /* 0x000fe4000bf06270 */
[----:B------:R-:W-:Y:S02]  /*5920*/  UIMAD UR6, UR20, UR7, UR6 ;  /* 0x00000007140672a4 */ /* 0x000fe4000f8e0206 */
[----:B------:R-:W-:Y:S01]  /*5930*/  IADD3 R3, R3, UR24, RZ ;  /* 0x0000001803037c10 */ /* 0x000fe2000fffe0ff */
[----:B------:R-:W-:Y:S01]  /*5940*/  USHF.R.S32.HI UR24, URZ, 0x1f, UR11 ;  /* 0x0000001f3f187899 */ /* 0x000fe2000801140b */
[C---:B------:R-:W-:Y:S01]  /*5950*/  HMMA.16816.F32.BF16 R16, R108.reuse, R18, RZ ;  /* 0x000000126c10723c */ /* 0x040fe200000418ff */
[----:B------:R-:W-:Y:S02]  /*5960*/  UIADD3 UR7, UR4, 0x1, URZ ;  /* 0x0000000104077890 */ /* 0x000fe4000fffe03f */
[----:B------:R-:W-:Y:S01]  /*5970*/  UISETP.GE.AND UP2, UPT, UR4, 0x1, UPT ;  /* 0x000000010400788c */ /* 0x000fe2000bf46270 */
[----:B------:R-:W-:Y:S01]  /*5980*/  IMAD.WIDE.U32 R2, R0, c[0x0][0x240], R2 ;  /* 0x0000900000027a25 */ /* 0x000fe200078e0002 */
[----:B------:R-:W-:Y:S03]  /*5990*/  UISETP.GE.AND UP1, UPT, UR17, 0x1, UPT ;  /* 0x000000011100788c */ /* 0x000fe6000bf26270 */
[-C--:B------:R-:W-:Y:S01]  /*59a0*/  HMMA.16816.F32.BF16 R20, R108, R96.reuse, RZ ;  /* 0x000000606c14723c */ /* 0x080fe200000418ff */
[----:B------:R-:W-:Y:S01]  /*59b0*/  IADD3 R0, P0, R2, UR11, RZ ;  /* 0x0000000b02007c10 */ /* 0x000fe2000ff1e0ff */
[----:B------:R-:W-:Y:S06]  /*59c0*/  UMOV UR11, UR16 ;  /* 0x00000010000b7c82 */ /* 0x000fec0008000000 */
        /* <DEDUP_REMOVED lines=24> */
[----:B------:R-:W3:Y:S04]  /*5b50*/  LDSM.16.M88.4 R180, [R215+0x1800] ;  /* 0x00180000d7b4783b */ /* 0x000ee80000000200 */
[----:B------:R-:W-:Y:S03]  /*5b60*/  LDSM.16.MT88.4 R196, [R214+0x2000] ;  /* 0x00200000d6c4783b */ /* 0x000fe60000004200 */
        /* <DEDUP_REMOVED lines=13> */
[----:B------:R-:W2:Y:S07]  /*5c40*/  LDSM.16.MT88.4 R184, [R214+0x6800] ;  /* 0x00680000d6b8783b */ /* 0x000eae0000004200 */
[----:B------:R-:W-:Y:S01]  /*5c50*/  HMMA.16816.F32.BF16 R108, R172, R206, R108 ;  /* 0x000000ceac6c723c */ /* 0x000fe2000004186c */
[----:B------:R-:W4:Y:S04]  /*5c60*/  LDSM.16.M88.4 R172, [R215+0x2000] ;  /* 0x00200000d7ac783b */ /* 0x000f280000000200 */
[----:B------:R-:W5:Y:S03]  /*5c70*/  LDSM.16.MT88.4 R204, [R214+0x4800] ;  /* 0x00480000d6cc783b */ /* 0x000f660000004200 */
[-C--:B---3--:R-:W-:Y:S08]  /*5c80*/  HMMA.16816.F32.BF16 R4, R180, R188.reuse, R4 ;  /* 0x000000bcb404723c */ /* 0x088ff00000041804 */
        /* <DEDUP_REMOVED lines=11> */
[----:B------:R-:W-:Y:S07]  /*5d40*/  HMMA.16816.F32.BF16 R108, R180, R186, R108 ;  /* 0x000000bab46c723c */ /* 0x000fee000004186c */
[----:B------:R-:W-:Y:S01]  /*5d50*/  MOV R180, UR24 ;  /* 0x0000001800b47c02 */ /* 0x000fe20008000f00 */
[-C--:B----4-:R-:W-:Y:S05]  /*5d60*/  HMMA.16816.F32.BF16 R4, R172, R196.reuse, R4 ;  /* 0x000000c4ac04723c */ /* 0x090fea0000041804 */
[----:B------:R-:W-:Y:S01]  /*5d70*/  IADD3.X R2, R180, UR6, R3, P0, !PT ;  /* 0x00000006b4027c10 */ /* 0x000fe200087fe403 */
[----:B------:R-:W-:Y:S01]  /*5d80*/  UIADD3 UR6, UR17, 0x1, URZ ;  /* 0x0000000111067890 */ /* 0x000fe2000fffe03f */
[C---:B------:R-:W-:Y:S01]  /*5d90*/  LEA R180, P0, R0.reuse, c[0x0][0x220], 0x2 ;  /* 0x0000880000b47a11 */ /* 0x040fe200078010ff */
[C---:B------:R-:W-:Y:S02]  /*5da0*/  HMMA.16816.F32.BF16 R8, R200.reuse, R196, R8 ;  /* 0x000000c4c808723c */ /* 0x040fe40000041808 */
[----:B------:R-:W-:Y:S02]  /*5db0*/  USEL UR17, UR6, URZ, !UP1 ;  /* 0x0000003f06117287 */ /* 0x000fe4000c800000 */
[----:B------:R-:W-:Y:S01]  /*5dc0*/  LEA.HI.X R181, R0, c[0x0][0x224], R2, 0x2, P0 ;  /* 0x0000890000b57a11 */ /* 0x000fe200000f1402 */
[----:B------:R-:W-:Y:S01]  /*5dd0*/  IMAD.U32 R0, RZ, RZ, UR4 ;  /* 0x00000004ff007e24 */ /* 0x000fe2000f8e00ff */
[----:B------:R-:W-:Y:S01]  /*5de0*/  LDSM.16.MT88.2 R2, [R212+0x23c80] ;  /* 0x023c8000d402783b */ /* 0x000fe20000004100 */
[----:B------:R-:W-:Y:S01]  /*5df0*/  PLOP3.LUT P0, PT, PT, PT, UP0, 0x80, 0x0 ;  /* 0x000000000000781c */ /* 0x000fe20003f0f008 */
[-C--:B------:R-:W-:Y:S01]  /*5e00*/  HMMA.16816.F32.BF16 R12, R200, R198.reuse, R12 ;  /* 0x000000c6c80c723c */ /* 0x080fe2000004180c */
[----:B------:R-:W-:Y:S03]  /*5e10*/  USEL UR4, UR7, URZ, !UP2 ;  /* 0x0000003f07047287 */ /* 0x000fe6000d000000 */
[----:B------:R-:W-:Y:S03]  /*5e20*/  IMAD R0, R0, 0x3000, R219 ;  /* 0x0000300000007824 */ /* 0x000fe600078e02db */
[----:B------:R-:W-:Y:S01]  /*5e30*/  RED.E.ADD.F32.FTZ.RN.STRONG.GPU [R180.64], R4 ;  /* 0x00000004b400798e */ /* 0x000fe2000c10e796 */
[C---:B------:R-:W-:Y:S03]  /*5e40*/  HMMA.16816.F32.BF16 R16, R172.reuse, R198, R16 ;  /* 0x000000c6ac10723c */ /* 0x040fe60000041810 */
[----:B------:R-:W-:Y:S01]  /*5e50*/  RED.E.ADD.F32.FTZ.RN.STRONG.GPU [R180.64+0x400], R5 ;  /* 0x00040005b400798e */ /* 0x000fe2000c10e796 */
[----:B------:R-:W-:Y:S03]  /*5e60*/  SHF.L.U32 R0, R0, 0x1, RZ ;  /* 0x0000000100007819 */ /* 0x000fe600000006ff */
        /* <DEDUP_REMOVED lines=207> */
.L_x_1168:
[----:B------:R-:W-:Y:S05]  /*6b60*/  @P1 EXIT ;  /* 0x000000000000194d */ /* 0x000fea0003800000 */
[----:B------:R-:W-:Y:S01]  /*6b70*/  UMOV UR6, 0x1 ;  /* 0x0000000100067882 */ /* 0x000fe20000000000 */
[----:B------:R-:W-:Y:S01]  /*6b80*/  BAR.SYNC.DEFER_BLOCKING 0x1, 0x100 ;  /* 0x0044000000007b1d */ /* 0x000fe20000010000 */
[----:B------:R-:W-:Y:S01]  /*6b90*/  UIMAD UR21, UR21, 0x3c00, URZ ;  /* 0x00003c00151578a4 */ /* 0x000fe2000f8e023f */
[----:B------:R-:W-:Y:S01]  /*6ba0*/  IMAD.U32 R8, RZ, RZ, UR20 ;  /* 0x00000014ff087e24 */ /* 0x000fe2000f8e00ff */
[----:B------:R-:W-:Y:S01]  /*6bb0*/  USHF.R.S32.HI UR8, URZ, 0x1f, UR20 ;  /* 0x0000001f3f087899 */ /* 0x000fe20008011414 */
[----:B------:R-:W-:-:S02]  /*6bc0*/  IMAD.U32 R6, RZ, RZ, UR20 ;  /* 0x00000014ff067e24 */ /* 0x000fc4000f8e00ff */
[----:B------:R-:W-:Y:S01]  /*6bd0*/  ULDC.64 UR4, c[0x0][0x338] ;  /* 0x0000ce0000047ab9 */ /* 0x000fe20000000a00 */
[----:B------:R-:W-:Y:S01]  /*6be0*/  IADD3 R2, P0, R230, UR21, RZ ;  /* 0x00000015e6027c10 */ /* 0x000fe2000ff1e0ff */
[----:B------:R-:W-:Y:S02]  /*6bf0*/  UISETP.NE.AND UP0, UPT, UR6, UR4, UPT ;  /* 0x000000040600728c */ /* 0x000fe4000bf05270 */
[----:B------:R-:W-:Y:S02]  /*6c00*/  UIMAD.WIDE.U32 UR6, UR19, UR5, URZ ;  /* 0x00000005130672a5 */ /* 0x000fe4000f8e003f */
[----:B------:R-:W-:-:S07]  /*6c10*/  ULDC UR4, c[0x0][0x340] ;  /* 0x0000d00000047ab9 */ /* 0x000fce0000000800 */
[----:B------:R-:W-:Y:S02]  /*6c20*/  @UP0 USHF.R.U32.HI UR19, URZ, UR4, UR7 ;  /* 0x000000043f130299 */ /* 0x000fe40008011607 */
[----:B------:R-:W-:Y:S02]  /*6c30*/  USHF.R.S32.HI UR7, URZ, 0x1f, UR21 ;  /* 0x0000001f3f077899 */ /* 0x000fe40008011415 */
[----:B------:R-:W-:Y:S02]  /*6c40*/  USHF.R.S32.HI UR6, URZ, 0x1f, UR19 ;  /* 0x0000001f3f067899 */ /* 0x000fe40008011413 */
[----:B------:R-:W-:Y:S01]  /*6c50*/  ULDC.64 UR4, c[0x0][0x328] ;  /* 0x0000ca0000047ab9 */ /* 0x000fe20000000a00 */
[----:B------:R-:W-:Y:S01]  /*6c60*/  IMAD.U32 R4, RZ, RZ, UR19 ;  /* 0x00000013ff047e24 */ /* 0x000fe2000f8e00ff */
[----:B------:R-:W-:Y:S01]  /*6c70*/  UIMAD UR4, UR6, UR4, URZ ;  /* 0x00000004060472a4 */ /* 0x000fe2000f8e023f */
[----:B------:R-:W-:Y:S01]  /*6c80*/  LEA.HI.X.SX32 R3, R230, UR7, 0x1, P0 ;  /* 0x00000007e6037c11 */ /* 0x000fe200080f0eff */
[----:B------:R-:W-:-:S02]  /*6c90*/  IMAD.U32 R0, RZ, RZ, UR19 ;  /* 0x00000013ff007e24 */ /* 0x000fc4000f8e00ff */
[----:B------:R-:W-:Y:S02]  /*6ca0*/  UIMAD UR7, UR19, UR5, UR4 ;  /* 0x00000005130772a4 */ /* 0x000fe4000f8e0204 */
[--C-:B------:R-:W-:Y:S01]  /*6cb0*/  IMAD.WIDE.U32 R4, R4, c[0x0][0x328], R2.reuse ;  /* 0x0000ca0004047a25 */ /* 0x100fe200078e0002 */
[----:B------:R-:W-:Y:S02]  /*6cc0*/  ULDC.64 UR4, c[0x0][0x300] ;  /* 0x0000c00000047ab9 */ /* 0x000fe40000000a00 */
[----:B------:R-:W-:Y:S01]  /*6cd0*/  UIMAD UR4, UR6, UR4, URZ ;  /* 0x00000004060472a4 */ /* 0x000fe2000f8e023f */
[----:B------:R-:W-:Y:S01]  /*6ce0*/  IMAD.WIDE.U32 R2, R0, c[0x0][0x300], R2 ;  /* 0x0000c00000027a25 */ /* 0x000fe200078e0002 */
[----:B------:R-:W-:Y:S01]  /*6cf0*/  IADD3 R5, R5, UR7, RZ ;  /* 0x0000000705057c10 */ /* 0x000fe2000fffe0ff */
[----:B------:R-:W-:Y:S02]  /*6d00*/  ULDC.64 UR6, c[0x0][0x330] ;  /* 0x0000cc0000067ab9 */ /* 0x000fe40000000a00 */
[----:B------:R-:W-:-:S02]  /*6d10*/  UIMAD UR6, UR8, UR6, URZ ;  /* 0x00000006080672a4 */ /* 0x000fc4000f8e023f */
[----:B------:R-:W-:Y:S01]  /*6d20*/  IMAD.WIDE.U32 R8, R8, c[0x0][0x330], R4 ;  /* 0x0000cc0008087a25 */ /* 0x000fe200078e0004 */
[----:B------:R-:W-:Y:S02]  /*6d30*/  UIMAD UR19, UR19, UR5, UR4 ;  /* 0x00000005131372a4 */ /* 0x000fe4000f8e0204 */
        /* <DEDUP_REMOVED lines=133> */
.L_x_1172:
        /* <DEDUP_REMOVED lines=15> */
.L_x_1423:


//--------------------- .text._ZN7cutlass13device_kernelIN5flash19enable_sm80_to_sm89INS1_16FlashAttnBwdSm80INS1_25CollectiveMainloopBwdSm80ILi2ELi1EN4cute5tupleIJNS5_1CILi64EEENS7_ILi80EEENS7_ILi192EEEEEENS_10bfloat16_tEfNS_4arch4Sm80ELb1ELb0ELb1ELb0ELb1ELb0ELb1ELb0ELi2ELi4ELi2ELi2ELb0EEENS1_24CollectiveEpilogueBwdGQAISB_fSE_Li256ELb0ELb1EEENS1_25SingleTileBwdLPTSchedulerILb0ELi80ELb1EEEEEEEEEvNT_6ParamsE --------------------------
	.section	.text._ZN7cutlass13device_kernelIN5flash19enable_sm80_to_sm89INS1_16FlashAttnBwdSm80INS1_25CollectiveMainloopBwdSm80ILi2ELi1EN4cute5tupleIJNS5_1CILi64EEENS7_ILi80EEENS7_ILi192EEEEEENS_10bfloat16_tEfNS_4arch4Sm80ELb1ELb0ELb1ELb0ELb1ELb0ELb1ELb0ELi2ELi4ELi2ELi2ELb0EEENS1_24CollectiveEpilogueBwdGQAISB_fSE_Li256ELb0ELb1EEENS1_25SingleTileBwdLPTSchedulerILb0ELi80ELb1EEEEEEEEEvNT_6ParamsE,"ax",@progbits
	.sectioninfo	@"SHI_REGISTERS=255"
	.align	128
.text._ZN7cutlass13device_kernelIN5flash19enable_sm80_to_sm89INS1_16FlashAttnBwdSm80INS1_25CollectiveMainloopBwdSm80ILi2ELi1EN4cute5tupleIJNS5_1CILi64EEENS7_ILi80EEENS7_ILi192EEEEEENS_10bfloat16_tEfNS_4arch4Sm80ELb1ELb0ELb1ELb0ELb1ELb0ELb1ELb0ELi2ELi4ELi2ELi2ELb0EEENS1_24CollectiveEpilogueBwdGQAISB_fSE_Li256ELb0ELb1EEENS1_25SingleTileBwdLPTSchedulerILb0ELi80ELb1EEEEEEEEEvNT_6ParamsE:
        .type           _ZN7cutlass13device_kernelIN5flash19enable_sm80_to_sm89INS1_16FlashAttnBwdSm80INS1_25CollectiveMainloopBwdSm80ILi2ELi1EN4cute5tupleIJNS5_1CILi64EEENS7_ILi80EEENS7_ILi192EEEEEENS_10bfloat16_tEfNS_4arch4Sm80ELb1ELb0ELb1ELb0ELb1ELb0ELb1ELb0ELi2ELi4ELi2ELi2ELb0EEENS1_24CollectiveEpilogueBwdGQAISB_fSE_Li256ELb0ELb1EEENS1_25SingleTileBwdLPTSchedulerILb0ELi80ELb1EEEEEEEEEvNT_6ParamsE,@function
        .size           _ZN7cutlass13device_kernelIN5flash19enable_sm80_to_sm89INS1_16FlashAttnBwdSm80INS1_25CollectiveMainloopBwdSm80ILi2ELi1EN4cute5tupleIJNS5_1CILi64EEENS7_ILi80EEENS7_ILi192EEEEEENS_10bfloat16_tEfNS_4arch4Sm80ELb1ELb0ELb1ELb0ELb1ELb0ELb1ELb0ELi2ELi4ELi2ELi2ELb0EEENS1_24CollectiveEpilogueBwdGQAISB_fSE_Li256ELb0ELb1EEENS1_25SingleTileBwdLPTSchedulerILb0ELi80ELb1EEEEEEEEEvNT_6ParamsE,(.L_x_1424 - _ZN7cutlass13device_kernelIN5flash19enable_sm80_to_sm89INS1_16FlashAttnBwdSm80INS1_25CollectiveMainloopBwdSm80ILi2ELi1EN4cute5tupleIJNS5_1CILi64EEENS7_ILi80EEENS7_ILi192EEEEEENS_10bfloat16_tEfNS_4arch4Sm80ELb1ELb0ELb1ELb0ELb1ELb0ELb1ELb0ELi2ELi4ELi2ELi2ELb0EEENS1_24CollectiveEpilogueBwdGQAISB_fSE_Li256ELb0ELb1EEENS1_25SingleTileBwdLPTSchedulerILb0ELi80ELb1EEEEEEEEEvNT_6ParamsE)
        .other          _ZN7cutlass13device_kernelIN5flash19enable_sm80_to_sm89INS1_16FlashAttnBwdSm80INS1_25CollectiveMainloopBwdSm80ILi2ELi1EN4cute5tupleIJNS5_1CILi64EEENS7_ILi80EEENS7_ILi192EEEEEENS_10bfloat16_tEfNS_4arch4Sm80ELb1ELb0ELb1ELb0ELb1ELb0ELb1ELb0ELi2ELi4ELi2ELi2ELb0EEENS1_24CollectiveEpilogueBwdGQAISB_fSE_Li256ELb0ELb1EEENS1_25SingleTileBwdLPTSchedulerILb0ELi80ELb1EEEEEEEEEvNT_6ParamsE,@"STO_CUDA_ENTRY STV_DEFAULT"
_ZN7cutlass13device_kernelIN5flash19enable_sm80_to_sm89INS1_16FlashAttnBwdSm80INS1_25CollectiveMainloopBwdSm80ILi2ELi1EN4cute5tupleIJNS5_1CILi64EEENS7_ILi80EEENS7_ILi192EEEEEENS_10bfloat16_tEfNS_4arch4Sm80ELb1ELb0ELb1ELb0ELb1ELb0ELb1ELb0ELi2ELi4ELi2ELi2ELb0EEENS1_24CollectiveEpilogueBwdGQAISB_fSE_Li256ELb0ELb1EEENS1_25SingleTileBwdLPTSchedulerILb0ELi80ELb1EEEEEEEEEvNT_6ParamsE:
        /* <DEDUP_REMOVED lines=27> */
.L_x_1174:
[----:B------:R-:W-:Y:S02]  /*01b0*/  ULDC UR9, c[0x0][0x3b4] ;  /* 0x0000ed0000097ab9 */ /* 0x000fe40000000800 */
[----:B------:R-:W-:Y:S02]  /*01c0*/  UISETP.NE.AND UP0, UPT, UR9, 0x1, UPT ;  /* 0x000000010900788c */ /* 0x000fe4000bf05270 */
[----:B------:R-:W-:Y:S02]  /*01d0*/  ULDC.64 UR4, c[0x0][0x3b8] ;  /* 0x0000ee0000047ab9 */ /* 0x000fe40000000a00 */
[----:B------:R-:W-:Y:S02]  /*01e0*/  UIMAD.WIDE.U32 UR10, UR8, UR4, URZ ;  /* 0x00000004080a72a5 */ /* 0x000fe4000f8e003f */
[----:B------:R-:W-:-:S05]  /*01f0*/  UMOV UR6, UR8 ;  /* 0x0000000800067c82 */ /* 0x000fca0008000000 */
[----:B------:R-:W-:-:S04]  /*0200*/  @UP0 USHF.R.U32.HI UR6, URZ, UR5, UR11 ;  /* 0x000000053f060299 */ /* 0x000fc8000801160b */
[----:B------:R-:W-:Y:S02]  /*0210*/  UIMAD UR9, UR6, UR9, URZ ;  /* 0x00000009060972a4 */ /* 0x000fe4000f8e023f */
.L_x_1175:
        /* <DEDUP_REMOVED lines=14> */
.L_x_1173:
        /* <DEDUP_REMOVED lines=20> */
.L_x_1177:
[----:B------:R-:W-:Y:S02]  /*0440*/  ULDC UR9, c[0x0][0x3b4] ;  /* 0x0000ed0000097ab9 */ /* 0x000fe40000000800 */
[----:B------:R-:W-:Y:S02]  /*0450*/  UISETP.NE.AND UP0, UPT, UR9, 0x1, UPT ;  /* 0x000000010900788c */ /* 0x000fe4000bf05270 */
[----:B------:R-:W-:Y:S02]  /*0460*/  ULDC.64 UR4, c[0x0][0x3b8] ;  /* 0x0000ee0000047ab9 */ /* 0x000fe40000000a00 */
[----:B------:R-:W-:Y:S02]  /*0470*/  UIMAD.WIDE.U32 UR10, UR8, UR4, URZ ;  /* 0x00000004080a72a5 */ /* 0x000fe4000f8e003f */
[----:B------:R-:W-:-:S05]  /*0480*/  UMOV UR6, UR8 ;  /* 0x0000000800067c82 */ /* 0x000fca0008000000 */
[----:B------:R-:W-:-:S04]  /*0490*/  @UP0 USHF.R.U32.HI UR6, URZ, UR5, UR11 ;  /* 0x000000053f060299 */ /* 0x000fc8000801160b */
[----:B------:R-:W-:Y:S02]  /*04a0*/  UIMAD UR9, UR6, UR9, URZ ;  /* 0x00000009060972a4 */ /* 0x000fe4000f8e023f */
.L_x_1178:
        /* <DEDUP_REMOVED lines=13> */
.L_x_1176:
        /* <DEDUP_REMOVED lines=235> */
[----:B------:R-:W-:Y:S01]  /*1430*/  LEA R8, P4, R5, R6, 0x6 ;  /* 0x0000000605087211 */ /* 0x000fe200078830ff */
        /* <DEDUP_REMOVED lines=186> */
[----:B------:R-:W-:Y:S02]  /*1fe0*/  ISETP.LT.OR P0, PT, R8, 0x1, P5 ;  /* 0x000000010800780c */ /* 0x000fe40002f01670 */
        /* <DEDUP_REMOVED lines=9> */
[-C--:B------:R-:W-:Y:S01]  /*2080*/  LEA.HI R9, R20, R230.reuse, RZ, 0x5 ;  /* 0x000000e614097211 */ /* 0x080fe200078f28ff */
        /* <DEDUP_REMOVED lines=49> */
[----:B------:R-:W0:Y:S01]  /*23a0*/  LDGDEPBAR ;  /* 0x00000000000079af */ /* 0x000e220000000000 */
        /* <DEDUP_REMOVED lines=8> */
[----:B------:R-:W-:Y:S01]  /*2430*/  ISETP.GE.AND P5, PT, R21, c[0x0][0x1fc], PT ;  /* 0x00007f0015007a0c */ /* 0x000fe20003fa6270 */
[----:B------:R-:W-:Y:S01]  /*2440*/  IMAD.SHL.U32 R5, R2, 0x10, RZ ;  /* 0x0000001002057824 */ /* 0x000fe200078e00ff */
[----:B------:R-:W-:Y:S01]  /*2450*/  LEA.HI R8, R4, R3, RZ, 0x2 ;  /* 0x0000000304087211 */ /* 0x000fe200078f10ff */
[----:B------:R-:W-:Y:S01]  /*2460*/  IMAD.SHL.U32 R212, R2, 0x2, RZ ;  /* 0x0000000202d47824 */ /* 0x000fe200078e00ff */
[----:B------:R-:W-:Y:S01]  /*2470*/  IADD3 R6, R225, 0x21480, RZ ;  /* 0x00021480e1067810 */ /* 0x000fe20007ffe0ff */
[----:B------:R-:W-:Y:S01]  /*2480*/  IMAD.SHL.U32 R12, R23, 0x8, RZ ;  /* 0x00000008170c7824 */ /* 0x000fe200078e00ff */
[----:B------:R-:W-:-:S02]  /*2490*/  LOP3.LUT R4, R5, 0xf0, RZ, 0xc0, !PT ;  /* 0x000000f005047812 */ /* 0x000fc400078ec0ff */
[----:B------:R-:W-:Y:S02]  /*24a0*/  LOP3.LUT R5, R8, 0x7ffffffc, RZ, 0xc0, !PT ;  /* 0x7ffffffc08057812 */ /* 0x000fe400078ec0ff */
[----:B------:R-:W-:Y:S02]  /*24b0*/  IADD3 R226, R225, 0x215a0, RZ ;  /* 0x000215a0e1e27810 */ /* 0x000fe40007ffe0ff */
[----:B------:R-:W-:Y:S01]  /*24c0*/  @P0 IADD3 R226, R6, 0xe0, RZ ;  /* 0x000000e006e20810 */ /* 0x000fe20007ffe0ff */
[----:B-1----:R-:W-:Y:S01]  /*24d0*/  IMAD.IADD R11, R3, 0x1, -R5 ;  /* 0x00000001030b7824 */ /* 0x002fe200078e0a05 */
[----:B------:R-:W-:Y:S01]  /*24e0*/  SHF.R.S32.HI R3, RZ, 0x1f, R2 ;  /* 0x0000001fff037819 */ /* 0x000fe20000011402 */
[----:B------:R-:W-:Y:S01]  /*24f0*/  IMAD.SHL.U32 R7, R13, 0x100, RZ ;  /* 0x000001000d077824 */ /* 0x000fe200078e00ff */
[----:B------:R-:W-:Y:S02]  /*2500*/  LOP3.LUT R10, R4, R16, RZ, 0xfc, !PT ;  /* 0x00000010040a7212 */ /* 0x000fe400078efcff */
[----:B------:R-:W-:Y:S01]  /*2510*/  LEA.HI R214, R3, R2, RZ, 0x3 ;  /* 0x0000000203d67211 */ /* 0x000fe200078f18ff */
[----:B------:R-:W-:Y:S01]  /*2520*/  IMAD.SHL.U32 R3, R18, 0x40, RZ ;  /* 0x0000004012037824 */ /* 0x000fe200078e00ff */
[----:B------:R-:W-:Y:S01]  /*2530*/  LOP3.LUT R9, R4, 0x100, R7, 0xf8, !PT ;  /* 0x0000010004097812 */ /* 0x000fe200078ef807 */
[----:B------:R-:W-:Y:S01]  /*2540*/  IMAD.SHL.U32 R4, R15, 0x10, RZ ;  /* 0x000000100f047824 */ /* 0x000fe200078e00ff */
[----:B------:R-:W-:-:S02]  /*2550*/  SEL R13, RZ, 0xffffffff, P6 ;  /* 0xffffffffff0d7807 */ /* 0x000fc40003000000 */
[----:B------:R-:W-:Y:S02]  /*2560*/  LOP3.LUT P6, RZ, R18, 0x2, RZ, 0xc0, !PT ;  /* 0x0000000212ff7812 */ /* 0x000fe400078cc0ff */
[C---:B------:R-:W-:Y:S01]  /*2570*/  LOP3.LUT R5, R214.reuse, 0xfffffff8, RZ, 0xc0, !PT ;  /* 0xfffffff8d6057812 */ /* 0x040fe200078ec0ff */
[----:B------:R-:W-:Y:S01]  /*2580*/  IMAD.SHL.U32 R214, R214, 0x40, RZ ;  /* 0x00000040d6d67824 */ /* 0x000fe200078e00ff */
[----:B------:R-:W-:Y:S02]  /*2590*/  LOP3.LUT R3, R3, 0x1c0, RZ, 0xc0, !PT ;  /* 0x000001c003037812 */ /* 0x000fe400078ec0ff */
[----:B------:R-:W-:Y:S01]  /*25a0*/  LEA.HI R6, R17, R17, RZ, 0x1 ;  /* 0x0000001111067211 */ /* 0x000fe200078f08ff */
[----:B------:R-:W-:Y:S01]  /*25b0*/  IMAD.IADD R5, R2, 0x1, -R5 ;  /* 0x0000000102057824 */ /* 0x000fe200078e0a05 */
[----:B------:R-:W-:Y:S01]  /*25c0*/  LEA.HI.SX32 R228, R8, R4, 0x1e ;  /* 0x0000000408e47211 */ /* 0x000fe200078ff2ff */
[----:B------:R-:W-:Y:S01]  /*25d0*/  IMAD.SHL.U32 R8, R13, 0x2, RZ ;  /* 0x000000020d087824 */ /* 0x000fe200078e00ff */
[----:B------:R-:W-:-:S02]  /*25e0*/  SEL R209, R223, 0xfffffff0, !P6 ;  /* 0xfffffff0dfd17807 */ /* 0x000fc40007000000 */
[C---:B------:R-:W-:Y:S02]  /*25f0*/  LOP3.LUT R208, R3.reuse, 0x8, R22, 0xf8, !PT ;  /* 0x0000000803d07812 */ /* 0x040fe400078ef816 */
[----:B------:R-:W-:Y:S02]  /*2600*/  LOP3.LUT R4, R3, 0x30, R4, 0xf8, !PT ;  /* 0x0000003003047812 */ /* 0x000fe400078ef804 */
[----:B------:R-:W-:Y:S02]  /*2610*/  SHF.R.U32.HI R7, RZ, 0x3, R3 ;  /* 0x00000003ff077819 */ /* 0x000fe40000011603 */
[----:B------:R-:W-:Y:S01]  /*2620*/  LOP3.LUT P6, RZ, R2, 0x2, RZ, 0xc0, !PT ;  /* 0x0000000202ff7812 */ /* 0x000fe200078cc0ff */
[----:B------:R-:W-:Y:S01]  /*2630*/  IMAD.SHL.U32 R2, R0, 0x20, RZ ;  /* 0x0000002000027824 */ /* 0x000fe200078e00ff */
[----:B------:R-:W-:Y:S02]  /*2640*/  LOP3.LUT R3, R6, 0x1ffffffe, RZ, 0xc0, !PT ;  /* 0x1ffffffe06037812 */ /* 0x000fe400078ec0ff */
[----:B------:R-:W-:-:S02]  /*2650*/  LOP3.LUT R212, R10, 0x18, R212, 0x78, !PT ;  /* 0x000000180ad47812 */ /* 0x000fc400078e78d4 */
        /* <DEDUP_REMOVED lines=8> */
[----:B------:R-:W-:Y:S01]  /*26e0*/  SHF.R.U32.HI R215, RZ, 0x3, R9 ;  /* 0x00000003ffd77819 */ /* 0x000fe20000011609 */
[----:B------:R-:W-:Y:S01]  /*26f0*/  IMAD.SHL.U32 R2, R0, 0x8, RZ ;  /* 0x0000000800027824 */ /* 0x000fe200078e00ff */
[----:B------:R-:W-:Y:S01]  /*2700*/  LOP3.LUT P0, RZ, R18, 0x4, RZ, 0xc0, !PT ;  /* 0x0000000412ff7812 */ /* 0x000fe2000780c0ff */
[----:B------:R-:W-:Y:S01]  /*2710*/  IMAD.MOV.U32 R12, RZ, RZ, 0x20 ;  /* 0x00000020ff0c7424 */ /* 0x000fe200078e00ff */
[----:B------:R-:W-:Y:S01]  /*2720*/  LOP3.LUT R3, R3, 0x1c0, RZ, 0xc0, !PT ;  /* 0x000001c003037812 */ /* 0x000fe200078ec0ff */
[----:B------:R-:W-:Y:S01]  /*2730*/  IMAD.SHL.U32 R235, R11, 0x2, RZ ;  /* 0x000000020beb7824 */ /* 0x000fe200078e00ff */
[----:B------:R-:W-:-:S02]  /*2740*/  LOP3.LUT R6, R2, 0x8, RZ, 0xc0, !PT ;  /* 0x0000000802067812 */ /* 0x000fc400078ec0ff */
[-C--:B------:R-:W-:Y:S02]  /*2750*/  LOP3.LUT R2, R4, R7.reuse, RZ, 0x3c, !PT ;  /* 0x0000000704027212 */ /* 0x080fe400078e3cff */
[----:B------:R-:W-:Y:S02]  /*2760*/  SHF.R.U32.HI R4, RZ, 0x3, R3 ;  /* 0x00000003ff047819 */ /* 0x000fe40000011603 */
[----:B------:R-:W-:Y:S01]  /*2770*/  LOP3.LUT R208, R208, R7, RZ, 0x3c, !PT ;  /* 0x00000007d0d07212 */ /* 0x000fe200078e3cff */
[----:B------:R-:W-:Y:S01]  /*2780*/  IMAD R219, R0, 0x200, R2 ;  /* 0x0000020000db7824 */ /* 0x000fe200078e0202 */
[----:B------:R-:W-:Y:S01]  /*2790*/  LOP3.LUT R0, R4, R3, R6, 0x1e, !PT ;  /* 0x0000000304007212 */ /* 0x000fe200078e1e06 */
[----:B------:R-:W-:Y:S01]  /*27a0*/  IMAD R2, R15, 0x400, R214 ;  /* 0x000004000f027824 */ /* 0x000fe200078e02d6 */
[----:B------:R-:W-:Y:S01]  /*27b0*/  LOP3.LUT R215, R215, 0x38, RZ, 0xc0, !PT ;  /* 0x00000038d7d77812 */ /* 0x000fe200078ec0ff */
[----:B------:R-:W-:Y:S01]  /*27c0*/  IMAD R208, R17, 0x200, R208 ;  /* 0x0000020011d07824 */ /* 0x000fe200078e02d0 */
[----:B------:R-:W-:Y:S01]  /*27d0*/  SEL R210, R12, 0xffffffe0, !P0 ;  /* 0xffffffe00cd27807 */ /* 0x000fe20004000000 */
[----:B------:R-:W-:Y:S01]  /*27e0*/  IMAD.IADD R220, R2, 0x1, R0 ;  /* 0x0000000102dc7824 */ /* 0x000fe200078e0200 */
[----:B------:R-:W-:Y:S01]  /*27f0*/  LOP3.LUT P0, RZ, R5, 0x2, RZ, 0xc0, !PT ;  /* 0x0000000205ff7812 */ /* 0x000fe2000780c0ff */
[----:B------:R-:W-:Y:S01]  /*2800*/  IMAD.SHL.U32 R208, R208, 0x2, RZ ;  /* 0x00000002d0d07824 */ /* 0x000fe200078e00ff */
[----:B------:R-:W-:Y:S01]  /*2810*/  LOP3.LUT R215, R215, R9, R6, 0x1e, !PT ;  /* 0x00000009d7d77212 */ /* 0x000fe200078e1e06 */
[----:B------:R-:W-:Y:S01]  /*2820*/  IMAD.SHL.U32 R217, R220, 0x2, RZ ;  /* 0x00000002dcd97824 */ /* 0x000fe200078e00ff */
[----:B------:R-:W-:Y:S01]  /*2830*/  SEL R9, RZ, 0x4, P5 ;  /* 0x00000004ff097807 */ /* 0x000fe20002800000 */
[--C-:B------:R-:W-:Y:S01]  /*2840*/  IMAD R209, R209, 0x2, R208.reuse ;  /* 0x00000002d1d17824 */ /* 0x100fe200078e02d0 */
[----:B------:R-:W-:Y:S01]  /*2850*/  LOP3.LUT P5, RZ, R5, 0x4, RZ, 0xc0, !PT ;  /* 0x0000000405ff7812 */ /* 0x000fe200078ac0ff */
[C---:B------:R-:W-:Y:S01]  /*2860*/  IMAD R211, R210.reuse, 0x2, R208 ;  /* 0x00000002d2d37824 */ /* 0x040fe200078e02d0 */
[----:B------:R-:W-:Y:S01]  /*2870*/  SEL R223, R223, 0xfffffff0, !P0 ;  /* 0xfffffff0dfdf7807 */ /* 0x000fe20004000000 */
[----:B------:R-:W-:Y:S01]  /*2880*/  IMAD R210, R210, 0x2, R209 ;  /* 0x00000002d2d27824 */ /* 0x000fe200078e02d1 */
[----:B------:R-:W-:-:S02]  /*2890*/  LOP3.LUT R3, R4, R10, R3, 0x1e, !PT ;  /* 0x0000000a04037212 */ /* 0x000fc400078e1e03 */
[----:B------:R-:W-:Y:S01]  /*28a0*/  SEL R213, R213, 0xe0, !P6 ;  /* 0x000000e0d5d57807 */ /* 0x000fe20007000000 */
[----:B------:R-:W-:Y:S01]  /*28b0*/  IMAD.SHL.U32 R222, R223, 0x2, RZ ;  /* 0x00000002dfde7824 */ /* 0x000fe200078e00ff */
[----:B------:R-:W-:Y:S01]  /*28c0*/  SEL R0, R12, 0xffffffe0, !P5 ;  /* 0xffffffe00c007807 */ /* 0x000fe20006800000 */
[----:B------:R-:W-:Y:S01]  /*28d0*/  IMAD.IADD R224, R220, 0x1, R223 ;  /* 0x00000001dce07824 */ /* 0x000fe200078e02df */
[----:B------:R-:W-:Y:S01]  /*28e0*/  IADD3 R216, R217, 0x1b080, RZ ;  /* 0x0001b080d9d87810 */ /* 0x000fe20007ffe0ff */
[----:B------:R-:W-:Y:S01]  /*28f0*/  IMAD R213, R213, 0x2, R212 ;  /* 0x00000002d5d57824 */ /* 0x000fe200078e02d4 */
[----:B------:R-:W-:Y:S01]  /*2900*/  LOP3.LUT R8, R8, 0x2, R19, 0xe2, !PT ;  /* 0x0000000208087812 */ /* 0x000fe200078ee213 */
[----:B------:R-:W-:Y:S01]  /*2910*/  IMAD.IADD R221, R220, 0x1, R0 ;  /* 0x00000001dcdd7824 */ /* 0x000fe200078e0200 */
[----:B------:R-:W-:Y:S01]  /*2920*/  LOP3.LUT R214, R3, R214, RZ, 0xfc, !PT ;  /* 0x000000d603d67212 */ /* 0x000fe200078efcff */
[----:B------:R-:W-:Y:S01]  /*2930*/  IMAD R216, R0, 0x2, R216 ;  /* 0x0000000200d87824 */ /* 0x000fe200078e02d8 */
[----:B------:R-:W-:Y:S01]  /*2940*/  LOP3.LUT R229, R8, R9, RZ, 0xfc, !PT ;  /* 0x0000000908e57212 */ /* 0x000fe200078efcff */
[----:B------:R-:W-:Y:S01]  /*2950*/  IMAD.IADD R218, R217, 0x1, R222 ;  /* 0x00000001d9da7824 */ /* 0x000fe200078e02de */
[----:B------:R-:W-:-:S02]  /*2960*/  LEA R215, R215, 0x23c80, 0x1 ;  /* 0x00023c80d7d77811 */ /* 0x000fc400078e08ff */
[----:B------:R-:W-:Y:S02]  /*2970*/  LEA R214, R214, 0x80, 0x1 ;  /* 0x00000080d6d67811 */ /* 0x000fe400078e08ff */
[----:B------:R-:W-:Y:S01]  /*2980*/  IADD3 R234, -R235, UR5, RZ ;  /* 0x00000005ebea7c10 */ /* 0x000fe2000fffe1ff */
[----:B------:R-:W-:Y:S02]  /*2990*/  ULDC UR5, c[0x0][0x168] ;  /* 0x00005a0000057ab9 */ /* 0x000fe40000000800 */
.L_x_1182:
        /* <DEDUP_REMOVED lines=211> */
[----:B--2-4-:R-:W-:Y:S01]  /*36d0*/  USHF.R.S32.HI UR24, URZ, 0x1f, UR16 ;  /* 0x0000001f3f187899 */ /* 0x014fe20008011410 */
        /* <DEDUP_REMOVED lines=20> */
[----:B---3--:R-:W-:Y:S02]  /*3820*/  IADD3.X R18, R239, UR24, R193, P6, P5 ;  /* 0x00000018ef127c10 */ /* 0x008fe4000b7ea4c1 */
        /* <DEDUP_REMOVED lines=28> */
.L_x_1180:
[C---:B-12-4-:R-:W-:Y:S01]  /*39f0*/  HMMA.16816.F32.BF16 R4, R84.reuse, R2, RZ ;  /* 0x000000025404723c */ /* 0x056fe200000418ff */
[----:B------:R-:W-:Y:S01]  /*3a00*/  LDSM.16.M88.2 R2, [R211+0x7880] ;  /* 0x00788000d302783b */ /* 0x000fe20000000100 */
[----:B------:R-:W-:Y:S02]  /*3a10*/  UIMAD UR6, UR19, UR10, UR8 ;  /* 0x0000000a130672a4 */ /* 0x000fe4000f8e0208 */
[----:B------:R-:W-:Y:S02]  /*3a20*/  IADD3 R0, R222, R216, RZ ;  /* 0x000000d8de007210 */ /* 0x000fe40007ffe0ff */
[----:B------:R-:W1:Y:S01]  /*3a30*/  LDSM.16.M88.4 R104, [R216] ;  /* 0x00000000d868783b */ /* 0x000e620000000200 */
[----:B------:R-:W-:Y:S01]  /*3a40*/  ULEA UR6, UR11, UR6, 0x6 ;  /* 0x000000060b067291 */ /* 0x000fe2000f8e303f */
[C---:B------:R-:W-:Y:S03]  /*3a50*/  HMMA.16816.F32.BF16 R8, R84.reuse, R8, RZ ;  /* 0x000000085408723c */ /* 0x040fe600000418ff */
[----:B------:R-:W0:Y:S01]  /*3a60*/  LDGDEPBAR ;  /* 0x00000000000079af */ /* 0x000e220000000000 */
[----:B------:R-:W-:Y:S04]  /*3a70*/  UIADD3 UR6, UR6, -UR5, UR14 ;  /* 0x8000000506067290 */ /* 0x000fe8000fffe00e */
[C---:B------:R-:W-:Y:S08]  /*3a80*/  HMMA.16816.F32.BF16 R12, R84.reuse, R12, RZ ;  /* 0x0000000c540c723c */ /* 0x040ff000000418ff */
[C---:B---3--:R-:W-:Y:S08]  /*3a90*/  HMMA.16816.F32.BF16 R16, R84.reuse, R16, RZ ;  /* 0x000000105410723c */ /* 0x048ff000000418ff */
        /* <DEDUP_REMOVED lines=22> */
[----:B------:R-:W5:Y:S05]  /*3c00*/  LDSM.16.M88.2 R90, [R208+0xa080] ;  /* 0x00a08000d05a783b */ /* 0x000f6a0000000100 */
[----:B------:R-:W-:Y:S02]  /*3c10*/  LDSM.16.M88.4 R104, [R217+0x1f080] ;  /* 0x01f08000d968783b */ /* 0x000fe40000000200 */
[C---:B-1----:R-:W-:Y:S03]  /*3c20*/  HMMA.16816.F32.BF16 R4, R92.reuse, R2, R4 ;  /* 0x000000025c04723c */ /* 0x042fe60000041804 */
[----:B------:R-:W1:Y:S05]  /*3c30*/  LDSM.16.M88.2 R2, [R208+0xa880] ;  /* 0x00a88000d002783b */ /* 0x000e6a0000000100 */
[C---:B------:R-:W-:Y:S01]  /*3c40*/  HMMA.16816.F32.BF16 R8, R92.reuse, R96, R8 ;  /* 0x000000605c08723c */ /* 0x040fe20000041808 */
[----:B------:R-:W-:Y:S07]  /*3c50*/  LDSM.16.M88.4 R96, [R216+0x2000] ;  /* 0x00200000d860783b */ /* 0x000fee0000000200 */
        /* <DEDUP_REMOVED lines=21> */
[C---:B-1----:R-:W-:Y:S04]  /*3db0*/  HMMA.16816.F32.BF16 R8, R92.reuse, R2, R8 ;  /* 0x000000025c08723c */ /* 0x042fe80000041808 */
[----:B------:R-:W1:Y:S04]  /*3dc0*/  LDSM.16.M88.2 R2, [R211+0xa880] ;  /* 0x00a88000d302783b */ /* 0x000e680000000100 */
[C---:B--2---:R-:W-:Y:S01]  /*3dd0*/  HMMA.16816.F32.BF16 R12, R92.reuse, R84, R12 ;  /* 0x000000545c0c723c */ /* 0x044fe2000004180c */
[----:B------:R-:W2:Y:S07]  /*3de0*/  LDSM.16.M88.2 R84, [R211+0xb080] ;  /* 0x00b08000d354783b */ /* 0x000eae0000000100 */
[C---:B---3--:R-:W-:Y:S01]  /*3df0*/  HMMA.16816.F32.BF16 R16, R92.reuse, R86, R16 ;  /* 0x000000565c10723c */ /* 0x048fe20000041810 */
[----:B------:R-:W3:Y:S07]  /*3e00*/  LDSM.16.M88.2 R86, [R211+0xb880] ;  /* 0x00b88000d356783b */ /* 0x000eee0000000100 */
[----:B----4-:R-:W-:Y:S01]  /*3e10*/  HMMA.16816.F32.BF16 R20, R92, R88, R20 ;  /* 0x000000585c14723c */ /* 0x010fe20000041814 */
[----:B------:R-:W4:Y:S05]  /*3e20*/  LDSM.16.M88.2 R88, [R211+0xc080] ;  /* 0x00c08000d358783b */ /* 0x000f2a0000000100 */
[----:B------:R-:W4:Y:S02]  /*3e30*/  LDSM.16.M88.4 R92, [R0+0x2000] ;  /* 0x00200000005c783b */ /* 0x000f240000000200 */
        /* <DEDUP_REMOVED lines=17> */
[C---:B-1----:R-:W-:Y:S01]  /*3f50*/  HMMA.16816.F32.BF16 R16, R92.reuse, R2, R16 ;  /* 0x000000025c10723c */ /* 0x042fe20000041810 */
[----:B------:R-:W1:Y:S07]  /*3f60*/  LDSM.16.M88.2 R2, [R208+0xe080] ;  /* 0x00e08000d002783b */ /* 0x000e6e0000000100 */
[----:B--2---:R-:W-:Y:S01]  /*3f70*/  HMMA.16816.F32.BF16 R20, R92, R84, R20 ;  /* 0x000000545c14723c */ /* 0x004fe20000041814 */
[----:B------:R-:W2:Y:S05]  /*3f80*/  LDSM.16.M88.2 R84, [R208+0xe880] ;  /* 0x00e88000d054783b */ /* 0x000eaa0000000100 */
[----:B------:R-:W-:Y:S02]  /*3f90*/  LDSM.16.M88.4 R92, [R218+0x1f080] ;  /* 0x01f08000da5c783b */ /* 0x000fe40000000200 */
[C---:B---3--:R-:W-:Y:S03]  /*3fa0*/  HMMA.16816.F32.BF16 R4, R104.reuse, R86, R4 ;  /* 0x000000566804723c */ /* 0x048fe60000041804 */
[----:B------:R-:W3:Y:S05]  /*3fb0*/  LDSM.16.M88.2 R86, [R209+0xc880] ;  /* 0x00c88000d156783b */ /* 0x000eea0000000100 */
[C---:B----4-:R-:W-:Y:S01]  /*3fc0*/  HMMA.16816.F32.BF16 R8, R104.reuse, R88, R8 ;  /* 0x000000586808723c */ /* 0x050fe20000041808 */
[----:B------:R-:W4:Y:S07]  /*3fd0*/  LDSM.16.M88.2 R88, [R209+0xd080] ;  /* 0x00d08000d158783b */ /* 0x000f2e0000000100 */
[C---:B-----5:R-:W-:Y:S01]  /*3fe0*/  HMMA.16816.F32.BF16 R12, R104.reuse, R90, R12 ;  /* 0x0000005a680c723c */ /* 0x060fe2000004180c */
[----:B------:R-:W5:Y:S07]  /*3ff0*/  LDSM.16.M88.2 R90, [R209+0xd880] ;  /* 0x00d88000d15a783b */ /* 0x000f6e0000000100 */
[C---:B-1----:R-:W-:Y:S07]  /*4000*/  HMMA.16816.F32.BF16 R16, R104.reuse, R2, R16 ;  /* 0x000000026810723c */ /* 0x042fee0000041810 */
[----:B------:R-:W-:Y:S01]  /*4010*/  FSEL R2, R182, -INF , P0 ;  /* 0xff800000b6027808 */ /* 0x000fe20000000000 */
[----:B--2---:R-:W-:Y:S03]  /*4020*/  HMMA.16816.F32.BF16 R20, R104, R84, R20 ;  /* 0x000000546814723c */ /* 0x004fe60000041814 */
        /* <DEDUP_REMOVED lines=338> */
[----:B--234-:R-:W-:Y:S01]  /*5550*/  P2R R10, PR, RZ, 0x4 ;  /* 0x00000004ff0a7803 */ /* 0x01cfe20000000000 */
        /* <DEDUP_REMOVED lines=50> */
.L_x_1181:
[-C--:B-1234-:R-:W-:Y:S01]  /*5880*/  HMMA.16816.F32.BF16 R4, R108, R16.reuse, RZ ;  /* 0x000000106c04723c */ /* 0x09efe200000418ff */
        /* <DEDUP_REMOVED lines=307> */
.L_x_1179:
[----:B------:R-:W-:Y:S05]  /*6bc0*/  @P1 EXIT ;  /* 0x000000000000194d */ /* 0x000fea0003800000 */
[----:B------:R-:W-:Y:S01]  /*6bd0*/  UMOV UR4, 0x1 ;  /* 0x0000000100047882 */ /* 0x000fe20000000000 */
[----:B------:R-:W-:Y:S01]  /*6be0*/  BAR.SYNC.DEFER_BLOCKING 0x1, 0x100 ;  /* 0x0044000000007b1d */ /* 0x000fe20000010000 */
[----:B------:R-:W-:-:S05]  /*6bf0*/  ISETP.NE.AND P1, PT, R230, RZ, PT ;  /* 0x000000ffe600720c */ /* 0x000fca0003f25270 */
[----:B------:R-:W-:Y:S01]  /*6c00*/  ULDC.64 UR6, c[0x0][0x338] ;  /* 0x0000ce0000067ab9 */ /* 0x000fe20000000a00 */
[----:B------:R-:W-:Y:S01]  /*6c10*/  BSSY B0, `(.L_x_1183) ;  /* 0x0000020000007945 */ /* 0x000fe20003800000 */
[----:B------:R-:W-:Y:S02]  /*6c20*/  UISETP.NE.AND UP0, UPT, UR4, UR6, UPT ;  /* 0x000000060400728c */ /* 0x000fe4000bf05270 */
[----:B------:R-:W-:Y:S02]  /*6c30*/  ULDC UR5, c[0x0][0x358] ;  /* 0x0000d60000057ab9 */ /* 0x000fe40000000800 */
[----:B------:R-:W-:Y:S02]  /*6c40*/  UIMAD.WIDE.U32 UR12, UR20, UR7, URZ ;  /* 0x00000007140c72a5 */ /* 0x000fe4000f8e003f */
[----:B------:R-:W-:Y:S02]  /*6c50*/  UIMAD UR7, UR19, UR5, URZ ;  /* 0x00000005130772a4 */ /* 0x000fe4000f8e023f */
[----:B------:R-:W-:-:S02]  /*6c60*/  ULDC UR11, c[0x0][0x2f4] ;  /* 0x0000bd00000b7ab9 */ /* 0x000fc40000000800 */
[----:B------:R-:W-:Y:S02]  /*6c70*/  ULDC UR4, c[0x0][0x340] ;  /* 0x0000d00000047ab9 */ /* 0x000fe40000000800 */
[----:B------:R-:W-:Y:S02]  /*6c80*/  UIMAD UR5, UR21, UR11, URZ ;  /* 0x0000000b150572a4 */ /* 0x000fe4000f8e023f */
[----:B------:R-:W-:Y:S02]  /*6c90*/  UMOV UR8, UR20 ;  /* 0x0000001400087c82 */ /* 0x000fe40008000000 */
[----:B------:R-:W-:Y:S02]  /*6ca0*/  UIMAD UR11, UR7, UR11, URZ ;  /* 0x0000000b070b72a4 */ /* 0x000fe4000f8e023f */
[----:B------:R-:W-:Y:S02]  /*6cb0*/  @UP0 USHF.R.U32.HI UR8, URZ, UR4, UR13 ;  /* 0x000000043f080299 */ /* 0x000fe4000801160d */
[----:B------:R-:W-:-:S02]  /*6cc0*/  USHF.R.S32.HI UR4, URZ, 0x1f, UR5 ;  /* 0x0000001f3f047899 */ /* 0x000fc40008011405 */
        /* <DEDUP_REMOVED lines=11> */
[----:B------:R-:W-:Y:S01]  /*6d80*/  IMAD.U32 R4, RZ, RZ, UR4 ;  /* 0x00000004ff047e24 */ /* 0x000fe2000f8e00ff */
[----:B------:R-:W-:Y:S02]  /*6d90*/  USHF.R.S32.HI UR6, URZ, 0x1f, UR21 ;  /* 0x0000001f3f067899 */ /* 0x000fe40008011415 */
[----:B------:R-:W-:Y:S01]  /*6da0*/  MOV R5, UR5 ;  /* 0x0000000500057c02 */ /* 0x000fe20008000f00 */
[----:B------:R-:W-:Y:S05]  /*6db0*/  @P1 BRA `(.L_x_1184) ;  /* 0x0000005000001947 */ /* 0x000fea0003800000 */
.L_x_1185:
[----:B------:R-:W2:Y:S01]  /*6dc0*/  LDG.E.STRONG.GPU R0, [R4.64] ;  /* 0x0000001604007981 */ /* 0x000ea2000c1ef900 */
[----:B------:R-:W-:Y:S01]  /*6dd0*/  YIELD ;  /* 0x0000000000007946 */ /* 0x000fe20003800000 */
[----:B--2---:R-:W-:Y:S01]  /*6de0*/  ISETP.NE.AND P0, PT, R0, UR11, PT ;  /* 0x0000000b00007c0c */ /* 0x004fe2000bf05270 */
[----:B------:R-:W-:-:S12]  /*6df0*/  CCTL.IVALL ;  /* 0x00000000ff00798f */ /* 0x000fd80002000000 */
[----:B------:R-:W-:Y:S05]  /*6e00*/  @P0 BRA `(.L_x_1185) ;  /* 0xffffffb000000947 */ /* 0x000fea000383ffff */
.L_x_1184:
[----:B------:R-:W-:Y:S05]  /*6e10*/  BSYNC B0 ;  /* 0x0000000000007941 */ /* 0x000fea0003800000 */
.L_x_1183:
[----:B------:R-:W-:Y:S01]  /*6e20*/  MOV R10, 0xffffffff ;  /* 0xffffffff000a7802 */ /* 0x000fe20000000f00 */
[----:B------:R-:W-:Y:S05]  /*6e30*/  BRA.CONV ~URZ, `(.L_x_1186) ;  /* 0x000000237f007947 */ /* 0x000fea000b800000 */
[----:B------:R-:W-:Y:S02]  /*6e40*/  MOV R2, 0x6e60 ;  /* 0x00006e6000027802 */ /* 0x000fe40000000f00 */
[----:B------:R-:W-:Y:S05]  /*6e50*/  CALL.REL.NOINC `($__internal_10_$__cuda_sm70_warpsync) ;  /* 0x00000cb000007944 */ /* 0x000fea0003c00000 */
.L_x_1186:
        /* <DEDUP_REMOVED lines=81> */
[----:B------:R-:W-:Y:S05]  /*7370*/  CALL.REL.NOINC `($__internal_10_$__cuda_sm70_warpsync) ;  /* 0x0000079000007944 */ /* 0x000fea0003c00000 */
.L_x_1187:
        /* <DEDUP_REMOVED lines=12> */
.L_x_1189:
[----:B------:R-:W-:Y:S05]  /*7440*/  BSYNC B0 ;  /* 0x0000000000007941 */ /* 0x000fea0003800000 */
.L_x_1188:
[----:B------:R-:W-:Y:S01]  /*7450*/  ULDC.64 UR4, c[0x0][0x348] ;  /* 0x0000d20000047ab9 */ /* 0x000fe20000000a00 */
[----:B------:R-:W-:Y:S01]  /*7460*/  BSSY B0, `(.L_x_1190) ;  /* 0x000000b000007945 */ /* 0x000fe20003800000 */
[----:B------:R-:W-:-:S04]  /*7470*/  UIADD3 UR4, UP0, UR7, UR4, URZ ;  /* 0x0000000407047290 */ /* 0x000fc8000ff1e03f */
[----:B------:R-:W-:Y:S02]  /*7480*/  UIADD3.X UR5, UR9, UR5, URZ, UP0, !UPT ;  /* 0x0000000509057290 */ /* 0x000fe400087fe43f */
[----:B--2---:R-:W-:-:S04]  /*7490*/  MOV R4, UR4 ;  /* 0x0000000400047c02 */ /* 0x004fc80008000f00 */
[----:B------:R-:W-:Y:S01]  /*74a0*/  MOV R5, UR5 ;  /* 0x0000000500057c02 */ /* 0x000fe20008000f00 */
[----:B------:R-:W-:Y:S05]  /*74b0*/  @P1 BRA `(.L_x_1191) ;  /* 0x0000005000001947 */ /* 0x000fea0003800000 */
.L_x_1192:
[----:B------:R-:W2:Y:S01]  /*74c0*/  LDG.E.STRONG.GPU R0, [R4.64] ;  /* 0x0000001604007981 */ /* 0x000ea2000c1ef900 */
[----:B------:R-:W-:Y:S01]  /*74d0*/  YIELD ;  /* 0x0000000000007946 */ /* 0x000fe20003800000 */
[----:B--2---:R-:W-:Y:S01]  /*74e0*/  ISETP.NE.AND P0, PT, R0, UR11, PT ;  /* 0x0000000b00007c0c */ /* 0x004fe2000bf05270 */
[----:B------:R-:W-:-:S12]  /*74f0*/  CCTL.IVALL ;  /* 0x00000000ff00798f */ /* 0x000fd80002000000 */
[----:B------:R-:W-:Y:S05]  /*7500*/  @P0 BRA `(.L_x_1192) ;  /* 0xffffffb000000947 */ /* 0x000fea000383ffff */
.L_x_1191:
[----:B------:R-:W-:Y:S05]  /*7510*/  BSYNC B0 ;  /* 0x0000000000007941 */ /* 0x000fea0003800000 */
.L_x_1190:
[----:B------:R-:W-:Y:S05]  /*7520*/  BRA.CONV ~URZ, `(.L_x_1193) ;  /* 0x000000237f007947 */ /* 0x000fea000b800000 */
[----:B-1----:R-:W-:Y:S02]  /*7530*/  MOV R2, 0x7550 ;  /* 0x0000755000027802 */ /* 0x002fe40000000f00 */
[----:B------:R-:W-:Y:S05]  /*7540*/  CALL.REL.NOINC `($__internal_10_$__cuda_sm70_warpsync) ;  /* 0x000005c000007944 */ /* 0x000fea0003c00000 */
.L_x_1193:
        /* <DEDUP_REMOVED lines=80> */
.L_x_1194:
        /* <DEDUP_REMOVED lines=12> */
        .weak           $__internal_10_$__cuda_sm70_warpsync
        .type           $__internal_10_$__cuda_sm70_warpsync,@function
        .size           $__internal_10_$__cuda_sm70_warpsync,(.L_x_1424 - $__internal_10_$__cuda_sm70_warpsync)
$__internal_10_$__cuda_sm70_warpsync:
[----:B------:R-:W-:Y:S01]  /*7b10*/  MOV R3, 0x0 ;  /* 0x0000000000037802 */ /* 0x000fe20000000f00 */
[----:B------:R-:W-:Y:S04]  /*7b20*/  WARPSYNC R10 ;  /* 0x0000000a00007348 */ /* 0x000fe80003800000 */
[----:B------:R-:W-:Y:S05]  /*7b30*/  RET.REL.NODEC R2 `(_ZN7cutlass13device_kernelIN5flash19enable_sm80_to_sm89INS1_16FlashAttnBwdSm80INS1_25CollectiveMainloopBwdSm80ILi2ELi1EN4cute5tupleIJNS5_1CILi64EEENS7_ILi80EEENS7_ILi192EEEEEENS_10bfloat16_tEfNS_4arch4Sm80ELb1ELb0ELb1ELb0ELb1ELb0ELb1ELb0ELi2ELi4ELi2ELi2ELb0EEENS1_24CollectiveEpilogueBwdGQAISB_fSE_Li256ELb0ELb1EEENS1_25SingleTileBwdLPTSchedulerILb0ELi80ELb1EEEEEEEEEvNT_6ParamsE) ;  /* 0xffff84c002007950 */ /* 0x000fea0003c3ffff */
.L_x_1195:
        /* <DEDUP_REMOVED lines=12> */
.L_x_1424:


//--------------------- .text._ZN7cutlass13device_kernelIN5flash22FlashAttnBwdPreprocessIN4cute5tupleIJNS3_1CILi64EEENS5_ILi192EEEEEENS_10bfloat16_tEfNS_4arch4Sm80ELb1ELb0EEEEEvNT_6ParamsE --------------------------
	.section	.text._ZN7cutlass13device_kernelIN5flash22FlashAttnBwdPreprocessIN4cute5tupleIJNS3_1CILi64EEENS5_ILi192EEEEEENS_10bfloat16_tEfNS_4arch4Sm80ELb1ELb0EEEEEvNT_6ParamsE,"ax",@progbits
	.sectioninfo	@"SHI_REGISTERS=84"
	.align	128
.text._ZN7cutlass13device_kernelIN5flash22FlashAttnBwdPreprocessIN4cute5tupleIJNS3_1CILi64EEENS5_ILi192EEEEEENS_10bfloat16_tEfNS_4arch4Sm80ELb1ELb0EEEEEvNT_6ParamsE:
        .type           _ZN7cutlass13device_kernelIN5flash22FlashAttnBwdPreprocessIN4cute5tupleIJNS3_1CILi64EEENS5_ILi192EEEEEENS_10bfloat16_tEfNS_4arch4Sm80ELb1ELb0EEEEEvNT_6ParamsE,@function
        .size           _ZN7cutlass13device_kernelIN5flash22FlashAttnBwdPreprocessIN4cute5tupleIJNS3_1CILi64EEENS5_ILi192EEEEEENS_10bfloat16_tEfNS_4arch4Sm80ELb1ELb0EEEEEvNT_6ParamsE,(.L_x_1426 - _ZN7cutlass13device_kernelIN5flash22FlashAttnBwdPreprocessIN4cute5tupleIJNS3_1CILi64EEENS5_ILi192EEEEEENS_10bfloat16_tEfNS_4arch4Sm80ELb1ELb0EEEEEvNT_6ParamsE)
        .other          _ZN7cutlass13device_kernelIN5flash22FlashAttnBwdPreprocessIN4cute5tupleIJNS3_1CILi64EEENS5_ILi192EEEEEENS_10bfloat16_tEfNS_4arch4Sm80ELb1ELb0EEEEEvNT_6ParamsE,@"STO_CUDA_ENTRY STV_DEFAULT"
_ZN7cutlass13device_kernelIN5flash22FlashAttnBwdPreprocessIN4cute5tupleIJNS3_1CILi64EEENS5_ILi192EEEEEENS_10bfloat16_tEfNS_4arch4Sm80ELb1ELb0EEEEEvNT_6ParamsE:
[----:B------:R-:W-:Y:S02]  /*0000*/  IMAD.MOV.U32 R1, RZ, RZ, c[0x0][0x28] ;  /* 0x00000a00ff017624 */ /* 0x000fe400078e00ff */
[----:B------:R-:W0:Y:S01]  /*0010*/  S2R R55, SR_CTAID.X ;  /* 0x0000000000377919 */ /* 0x000e220000002500 */
[----:B------:R-:W-:Y:S01]  /*0020*/  IMAD.MOV.U32 R72, RZ, RZ, 0x7f800000 ;  /* 0x7f800000ff487424 */ /* 0x000fe200078e00ff */
[----:B------:R-:W-:Y:S02]  /*0030*/  ULDC.64 UR6, c[0x0][0x118] ;  /* 0x0000460000067ab9 */ /* 0x000fe40000000a00 */
[----:B------:R-:W1:Y:S04]  /*0040*/  S2R R57, SR_TID.X ;  /* 0x0000000000397919 */ /* 0x000e680000002100 */
[----:B------:R-:W2:Y:S04]  /*0050*/  S2R R59, SR_CTAID.Y ;  /* 0x00000000003b7919 */ /* 0x000ea80000002600 */
[----:B------:R-:W3:Y:S01]  /*0060*/  S2R R0, SR_CTAID.Z ;  /* 0x0000000000007919 */ /* 0x000ee20000002700 */
[----:B0-----:R-:W-:-:S05]  /*0070*/  IMAD.SHL.U32 R2, R55, 0x40, RZ ;  /* 0x0000004037027824 */ /* 0x001fca00078e00ff */
[----:B------:R-:W-:Y:S02]  /*0080*/  IADD3 R61, -R2, c[0x0][0x168], RZ ;  /* 0x00005a00023d7a10 */ /* 0x000fe40007ffe1ff */
[----:B--2---:R-:W-:Y:S02]  /*0090*/  SHF.R.S32.HI R54, RZ, 0x1f, R59 ;  /* 0x0000001fff367819 */ /* 0x004fe4000001143b */
[C---:B-1----:R-:W-:Y:S02]  /*00a0*/  ISETP.GE.AND P0, PT, R57.reuse, R61, PT ;  /* 0x0000003d3900720c */ /* 0x042fe40003f06270 */
[----:B---3--:R-:W-:Y:S02]  /*00b0*/  SHF.R.S32.HI R56, RZ, 0x1f, R0 ;  /* 0x0000001fff387819 */ /* 0x008fe40000011400 */
[----:B------:R-:W-:-:S13]  /*00c0*/  ISETP.GT.OR P0, PT, R57, 0x3f, P0 ;  /* 0x0000003f3900780c */ /* 0x000fda0000704670 */
[----:B------:R-:W-:Y:S01]  /*00d0*/  @!P0 SHF.R.S32.HI R5, RZ, 0x1f, R57 ;  /* 0x0000001fff058819 */ /* 0x000fe20000011439 */
[----:B------:R-:W-:Y:S01]  /*00e0*/  @!P0 IMAD R6, R54, c[0x0][0x1e0], RZ ;  /* 0x0000780036068a24 */ /* 0x000fe200078e02ff */
[----:B------:R-:W-:Y:S01]  /*00f0*/  @!P0 IADD3 R4, P1, R2, R57, RZ ;  /* 0x0000003902048210 */ /* 0x000fe20007f3e0ff */
[----:B------:R-:W-:Y:S02]  /*0100*/  @!P0 IMAD R9, R56, c[0x0][0x1e8], RZ ;  /* 0x00007a0038098a24 */ /* 0x000fe400078e02ff */
[----:B------:R-:W-:Y:S01]  /*0110*/  @!P0 IMAD R7, R59, c[0x0][0x1e4], R6 ;  /* 0x000079003b078a24 */ /* 0x000fe200078e0206 */
[----:B------:R-:W-:Y:S01]  /*0120*/  @!P0 LEA.HI.X.SX32 R5, R2, R5, 0x1, P1 ;  /* 0x0000000502058211 */ /* 0x000fe200008f0eff */
[----:B------:R-:W-:-:S04]  /*0130*/  @!P0 IMAD R9, R0, c[0x0][0x1ec], R9 ;  /* 0x00007b0000098a24 */ /* 0x000fc800078e0209 */
[----:B------:R-:W-:-:S05]  /*0140*/  @!P0 IMAD.WIDE.U32 R4, R59, c[0x0][0x1e0], R4 ;  /* 0x000078003b048a25 */ /* 0x000fca00078e0004 */
[----:B------:R-:W-:-:S05]  /*0150*/  @!P0 IADD3 R5, R5, R7, RZ ;  /* 0x0000000705058210 */ /* 0x000fca0007ffe0ff */
[----:B------:R-:W-:-:S04]  /*0160*/  @!P0 IMAD.WIDE.U32 R4, R0, c[0x0][0x1e8], R4 ;  /* 0x00007a0000048a25 */ /* 0x000fc800078e0004 */
[----:B------:R-:W-:Y:S01]  /*0170*/  @!P0 IMAD.IADD R5, R5, 0x1, R9 ;  /* 0x0000000105058824 */ /* 0x000fe200078e0209 */
[----:B------:R-:W-:-:S04]  /*0180*/  @!P0 LEA R6, P1, R4, c[0x0][0x1d8], 0x2 ;  /* 0x0000760004068a11 */ /* 0x000fc800078210ff */
[----:B------:R-:W-:Y:S02]  /*0190*/  @!P0 LEA.HI.X R7, R4, c[0x0][0x1dc], R5, 0x2, P1 ;  /* 0x0000770004078a11 */ /* 0x000fe400008f1405 */
[----:B------:R-:W-:-:S03]  /*01a0*/  SHF.R.S32.HI R4, RZ, 0x1f, R57 ;  /* 0x0000001fff047819 */ /* 0x000fc60000011439 */
[----:B------:R0:W5:Y:S01]  /*01b0*/  @!P0 LDG.E R72, [R6.64] ;  /* 0x0000000606488981 */ /* 0x000162000c1e1900 */
[-C--:B------:R-:W-:Y:S01]  /*01c0*/  LEA.HI R52, R4, R57.reuse, RZ, 0x3 ;  /* 0x0000003904347211 */ /* 0x080fe200078f18ff */
[C---:B------:R-:W-:Y:S01]  /*01d0*/  IMAD R4, R54.reuse, c[0x0][0x180], RZ ;  /* 0x0000600036047a24 */ /* 0x040fe200078e02ff */
[----:B------:R-:W-:Y:S01]  /*01e0*/  BSSY B0, `(.L_x_1196) ;  /* 0x0000033000007945 */ /* 0x000fe20003800000 */
[----:B------:R-:W-:Y:S01]  /*01f0*/  IMAD R8, R54, c[0x0][0x1a0], RZ ;  /* 0x0000680036087a24 */ /* 0x000fe200078e02ff */
[----:B------:R-:W-:Y:S01]  /*0200*/  LOP3.LUT R60, R52, 0xfffffff8, RZ, 0xc0, !PT ;  /* 0xfffffff8343c7812 */ /* 0x000fe200078ec0ff */
[C---:B------:R-:W-:Y:S01]  /*0210*/  IMAD R31, R59.reuse, c[0x0][0x184], R4 ;  /* 0x000061003b1f7a24 */ /* 0x040fe200078e0204 */
[----:B------:R-:W-:Y:S01]  /*0220*/  SHF.R.S32.HI R52, RZ, 0x3, R52 ;  /* 0x00000003ff347819 */ /* 0x000fe20000011434 */
[----:B------:R-:W-:Y:S01]  /*0230*/  IMAD R25, R56, c[0x0][0x188], RZ ;  /* 0x0000620038197a24 */ /* 0x000fe200078e02ff */
[----:B------:R-:W-:Y:S01]  /*0240*/  IADD3 R60, -R60, R57, RZ ;  /* 0x000000393c3c7210 */ /* 0x000fe20007ffe1ff */
[C---:B------:R-:W-:Y:S01]  /*0250*/  IMAD R9, R59.reuse, c[0x0][0x1a4], R8 ;  /* 0x000069003b097a24 */ /* 0x040fe200078e0208 */
[-C--:B------:R-:W-:Y:S01]  /*0260*/  ISETP.GE.AND P0, PT, R52, R61.reuse, PT ;  /* 0x0000003d3400720c */ /* 0x080fe20003f06270 */
[----:B------:R-:W-:Y:S01]  /*0270*/  IMAD R35, R0, c[0x0][0x18c], R25 ;  /* 0x0000630000237a24 */ /* 0x000fe200078e0219 */
[----:B------:R-:W-:Y:S01]  /*0280*/  IADD3 R58, R52, 0x20, RZ ;  /* 0x00000020343a7810 */ /* 0x000fe20007ffe0ff */
[----:B------:R-:W-:Y:S01]  /*0290*/  IMAD.SHL.U32 R62, R60, 0x8, RZ ;  /* 0x000000083c3e7824 */ /* 0x000fe200078e00ff */
[----:B0-----:R-:W-:Y:S01]  /*02a0*/  CS2R R6, SRZ ;  /* 0x0000000000067805 */ /* 0x001fe2000001ff00 */
[----:B------:R-:W-:Y:S01]  /*02b0*/  CS2R R10, SRZ ;  /* 0x00000000000a7805 */ /* 0x000fe2000001ff00 */
[----:B------:R-:W-:Y:S01]  /*02c0*/  CS2R R12, SRZ ;  /* 0x00000000000c7805 */ /* 0x000fe2000001ff00 */
[----:B------:R-:W-:Y:S01]  /*02d0*/  CS2R R14, SRZ ;  /* 0x00000000000e7805 */ /* 0x000fe2000001ff00 */
[--C-:B------:R-:W-:Y:S01]  /*02e0*/  SHF.R.S32.HI R63, RZ, 0x1f, R62.reuse ;  /* 0x0000001fff3f7819 */ /* 0x100fe2000001143e */
[----:B------:R-:W-:Y:S01]  /*02f0*/  CS2R R16, SRZ ;  /* 0x0000000000107805 */ /* 0x000fe2000001ff00 */
[----:B------:R-:W-:Y:S01]  /*0300*/  CS2R R18, SRZ ;  /* 0x0000000000127805 */ /* 0x000fe2000001ff00 */
[----:B------:R-:W-:Y:S01]  /*0310*/  CS2R R20, SRZ ;  /* 0x0000000000147805 */ /* 0x000fe2000001ff00 */
[----:B------:R-:W-:Y:S01]  /*0320*/  CS2R R22, SRZ ;  /* 0x0000000000167805 */ /* 0x000fe2000001ff00 */
[----:B------:R-:W-:Y:S01]  /*0330*/  IMAD.WIDE.U32 R4, R59, c[0x0][0x180], R62 ;  /* 0x000060003b047a25 */ /* 0x000fe200078e003e */
[----:B------:R-:W-:Y:S01]  /*0340*/  ISETP.GE.AND P1, PT, R58, R61, PT ;  /* 0x0000003d3a00720c */ /* 0x000fe20003f26270 */
[----:B------:R-:W-:Y:S01]  /*0350*/  CS2R R24, SRZ ;  /* 0x0000000000187805 */ /* 0x000fe2000001ff00 */
[----:B------:R-:W-:Y:S01]  /*0360*/  SHF.R.S32.HI R53, RZ, 0x1f, R52 ;  /* 0x0000001fff357819 */ /* 0x000fe20000011434 */
[----:B------:R-:W-:Y:S01]  /*0370*/  IMAD.IADD R31, R5, 0x1, R31 ;  /* 0x00000001051f7824 */ /* 0x000fe200078e021f */
[----:B------:R-:W-:Y:S01]  /*0380*/  CS2R R26, SRZ ;  /* 0x00000000001a7805 */ /* 0x000fe2000001ff00 */
[----:B------:R-:W-:-:S02]  /*0390*/  IMAD.MOV.U32 R30, RZ, RZ, R4 ;  /* 0x000000ffff1e7224 */ /* 0x000fc400078e0004 */
[----:B------:R-:W-:Y:S01]  /*03a0*/  IMAD.WIDE.U32 R66, R59, c[0x0][0x1a0], R62 ;  /* 0x000068003b427a25 */ /* 0x000fe200078e003e */
[----:B------:R-:W-:-:S03]  /*03b0*/  CS2R R4, SRZ ;  /* 0x0000000000047805 */ /* 0x000fc6000001ff00 */
[----:B------:R-:W-:Y:S01]  /*03c0*/  IMAD.WIDE.U32 R30, R0, c[0x0][0x188], R30 ;  /* 0x00006200001e7a25 */ /* 0x000fe200078e001e */
[----:B------:R-:W-:Y:S02]  /*03d0*/  IADD3 R67, R67, R9, RZ ;  /* 0x0000000943437210 */ /* 0x000fe40007ffe0ff */
[----:B------:R-:W-:Y:S01]  /*03e0*/  CS2R R8, SRZ ;  /* 0x0000000000087805 */ /* 0x000fe2000001ff00 */
[----:B------:R-:W-:Y:S01]  /*03f0*/  IMAD.IADD R35, R31, 0x1, R35 ;  /* 0x000000011f237824 */ /* 0x000fe200078e0223 */
[----:B------:R-:W-:Y:S05]  /*0400*/  @P0 BRA `(.L_x_1197) ;  /* 0x0000010000000947 */ /* 0x000fea0003800000 */
[----:B------:R-:W-:Y:S01]  /*0410*/  IMAD.WIDE R28, R55, 0x40, R52 ;  /* 0x00000040371c7825 */ /* 0x000fe200078e0234 */
[----:B------:R-:W-:Y:S02]  /*0420*/  MOV R34, R30 ;  /* 0x0000001e00227202 */ /* 0x000fe40000000f00 */
[C---:B------:R-:W-:Y:S01]  /*0430*/  IADD3 R36, R62.reuse, 0x40, RZ ;  /* 0x000000403e247810 */ /* 0x040fe20007ffe0ff */
[----:B------:R-:W-:Y:S01]  /*0440*/  IMAD R29, R29, c[0x0][0x178], RZ ;  /* 0x00005e001d1d7a24 */ /* 0x000fe200078e02ff */
[----:B------:R-:W-:Y:S01]  /*0450*/  IADD3 R37, R62, 0x80, RZ ;  /* 0x000000803e257810 */ /* 0x000fe20007ffe0ff */
[----:B------:R-:W-:Y:S01]  /*0460*/  IMAD.WIDE.U32 R32, R28, c[0x0][0x178], R34 ;  /* 0x00005e001c207a25 */ /* 0x000fe200078e0022 */
[----:B------:R-:W-:-:S02]  /*0470*/  ISETP.GE.AND P3, PT, R36, c[0x0][0x16c], PT ;  /* 0x00005b0024007a0c */ /* 0x000fc40003f66270 */
[----:B------:R-:W-:Y:S01]  /*0480*/  ISETP.GE.AND P2, PT, R62, c[0x0][0x16c], PT ;  /* 0x00005b003e007a0c */ /* 0x000fe20003f46270 */
[----:B------:R-:W-:Y:S01]  /*0490*/  IMAD R29, R28, c[0x0][0x17c], R29 ;  /* 0x00005f001c1d7a24 */ /* 0x000fe200078e021d */
[----:B------:R-:W-:Y:S02]  /*04a0*/  ISETP.GE.AND P4, PT, R37, c[0x0][0x16c], PT ;  /* 0x00005b0025007a0c */ /* 0x000fe40003f86270 */
[----:B------:R-:W-:Y:S01]  /*04b0*/  LEA R28, P5, R32, c[0x0][0x160], 0x1 ;  /* 0x00005800201c7a11 */ /* 0x000fe200078a08ff */
[----:B------:R-:W-:-:S05]  /*04c0*/  IMAD.IADD R29, R33, 0x1, R29 ;  /* 0x00000001211d7824 */ /* 0x000fca00078e021d */
[----:B------:R-:W-:-:S05]  /*04d0*/  LEA.HI.X R29, R32, c[0x0][0x164], R29, 0x1, P5 ;  /* 0x00005900201d7a11 */ /* 0x000fca00028f0c1d */
[----:B------:R0:W5:Y:S04]  /*04e0*/  @!P2 LDG.E.128 R4, [R28.64] ;  /* 0x000000061c04a981 */ /* 0x000168000c1e1d00 */
[----:B------:R0:W5:Y:S04]  /*04f0*/  @!P3 LDG.E.128 R8, [R28.64+0x80] ;  /* 0x000080061c08b981 */ /* 0x000168000c1e1d00 */
[----:B------:R0:W5:Y:S02]  /*0500*/  @!P4 LDG.E.128 R20, [R28.64+0x100] ;  /* 0x000100061c14c981 */ /* 0x000164000c1e1d00 */
.L_x_1197:
[----:B------:R-:W-:Y:S05]  /*0510*/  BSYNC B0 ;  /* 0x0000000000007941 */ /* 0x000fea0003800000 */
.L_x_1196:
[----:B------:R-:W-:Y:S01]  /*0520*/  BSSY B0, `(.L_x_1198) ;  /* 0x0000014000007945 */ /* 0x000fe20003800000 */
[----:B------:R-:W-:Y:S05]  /*0530*/  @P1 BRA `(.L_x_1199) ;  /* 0x0000012000001947 */ /* 0x000fea0003800000 */
[----:B0-----:R-:W-:Y:S01]  /*0540*/  IMAD.WIDE R28, R55, 0x40, R52 ;  /* 0x00000040371c7825 */ /* 0x001fe200078e0234 */
[----:B------:R-:W-:-:S02]  /*0550*/  MOV R31, R35 ;  /* 0x00000023001f7202 */ /* 0x000fc40000000f00 */
[----:B------:R-:W-:Y:S02]  /*0560*/  IADD3 R32, R62, 0x40, RZ ;  /* 0x000000403e207810 */ /* 0x000fe40007ffe0ff */
[----:B------:R-:W-:Y:S02]  /*0570*/  IADD3 R33, P2, R28, 0x20, RZ ;  /* 0x000000201c217810 */ /* 0x000fe40007f5e0ff */
[----:B------:R-:W-:Y:S02]  /*0580*/  IADD3 R34, R62, 0x80, RZ ;  /* 0x000000803e227810 */ /* 0x000fe40007ffe0ff */
        /* <DEDUP_REMOVED lines=10> */
[----:B------:R0:W5:Y:S04]  /*0630*/  @!P3 LDG.E.128 R12, [R28.64] ;  /* 0x000000061c0cb981 */ /* 0x000168000c1e1d00 */
[----:B------:R0:W5:Y:S04]  /*0640*/  @!P4 LDG.E.128 R16, [R28.64+0x80] ;  /* 0x000080061c10c981 */ /* 0x000168000c1e1d00 */
[----:B------:R0:W5:Y:S02]  /*0650*/  @!P5 LDG.E.128 R24, [R28.64+0x100] ;  /* 0x000100061c18d981 */ /* 0x000164000c1e1d00 */
.L_x_1199:
[----:B------:R-:W-:Y:S05]  /*0660*/  BSYNC B0 ;  /* 0x0000000000007941 */ /* 0x000fea0003800000 */
.L_x_1198:
[----:B------:R-:W-:Y:S01]  /*0670*/  IMAD R49, R56, c[0x0][0x1a8], RZ ;  /* 0x00006a0038317a24 */ /* 0x000fe200078e02ff */
[----:B------:R-:W-:Y:S01]  /*0680*/  BSSY B0, `(.L_x_1200) ;  /* 0x0000033000007945 */ /* 0x000fe20003800000 */
[C---:B------:R-:W-:Y:S01]  /*0690*/  IMAD.WIDE.U32 R66, R0.reuse, c[0x0][0x1a8], R66 ;  /* 0x00006a0000427a25 */ /* 0x040fe200078e0042 */
[----:B0-----:R-:W-:Y:S01]  /*06a0*/  CS2R R28, SRZ ;  /* 0x00000000001c7805 */ /* 0x001fe2000001ff00 */
        /* <DEDUP_REMOVED lines=12> */
[----:B------:R-:W-:Y:S01]  /*0770*/  IMAD.IADD R65, R67, 0x1, R65 ;  /* 0x0000000143417824 */ /* 0x000fe200078e0241 */
[----:B------:R-:W-:Y:S05]  /*0780*/  @P0 BRA `(.L_x_1201) ;  /* 0x0000022000000947 */ /* 0x000fea0003800000 */
[C---:B------:R-:W-:Y:S02]  /*0790*/  ISETP.GE.AND P2, PT, R62.reuse, c[0x0][0x16c], PT ;  /* 0x00005b003e007a0c */ /* 0x040fe40003f46270 */
[----:B------:R-:W-:-:S02]  /*07a0*/  IADD3 R64, R62, 0x40, RZ ;  /* 0x000000403e407810 */ /* 0x000fc40007ffe0ff */
[----:B------:R-:W-:Y:S02]  /*07b0*/  IADD3 R68, R62, 0x80, RZ ;  /* 0x000000803e447810 */ /* 0x000fe40007ffe0ff */
[----:B------:R-:W-:Y:S02]  /*07c0*/  ISETP.GE.AND P3, PT, R64, c[0x0][0x16c], PT ;  /* 0x00005b0040007a0c */ /* 0x000fe40003f66270 */
[----:B------:R-:W-:-:S05]  /*07d0*/  ISETP.GE.AND P5, PT, R68, c[0x0][0x16c], PT ;  /* 0x00005b0044007a0c */ /* 0x000fca0003fa6270 */
[----:B------:R-:W-:Y:S01]  /*07e0*/  @!P2 IMAD.WIDE R70, R55, 0x40, R52 ;  /* 0x000000403746a825 */ /* 0x000fe200078e0234 */
[----:B------:R-:W-:-:S03]  /*07f0*/  @!P2 MOV R64, R66 ;  /* 0x000000420040a202 */ /* 0x000fc60000000f00 */
[----:B------:R-:W-:Y:S02]  /*0800*/  @!P2 IMAD R71, R71, c[0x0][0x198], RZ ;  /* 0x000066004747aa24 */ /* 0x000fe400078e02ff */
[----:B------:R-:W-:-:S04]  /*0810*/  @!P3 IMAD.WIDE R74, R55, 0x40, R52 ;  /* 0x00000040374ab825 */ /* 0x000fc800078e0234 */
[----:B------:R-:W-:-:S04]  /*0820*/  @!P2 IMAD.WIDE.U32 R68, R70, c[0x0][0x198], R64 ;  /* 0x000066004644aa25 */ /* 0x000fc800078e0040 */
[----:B------:R-:W-:Y:S02]  /*0830*/  @!P2 IMAD R73, R70, c[0x0][0x19c], R71 ;  /* 0x000067004649aa24 */ /* 0x000fe400078e0247 */
[----:B------:R-:W-:-:S03]  /*0840*/  @!P5 IMAD.WIDE R76, R55, 0x40, R52 ;  /* 0x00000040374cd825 */ /* 0x000fc600078e0234 */
[----:B------:R-:W-:Y:S01]  /*0850*/  @!P2 IADD3 R69, R69, R73, RZ ;  /* 0x000000494545a210 */ /* 0x000fe20007ffe0ff */
[----:B------:R-:W-:Y:S02]  /*0860*/  @!P3 IMAD R75, R75, c[0x0][0x198], RZ ;  /* 0x000066004b4bba24 */ /* 0x000fe400078e02ff */
[----:B------:R-:W-:Y:S02]  /*0870*/  @!P3 IMAD.MOV.U32 R70, RZ, RZ, R66 ;  /* 0x000000ffff46b224 */ /* 0x000fe400078e0042 */
[----:B------:R-:W-:Y:S02]  /*0880*/  @!P3 IMAD.MOV.U32 R71, RZ, RZ, R65 ;  /* 0x000000ffff47b224 */ /* 0x000fe400078e0041 */
[----:B------:R-:W-:Y:S02]  /*0890*/  @!P5 IMAD R79, R77, c[0x0][0x198], RZ ;  /* 0x000066004d4fda24 */ /* 0x000fe400078e02ff */
[----:B------:R-:W-:-:S04]  /*08a0*/  @!P3 IMAD.WIDE.U32 R70, R74, c[0x0][0x198], R70 ;  /* 0x000066004a46ba25 */ /* 0x000fc800078e0046 */
[----:B------:R-:W-:Y:S01]  /*08b0*/  @!P3 IMAD R77, R74, c[0x0][0x19c], R75 ;  /* 0x000067004a4dba24 */ /* 0x000fe200078e024b */
[----:B------:R-:W-:Y:S01]  /*08c0*/  @!P5 MOV R74, R66 ;  /* 0x00000042004ad202 */ /* 0x000fe20000000f00 */
[----:B------:R-:W-:Y:S01]  /*08d0*/  @!P5 IMAD.MOV.U32 R75, RZ, RZ, R65 ;  /* 0x000000ffff4bd224 */ /* 0x000fe200078e0041 */
[----:B------:R-:W-:Y:S01]  /*08e0*/  @!P3 LEA R78, P4, R70, c[0x0][0x190], 0x1 ;  /* 0x00006400464eba11 */ /* 0x000fe200078808ff */
[C---:B------:R-:W-:Y:S02]  /*08f0*/  @!P5 IMAD R79, R76.reuse, c[0x0][0x19c], R79 ;  /* 0x000067004c4fda24 */ /* 0x040fe400078e024f */
[----:B------:R-:W-:Y:S01]  /*0900*/  @!P5 IMAD.WIDE.U32 R74, R76, c[0x0][0x198], R74 ;  /* 0x000066004c4ada25 */ /* 0x000fe200078e004a */
[----:B------:R-:W-:-:S03]  /*0910*/  @!P2 LEA R76, P0, R68, c[0x0][0x190], 0x1 ;  /* 0x00006400444caa11 */ /* 0x000fc600078008ff */
[----:B------:R-:W-:Y:S01]  /*0920*/  @!P3 IMAD.IADD R71, R71, 0x1, R77 ;  /* 0x000000014747b824 */ /* 0x000fe200078e024d */
[----:B------:R-:W-:Y:S02]  /*0930*/  @!P5 LEA R80, P6, R74, c[0x0][0x190], 0x1 ;  /* 0x000064004a50da11 */ /* 0x000fe400078c08ff */
[----:B------:R-:W-:Y:S02]  /*0940*/  @!P5 IADD3 R73, R75, R79, RZ ;  /* 0x0000004f4b49d210 */ /* 0x000fe40007ffe0ff */
[----:B------:R-:W-:Y:S02]  /*0950*/  @!P2 LEA.HI.X R77, R68, c[0x0][0x194], R69, 0x1, P0 ;  /* 0x00006500444daa11 */ /* 0x000fe400000f0c45 */
[----:B------:R-:W-:Y:S02]  /*0960*/  @!P3 LEA.HI.X R79, R70, c[0x0][0x194], R71, 0x1, P4 ;  /* 0x00006500464fba11 */ /* 0x000fe400020f0c47 */
[----:B------:R-:W-:Y:S01]  /*0970*/  @!P5 LEA.HI.X R81, R74, c[0x0][0x194], R73, 0x1, P6 ;  /* 0x000065004a51da11 */ /* 0x000fe200030f0c49 */
[----:B------:R0:W5:Y:S04]  /*0980*/  @!P2 LDG.E.128 R28, [R76.64] ;  /* 0x000000064c1ca981 */ /* 0x000168000c1e1d00 */
[----:B------:R0:W5:Y:S04]  /*0990*/  @!P3 LDG.E.128 R32, [R78.64+0x80] ;  /* 0x000080064e20b981 */ /* 0x000168000c1e1d00 */
[----:B------:R0:W5:Y:S02]  /*09a0*/  @!P5 LDG.E.128 R44, [R80.64+0x100] ;  /* 0x00010006502cd981 */ /* 0x000164000c1e1d00 */
.L_x_1201:
[----:B------:R-:W-:Y:S05]  /*09b0*/  BSYNC B0 ;  /* 0x0000000000007941 */ /* 0x000fea0003800000 */
.L_x_1200:
[----:B------:R-:W-:Y:S01]  /*09c0*/  BSSY B0, `(.L_x_1202) ;  /* 0x0000014000007945 */ /* 0x000fe20003800000 */
[----:B------:R-:W-:Y:S05]  /*09d0*/  @P1 BRA `(.L_x_1203) ;  /* 0x0000012000001947 */ /* 0x000fea0003800000 */
[----:B------:R-:W-:Y:S01]  /*09e0*/  IMAD.WIDE R68, R55, 0x40, R52 ;  /* 0x0000004037447825 */ /* 0x000fe200078e0234 */
[----:B------:R-:W-:-:S02]  /*09f0*/  MOV R64, R66 ;  /* 0x0000004200407202 */ /* 0x000fc40000000f00 */
[----:B------:R-:W-:Y:S02]  /*0a00*/  IADD3 R66, R62, 0x40, RZ ;  /* 0x000000403e427810 */ /* 0x000fe40007ffe0ff */
[----:B------:R-:W-:Y:S02]  /*0a10*/  IADD3 R67, P0, R68, 0x20, RZ ;  /* 0x0000002044437810 */ /* 0x000fe40007f1e0ff */
[C---:B------:R-:W-:Y:S02]  /*0a20*/  IADD3 R68, R62.reuse, 0x80, RZ ;  /* 0x000000803e447810 */ /* 0x040fe40007ffe0ff */
        /* <DEDUP_REMOVED lines=10> */
[----:B------:R1:W5:Y:S04]  /*0ad0*/  @!P1 LDG.E.128 R36, [R62.64] ;  /* 0x000000063e249981 */ /* 0x000368000c1e1d00 */
[----:B------:R1:W5:Y:S04]  /*0ae0*/  @!P2 LDG.E.128 R40, [R62.64+0x80] ;  /* 0x000080063e28a981 */ /* 0x000368000c1e1d00 */
[----:B------:R1:W5:Y:S02]  /*0af0*/  @!P3 LDG.E.128 R48, [R62.64+0x100] ;  /* 0x000100063e30b981 */ /* 0x000364000c1e1d00 */
.L_x_1203:
[----:B------:R-:W-:Y:S05]  /*0b00*/  BSYNC B0 ;  /* 0x0000000000007941 */ /* 0x000fea0003800000 */
.L_x_1202:
[----:B-1---5:R-:W-:Y:S01]  /*0b10*/  LOP3.LUT R63, R4, 0xffff0000, RZ, 0xc0, !PT ;  /* 0xffff0000043f7812 */ /* 0x022fe200078ec0ff */
[----:B------:R-:W-:Y:S01]  /*0b20*/  IMAD.U32 R62, R5, 0x10000, RZ ;  /* 0x00010000053e7824 */ /* 0x000fe200078e00ff */
[----:B0-----:R-:W-:Y:S01]  /*0b30*/  LOP3.LUT R78, R28, 0xffff0000, RZ, 0xc0, !PT ;  /* 0xffff00001c4e7812 */ /* 0x001fe200078ec0ff */
[----:B------:R-:W-:Y:S01]  /*0b40*/  IMAD.U32 R67, R29, 0x10000, RZ ;  /* 0x000100001d437824 */ /* 0x000fe200078e00ff */
[----:B------:R-:W-:Y:S01]  /*0b50*/  LOP3.LUT R79, R12, 0xffff0000, RZ, 0xc0, !PT ;  /* 0xffff00000c4f7812 */ /* 0x000fe200078ec0ff */
[----:B------:R-:W-:Y:S01]  /*0b60*/  IMAD.U32 R69, R31, 0x10000, RZ ;  /* 0x000100001f457824 */ /* 0x000fe200078e00ff */
[----:B------:R-:W-:Y:S01]  /*0b70*/  LOP3.LUT R80, R36, 0xffff0000, RZ, 0xc0, !PT ;  /* 0xffff000024507812 */ /* 0x000fe200078ec0ff */
[----:B------:R-:W-:Y:S01]  /*0b80*/  FMUL.FTZ R78, R63, R78 ;  /* 0x0000004e3f4e7220 */ /* 0x000fe20000410000 */
[----:B------:R-:W-:Y:S01]  /*0b90*/  SHF.L.U32 R4, R4, 0x10, RZ ;  /* 0x0000001004047819 */ /* 0x000fe200000006ff */
[----:B------:R-:W-:Y:S01]  /*0ba0*/  IMAD.U32 R63, R36, 0x10000, RZ ;  /* 0x00010000243f7824 */ /* 0x000fe200078e00ff */
[----:B------:R-:W-:Y:S01]  /*0bb0*/  SHF.L.U32 R65, R28, 0x10, RZ ;  /* 0x000000101c417819 */ /* 0x000fe200000006ff */
[----:B------:R-:W-:Y:S01]  /*0bc0*/  FMUL.FTZ R79, R79, R80 ;  /* 0x000000504f4f7220 */ /* 0x000fe20000410000 */
[----:B------:R-:W-:Y:S01]  /*0bd0*/  SHF.L.U32 R12, R12, 0x10, RZ ;  /* 0x000000100c0c7819 */ /* 0x000fe200000006ff */
[----:B------:R-:W-:Y:S01]  /*0be0*/  IMAD.U32 R73, R33, 0x10000, RZ ;  /* 0x0001000021497824 */ /* 0x000fe200078e00ff */
[----:B------:R-:W-:Y:S01]  /*0bf0*/  LOP3.LUT R5, R5, 0xffff0000, RZ, 0xc0, !PT ;  /* 0xffff000005057812 */ /* 0x000fe200078ec0ff */
[----:B------:R-:W-:Y:S01]  /*0c00*/  FFMA.FTZ R78, R4, R65, R78 ;  /* 0x00000041044e7223 */ /* 0x000fe2000001004e */
[----:B------:R-:W-:Y:S01]  /*0c10*/  SHF.L.U32 R4, R13, 0x10, RZ ;  /* 0x000000100d047819 */ /* 0x000fe200000006ff */
[----:B------:R-:W-:Y:S01]  /*0c20*/  IMAD.U32 R65, R37, 0x10000, RZ ;  /* 0x0001000025417824 */ /* 0x000fe200078e00ff */
[----:B------:R-:W-:Y:S01]  /*0c30*/  LOP3.LUT R64, R29, 0xffff0000, RZ, 0xc0, !PT ;  /* 0xffff00001d407812 */ /* 0x000fe200078ec0ff */
[----:B------:R-:W-:Y:S01]  /*0c40*/  FFMA.FTZ R63, R12, R63, R79 ;  /* 0x0000003f0c3f7223 */ /* 0x000fe2000001004f */
[----:B------:R-:W-:Y:S01]  /*0c50*/  LOP3.LUT R12, R13, 0xffff0000, RZ, 0xc0, !PT ;  /* 0xffff00000d0c7812 */ /* 0x000fe200078ec0ff */
[----:B------:R-:W-:Y:S01]  /*0c60*/  FFMA.FTZ R62, R62, R67, R78 ;  /* 0x000000433e3e7223 */ /* 0x000fe2000001004e */
[----:B------:R-:W-:Y:S01]  /*0c70*/  LOP3.LUT R37, R37, 0xffff0000, RZ, 0xc0, !PT ;  /* 0xffff000025257812 */ /* 0x000fe200078ec0ff */
[----:B------:R-:W-:Y:S01]  /*0c80*/  FFMA.FTZ R63, R4, R65, R63 ;  /* 0x00000041043f7223 */ /* 0x000fe2000001003f */
[----:B------:R-:W-:Y:S01]  /*0c90*/  SHF.L.U32 R29, R6, 0x10, RZ ;  /* 0x00000010061d7819 */ /* 0x000fe200000006ff */
[----:B------:R-:W-:Y:S01]  /*0ca0*/  FFMA.FTZ R5, R5, R64, R62 ;  /* 0x0000004005057223 */ /* 0x000fe2000001003e */
[----:B------:R-:W-:Y:S01]  /*0cb0*/  SHF.L.U32 R76, R30, 0x10, RZ ;  /* 0x000000101e4c7819 */ /* 0x000fe200000006ff */
[----:B------:R-:W-:Y:S01]  /*0cc0*/  IMAD.U32 R13, R38, 0x10000, RZ ;  /* 0x00010000260d7824 */ /* 0x000fe200078e00ff */
[----:B------:R-:W-:Y:S01]  /*0cd0*/  SHF.L.U32 R4, R14, 0x10, RZ ;  /* 0x000000100e047819 */ /* 0x000fe200000006ff */
[----:B------:R-:W-:Y:S01]  /*0ce0*/  FFMA.FTZ R37, R12, R37, R63 ;  /* 0x000000250c257223 */ /* 0x000fe2000001003f */
[----:B------:R-:W-:Y:S01]  /*0cf0*/  LOP3.LUT R28, R6, 0xffff0000, RZ, 0xc0, !PT ;  /* 0xffff0000061c7812 */ /* 0x000fe200078ec0ff */
[----:B------:R-:W-:Y:S01]  /*0d00*/  FFMA.FTZ R29, R29, R76, R5 ;  /* 0x0000004c1d1d7223 */ /* 0x000fe20000010005 */
[----:B------:R-:W-:Y:S01]  /*0d10*/  LOP3.LUT R71, R30, 0xffff0000, RZ, 0xc0, !PT ;  /* 0xffff00001e477812 */ /* 0x000fe200078ec0ff */
[----:B------:R-:W-:Y:S01]  /*0d20*/  FFMA.FTZ R37, R4, R13, R37 ;  /* 0x0000000d04257223 */ /* 0x000fe20000010025 */
[----:B------:R-:W-:Y:S01]  /*0d30*/  LOP3.LUT R5, R14, 0xffff0000, RZ, 0xc0, !PT ;  /* 0xffff00000e057812 */ /* 0x000fe200078ec0ff */
        /* <DEDUP_REMOVED lines=11> */
[----:B------:R-:W-:Y:S01]  /*0df0*/  LOP3.LUT R39, R39, 0xffff0000, RZ, 0xc0, !PT ;  /* 0xffff000027277812 */ /* 0x000fe200078ec0ff */
[----:B------:R-:W-:Y:S01]  /*0e00*/  FFMA.FTZ R6, R7, R66, R6 ;  /* 0x0000004207067223 */ /* 0x000fe20000010006 */
[----:B------:R-:W-:Y:S01]  /*0e10*/  SHF.L.U32 R31, R8, 0x10, RZ ;  /* 0x00000010081f7819 */ /* 0x000fe200000006ff */
[----:B------:R-:W-:Y:S01]  /*0e20*/  IMAD.U32 R7, R40, 0x10000, RZ ;  /* 0x0001000028077824 */ /* 0x000fe200078e00ff */
[----:B------:R-:W-:Y:S01]  /*0e30*/  SHF.L.U32 R74, R32, 0x10, RZ ;  /* 0x00000010204a7819 */ /* 0x000fe200000006ff */
        /* <DEDUP_REMOVED lines=27> */
[----:B------:R-:W-:Y:S01]  /*0ff0*/  SHF.L.U32 R7, R42, 0x10, RZ ;  /* 0x000000102a077819 */ /* 0x000fe200000006ff */
[----:B------:R-:W-:Y:S01]  /*1000*/  FFMA.FTZ R8, R32, R77, R8 ;  /* 0x0000004d20087223 */ /* 0x000fe20000010008 */
[----:B------:R-:W-:Y:S01]  /*1010*/  LOP3.LUT R33, R10, 0xffff0000, RZ, 0xc0, !PT ;  /* 0xffff00000a217812 */ /* 0x000fe200078ec0ff */
[----:B------:R-:W-:Y:S01]  /*1020*/  IMAD.U32 R10, R11, 0x10000, RZ ;  /* 0x000100000b0a7824 */ /* 0x000fe200078e00ff */
[----:B------:R-:W-:Y:S01]  /*1030*/  LOP3.LUT R34, R34, 0xffff0000, RZ, 0xc0, !PT ;  /* 0xffff000022227812 */ /* 0x000fe200078ec0ff */
[----:B------:R-:W-:Y:S01]  /*1040*/  FFMA.FTZ R16, R4, R7, R16 ;  /* 0x0000000704107223 */ /* 0x000fe20000010010 */
[----:B------:R-:W-:Y:S01]  /*1050*/  LOP3.LUT R5, R18, 0xffff0000, RZ, 0xc0, !PT ;  /* 0xffff000012057812 */ /* 0x000fe200078ec0ff */
[----:B------:R-:W-:Y:S01]  /*1060*/  IMAD.U32 R7, R21, 0x10000, RZ ;  /* 0x0001000015077824 */ /* 0x000fe200078e00ff */
[----:B------:R-:W-:Y:S01]  /*1070*/  LOP3.LUT R12, R42, 0xffff0000, RZ, 0xc0, !PT ;  /* 0xffff00002a0c7812 */ /* 0x000fe200078ec0ff */
[----:B------:R-:W-:Y:S01]  /*1080*/  FFMA.FTZ R33, R33, R34, R8 ;  /* 0x0000002221217223 */ /* 0x000fe20000010008 */
[----:B------:R-:W-:Y:S01]  /*1090*/  LOP3.LUT R70, R11, 0xffff0000, RZ, 0xc0, !PT ;  /* 0xffff00000b467812 */ /* 0x000fe200078ec0ff */
[C---:B------:R-:W-:Y:S01]  /*10a0*/  IMAD.U32 R11, R35.reuse, 0x10000, RZ ;  /* 0x00010000230b7824 */ /* 0x040fe200078e00ff */
        /* <DEDUP_REMOVED lines=45> */
[----:B------:R-:W-:Y:S01]  /*1380*/  BSSY B0, `(.L_x_1204) ;  /* 0x0000030000007945 */ /* 0x000fe20003800000 */
        /* <DEDUP_REMOVED lines=8> */
[----:B------:R-:W-:-:S03]  /*1410*/  ISETP.NE.AND P0, PT, R60, RZ, PT ;  /* 0x000000ff3c00720c */ /* 0x000fc60003f05270 */
[----:B------:R-:W-:Y:S01]  /*1420*/  FFMA.FTZ R6, R27, R6, R4 ;  /* 0x000000061b067223 */ /* 0x000fe20000010004 */
[----:B------:R-:W0:Y:S04]  /*1430*/  SHFL.BFLY PT, R5, R8, 0x4, 0x1f ;  /* 0x0c801f0008057f89 */ /* 0x000e2800000e0000 */
[----:B------:R-:W1:Y:S01]  /*1440*/  SHFL.BFLY PT, R7, R6, 0x4, 0x1f ;  /* 0x0c801f0006077f89 */ /* 0x000e6200000e0000 */
[----:B0-----:R-:W-:Y:S01]  /*1450*/  FADD.FTZ R5, R8, R5 ;  /* 0x0000000508057221 */ /* 0x001fe20000010000 */
[----:B------:R-:W-:Y:S01]  /*1460*/  SHF.L.U32 R8, R57, 0x2, RZ ;  /* 0x0000000239087819 */ /* 0x000fe200000006ff */
[----:B-1----:R-:W-:-:S03]  /*1470*/  FADD.FTZ R10, R6, R7 ;  /* 0x00000007060a7221 */ /* 0x002fc60000010000 */
[----:B------:R-:W0:Y:S01]  /*1480*/  SHFL.BFLY PT, R4, R5, 0x2, 0x1f ;  /* 0x0c401f0005047f89 */ /* 0x000e2200000e0000 */
[----:B------:R-:W-:-:S03]  /*1490*/  SHF.R.S32.HI R14, RZ, 0x1f, R8 ;  /* 0x0000001fff0e7819 */ /* 0x000fc60000011408 */
[----:B------:R-:W1:Y:S01]  /*14a0*/  SHFL.BFLY PT, R7, R10, 0x2, 0x1f ;  /* 0x0c401f000a077f89 */ /* 0x000e6200000e0000 */
[----:B0-----:R-:W-:Y:S02]  /*14b0*/  FADD.FTZ R4, R5, R4 ;  /* 0x0000000405047221 */ /* 0x001fe40000010000 */
[----:B-1----:R-:W-:-:S03]  /*14c0*/  FADD.FTZ R11, R10, R7 ;  /* 0x000000070a0b7221 */ /* 0x002fc60000010000 */
[----:B------:R-:W0:Y:S01]  /*14d0*/  SHFL.BFLY PT, R9, R4, 0x1, 0x1f ;  /* 0x0c201f0004097f89 */ /* 0x000e2200000e0000 */
[----:B------:R-:W-:Y:S02]  /*14e0*/  IMAD R7, R55, 0x3000, RZ ;  /* 0x0000300037077824 */ /* 0x000fe400078e02ff */
[----:B------:R-:W-:Y:S01]  /*14f0*/  IMAD R10, R54, c[0x0][0x220], RZ ;  /* 0x00008800360a7a24 */ /* 0x000fe200078e02ff */
[----:B------:R-:W1:Y:S02]  /*1500*/  SHFL.BFLY PT, R12, R11, 0x1, 0x1f ;  /* 0x0c201f000b0c7f89 */ /* 0x000e6400000e0000 */
[----:B------:R-:W-:-:S04]  /*1510*/  IADD3 R6, P1, R7, R8, RZ ;  /* 0x0000000807067210 */ /* 0x000fc80007f3e0ff */
[----:B------:R-:W-:Y:S01]  /*1520*/  LEA.HI.X.SX32 R7, R7, R14, 0x1, P1 ;  /* 0x0000000e07077211 */ /* 0x000fe200008f0eff */
[----:B0-----:R-:W-:Y:S02]  /*1530*/  FADD.FTZ R13, R4, R9 ;  /* 0x00000009040d7221 */ /* 0x001fe40000010000 */
[----:B-1----:R-:W-:Y:S01]  /*1540*/  FADD.FTZ R12, R11, R12 ;  /* 0x0000000c0b0c7221 */ /* 0x002fe20000010000 */
[----:B------:R-:W-:Y:S05]  /*1550*/  @P0 BRA `(.L_x_1205) ;  /* 0x0000012000000947 */ /* 0x000fea0003800000 */
[----:B------:R-:W-:Y:S01]  /*1560*/  SHF.R.S32.HI R3, RZ, 0x1f, R2 ;  /* 0x0000001fff037819 */ /* 0x000fe20000011402 */
[----:B------:R-:W-:Y:S01]  /*1570*/  IMAD R4, R54, c[0x0][0x1c8], RZ ;  /* 0x0000720036047a24 */ /* 0x000fe200078e02ff */
[----:B------:R-:W-:-:S03]  /*1580*/  ISETP.GE.AND P1, PT, R52, R61, PT ;  /* 0x0000003d3400720c */ /* 0x000fc60003f26270 */
[C---:B------:R-:W-:Y:S02]  /*1590*/  IMAD R9, R59.reuse, c[0x0][0x1cc], R4 ;  /* 0x000073003b097a24 */ /* 0x040fe400078e0204 */
[----:B------:R-:W-:-:S04]  /*15a0*/  IMAD.WIDE.U32 R4, R59, c[0x0][0x1c8], R2 ;  /* 0x000072003b047a25 */ /* 0x000fc800078e0002 */
[----:B------:R-:W-:Y:S02]  /*15b0*/  IMAD.IADD R5, R5, 0x1, R9 ;  /* 0x0000000105057824 */ /* 0x000fe400078e0209 */
[----:B------:R-:W-:Y:S02]  /*15c0*/  IMAD R9, R56, c[0x0][0x1d0], RZ ;  /* 0x0000740038097a24 */ /* 0x000fe400078e02ff */
[----:B------:R-:W-:-:S04]  /*15d0*/  IMAD.WIDE.U32 R4, R0, c[0x0][0x1d0], R4 ;  /* 0x0000740000047a25 */ /* 0x000fc800078e0004 */
[----:B------:R-:W-:Y:S01]  /*15e0*/  IMAD R9, R0, c[0x0][0x1d4], R9 ;  /* 0x0000750000097a24 */ /* 0x000fe200078e0209 */
[----:B------:R-:W-:-:S04]  /*15f0*/  IADD3 R8, P0, R52, R4, RZ ;  /* 0x0000000434087210 */ /* 0x000fc80007f1e0ff */
[----:B------:R-:W-:Y:S02]  /*1600*/  IADD3.X R5, R53, R5, R9, P0, !PT ;  /* 0x0000000535057210 */ /* 0x000fe400007fe409 */
[----:B------:R-:W-:Y:S02]  /*1610*/  LEA R4, P2, R8, c[0x0][0x1b0], 0x2 ;  /* 0x00006c0008047a11 */ /* 0x000fe400078410ff */
[----:B------:R-:W-:Y:S02]  /*1620*/  ISETP.GE.AND P0, PT, R58, R61, PT ;  /* 0x0000003d3a00720c */ /* 0x000fe40003f06270 */
[----:B------:R-:W-:Y:S02]  /*1630*/  LEA.HI.X R5, R8, c[0x0][0x1b4], R5, 0x2, P2 ;  /* 0x00006d0008057a11 */ /* 0x000fe400010f1405 */
[----:B------:R-:W-:Y:S02]  /*1640*/  FSEL R9, R13, RZ, !P1 ;  /* 0x000000ff0d097208 */ /* 0x000fe40004800000 */
[----:B------:R-:W-:-:S03]  /*1650*/  FSEL R11, R12, RZ, !P0 ;  /* 0x000000ff0c0b7208 */ /* 0x000fc60004000000 */
[----:B------:R0:W-:Y:S04]  /*1660*/  STG.E [R4.64], R9 ;  /* 0x0000000904007986 */ /* 0x0001e8000c101906 */
[----:B------:R0:W-:Y:S02]  /*1670*/  STG.E [R4.64+0x80], R11 ;  /* 0x0000800b04007986 */ /* 0x0001e4000c101906 */
.L_x_1205:
[----:B------:R-:W-:Y:S05]  /*1680*/  BSYNC B0 ;  /* 0x0000000000007941 */ /* 0x000fea0003800000 */
.L_x_1204:
[----:B------:R-:W-:Y:S01]  /*1690*/  ULDC UR4, c[0x0][0x168] ;  /* 0x00005a0000047ab9 */ /* 0x000fe20000000800 */
[C---:B0-----:R-:W-:Y:S01]  /*16a0*/  IMAD.WIDE.U32 R4, R59.reuse, c[0x0][0x220], R6 ;  /* 0x000088003b047a25 */ /* 0x041fe200078e0006 */
[----:B------:R-:W-:Y:S01]  /*16b0*/  UIADD3 UR4, UR4, 0x3f, URZ ;  /* 0x0000003f04047890 */ /* 0x000fe2000fffe03f */
[----:B------:R-:W-:Y:S01]  /*16c0*/  ISETP.NE.U32.AND P1, PT, RZ, c[0x0][0x238], PT ;  /* 0x00008e00ff007a0c */ /* 0x000fe20003f25070 */
[----:B------:R-:W-:Y:S01]  /*16d0*/  BSSY B0, `(.L_x_1206) ;  /* 0x0000023000007945 */ /* 0x000fe20003800000 */
[----:B------:R-:W-:Y:S01]  /*16e0*/  IMAD R9, R59, c[0x0][0x224], R10 ;  /* 0x000089003b097a24 */ /* 0x000fe200078e020a */
[----:B------:R-:W-:Y:S01]  /*16f0*/  USHF.R.S32.HI UR5, URZ, 0x1f, UR4 ;  /* 0x0000001f3f057899 */ /* 0x000fe20008011404 */
[----:B------:R-:W-:Y:S01]  /*1700*/  IMAD R7, R56, c[0x0][0x228], RZ ;  /* 0x00008a0038077a24 */ /* 0x000fe200078e02ff */
[----:B------:R-:W-:-:S02]  /*1710*/  ISETP.NE.AND.EX P1, PT, RZ, c[0x0][0x23c], PT, P1 ;  /* 0x00008f00ff007a0c */ /* 0x000fc40003f25310 */
[----:B------:R-:W-:Y:S01]  /*1720*/  ULEA.HI UR5, UR5, UR4, URZ, 0x6 ;  /* 0x0000000405057291 */ /* 0x000fe2000f8f303f */
[----:B------:R-:W-:Y:S01]  /*1730*/  IADD3 R5, R5, R9, RZ ;  /* 0x0000000905057210 */ /* 0x000fe20007ffe0ff */
[C---:B------:R-:W-:Y:S01]  /*1740*/  IMAD R7, R0.reuse, c[0x0][0x22c], R7 ;  /* 0x00008b0000077a24 */ /* 0x040fe200078e0207 */
[----:B------:R-:W-:Y:S01]  /*1750*/  ISETP.NE.OR P1, PT, R57, RZ, !P1 ;  /* 0x000000ff3900720c */ /* 0x000fe20004f25670 */
[----:B------:R-:W-:Y:S02]  /*1760*/  ULOP3.LUT UR5, UR5, 0xffffffc0, URZ, 0xc0, !UPT ;  /* 0xffffffc005057892 */ /* 0x000fe4000f8ec03f */
[----:B------:R-:W-:-:S04]  /*1770*/  IMAD.WIDE.U32 R4, R0, c[0x0][0x228], R4 ;  /* 0x00008a0000047a25 */ /* 0x000fc800078e0004 */
[----:B------:R-:W-:Y:S01]  /*1780*/  IADD3 R6, -R2, UR5, RZ ;  /* 0x0000000502067c10 */ /* 0x000fe2000fffe1ff */
[----:B------:R-:W-:Y:S01]  /*1790*/  IMAD.IADD R5, R5, 0x1, R7 ;  /* 0x0000000105057824 */ /* 0x000fe200078e0207 */
[C---:B------:R-:W-:Y:S02]  /*17a0*/  LEA R8, P2, R4.reuse, c[0x0][0x208], 0x2 ;  /* 0x0000820004087a11 */ /* 0x040fe400078410ff */
[C---:B------:R-:W-:Y:S02]  /*17b0*/  ISETP.GE.AND P0, PT, R57.reuse, R6, PT ;  /* 0x000000063900720c */ /* 0x040fe40003f06270 */
[----:B------:R-:W-:Y:S02]  /*17c0*/  LEA.HI.X R9, R4, c[0x0][0x20c], R5, 0x2, P2 ;  /* 0x0000830004097a11 */ /* 0x000fe400010f1405 */
[----:B------:R-:W-:-:S13]  /*17d0*/  ISETP.GT.OR P0, PT, R57, 0x3f, P0 ;  /* 0x0000003f3900780c */ /* 0x000fda0000704670 */
[----:B------:R-:W-:Y:S05]  /*17e0*/  @P0 BRA `(.L_x_1207) ;  /* 0x0000011000000947 */ /* 0x000fea0003800000 */
[----:B------:R-:W-:Y:S01]  /*17f0*/  SHF.R.S32.HI R3, RZ, 0x1f, R57 ;  /* 0x0000001fff037819 */ /* 0x000fe20000011439 */
[----:B------:R-:W-:Y:S01]  /*1800*/  IMAD R54, R54, c[0x0][0x1f8], RZ ;  /* 0x00007e0036367a24 */ /* 0x000fe200078e02ff */
[----:B------:R-:W-:Y:S01]  /*1810*/  IADD3 R4, P0, R2, R57, RZ ;  /* 0x0000003902047210 */ /* 0x000fe20007f1e0ff */
[----:B------:R-:W-:Y:S02]  /*1820*/  FMUL.FTZ R6, R72, 1.4426950216293334961 ;  /* 0x3fb8aa3b48067820 */ /* 0x000fe40000410000 */
[----:B------:R-:W-:Y:S01]  /*1830*/  IMAD R7, R59, c[0x0][0x1fc], R54 ;  /* 0x00007f003b077a24 */ /* 0x000fe200078e0236 */
[----:B------:R-:W-:Y:S02]  /*1840*/  LEA.HI.X.SX32 R5, R2, R3, 0x1, P0 ;  /* 0x0000000302057211 */ /* 0x000fe400000f0eff */
[----:B------:R-:W-:-:S03]  /*1850*/  FSETP.NEU.FTZ.AND P0, PT, R72, -INF , PT ;  /* 0xff8000004800780b */ /* 0x000fc60003f1d000 */
[----:B------:R-:W-:-:S04]  /*1860*/  IMAD.WIDE.U32 R2, R59, c[0x0][0x1f8], R4 ;  /* 0x00007e003b027a25 */ /* 0x000fc800078e0004 */
[----:B------:R-:W-:Y:S01]  /*1870*/  IMAD R5, R56, c[0x0][0x200], RZ ;  /* 0x0000800038057a24 */ /* 0x000fe200078e02ff */
[----:B------:R-:W-:-:S03]  /*1880*/  IADD3 R3, R3, R7, RZ ;  /* 0x0000000703037210 */ /* 0x000fc60007ffe0ff */
[C---:B------:R-:W-:Y:S02]  /*1890*/  IMAD R5, R0.reuse, c[0x0][0x204], R5 ;  /* 0x0000810000057a24 */ /* 0x040fe400078e0205 */
[----:B------:R-:W-:-:S04]  /*18a0*/  IMAD.WIDE.U32 R2, R0, c[0x0][0x200], R2 ;  /* 0x0000800000027a25 */ /* 0x000fc800078e0002 */
[----:B------:R-:W-:Y:S01]  /*18b0*/  IMAD.IADD R3, R3, 0x1, R5 ;  /* 0x0000000103037824 */ /* 0x000fe200078e0205 */
[----:B------:R-:W-:-:S04]  /*18c0*/  LEA R4, P2, R2, c[0x0][0x1f0], 0x2 ;  /* 0x00007c0002047a11 */ /* 0x000fc800078410ff */
[----:B------:R-:W-:Y:S02]  /*18d0*/  LEA.HI.X R5, R2, c[0x0][0x1f4], R3, 0x2, P2 ;  /* 0x00007d0002057a11 */ /* 0x000fe400010f1403 */
[----:B------:R-:W-:-:S05]  /*18e0*/  FSEL R3, R6, RZ, P0 ;  /* 0x000000ff06037208 */ /* 0x000fca0000000000 */
[----:B------:R0:W-:Y:S02]  /*18f0*/  STG.E [R4.64], R3 ;  /* 0x0000000304007986 */ /* 0x0001e4000c101906 */
.L_x_1207:
[----:B------:R-:W-:Y:S05]  /*1900*/  BSYNC B0 ;  /* 0x0000000000007941 */ /* 0x000fea0003800000 */
.L_x_1206:
[----:B------:R1:W-:Y:S04]  /*1910*/  STG.E.128 [R8.64], RZ ;  /* 0x000000ff08007986 */ /* 0x0003e8000c101d06 */
[----:B------:R1:W-:Y:S04]  /*1920*/  STG.E.128 [R8.64+0x1000], RZ ;  /* 0x001000ff08007986 */ /* 0x0003e8000c101d06 */
        /* <DEDUP_REMOVED lines=9> */
[----:B------:R1:W-:Y:S01]  /*19c0*/  STG.E.128 [R8.64+0xb000], RZ ;  /* 0x00b000ff08007986 */ /* 0x0003e2000c101d06 */
[----:B------:R-:W-:Y:S05]  /*19d0*/  @P1 EXIT ;  /* 0x000000000000194d */ /* 0x000fea0003800000 */
[----:B0-----:R-:W-:Y:S01]  /*19e0*/  HFMA2.MMA R3, -RZ, RZ, 0, 2.384185791015625e-07 ;  /* 0x00000004ff037435 */ /* 0x001fe200000001ff */
[----:B------:R-:W-:-:S04]  /*19f0*/  IMAD R0, R55, c[0x0][0x230], R0 ;  /* 0x00008c0037007a24 */ /* 0x000fc800078e0200 */
[----:B------:R-:W-:-:S05]  /*1a00*/  IMAD R0, R0, c[0x0][0x170], R59 ;  /* 0x00005c0000007a24 */ /* 0x000fca00078e023b */
[----:B------:R-:W-:-:S05]  /*1a10*/  IMAD.WIDE R2, R0, R3, c[0x0][0x238] ;  /* 0x00008e0000027625 */ /* 0x000fca00078e0203 */
[----:B------:R-:W-:Y:S01]  /*1a20*/  STG.E [R2.64], RZ ;  /* 0x000000ff02007986 */ /* 0x000fe2000c101906 */
[----:B------:R-:W-:Y:S05]  /*1a30*/  EXIT ;  /* 0x000000000000794d */ /* 0x000fea0003800000 */
.L_x_1208:
        /* <DEDUP_REMOVED lines=12> */
.L_x_1426:


//--------------------- .text._ZN7cutlass13device_kernelIN5flash19enable_sm80_to_sm89INS1_16FlashAttnBwdSm80INS1_25CollectiveMainloopBwdSm80ILi2ELi1EN4cute5tupleIJNS5_1CILi64EEENS7_ILi80EEENS7_ILi192EEEEEENS_10bfloat16_tEfNS_4arch4Sm80ELb1ELb0ELb1ELb1ELb0ELb0ELb1ELb0ELi2ELi4ELi2ELi2ELb0EEENS1_21CollectiveEpilogueBwdISB_SC_SE_Li256ELb1ELb1ELi4EEENS1_25SingleTileBwdLPTSchedulerILb1ELi80ELb0EEEEEEEEEvNT_6ParamsE --------------------------
	.section	.text._ZN7cutlass13device_kernelIN5flash19enable_sm80_to_sm89INS1_16FlashAttnBwdSm80INS1_25CollectiveMainloopBwdSm80ILi2ELi1EN4cute5tupleIJNS5_1CILi64EEENS7_ILi80EEENS7_ILi192EEEEEENS_10bfloat16_tEfNS_4arch4Sm80ELb1ELb0ELb1ELb1ELb0ELb0ELb1ELb0ELi2ELi4ELi2ELi2ELb0EEENS1_21CollectiveEpilogueBwdISB_SC_SE_Li256ELb1ELb1ELi4EEENS1_25SingleTileBwdLPTSchedulerILb1ELi80ELb0EEEEEEEEEvNT_6ParamsE,"ax",@progbits
	.sectioninfo	@"SHI_REGISTERS=255"
	.align	128
.text._ZN7cutlass13device_kernelIN5flash19enable_sm80_to_sm89INS1_16FlashAttnBwdSm80INS1_25CollectiveMainloopBwdSm80ILi2ELi1EN4cute5tupleIJNS5_1CILi64EEENS7_ILi80EEENS7_ILi192EEEEEENS_10bfloat16_tEfNS_4arch4Sm80ELb1ELb0ELb1ELb1ELb0ELb0ELb1ELb0ELi2ELi4ELi2ELi2ELb0EEENS1_21CollectiveEpilogueBwdISB_SC_SE_Li256ELb1ELb1ELi4EEENS1_25SingleTileBwdLPTSchedulerILb1ELi80ELb0EEEEEEEEEvNT_6ParamsE:
        .type           _ZN7cutlass13device_kernelIN5flash19enable_sm80_to_sm89INS1_16FlashAttnBwdSm80INS1_25CollectiveMainloopBwdSm80ILi2ELi1EN4cute5tupleIJNS5_1CILi64EEENS7_ILi80EEENS7_ILi192EEEEEENS_10bfloat16_tEfNS_4arch4Sm80ELb1ELb0ELb1ELb1ELb0ELb0ELb1ELb0ELi2ELi4ELi2ELi2ELb0EEENS1_21CollectiveEpilogueBwdISB_SC_SE_Li256ELb1ELb1ELi4EEENS1_25SingleTileBwdLPTSchedulerILb1ELi80ELb0EEEEEEEEEvNT_6ParamsE,@function
        .size           _ZN7cutlass13device_kernelIN5flash19enable_sm80_to_sm89INS1_16FlashAttnBwdSm80INS1_25CollectiveMainloopBwdSm80ILi2ELi1EN4cute5tupleIJNS5_1CILi64EEENS7_ILi80EEENS7_ILi192EEEEEENS_10bfloat16_tEfNS_4arch4Sm80ELb1ELb0ELb1ELb1ELb0ELb0ELb1ELb0ELi2ELi4ELi2ELi2ELb0EEENS1_21CollectiveEpilogueBwdISB_SC_SE_Li256ELb1ELb1ELi4EEENS1_25SingleTileBwdLPTSchedulerILb1ELi80ELb0EEEEEEEEEvNT_6ParamsE,(.L_x_1427 - _ZN7cutlass13device_kernelIN5flash19enable_sm80_to_sm89INS1_16FlashAttnBwdSm80INS1_25CollectiveMainloopBwdSm80ILi2ELi1EN4cute5tupleIJNS5_1CILi64EEENS7_ILi80EEENS7_ILi192EEEEEENS_10bfloat16_tEfNS_4arch4Sm80ELb1ELb0ELb1ELb1ELb0ELb0ELb1ELb0ELi2ELi4ELi2ELi2ELb0EEENS1_21CollectiveEpilogueBwdISB_SC_SE_Li256ELb1ELb1ELi4EEENS1_25SingleTileBwdLPTSchedulerILb1ELi80ELb0EEEEEEEEEvNT_6ParamsE)
        .other          _ZN7cutlass13device_kernelIN5flash19enable_sm80_to_sm89INS1_16FlashAttnBwdSm80INS1_25CollectiveMainloopBwdSm80ILi2ELi1EN4cute5tupleIJNS5_1CILi64EEENS7_ILi80EEENS7_ILi192EEEEEENS_10bfloat16_tEfNS_4arch4Sm80ELb1ELb0ELb1ELb1ELb0ELb0ELb1ELb0ELi2ELi4ELi2ELi2ELb0EEENS1_21CollectiveEpilogueBwdISB_SC_SE_Li256ELb1ELb1ELi4EEENS1_25SingleTileBwdLPTSchedulerILb1ELi80ELb0EEEEEEEEEvNT_6ParamsE,@"STO_CUDA_ENTRY STV_DEFAULT"
_ZN7cutlass13device_kernelIN5flash19enable_sm80_to_sm89INS1_16FlashAttnBwdSm80INS1_25CollectiveMainloopBwdSm80ILi2ELi1EN4cute5tupleIJNS5_1CILi64EEENS7_ILi80EEENS7_ILi192EEEEEENS_10bfloat16_tEfNS_4arch4Sm80ELb1ELb0ELb1ELb1ELb0ELb0ELb1ELb0ELi2ELi4ELi2ELi2ELb0EEENS1_21CollectiveEpilogueBwdISB_SC_SE_Li256ELb1ELb1ELi4EEENS1_25SingleTileBwdLPTSchedulerILb1ELi80ELb0EEEEEEEEEvNT_6ParamsE:
[----:B------:R-:W-:Y:S02]  /*0000*/  MOV R1, c[0x0][0x28] ;  /* 0x00000a0000017a02 */ /* 0x000fe40000000f00 */
[----:B------:R-:W1:Y:S01]  /*0010*/  S2R R250, SR_TID.X ;  /* 0x0000000000fa7919 */ /* 0x000e620000002100 */
[----:B------:R-:W-:-:S03]  /*0020*/  ULDC.64 UR4, c[0x0][0x118] ;  /* 0x0000460000047ab9 */ /* 0x000fc60000000a00 */
        /* <DEDUP_REMOVED lines=21> */
.L_x_1210:
[----:B------:R-:W-:Y:S02]  /*0180*/  MOV R3, c[0x0][0x3ac] ;  /* 0x0000eb0000037a02 */ /* 0x000fe40000000f00 */
[----:B------:R-:W-:Y:S02]  /*0190*/  MOV R248, R0 ;  /* 0x0000000000f87202 */ /* 0x000fe40000000f00 */
[----:B------:R-:W-:-:S13]  /*01a0*/  ISETP.NE.AND P0, PT, R3, 0x1, PT ;  /* 0x000000010300780c */ /* 0x000fda0003f05270 */
[----:B------:R-:W-:-:S05]  /*01b0*/  @P0 IMAD.HI.U32 R3, R0, c[0x0][0x3b0], RZ ;  /* 0x0000ec0000030a27 */ /* 0x000fca00078e00ff */
[----:B------:R-:W-:-:S05]  /*01c0*/  @P0 SHF.R.U32.HI R248, RZ, c[0x0][0x3b4], R3 ;  /* 0x0000ed00fff80a19 */ /* 0x000fca0000011603 */
[----:B------:R-:W-:Y:S02]  /*01d0*/  IMAD R3, R248, c[0x0][0x3ac], RZ ;  /* 0x0000eb00f8037a24 */ /* 0x000fe400078e02ff */
.L_x_1211:
[----:B------:R-:W-:Y:S01]  /*01e0*/  IMAD.MOV.U32 R4, RZ, RZ, c[0x0][0x3a0] ;  /* 0x0000e800ff047624 */ /* 0x000fe200078e00ff */
[----:B------:R-:W-:Y:S01]  /*01f0*/  ISETP.NE.U32.AND P1, PT, RZ, c[0x0][0x3e0], PT ;  /* 0x0000f800ff007a0c */ /* 0x000fe20003f25070 */
[----:B------:R-:W-:-:S03]  /*0200*/  IMAD.IADD R0, R0, 0x1, -R3 ;  /* 0x0000000100007824 */ /* 0x000fc600078e0a03 */
[----:B------:R-:W-:Y:S01]  /*0210*/  ISETP.NE.AND P0, PT, R4, 0x1, PT ;  /* 0x000000010400780c */ /* 0x000fe20003f05270 */
[----:B------:R-:W-:-:S05]  /*0220*/  IMAD R0, R2, c[0x0][0x3ac], R0 ;  /* 0x0000eb0002007a24 */ /* 0x000fca00078e0200 */
[----:B------:R-:W-:-:S07]  /*0230*/  MOV R4, R0 ;  /* 0x0000000000047202 */ /* 0x000fce0000000f00 */
[----:B------:R-:W-:-:S05]  /*0240*/  @P0 IMAD.HI.U32 R2, R0, c[0x0][0x3a4], RZ ;  /* 0x0000e90000020a27 */ /* 0x000fca00078e00ff */
[----:B------:R-:W-:Y:S02]  /*0250*/  @P0 SHF.R.U32.HI R4, RZ, c[0x0][0x3a8], R2 ;  /* 0x0000ea00ff040a19 */ /* 0x000fe40000011602 */
[----:B------:R-:W-:Y:S02]  /*0260*/  ISETP.NE.AND.EX P0, PT, RZ, c[0x0][0x3e4], PT, P1 ;  /* 0x0000f900ff007a0c */ /* 0x000fe40003f05310 */
[----:B------:R-:W-:-:S05]  /*0270*/  IADD3 R2, -R4, RZ, RZ ;  /* 0x000000ff04027210 */ /* 0x000fca0007ffe1ff */
[----:B------:R-:W-:-:S06]  /*0280*/  IMAD R247, R2, c[0x0][0x3a0], R0 ;  /* 0x0000e80002f77a24 */ /* 0x000fcc00078e0200 */
[----:B------:R-:W-:Y:S05]  /*0290*/  @!P0 BRA `(.L_x_1212) ;  /* 0x0000004000008947 */ /* 0x000fea0003800000 */
[----:B------:R-:W-:-:S05]  /*02a0*/  MOV R2, 0x4 ;  /* 0x0000000400027802 */ /* 0x000fca0000000f00 */
[----:B------:R-:W-:-:S05]  /*02b0*/  IMAD.WIDE R2, R4, R2, c[0x0][0x3e0] ;  /* 0x0000f80004027625 */ /* 0x000fca00078e0202 */
[----:B------:R1:W5:Y:S01]  /*02c0*/  LDG.E R0, [R2.64] ;  /* 0x0000000402007981 */ /* 0x000362000c1e1900 */
[----:B------:R-:W-:Y:S05]  /*02d0*/  BRA `(.L_x_1213) ;  /* 0x000000a000007947 */ /* 0x000fea0003800000 */
.L_x_1212:
[----:B------:R-:W-:-:S04]  /*02e0*/  ISETP.NE.U32.AND P0, PT, RZ, c[0x0][0x3d8], PT ;  /* 0x0000f600ff007a0c */ /* 0x000fc80003f05070 */
[----:B------:R-:W-:-:S13]  /*02f0*/  ISETP.NE.AND.EX P0, PT, RZ, c[0x0][0x3dc], PT, P0 ;  /* 0x0000f700ff007a0c */ /* 0x000fda0003f05300 */
[----:B------:R-:W-:Y:S05]  /*0300*/  @!P0 BRA `(.L_x_1214) ;  /* 0x0000006000008947 */ /* 0x000fea0003800000 */
[----:B------:R-:W-:-:S05]  /*0310*/  MOV R2, 0x4 ;  /* 0x0000000400027802 */ /* 0x000fca0000000f00 */
[----:B------:R-:W-:-:S05]  /*0320*/  IMAD.WIDE R2, R4, R2, c[0x0][0x3d8] ;  /* 0x0000f60004027625 */ /* 0x000fca00078e0202 */
[----:B------:R-:W2:Y:S04]  /*0330*/  LDG.E R5, [R2.64] ;  /* 0x0000000402057981 */ /* 0x000ea8000c1e1900 */
[----:B------:R-:W2:Y:S02]  /*0340*/  LDG.E R0, [R2.64+0x4] ;  /* 0x0000040402007981 */ /* 0x000ea4000c1e1900 */
[----:B--2---:R-:W-:Y:S01]  /*0350*/  IADD3 R0, -R5, R0, RZ ;  /* 0x0000000005007210 */ /* 0x004fe20007ffe1ff */
[----:B------:R-:W-:Y:S05]  /*0360*/  BRA `(.L_x_1213) ;  /* 0x0000001000007947 */ /* 0x000fea0003800000 */
.L_x_1214:
[----:B------:R-:W-:-:S04]  /*0370*/  MOV R0, c[0x0][0x3d4] ;  /* 0x0000f50000007a02 */ /* 0x000fc80000000f00 */
.L_x_1213:
[----:B-----5:R-:W-:-:S05]  /*0380*/  IADD3 R0, R0, 0x4f, RZ ;  /* 0x0000004f00007810 */ /* 0x020fca0007ffe0ff */
[----:B------:R-:W-:-:S05]  /*0390*/  IMAD.HI R0, R0, 0x66666667, RZ ;  /* 0x6666666700007827 */ /* 0x000fca00078e02ff */
[----:B-1----:R-:W-:-:S04]  /*03a0*/  SHF.R.U32.HI R2, RZ, 0x1f, R0 ;  /* 0x0000001fff027819 */ /* 0x002fc80000011600 */
[----:B------:R-:W-:-:S04]  /*03b0*/  LEA.HI.SX32 R0, R0, R2, 0x1b ;  /* 0x0000000200007211 */ /* 0x000fc800078fdaff */
[----:B------:R-:W-:-:S04]  /*03c0*/  ISETP.GE.AND P0, PT, R248, R0, PT ;  /* 0x00000000f800720c */ /* 0x000fc80003f06270 */
[----:B------:R-:W-:Y:S01]  /*03d0*/  SEL R249, R4, 0xffffffff, !P0 ;  /* 0xffffffff04f97807 */ /* 0x000fe20004000000 */
[----:B------:R-:W-:Y:S05]  /*03e0*/  BRA `(.L_x_1215) ;  /* 0x0000036000007947 */ /* 0x000fea0003800000 */
.L_x_1209:
        /* <DEDUP_REMOVED lines=16> */
.L_x_1216:
[----:B------:R-:W-:Y:S02]  /*04f0*/  MOV R3, c[0x0][0x3ac] ;  /* 0x0000eb0000037a02 */ /* 0x000fe40000000f00 */
[----:B------:R-:W-:Y:S02]  /*0500*/  MOV R248, R0 ;  /* 0x0000000000f87202 */ /* 0x000fe40000000f00 */
[----:B------:R-:W-:-:S13]  /*0510*/  ISETP.NE.AND P0, PT, R3, 0x1, PT ;  /* 0x000000010300780c */ /* 0x000fda0003f05270 */
[----:B------:R-:W-:-:S05]  /*0520*/  @P0 IMAD.HI.U32 R3, R0, c[0x0][0x3b0], RZ ;  /* 0x0000ec0000030a27 */ /* 0x000fca00078e00ff */
[----:B------:R-:W-:-:S05]  /*0530*/  @P0 SHF.R.U32.HI R248, RZ, c[0x0][0x3b4], R3 ;  /* 0x0000ed00fff80a19 */ /* 0x000fca0000011603 */
[----:B------:R-:W-:Y:S02]  /*0540*/  IMAD R3, R248, c[0x0][0x3ac], RZ ;  /* 0x0000eb00f8037a24 */ /* 0x000fe400078e02ff */
.L_x_1217:
        /* <DEDUP_REMOVED lines=16> */
.L_x_1218:
        /* <DEDUP_REMOVED lines=9> */
.L_x_1220:
[----:B------:R-:W-:-:S04]  /*06e0*/  MOV R0, c[0x0][0x3d4] ;  /* 0x0000f50000007a02 */ /* 0x000fc80000000f00 */
.L_x_1219:
[----:B-----5:R-:W-:-:S05]  /*06f0*/  IADD3 R0, R0, 0x4f, RZ ;  /* 0x0000004f00007810 */ /* 0x020fca0007ffe0ff */
[----:B------:R-:W-:-:S05]  /*0700*/  IMAD.HI R0, R0, 0x66666667, RZ ;  /* 0x6666666700007827 */ /* 0x000fca00078e02ff */
[----:B-1----:R-:W-:-:S04]  /*0710*/  SHF.R.U32.HI R2, RZ, 0x1f, R0 ;  /* 0x0000001fff027819 */ /* 0x002fc80000011600 */
[----:B------:R-:W-:-:S04]  /*0720*/  LEA.HI.SX32 R0, R0, R2, 0x1b ;  /* 0x0000000200007211 */ /* 0x000fc800078fdaff */
[----:B------:R-:W-:-:S04]  /*0730*/  ISETP.GE.AND P0, PT, R248, R0, PT ;  /* 0x00000000f800720c */ /* 0x000fc80003f06270 */
[----:B------:R-:W-:-:S04]  /*0740*/  SEL R249, R4, 0xffffffff, !P0 ;  /* 0xffffffff04f97807 */ /* 0x000fc80004000000 */
.L_x_1215:
[----:B------:R-:W-:-:S13]  /*0750*/  ISETP.GE.AND P0, PT, R249, RZ, PT ;  /* 0x000000fff900720c */ /* 0x000fda0003f06270 */
[----:B------:R-:W-:Y:S05]  /*0760*/  @!P0 EXIT ;  /* 0x000000000000894d */ /* 0x000fea0003800000 */
[----:B------:R-:W-:Y:S01]  /*0770*/  ISETP.NE.U32.AND P0, PT, RZ, c[0x0][0x2c8], PT ;  /* 0x0000b200ff007a0c */ /* 0x000fe20003f05070 */
[----:B------:R-:W-:-:S03]  /*0780*/  IMAD.MOV.U32 R8, RZ, RZ, 0x4 ;  /* 0x00000004ff087424 */ /* 0x000fc600078e00ff */
[----:B------:R-:W-:Y:S01]  /*0790*/  ISETP.NE.AND.EX P6, PT, RZ, c[0x0][0x2cc], PT, P0 ;  /* 0x0000b300ff007a0c */ /* 0x000fe20003fc5300 */
[----:B------:R-:W-:Y:S01]  /*07a0*/  IMAD.WIDE R4, R249, R8, c[0x0][0x2c8] ;  /* 0x0000b200f9047625 */ /* 0x000fe200078e0208 */
[----:B------:R-:W-:Y:S02]  /*07b0*/  ISETP.NE.U32.AND P2, PT, RZ, c[0x0][0x2d0], PT ;  /* 0x0000b400ff007a0c */ /* 0x000fe40003f45070 */
[----:B------:R-:W-:Y:S02]  /*07c0*/  MOV R10, RZ ;  /* 0x000000ff000a7202 */ /* 0x000fe40000000f00 */
[----:B------:R-:W-:Y:S01]  /*07d0*/  ISETP.NE.AND.EX P2, PT, RZ, c[0x0][0x2d4], PT, P2 ;  /* 0x0000b500ff007a0c */ /* 0x000fe20003f45320 */
[----:B------:R-:W-:Y:S01]  /*07e0*/  IMAD.MOV.U32 R21, RZ, RZ, RZ ;  /* 0x000000ffff157224 */ /* 0x000fe200078e00ff */
[----:B------:R-:W-:-:S05]  /*07f0*/  ISETP.NE.U32.AND P0, PT, RZ, c[0x0][0x2d8], PT ;  /* 0x0000b600ff007a0c */ /* 0x000fca0003f05070 */
[----:B------:R-:W2:Y:S01]  /*0800*/  @P6 LDG.E R0, [R4.64] ;  /* 0x0000000404006981 */ /* 0x000ea2000c1e1900 */
[----:B------:R-:W-:Y:S01]  /*0810*/  IMAD.WIDE R2, R249, R8, c[0x0][0x2d0] ;  /* 0x0000b400f9027625 */ /* 0x000fe200078e0208 */
[----:B------:R-:W-:Y:S02]  /*0820*/  ISETP.NE.AND.EX P0, PT, RZ, c[0x0][0x2dc], PT, P0 ;  /* 0x0000b700ff007a0c */ /* 0x000fe40003f05300 */
[----:B------:R1:W5:Y:S01]  /*0830*/  @P6 LDG.E R21, [R4.64] ;  /* 0x0000000404156981 */ /* 0x000362000c1e1900 */
[----:B------:R-:W-:-:S03]  /*0840*/  IMAD.MOV.U32 R225, RZ, RZ, c[0x0][0x168] ;  /* 0x00005a00ffe17624 */ /* 0x000fc600078e00ff */
[----:B------:R1:W5:Y:S07]  /*0850*/  @P2 LDG.E R10, [R2.64] ;  /* 0x00000004020a2981 */ /* 0x00036e000c1e1900 */
[----:B------:R-:W-:-:S05]  /*0860*/  @P0 IMAD.WIDE R6, R249, R8, c[0x0][0x2d8] ;  /* 0x0000b600f9060625 */ /* 0x000fca00078e0208 */
[----:B------:R3:W5:Y:S01]  /*0870*/  @P0 LDG.E R225, [R6.64] ;  /* 0x0000000406e10981 */ /* 0x000762000c1e1900 */
[----:B------:R-:W-:Y:S01]  /*0880*/  IMAD.MOV.U32 R23, RZ, RZ, RZ ;  /* 0x000000ffff177224 */ /* 0x000fe200078e00ff */
[----:B------:R-:W-:Y:S01]  /*0890*/  MOV R84, c[0x0][0x198] ;  /* 0x0000660000547a02 */ /* 0x000fe20000000f00 */
[----:B--2---:R-:W-:-:S05]  /*08a0*/  @P6 IMAD R0, R249, 0x40, R0 ;  /* 0x00000040f9006824 */ /* 0x004fca00078e0200 */
[----:B---3--:R-:W-:-:S04]  /*08b0*/  @P6 SHF.R.S32.HI R6, RZ, 0x1f, R0 ;  /* 0x0000001fff066819 */ /* 0x008fc80000011400 */
[----:B------:R-:W-:-:S04]  /*08c0*/  @P6 LEA.HI R0, R6, R0, RZ, 0x6 ;  /* 0x0000000006006211 */ /* 0x000fc800078f30ff */
[----:B------:R-:W-:Y:S01]  /*08d0*/  @P6 LOP3.LUT R23, R0, 0xffffffc0, RZ, 0xc0, !PT ;  /* 0xffffffc000176812 */ /* 0x000fe200078ec0ff */
[----:B------:R-:W-:Y:S05]  /*08e0*/  @P0 BRA `(.L_x_1221) ;  /* 0x0000004000000947 */ /* 0x000fea0003800000 */
[----:B-1----:R-:W-:Y:S05]  /*08f0*/  @!P6 BRA `(.L_x_1221) ;  /* 0x000000300000e947 */ /* 0x002fea0003800000 */
[----:B------:R1:W2:Y:S04]  /*0900*/  LDG.E R0, [R4.64] ;  /* 0x0000000404007981 */ /* 0x0002a8000c1e1900 */
[----:B-1----:R-:W2:Y:S02]  /*0910*/  LDG.E R4, [R4.64+0x4] ;  /* 0x0000040404047981 */ /* 0x002ea4000c1e1900 */
[----:B--2--5:R-:W-:Y:S02]  /*0920*/  IADD3 R225, -R0, R4, RZ ;  /* 0x0000000400e17210 */ /* 0x024fe40007ffe1ff */
.L_x_1221:
[----:B-1----:R-:W-:-:S04]  /*0930*/  ISETP.NE.U32.AND P0, PT, RZ, c[0x0][0x2e0], PT ;  /* 0x0000b800ff007a0c */ /* 0x002fc80003f05070 */
[----:B------:R-:W-:-:S13]  /*0940*/  ISETP.NE.AND.EX P0, PT, RZ, c[0x0][0x2e4], PT, P0 ;  /* 0x0000b900ff007a0c */ /* 0x000fda0003f05300 */
[----:B------:R-:W-:Y:S05]  /*0950*/  @!P0 BRA `(.L_x_1222) ;  /* 0x0000003000008947 */ /* 0x000fea0003800000 */
[----:B------:R-:W-:-:S05]  /*0960*/  IMAD.WIDE R2, R249, R8, c[0x0][0x2e0] ;  /* 0x0000b800f9027625 */ /* 0x000fca00078e0208 */
[----:B------:R1:W5:Y:S01]  /*0970*/  LDG.E R84, [R2.64] ;  /* 0x0000000402547981 */ /* 0x000362000c1e1900 */
[----:B------:R-:W-:Y:S05]  /*0980*/  BRA `(.L_x_1223) ;  /* 0x0000004000007947 */ /* 0x000fea0003800000 */
.L_x_1222:
[----:B------:R-:W-:Y:S05]  /*0990*/  @!P2 BRA `(.L_x_1223) ;  /* 0x000000300000a947 */ /* 0x000fea0003800000 */
[----:B------:R1:W2:Y:S04]  /*09a0*/  LDG.E R0, [R2.64] ;  /* 0x0000000402007981 */ /* 0x0002a8000c1e1900 */
[----:B-1----:R-:W2:Y:S02]  /*09b0*/  LDG.E R2, [R2.64+0x4] ;  /* 0x0000040402027981 */ /* 0x002ea4000c1e1900 */
[----:B--2---:R-:W-:-:S05]  /*09c0*/  IADD3 R84, -R0, R2, RZ ;  /* 0x0000000200547210 */ /* 0x004fca0007ffe1ff */
.L_x_1223:
[C---:B-----5:R-:W-:Y:S01]  /*09d0*/  IMAD.IADD R0, R225.reuse, 0x1, -R84 ;  /* 0x00000001e1007824 */ /* 0x060fe200078e0a54 */
[----:B-1----:R-:W-:Y:S01]  /*09e0*/  IADD3 R2, R225, 0x3f, RZ ;  /* 0x0000003fe1027810 */ /* 0x002fe20007ffe0ff */
[----:B------:R-:W-:Y:S01]  /*09f0*/  CS2R R170, SRZ ;  /* 0x0000000000aa7805 */ /* 0x000fe2000001ff00 */
[----:B------:R-:W-:Y:S01]  /*0a00*/  PLOP3.LUT P0, PT, PT, PT, PT, 0x80, 0x0 ;  /* 0x000000000000781c */ /* 0x000fe20003f0f070 */
[----:B------:R-:W-:Y:S01]  /*0a10*/  IMAD R0, R248, 0x50, R0 ;  /* 0x00000050f8007824 */ /* 0x000fe200078e0200 */
[----:B------:R-:W-:Y:S01]  /*0a20*/  CS2R R168, SRZ ;  /* 0x0000000000a87805 */ /* 0x000fe2000001ff00 */
[----:B------:R-:W-:Y:S01]  /*0a30*/  CS2R R166, SRZ ;  /* 0x0000000000a67805 */ /* 0x000fe2000001ff00 */
[----:B------:R-:W-:Y:S01]  /*0a40*/  CS2R R164, SRZ ;  /* 0x0000000000a47805 */ /* 0x000fe2000001ff00 */
[----:B------:R-:W-:Y:S01]  /*0a50*/  CS2R R162, SRZ ;  /* 0x0000000000a27805 */ /* 0x000fe2000001ff00 */
[----:B------:R-:W-:Y:S01]  /*0a60*/  IADD3 R3, R0, -c[0x0][0x2a4], RZ ;  /* 0x8000a90000037a10 */ /* 0x000fe20007ffe0ff */
[----:B------:R-:W-:Y:S01]  /*0a70*/  CS2R R160, SRZ ;  /* 0x0000000000a07805 */ /* 0x000fe2000001ff00 */
[----:B------:R-:W-:Y:S01]  /*0a80*/  SHF.R.S32.HI R0, RZ, 0x1f, R2 ;  /* 0x0000001fff007819 */ /* 0x000fe20000011402 */
[----:B------:R-:W-:Y:S01]  /*0a90*/  CS2R R150, SRZ ;  /* 0x0000000000967805 */ /* 0x000fe2000001ff00 */
[----:B------:R-:W-:Y:S01]  /*0aa0*/  SHF.R.S32.HI R4, RZ, 0x1f, R3 ;  /* 0x0000001fff047819 */ /* 0x000fe20000011403 */
[----:B------:R-:W-:Y:S01]  /*0ab0*/  CS2R R148, SRZ ;  /* 0x0000000000947805 */ /* 0x000fe2000001ff00 */
[----:B------:R-:W-:Y:S01]  /*0ac0*/  LEA.HI R0, R0, R2, RZ, 0x6 ;  /* 0x0000000200007211 */ /* 0x000fe200078f30ff */
[----:B------:R-:W-:Y:S01]  /*0ad0*/  CS2R R154, SRZ ;  /* 0x00000000009a7805 */ /* 0x000fe2000001ff00 */
[----:B------:R-:W-:Y:S01]  /*0ae0*/  LEA.HI R2, R4, R3, RZ, 0x6 ;  /* 0x0000000304027211 */ /* 0x000fe200078f30ff */
[----:B------:R-:W-:Y:S01]  /*0af0*/  CS2R R152, SRZ ;  /* 0x0000000000987805 */ /* 0x000fe2000001ff00 */
[----:B------:R-:W-:Y:S01]  /*0b00*/  SHF.R.S32.HI R236, RZ, 0x6, R0 ;  /* 0x00000006ffec7819 */ /* 0x000fe20000011400 */
        /* <DEDUP_REMOVED lines=60> */
[----:B------:R-:W-:Y:S01]  /*0ed0*/  IMAD.MOV.U32 R0, RZ, RZ, R247 ;  /* 0x000000ffff007224 */ /* 0x000fe200078e00f7 */
[----:B------:R-:W-:Y:S01]  /*0ee0*/  LEA.HI R30, R31, R250, RZ, 0x3 ;  /* 0x000000fa1f1e7211 */ /* 0x000fe200078f18ff */
[----:B------:R-:W-:Y:S01]  /*0ef0*/  IMAD.SHL.U32 R36, R33, 0x20, RZ ;  /* 0x0000002021247824 */ /* 0x000fe200078e00ff */
[----:B------:R-:W-:Y:S01]  /*0f00*/  SEL R6, R22, RZ, !P2 ;  /* 0x000000ff16067207 */ /* 0x000fe20005000000 */
[----:B------:R-:W-:Y:S01]  /*0f10*/  IMAD.MOV.U32 R34, RZ, RZ, c[0x0][0x208] ;  /* 0x00008200ff227624 */ /* 0x000fe200078e00ff */
[----:B------:R-:W-:Y:S01]  /*0f20*/  LOP3.LUT R3, R30, 0xfffffff8, RZ, 0xc0, !PT ;  /* 0xfffffff81e037812 */ /* 0x000fe200078ec0ff */
[----:B------:R-:W-:Y:S01]  /*0f30*/  IMAD.MOV.U32 R213, RZ, RZ, 0x10 ;  /* 0x00000010ffd57424 */ /* 0x000fe200078e00ff */
[----:B------:R-:W-:Y:S01]  /*0f40*/  SHF.R.S32.HI R237, RZ, 0x3, R30 ;  /* 0x00000003ffed7819 */ /* 0x000fe2000001141e */
[----:B------:R-:W-:Y:S01]  /*0f50*/  IMAD R8, R6, c[0x0][0x1e8], RZ ;  /* 0x00007a0006087a24 */ /* 0x000fe200078e02ff */
[----:B------:R-:W-:Y:S01]  /*0f60*/  SEL R16, R249, RZ, !P2 ;  /* 0x000000fff9107207 */ /* 0x000fe20005000000 */
[----:B------:R-:W-:Y:S01]  /*0f70*/  IMAD.IADD R25, R250, 0x1, -R3 ;  /* 0x00000001fa197824 */ /* 0x000fe200078e0a03 */
[----:B------:R-:W-:Y:S01]  /*0f80*/  SHF.R.S32.HI R9, RZ, 0x1f, R237 ;  /* 0x0000001fff097819 */ /* 0x000fe200000114ed */
[----:B------:R-:W-:Y:S01]  /*0f90*/  @P0 IMAD.HI.U32 R2, R247, c[0x0][0x24c], RZ ;  /* 0x00009300f7020a27 */ /* 0x000fe200078e00ff */
[----:B------:R-:W-:Y:S01]  /*0fa0*/  IADD3 R19, P1, R237, R21, RZ ;  /* 0x00000015ed137210 */ /* 0x000fe20007f3e0ff */
[----:B------:R-:W-:Y:S01]  /*0fb0*/  CS2R R170, SRZ ;  /* 0x0000000000aa7805 */ /* 0x000fe2000001ff00 */
[----:B------:R-:W-:Y:S01]  /*0fc0*/  SEL R22, R22, RZ, !P6 ;  /* 0x000000ff16167207 */ /* 0x000fe20007000000 */
[----:B------:R-:W-:Y:S01]  /*0fd0*/  IMAD.SHL.U32 R12, R25, 0x8, RZ ;  /* 0x00000008190c7824 */ /* 0x000fe200078e00ff */
[----:B------:R-:W-:Y:S01]  /*0fe0*/  @P0 SHF.R.U32.HI R0, RZ, c[0x0][0x250], R2 ;  /* 0x00009400ff000a19 */ /* 0x000fe20000011602 */
[----:B------:R-:W-:Y:S01]  /*0ff0*/  IMAD R8, R16, c[0x0][0x1ec], R8 ;  /* 0x00007b0010087a24 */ /* 0x000fe200078e0208 */
[-C--:B------:R-:W-:Y:S01]  /*1000*/  LEA.HI.X.SX32 R21, R21, R9.reuse, 0x1, P1 ;  /* 0x0000000915157211 */ /* 0x080fe200008f0eff */
[----:B------:R-:W-:Y:S01]  /*1010*/  IMAD.SHL.U32 R35, R34, 0x40, RZ ;  /* 0x0000004022237824 */ /* 0x000fe200078e00ff */
[----:B------:R-:W-:Y:S01]  /*1020*/  SHF.R.S32.HI R4, RZ, 0x1f, R0 ;  /* 0x0000001fff047819 */ /* 0x000fe20000011400 */
[----:B------:R-:W-:Y:S01]  /*1030*/  IMAD.MOV.U32 R205, RZ, RZ, 0x120 ;  /* 0x00000120ffcd7424 */ /* 0x000fe200078e00ff */
[----:B------:R-:W-:Y:S01]  /*1040*/  SHF.R.S32.HI R13, RZ, 0x1f, R12 ;  /* 0x0000001fff0d7819 */ /* 0x000fe2000001140c */
[----:B------:R-:W-:Y:S01]  /*1050*/  IMAD R226, R248, -0x50, R84 ;  /* 0xffffffb0f8e27824 */ /* 0x000fe200078e0254 */
[----:B------:R-:W-:Y:S01]  /*1060*/  IADD3 R28, R12, 0x40, RZ ;  /* 0x000000400c1c7810 */ /* 0x000fe20007ffe0ff */
[----:B------:R-:W-:Y:S01]  /*1070*/  IMAD R2, R4, c[0x0][0x1e0], RZ ;  /* 0x0000780004027a24 */ /* 0x000fe200078e02ff */
[----:B------:R-:W-:Y:S01]  /*1080*/  ISETP.GE.AND P3, PT, R12, c[0x0][0x1cc], PT ;  /* 0x000073000c007a0c */ /* 0x000fe20003f66270 */
[----:B------:R-:W-:Y:S01]  /*1090*/  IMAD.MOV.U32 R208, RZ, RZ, RZ ;  /* 0x000000ffffd07224 */ /* 0x000fe200078e00ff */
[----:B------:R-:W-:Y:S01]  /*10a0*/  ISETP.GE.AND P5, PT, R28, c[0x0][0x1cc], PT ;  /* 0x000073001c007a0c */ /* 0x000fe20003fa6270 */
[----:B------:R-:W-:Y:S01]  /*10b0*/  IMAD R5, R0, c[0x0][0x1e4], R2 ;  /* 0x0000790000057a24 */ /* 0x000fe200078e0202 */
[----:B------:R-:W-:Y:S01]  /*10c0*/  IADD3 R29, R12, 0x80, RZ ;  /* 0x000000800c1d7810 */ /* 0x000fe20007ffe0ff */
[----:B------:R-:W-:Y:S01]  /*10d0*/  IMAD.WIDE.U32 R2, R0, c[0x0][0x1e0], R12 ;  /* 0x0000780000027a25 */ /* 0x000fe200078e000c */
[----:B------:R-:W-:Y:S01]  /*10e0*/  SHF.R.S32.HI R26, RZ, 0x1f, R247 ;  /* 0x0000001fff1a7819 */ /* 0x000fe200000114f7 */
[----:B------:R-:W-:Y:S01]  /*10f0*/  CS2R R168, SRZ ;  /* 0x0000000000a87805 */ /* 0x000fe2000001ff00 */
[----:B------:R-:W-:Y:S01]  /*1100*/  ISETP.GE.AND P2, PT, R29, c[0x0][0x1cc], PT ;  /* 0x000073001d007a0c */ /* 0x000fe20003f46270 */
[----:B------:R-:W-:Y:S01]  /*1110*/  IMAD.IADD R5, R3, 0x1, R5 ;  /* 0x0000000103057824 */ /* 0x000fe200078e0205 */
[-C--:B------:R-:W-:Y:S01]  /*1120*/  SHF.L.U64.HI R252, R33, R32.reuse, c[0x0][0x17c] ;  /* 0x00005f0021fc7619 */ /* 0x080fe20000010220 */
[----:B------:R-:W-:Y:S01]  /*1130*/  IMAD R3, R4, c[0x0][0x1b0], RZ ;  /* 0x00006c0004037a24 */ /* 0x000fe200078e02ff */
[----:B------:R-:W-:Y:S01]  /*1140*/  SHF.L.U64.HI R251, R34, R32, c[0x0][0x20c] ;  /* 0x0000830022fb7619 */ /* 0x000fe20000010220 */
        /* <DEDUP_REMOVED lines=8> */
[----:B------:R-:W-:Y:S01]  /*11d0*/  IMAD R0, R6, c[0x0][0x1b8], RZ ;  /* 0x00006e0006007a24 */ /* 0x000fe200078e02ff */
[----:B------:R-:W-:Y:S01]  /*11e0*/  IADD3 R6, P0, R237, R10, RZ ;  /* 0x0000000aed067210 */ /* 0x000fe20007f1e0ff */
[----:B------:R-:W-:Y:S01]  /*11f0*/  IMAD.IADD R3, R3, 0x1, R7 ;  /* 0x0000000103037824 */ /* 0x000fe200078e0207 */
[----:B------:R-:W-:Y:S01]  /*1200*/  CS2R R156, SRZ ;  /* 0x00000000009c7805 */ /* 0x000fe2000001ff00 */
[----:B------:R-:W-:Y:S01]  /*1210*/  IMAD.WIDE.U32 R4, R16, c[0x0][0x1e8], R4 ;  /* 0x00007a0010047a25 */ /* 0x000fe200078e0004 */
[----:B------:R-:W-:Y:S01]  /*1220*/  LEA.HI.X.SX32 R7, R10, R9, 0x1, P0 ;  /* 0x000000090a077211 */ /* 0x000fe200000f0eff */
        /* <DEDUP_REMOVED lines=12> */
[----:B------:R-:W-:Y:S01]  /*12f0*/  IMAD.SHL.U32 R0, R237, 0x40, RZ ;  /* 0x00000040ed007824 */ /* 0x000fe200078e00ff */
[----:B------:R-:W-:Y:S01]  /*1300*/  CS2R R136, SRZ ;  /* 0x0000000000887805 */ /* 0x000fe2000001ff00 */
[----:B------:R-:W-:Y:S01]  /*1310*/  IMAD.IADD R5, R5, 0x1, R8 ;  /* 0x0000000105057824 */ /* 0x000fe200078e0208 */
[----:B------:R-:W-:Y:S01]  /*1320*/  CS2R R134, SRZ ;  /* 0x0000000000867805 */ /* 0x000fe2000001ff00 */
[----:B------:R-:W-:Y:S01]  /*1330*/  IMAD R8, R3, c[0x0][0x1d8], RZ ;  /* 0x0000760003087a24 */ /* 0x000fe200078e02ff */
[----:B------:R-:W-:Y:S01]  /*1340*/  LOP3.LUT R0, R0, 0x1c0, RZ, 0xc0, !PT ;  /* 0x000001c000007812 */ /* 0x000fe200078ec0ff */
[----:B------:R-:W-:Y:S01]  /*1350*/  IMAD R6, R21, c[0x0][0x178], RZ ;  /* 0x00005e0015067a24 */ /* 0x000fe200078e02ff */
[----:B------:R-:W-:Y:S01]  /*1360*/  CS2R R132, SRZ ;  /* 0x0000000000847805 */ /* 0x000fe2000001ff00 */
[----:B------:R-:W-:Y:S01]  /*1370*/  IMAD R8, R2, c[0x0][0x1dc], R8 ;  /* 0x0000770002087a24 */ /* 0x000fe200078e0208 */
[----:B------:R-:W-:Y:S01]  /*1380*/  LOP3.LUT R9, R0, 0x38, R12, 0xf8, !PT ;  /* 0x0000003800097812 */ /* 0x000fe200078ef80c */
[----:B------:R-:W-:Y:S01]  /*1390*/  IMAD.WIDE.U32 R14, R2, c[0x0][0x1d8], R4 ;  /* 0x00007600020e7a25 */ /* 0x000fe200078e0004 */
[----:B------:R-:W-:Y:S01]  /*13a0*/  SHF.R.U32.HI R4, RZ, 0x3, R0 ;  /* 0x00000003ff047819 */ /* 0x000fe20000011600 */
        /* <DEDUP_REMOVED lines=9> */
[C---:B------:R-:W-:Y:S01]  /*1440*/  LEA R8, P0, R14.reuse, c[0x0][0x1c0], 0x1 ;  /* 0x000070000e087a11 */ /* 0x040fe200078008ff */
[----:B------:R-:W-:Y:S01]  /*1450*/  IMAD.IADD R11, R7, 0x1, R10 ;  /* 0x00000001070b7824 */ /* 0x000fe200078e020a */
[----:B------:R-:W-:Y:S01]  /*1460*/  LOP3.LUT R7, R9, R4, RZ, 0x3c, !PT ;  /* 0x0000000409077212 */ /* 0x000fe200078e3cff */
[----:B------:R-:W-:Y:S01]  /*1470*/  IMAD.MOV.U32 R10, RZ, RZ, R6 ;  /* 0x000000ffff0a7224 */ /* 0x000fe200078e0006 */
[----:B------:R-:W-:Y:S01]  /*1480*/  LEA.HI.X R9, R14, c[0x0][0x1c4], R0, 0x1, P0 ;  /* 0x000071000e097a11 */ /* 0x000fe200000f0c00 */
[----:B------:R-:W-:Y:S01]  /*1490*/  IMAD.IADD R0, R84, 0x1, -R237 ;  /* 0x0000000154007824 */ /* 0x000fe200078e0aed */
[----:B------:R-:W-:Y:S01]  /*14a0*/  LEA.HI R6, R31, R250, RZ, 0x6 ;  /* 0x000000fa1f067211 */ /* 0x000fe200078f30ff */
[----:B------:R-:W-:Y:S01]  /*14b0*/  IMAD.IADD R5, R17, 0x1, R18 ;  /* 0x0000000111057824 */ /* 0x000fe200078e0212 */
[----:B------:R-:W-:Y:S01]  /*14c0*/  CS2R R118, SRZ ;  /* 0x0000000000767805 */ /* 0x000fe2000001ff00 */
[----:B------:R-:W-:Y:S01]  /*14d0*/  IMAD R0, R248, -0x50, R0 ;  /* 0xffffffb0f8007824 */ /* 0x000fe200078e0200 */
[----:B------:R-:W-:Y:S01]  /*14e0*/  SHF.R.S32.HI R27, RZ, 0x6, R6 ;  /* 0x00000006ff1b7819 */ /* 0x000fe20000011406 */
[----:B------:R-:W-:Y:S01]  /*14f0*/  IMAD.MOV.U32 R17, RZ, RZ, c[0x0][0x1d8] ;  /* 0x00007600ff117624 */ /* 0x000fe200078e00ff */
[----:B------:R-:W-:Y:S01]  /*1500*/  CS2R R116, SRZ ;  /* 0x0000000000747805 */ /* 0x000fe2000001ff00 */
[----:B------:R-:W-:Y:S01]  /*1510*/  IMAD.MOV.U32 R15, RZ, RZ, c[0x0][0x1dc] ;  /* 0x00007700ff0f7624 */ /* 0x000fe200078e00ff */
[C---:B------:R-:W-:Y:S01]  /*1520*/  ISETP.LT.OR P1, PT, R0.reuse, 0x1, P3 ;  /* 0x000000010000780c */ /* 0x040fe20001f21670 */
[----:B------:R-:W-:Y:S01]  /*1530*/  IMAD R14, R27, 0x200, R7 ;  /* 0x000002001b0e7824 */ /* 0x000fe200078e0207 */
[----:B------:R-:W-:Y:S01]  /*1540*/  ISETP.LT.OR P4, PT, R0, 0x1, P5 ;  /* 0x000000010000780c */ /* 0x000fe20002f81670 */
[C---:B------:R-:W-:Y:S01]  /*1550*/  IMAD.SHL.U32 R24, R17.reuse, 0x20, RZ ;  /* 0x0000002011187824 */ /* 0x040fe200078e00ff */
[C---:B------:R-:W-:Y:S01]  /*1560*/  LEA R6, P0, R17.reuse, R8, 0x6 ;  /* 0x0000000811067211 */ /* 0x040fe200078030ff */
[----:B------:R-:W-:Y:S01]  /*1570*/  IMAD.SHL.U32 R220, R14, 0x2, RZ ;  /* 0x000000020edc7824 */ /* 0x000fe200078e00ff */
[----:B------:R-:W-:Y:S01]  /*1580*/  CS2R R114, SRZ ;  /* 0x0000000000727805 */ /* 0x000fe2000001ff00 */
[----:B------:R-:W-:Y:S01]  /*1590*/  IMAD.MOV.U32 R4, RZ, RZ, R16 ;  /* 0x000000ffff047224 */ /* 0x000fe200078e0010 */
[----:B------:R-:W-:Y:S01]  /*15a0*/  LEA.HI.X R7, R17, R9, R15, 0x6, P0 ;  /* 0x0000000911077211 */ /* 0x000fe200000f340f */
[----:B------:R-:W-:Y:S01]  /*15b0*/  IMAD R3, R3, c[0x0][0x1a8], RZ ;  /* 0x00006a0003037a24 */ /* 0x000fe200078e02ff */
[----:B------:R-:W-:Y:S01]  /*15c0*/  SHF.L.U64.HI R17, R17, R32, c[0x0][0x1dc] ;  /* 0x0000770011117619 */ /* 0x000fe20000010220 */
[----:B------:R-:W-:Y:S01]  /*15d0*/  IMAD.WIDE.U32 R14, R247, c[0x0][0x180], R10 ;  /* 0x00006000f70e7a25 */ /* 0x000fe200078e000a */
[----:B------:R-:W-:Y:S01]  /*15e0*/  CS2R R112, SRZ ;  /* 0x0000000000707805 */ /* 0x000fe2000001ff00 */
[----:B------:R-:W-:Y:S01]  /*15f0*/  @!PT LDS RZ, [RZ] ;  /* 0x00000000fffff984 */ /* 0x000fe20000000800 */
[----:B------:R-:W-:Y:S01]  /*1600*/  @!PT LDS RZ, [RZ] ;  /* 0x00000000fffff984 */ /* 0x000fe20000000800 */
[----:B------:R-:W-:Y:S01]  /*1610*/  @!PT LDS RZ, [RZ] ;  /* 0x00000000fffff984 */ /* 0x000fe20000000800 */
[----:B------:R1:W-:Y:S01]  /*1620*/  LDGSTS.E.BYPASS.LTC128B.128 [R220+0x7880], [R8.64], !P1 ;  /* 0x0788000008dc7fae */ /* 0x0003e2000c901d44 */
[----:B------:R-:W-:Y:S01]  /*1630*/  ISETP.LT.OR P1, PT, R0, 0x1, P2 ;  /* 0x000000010000780c */ /* 0x000fe20001721670 */
[----:B------:R-:W-:Y:S01]  /*1640*/  IMAD R20, R2, c[0x0][0x1ac], R3 ;  /* 0x00006b0002147a24 */ /* 0x000fe200078e0203 */
[----:B------:R-:W-:Y:S01]  /*1650*/  CS2R R82, SRZ ;  /* 0x0000000000527805 */ /* 0x000fe2000001ff00 */
[----:B------:R1:W-:Y:S01]  /*1660*/  LDGSTS.E.BYPASS.LTC128B.128 [R220+0xa080], [R8.64+0x80], !P4 ;  /* 0x0a08008008dc7fae */ /* 0x0003e2000e101d44 */
[----:B------:R-:W-:Y:S01]  /*1670*/  ISETP.GT.AND P4, PT, R250, 0x7f, PT ;  /* 0x0000007ffa00780c */ /* 0x000fe20003f84270 */
[----:B------:R-:W-:Y:S01]  /*1680*/  IMAD.WIDE.U32 R10, R2, c[0x0][0x1a8], R4 ;  /* 0x00006a00020a7a25 */ /* 0x000fe200078e0004 */
[----:B------:R-:W-:Y:S01]  /*1690*/  CS2R R80, SRZ ;  /* 0x0000000000507805 */ /* 0x000fe2000001ff00 */
[----:B------:R-:W-:Y:S01]  /*16a0*/  CS2R R78, SRZ ;  /* 0x00000000004e7805 */ /* 0x000fe2000001ff00 */
[----:B------:R-:W-:Y:S01]  /*16b0*/  CS2R R76, SRZ ;  /* 0x00000000004c7805 */ /* 0x000fe2000001ff00 */
[----:B------:R-:W-:Y:S01]  /*16c0*/  IMAD.IADD R5, R11, 0x1, R20 ;  /* 0x000000010b057824 */ /* 0x000fe200078e0214 */
[----:B------:R-:W-:Y:S01]  /*16d0*/  SHF.R.S32.HI R20, RZ, 0x1f, R217 ;  /* 0x0000001fff147819 */ /* 0x000fe200000114d9 */
[----:B------:R-:W-:Y:S01]  /*16e0*/  IMAD R18, R26, c[0x0][0x180], RZ ;  /* 0x000060001a127a24 */ /* 0x000fe200078e02ff */
[----:B------:R-:W-:Y:S01]  /*16f0*/  CS2R R74, SRZ ;  /* 0x00000000004a7805 */ /* 0x000fe2000001ff00 */
[----:B------:R1:W-:Y:S01]  /*1700*/  LDGSTS.E.BYPASS.LTC128B.128 [R220+0xc880], [R8.64+0x100], !P1 ;  /* 0x0c88010008dc7fae */ /* 0x0003e2000c901d44 */
[----:B------:R-:W-:Y:S01]  /*1710*/  ISETP.LT.OR P1, PT, R0, 0x21, P3 ;  /* 0x000000210000780c */ /* 0x000fe20001f21670 */
[----:B------:R-:W-:Y:S01]  /*1720*/  IMAD R18, R247, c[0x0][0x184], R18 ;  /* 0x00006100f7127a24 */ /* 0x000fe200078e0212 */
[----:B------:R-:W-:Y:S01]  /*1730*/  CS2R R72, SRZ ;  /* 0x0000000000487805 */ /* 0x000fe2000001ff00 */
[C---:B------:R-:W-:Y:S01]  /*1740*/  @!P4 LEA R16, P0, R24.reuse, R6, 0x1 ;  /* 0x000000061810c211 */ /* 0x040fe200078008ff */
[----:B------:R-:W-:Y:S01]  /*1750*/  IMAD R2, R21, c[0x0][0x208], RZ ;  /* 0x0000820015027a24 */ /* 0x000fe200078e02ff */
[----:B------:R-:W-:Y:S01]  /*1760*/  CS2R R70, SRZ ;  /* 0x0000000000467805 */ /* 0x000fe2000001ff00 */
[----:B------:R-:W-:Y:S01]  /*1770*/  IMAD.IADD R3, R15, 0x1, R18 ;  /* 0x000000010f037824 */ /* 0x000fe200078e0212 */
[----:B------:R-:W-:Y:S01]  /*1780*/  @!P4 LEA.HI.X R17, R24, R7, R17, 0x1, P0 ;  /* 0x000000071811c211 */ /* 0x000fe200000f0c11 */
[C---:B------:R-:W-:Y:S01]  /*1790*/  IMAD R21, R19.reuse, c[0x0][0x20c], R2 ;  /* 0x0000830013157a24 */ /* 0x040fe200078e0202 */
[----:B------:R-:W-:Y:S01]  /*17a0*/  ISETP.LT.OR P4, PT, R0, 0x21, P2 ;  /* 0x000000210000780c */ /* 0x000fe20001781670 */
[----:B------:R-:W-:Y:S01]  /*17b0*/  IMAD.WIDE.U32 R18, R19, c[0x0][0x208], R12 ;  /* 0x0000820013127a25 */ /* 0x000fe200078e000c */
[----:B------:R-:W-:Y:S01]  /*17c0*/  ISETP.GT.AND P2, PT, R250, 0x7f, PT ;  /* 0x0000007ffa00780c */ /* 0x000fe20003f44270 */
[----:B------:R-:W-:Y:S01]  /*17d0*/  CS2R R68, SRZ ;  /* 0x0000000000447805 */ /* 0x000fe2000001ff00 */
[C---:B------:R-:W-:Y:S01]  /*17e0*/  LEA R4, P0, R10.reuse, c[0x0][0x190], 0x1 ;  /* 0x000064000a047a11 */ /* 0x040fe200078008ff */
[----:B------:R2:W-:Y:S01]  /*17f0*/  LDGSTS.E.BYPASS.LTC128B.128 [R220+0x8880], [R6.64], !P1 ;  /* 0x0888000006dc7fae */ /* 0x0005e2000c901d44 */
[----:B------:R-:W-:Y:S01]  /*1800*/  SEL R24, R249, RZ, !P6 ;  /* 0x000000fff9187207 */ /* 0x000fe20007000000 */
[----:B------:R-:W-:Y:S01]  /*1810*/  IMAD.MOV.U32 R13, RZ, RZ, 0x6 ;  /* 0x00000006ff0d7424 */ /* 0x000fe200078e00ff */
[----:B------:R-:W-:Y:S01]  /*1820*/  LEA.HI.X R5, R10, c[0x0][0x194], R5, 0x1, P0 ;  /* 0x000065000a057a11 */ /* 0x000fe200000f0c05 */
[----:B------:R-:W-:Y:S01]  /*1830*/  IMAD.MOV.U32 R2, RZ, RZ, R14 ;  /* 0x000000ffff027224 */ /* 0x000fe200078e000e */
[----:B------:R-:W-:Y:S01]  /*1840*/  ISETP.LT.OR P6, PT, R0, 0x21, P5 ;  /* 0x000000210000780c */ /* 0x000fe20002fc1670 */
[C---:B------:R-:W-:Y:S01]  /*1850*/  IMAD.SHL.U32 R14, R33.reuse, 0x40, RZ ;  /* 0x00000040210e7824 */ /* 0x040fe200078e00ff */
[----:B------:R-:W-:Y:S01]  /*1860*/  CS2R R66, SRZ ;  /* 0x0000000000427805 */ /* 0x000fe2000001ff00 */
[----:B------:R-:W-:Y:S01]  /*1870*/  IMAD.WIDE.U32 R234, R24, c[0x0][0x188], R2 ;  /* 0x0000620018ea7a25 */ /* 0x000fe200078e0002 */
[----:B------:R-:W-:Y:S01]  /*1880*/  CS2R R64, SRZ ;  /* 0x0000000000407805 */ /* 0x000fe2000001ff00 */
[----:B------:R-:W-:Y:S01]  /*1890*/  @!P2 ISETP.GE.AND P0, PT, R0, 0x41, PT ;  /* 0x000000410000a80c */ /* 0x000fe20003f06270 */
[----:B------:R-:W-:Y:S01]  /*18a0*/  CS2R R62, SRZ ;  /* 0x00000000003e7805 */ /* 0x000fe2000001ff00 */
[----:B-1----:R-:W-:Y:S01]  /*18b0*/  SHF.L.U64.HI R9, R33, R13, c[0x0][0x17c] ;  /* 0x00005f0021097619 */ /* 0x002fe2000001020d */
[----:B------:R-:W-:Y:S01]  /*18c0*/  IMAD R8, R22, c[0x0][0x188], RZ ;  /* 0x0000620016087a24 */ /* 0x000fe200078e02ff */
[----:B------:R-:W-:Y:S01]  /*18d0*/  @!P2 ISETP.GE.OR P3, PT, R12, c[0x0][0x1cc], !P0 ;  /* 0x000073000c00aa0c */ /* 0x000fe20004766670 */
[----:B------:R-:W-:Y:S01]  /*18e0*/  IMAD.MOV.U32 R3, RZ, RZ, c[0x0][0x1ac] ;  /* 0x00006b00ff037624 */ /* 0x000fe200078e00ff */
[----:B------:R-:W-:Y:S01]  /*18f0*/  @!P2 ISETP.LT.OR P2, PT, R0, 0x41, P5 ;  /* 0x000000410000a80c */ /* 0x000fe20002f41670 */
[----:B------:R-:W-:Y:S01]  /*1900*/  IMAD R2, R9, R217, RZ ;  /* 0x000000d909027224 */ /* 0x000fe200078e02ff */
[----:B------:R-:W-:Y:S01]  /*1910*/  ISETP.GT.AND P5, PT, R250, 0x7f, PT ;  /* 0x0000007ffa00780c */ /* 0x000fe20003fa4270 */
[----:B------:R2:W-:Y:S01]  /*1920*/  LDGSTS.E.BYPASS.LTC128B.128 [R220+0xb080], [R6.64+0x80], !P6 ;  /* 0x0b08008006dc7fae */ /* 0x0005e2000f101d44 */
[----:B------:R-:W-:Y:S01]  /*1930*/  ISETP.GE.AND P6, PT, R12, c[0x0][0x19c], PT ;  /* 0x000067000c007a0c */ /* 0x000fe20003fc6270 */
[-C--:B------:R-:W-:Y:S01]  /*1940*/  IMAD R9, R20, R14.reuse, R2 ;  /* 0x0000000e14097224 */ /* 0x080fe200078e0202 */
[----:B------:R-:W-:Y:S01]  /*1950*/  SHF.L.U64.HI R13, R34, R13, c[0x0][0x20c] ;  /* 0x00008300220d7619 */ /* 0x000fe2000001020d */
[----:B------:R2:W-:Y:S01]  /*1960*/  LDGSTS.E.BYPASS.LTC128B.128 [R220+0xd880], [R6.64+0x100], !P4 ;  /* 0x0d88010006dc7fae */ /* 0x0005e2000e101d44 */
[----:B------:R-:W-:Y:S01]  /*1970*/  ISETP.LT.OR P4, PT, R0, 0x1, P6 ;  /* 0x000000010000780c */ /* 0x000fe20003781670 */
[----:B------:R-:W-:Y:S01]  /*1980*/  IMAD R8, R24, c[0x0][0x18c], R8 ;  /* 0x0000630018087a24 */ /* 0x000fe200078e0208 */
[----:B------:R-:W-:Y:S01]  /*1990*/  CS2R R60, SRZ ;  /* 0x00000000003c7805 */ /* 0x000fe2000001ff00 */
[----:B------:R-:W-:Y:S01]  /*19a0*/  IMAD.MOV.U32 R230, RZ, RZ, R234 ;  /* 0x000000ffffe67224 */ /* 0x000fe200078e00ea */
[----:B------:R-:W-:Y:S01]  /*19b0*/  CS2R R58, SRZ ;  /* 0x00000000003a7805 */ /* 0x000fe2000001ff00 */
[----:B------:R-:W-:Y:S01]  /*19c0*/  IMAD.IADD R231, R235, 0x1, R8 ;  /* 0x00000001ebe77824 */ /* 0x000fe200078e0208 */
[----:B------:R-:W-:Y:S01]  /*19d0*/  CS2R R56, SRZ ;  /* 0x0000000000387805 */ /* 0x000fe2000001ff00 */
[----:B------:R1:W-:Y:S01]  /*19e0*/  @!P5 LDGSTS.E.BYPASS.LTC128B.128 [R220+0x9880], [R16.64], !P3 ;  /* 0x0988000010dcdfae */ /* 0x0003e2000d901d44 */
[----:B------:R-:W-:Y:S01]  /*19f0*/  ISETP.GT.AND P3, PT, R250, 0x7f, PT ;  /* 0x0000007ffa00780c */ /* 0x000fe20003f64270 */
[----:B------:R-:W-:Y:S01]  /*1a00*/  IMAD.WIDE.U32 R14, R217, R14, R230 ;  /* 0x0000000ed90e7225 */ /* 0x000fe200078e00e6 */
[----:B------:R-:W-:Y:S01]  /*1a10*/  @!P5 ISETP.GE.OR P1, PT, R29, c[0x0][0x1cc], !P0 ;  /* 0x000073001d00da0c */ /* 0x000fe20004726670 */
[----:B------:R-:W-:Y:S01]  /*1a20*/  CS2R R54, SRZ ;  /* 0x0000000000367805 */ /* 0x000fe2000001ff00 */
[----:B------:R-:W-:Y:S01]  /*1a30*/  ISETP.GE.AND P5, PT, R28, c[0x0][0x19c], PT ;  /* 0x000067001c007a0c */ /* 0x000fe20003fa6270 */
[----:B------:R-:W-:Y:S01]  /*1a40*/  IMAD.IADD R9, R15, 0x1, R9 ;  /* 0x000000010f097824 */ /* 0x000fe200078e0209 */
[----:B------:R-:W-:Y:S01]  /*1a50*/  CS2R R52, SRZ ;  /* 0x0000000000347805 */ /* 0x000fe2000001ff00 */
[----:B------:R-:W-:Y:S01]  /*1a60*/  IMAD R13, R13, R217, RZ ;  /* 0x000000d90d0d7224 */ /* 0x000fe200078e02ff */
[----:B------:R-:W-:Y:S01]  /*1a70*/  CS2R R50, SRZ ;  /* 0x0000000000327805 */ /* 0x000fe2000001ff00 */
[----:B------:R-:W-:Y:S01]  /*1a80*/  IMAD.MOV.U32 R221, RZ, RZ, 0x1 ;  /* 0x00000001ffdd7424 */ /* 0x000fe200078e00ff */
[----:B------:R-:W-:Y:S01]  /*1a90*/  CS2R R48, SRZ ;  /* 0x0000000000307805 */ /* 0x000fe2000001ff00 */
[----:B------:R-:W-:Y:S01]  /*1aa0*/  IMAD R13, R20, R35, R13 ;  /* 0x00000023140d7224 */ /* 0x000fe200078e020d */
[----:B------:R-:W-:Y:S01]  /*1ab0*/  LEA.HI R20, R31, R250, RZ, 0x4 ;  /* 0x000000fa1f147211 */ /* 0x000fe200078f20ff */
[----:B------:R1:W-:Y:S01]  /*1ac0*/  @!P3 LDGSTS.E.BYPASS.LTC128B.128 [R220+0xc080], [R16.64+0x80], !P2 ;  /* 0x0c08008010dcbfae */ /* 0x0003e2000d101d44 */
[----:B------:R-:W-:Y:S01]  /*1ad0*/  CS2R R46, SRZ ;  /* 0x00000000002e7805 */ /* 0x000fe2000001ff00 */
[----:B------:R-:W-:Y:S01]  /*1ae0*/  CS2R R44, SRZ ;  /* 0x00000000002c7805 */ /* 0x000fe2000001ff00 */
[----:B------:R-:W-:Y:S01]  /*1af0*/  CS2R R42, SRZ ;  /* 0x00000000002a7805 */ /* 0x000fe2000001ff00 */
[----:B------:R1:W-:Y:S01]  /*1b00*/  @!P3 LDGSTS.E.BYPASS.LTC128B.128 [R220+0xe880], [R16.64+0x100], !P1 ;  /* 0x0e88010010dcbfae */ /* 0x0003e2000c901d44 */
[----:B------:R-:W-:Y:S01]  /*1b10*/  ISETP.LT.OR P1, PT, R0, 0x1, P5 ;  /* 0x000000010000780c */ /* 0x000fe20002f21670 */
[----:B--2---:R-:W-:Y:S01]  /*1b20*/  IMAD.MOV.U32 R7, RZ, RZ, c[0x0][0x1a8] ;  /* 0x00006a00ff077624 */ /* 0x004fe200078e00ff */
[----:B------:R-:W-:Y:S01]  /*1b30*/  ISETP.GE.AND P3, PT, R29, c[0x0][0x19c], PT ;  /* 0x000067001d007a0c */ /* 0x000fe20003f66270 */
[----:B------:R2:W-:Y:S01]  /*1b40*/  LDGSTS.E.BYPASS.LTC128B.128 [R220+0x80], [R4.64], !P4 ;  /* 0x0008000004dc7fae */ /* 0x0005e2000e101d44 */
[----:B------:R-:W-:Y:S01]  /*1b50*/  ISETP.GT.AND P4, PT, R250, 0x7f, PT ;  /* 0x0000007ffa00780c */ /* 0x000fe20003f84270 */
[----:B------:R-:W-:Y:S01]  /*1b60*/  CS2R R40, SRZ ;  /* 0x0000000000287805 */ /* 0x000fe2000001ff00 */
[C---:B------:R-:W-:Y:S01]  /*1b70*/  LEA R2, P0, R7.reuse, R4, 0x6 ;  /* 0x0000000407027211 */ /* 0x040fe200078030ff */
[----:B------:R-:W-:Y:S01]  /*1b80*/  CS2R R38, SRZ ;  /* 0x0000000000267805 */ /* 0x000fe2000001ff00 */
[----:B------:R-:W-:-:S02]  /*1b90*/  SHF.L.U64.HI R6, R7, R32, c[0x0][0x1ac] ;  /* 0x00006b0007067619 */ /* 0x000fc40000010220 */
[C---:B------:R-:W-:Y:S01]  /*1ba0*/  LEA.HI.X R3, R7.reuse, R5, R3, 0x6, P0 ;  /* 0x0000000507037211 */ /* 0x040fe200000f3403 */
[----:B------:R-:W-:Y:S01]  /*1bb0*/  IMAD.SHL.U32 R7, R7, 0x20, RZ ;  /* 0x0000002007077824 */ /* 0x000fe200078e00ff */
[C---:B------:R-:W-:Y:S01]  /*1bc0*/  ISETP.LT.OR P2, PT, R0.reuse, 0x1, P3 ;  /* 0x000000010000780c */ /* 0x040fe20001f41670 */
[----:B------:R2:W-:Y:S01]  /*1bd0*/  LDGSTS.E.BYPASS.LTC128B.128 [R220+0x2880], [R4.64+0x80], !P1 ;  /* 0x0288008004dc7fae */ /* 0x0005e2000c901d44 */
[----:B------:R-:W-:Y:S01]  /*1be0*/  ISETP.LT.OR P1, PT, R0, 0x21, P6 ;  /* 0x000000210000780c */ /* 0x000fe20003721670 */
[----:B------:R-:W-:Y:S02]  /*1bf0*/  CS2R R32, SRZ ;  /* 0x0000000000207805 */ /* 0x000fe4000001ff00 */
[----:B------:R-:W-:-:S04]  /*1c00*/  @!P4 LEA R10, P0, R7, R2, 0x1 ;  /* 0x00000002070ac211 */ /* 0x000fc800078008ff */
[----:B------:R-:W-:Y:S01]  /*1c10*/  @!P4 LEA.HI.X R11, R7, R3, R6, 0x1, P0 ;  /* 0x00000003070bc211 */ /* 0x000fe200000f0c06 */
[----:B------:R-:W-:Y:S01]  /*1c20*/  IMAD.IADD R7, R19, 0x1, R21 ;  /* 0x0000000113077824 */ /* 0x000fe200078e0215 */
[----:B------:R-:W-:Y:S01]  /*1c30*/  LEA R8, P0, R14, c[0x0][0x160], 0x1 ;  /* 0x000058000e087a11 */ /* 0x000fe200078008ff */
[----:B------:R-:W-:Y:S01]  /*1c40*/  IMAD.SHL.U32 R19, R250, 0x4, RZ ;  /* 0x00000004fa137824 */ /* 0x000fe200078e00ff */
[----:B------:R2:W-:Y:S01]  /*1c50*/  LDGSTS.E.BYPASS.LTC128B.128 [R220+0x5080], [R4.64+0x100], !P2 ;  /* 0x0508010004dc7fae */ /* 0x0005e2000d101d44 */
[----:B------:R-:W-:Y:S01]  /*1c60*/  IMAD.MOV.U32 R6, RZ, RZ, R18 ;  /* 0x000000ffff067224 */ /* 0x000fe200078e0012 */
[----:B------:R-:W-:Y:S01]  /*1c70*/  LEA.HI.X R9, R14, c[0x0][0x164], R9, 0x1, P0 ;  /* 0x000059000e097a11 */ /* 0x000fe200000f0c09 */
[----:B-1----:R-:W-:Y:S01]  /*1c80*/  IMAD R16, R26, c[0x0][0x210], RZ ;  /* 0x000084001a107a24 */ /* 0x002fe200078e02ff */
[----:B------:R-:W-:Y:S01]  /*1c90*/  ISETP.GE.AND P0, PT, R12, c[0x0][0x16c], PT ;  /* 0x00005b000c007a0c */ /* 0x000fe20003f06270 */
[----:B------:R1:W-:Y:S01]  /*1ca0*/  LDGSTS.E.BYPASS.LTC128B.128 [R220+0x1080], [R2.64], !P1 ;  /* 0x0108000002dc7fae */ /* 0x0003e2000c901d44 */
[----:B------:R-:W-:Y:S01]  /*1cb0*/  ISETP.GE.AND P1, PT, R28, c[0x0][0x16c], PT ;  /* 0x00005b001c007a0c */ /* 0x000fe20003f26270 */
[----:B------:R-:W-:Y:S01]  /*1cc0*/  IMAD R16, R247, c[0x0][0x214], R16 ;  /* 0x00008500f7107a24 */ /* 0x000fe200078e0210 */
[----:B------:R-:W-:-:S02]  /*1cd0*/  SEL R15, RZ, 0x1, P0 ;  /* 0x00000001ff0f7807 */ /* 0x000fc40000000000 */
[----:B------:R-:W-:Y:S02]  /*1ce0*/  ISETP.GE.AND P0, PT, R29, c[0x0][0x16c], PT ;  /* 0x00005b001d007a0c */ /* 0x000fe40003f06270 */
[----:B------:R-:W-:Y:S02]  /*1cf0*/  SHF.R.S32.HI R14, RZ, 0x1f, R23 ;  /* 0x0000001fff0e7819 */ /* 0x000fe40000011417 */
[----:B------:R-:W-:Y:S02]  /*1d00*/  SEL R21, RZ, 0x4, P0 ;  /* 0x00000004ff157807 */ /* 0x000fe40000000000 */
[C---:B------:R-:W-:Y:S02]  /*1d10*/  ISETP.LT.OR P0, PT, R0.reuse, 0x21, P3 ;  /* 0x000000210000780c */ /* 0x040fe40001f01670 */
[----:B------:R-:W-:Y:S02]  /*1d20*/  IADD3 R18, P2, R19, R23, RZ ;  /* 0x0000001713127210 */ /* 0x000fe40007f5e0ff */
[----:B------:R-:W-:-:S02]  /*1d30*/  @!P4 ISETP.LT.OR P3, PT, R0, 0x41, P3 ;  /* 0x000000410000c80c */ /* 0x000fc40001f61670 */
[----:B------:R-:W-:Y:S01]  /*1d40*/  LEA.HI.X.SX32 R19, R19, R14, 0x1, P2 ;  /* 0x0000000e13137211 */ /* 0x000fe200010f0eff */
[----:B------:R-:W-:Y:S01]  /*1d50*/  IMAD.SHL.U32 R14, R34, 0x20, RZ ;  /* 0x00000020220e7824 */ /* 0x000fe200078e00ff */
[C---:B------:R-:W-:Y:S02]  /*1d60*/  @!P4 ISETP.LT.OR P2, PT, R0.reuse, 0x41, P6 ;  /* 0x000000410000c80c */ /* 0x040fe40003741670 */
[----:B--2---:R-:W-:Y:S02]  /*1d70*/  SEL R4, RZ, 0xffffffff, P1 ;  /* 0xffffffffff047807 */ /* 0x004fe40000800000 */
[C---:B------:R-:W-:Y:S02]  /*1d80*/  ISETP.LT.OR P1, PT, R0.reuse, 0x21, P5 ;  /* 0x000000210000780c */ /* 0x040fe40002f21670 */
[----:B------:R-:W-:Y:S01]  /*1d90*/  @!P4 ISETP.LT.OR P5, PT, R0, 0x41, P5 ;  /* 0x000000410000c80c */ /* 0x000fe20002fa1670 */
[----:B------:R-:W-:Y:S02]  /*1da0*/  IMAD.SHL.U32 R17, R4, 0x2, RZ ;  /* 0x0000000204117824 */ /* 0x000fe400078e00ff */
[----:B------:R-:W-:-:S03]  /*1db0*/  IMAD.WIDE.U32 R4, R247, c[0x0][0x210], R6 ;  /* 0x00008400f7047a25 */ /* 0x000fc600078e0006 */
[----:B------:R-:W-:Y:S01]  /*1dc0*/  LOP3.LUT R6, R17, 0x2, R15, 0xe2, !PT ;  /* 0x0000000211067812 */ /* 0x000fe200078ee20f */
[----:B------:R-:W-:Y:S01]  /*1dd0*/  IMAD.IADD R5, R5, 0x1, R16 ;  /* 0x0000000105057824 */ /* 0x000fe200078e0210 */
[----:B------:R-:W-:Y:S02]  /*1de0*/  SHF.R.S32.HI R15, RZ, 0x4, R20 ;  /* 0x00000004ff0f7819 */ /* 0x000fe40000011414 */
[----:B------:R-:W-:Y:S01]  /*1df0*/  LOP3.LUT R0, R6, R21, RZ, 0xfc, !PT ;  /* 0x0000001506007212 */ /* 0x000fe200078efcff */
[----:B------:R1:W-:Y:S01]  /*1e00*/  LDGSTS.E.BYPASS.LTC128B.128 [R220+0x3880], [R2.64+0x80], !P1 ;  /* 0x0388008002dc7fae */ /* 0x0003e2000c901d44 */
[----:B------:R-:W-:Y:S01]  /*1e10*/  ISETP.GT.AND P1, PT, R250, 0x7f, PT ;  /* 0x0000007ffa00780c */ /* 0x000fe20003f24270 */
[----:B------:R-:W-:Y:S01]  /*1e20*/  IMAD.SHL.U32 R21, R217, 0x40, RZ ;  /* 0x00000040d9157824 */ /* 0x000fe200078e00ff */
[----:B------:R-:W-:Y:S01]  /*1e30*/  P2R R7, PR, RZ, 0x20 ;  /* 0x00000020ff077803 */ /* 0x000fe20000000000 */
[----:B------:R1:W-:Y:S01]  /*1e40*/  LDGSTS.E.BYPASS.LTC128B.128 [R220+0x6080], [R2.64+0x100], !P0 ;  /* 0x0608010002dc7fae */ /* 0x0003e2000c101d44 */
[----:B------:R-:W-:Y:S01]  /*1e50*/  LOP3.LUT P4, RZ, R0, 0x1, RZ, 0xc0, !PT ;  /* 0x0000000100ff7812 */ /* 0x000fe2000788c0ff */
[----:B------:R-:W-:Y:S01]  /*1e60*/  IMAD R6, R22, c[0x0][0x218], RZ ;  /* 0x0000860016067a24 */ /* 0x000fe200078e02ff */
[----:B------:R-:W-:Y:S01]  /*1e70*/  ISETP.NE.AND P0, PT, R7, RZ, PT ;  /* 0x000000ff0700720c */ /* 0x000fe20003f05270 */
[----:B------:R-:W-:Y:S01]  /*1e80*/  IMAD.WIDE.U32 R232, R24, c[0x0][0x218], R4 ;  /* 0x0000860018e87a25 */ /* 0x000fe200078e0004 */
[----:B------:R-:W-:-:S02]  /*1e90*/  LOP3.LUT P6, RZ, R0, 0x2, RZ, 0xc0, !PT ;  /* 0x0000000200ff7812 */ /* 0x000fc400078cc0ff */
[----:B------:R-:W-:Y:S01]  /*1ea0*/  LOP3.LUT P5, RZ, R0, 0x4, RZ, 0xc0, !PT ;  /* 0x0000000400ff7812 */ /* 0x000fe200078ac0ff */
[----:B------:R-:W-:Y:S01]  /*1eb0*/  IMAD.MOV.U32 R228, RZ, RZ, R232 ;  /* 0x000000ffffe47224 */ /* 0x000fe200078e00e8 */
[----:B------:R-:W-:Y:S01]  /*1ec0*/  IADD3 R0, -R237, R225, -R21 ;  /* 0x000000e1ed007210 */ /* 0x000fe20007ffe915 */
[----:B------:R2:W-:Y:S01]  /*1ed0*/  @!P1 LDGSTS.E.BYPASS.LTC128B.128 [R220+0x2080], [R10.64], !P2 ;  /* 0x020800000adc9fae */ /* 0x0005e2000d101d44 */
[----:B------:R-:W-:Y:S01]  /*1ee0*/  IMAD.WIDE.U32 R4, R247, c[0x0][0x270], R18 ;  /* 0x00009c00f7047a25 */ /* 0x000fe200078e0012 */
[----:B------:R-:W-:Y:S02]  /*1ef0*/  LEA.HI R16, R31, R250, RZ, 0x2 ;  /* 0x000000fa1f107211 */ /* 0x000fe400078f10ff */
[C---:B------:R-:W-:Y:S02]  /*1f00*/  ISETP.LT.OR P2, PT, R0.reuse, 0x1, !P6 ;  /* 0x000000010000780c */ /* 0x040fe40007741670 */
[----:B------:R2:W-:Y:S01]  /*1f10*/  @!P1 LDGSTS.E.BYPASS.LTC128B.128 [R220+0x4880], [R10.64+0x80], !P0 ;  /* 0x048800800adc9fae */ /* 0x0005e2000c101d44 */
[----:B------:R-:W-:-:S03]  /*1f20*/  ISETP.LT.OR P0, PT, R0, 0x1, !P4 ;  /* 0x000000010000780c */ /* 0x000fc60006701670 */
[----:B------:R2:W-:Y:S01]  /*1f30*/  @!P1 LDGSTS.E.BYPASS.LTC128B.128 [R220+0x7080], [R10.64+0x100], !P3 ;  /* 0x070801000adc9fae */ /* 0x0005e2000d901d44 */
[C---:B------:R-:W-:Y:S02]  /*1f40*/  ISETP.LT.OR P1, PT, R0.reuse, 0x1, !P5 ;  /* 0x000000010000780c */ /* 0x040fe40006f21670 */
[----:B------:R-:W-:Y:S01]  /*1f50*/  ISETP.LT.OR P3, PT, R0, 0x21, !P4 ;  /* 0x000000210000780c */ /* 0x000fe20006761670 */
[----:B------:R-:W0:Y:S01]  /*1f60*/  LDGDEPBAR ;  /* 0x00000000000079af */ /* 0x000e220000000000 */
[----:B-1----:R-:W-:-:S05]  /*1f70*/  IMAD R2, R24, c[0x0][0x21c], R6 ;  /* 0x0000870018027a24 */ /* 0x002fca00078e0206 */
[----:B------:R1:W-:Y:S01]  /*1f80*/  LDGSTS.E.BYPASS.LTC128B.128 [R220+0xf080], [R8.64], !P0 ;  /* 0x0f08000008dc7fae */ /* 0x0003e2000c101d44 */
[----:B------:R-:W-:Y:S01]  /*1f90*/  LEA R6, P0, R36, R8, 0x1 ;  /* 0x0000000824067211 */ /* 0x000fe200078008ff */
[----:B------:R-:W-:Y:S02]  /*1fa0*/  IMAD.IADD R229, R233, 0x1, R2 ;  /* 0x00000001e9e57824 */ /* 0x000fe400078e0202 */
[----:B------:R1:W-:Y:S01]  /*1fb0*/  LDGSTS.E.BYPASS.LTC128B.128 [R220+0x11080], [R8.64+0x80], !P2 ;  /* 0x1108008008dc7fae */ /* 0x0003e2000d101d44 */
[----:B------:R-:W-:Y:S01]  /*1fc0*/  ISETP.LT.OR P2, PT, R0, 0x21, !P6 ;  /* 0x000000210000780c */ /* 0x000fe20007741670 */
[----:B------:R-:W-:Y:S01]  /*1fd0*/  IMAD R2, R26, c[0x0][0x270], RZ ;  /* 0x00009c001a027a24 */ /* 0x000fe200078e02ff */
[----:B------:R-:W-:Y:S01]  /*1fe0*/  LEA.HI.X R7, R36, R9, R252, 0x1, P0 ;  /* 0x0000000924077211 */ /* 0x000fe200000f0cfc */
[----:B------:R1:W-:Y:S01]  /*1ff0*/  LDGSTS.E.BYPASS.LTC128B.128 [R220+0x13080], [R8.64+0x100], !P1 ;  /* 0x1308010008dc7fae */ /* 0x0003e2000c901d44 */
[----:B------:R-:W-:Y:S01]  /*2000*/  ISETP.LT.OR P1, PT, R0, 0x21, !P5 ;  /* 0x000000210000780c */ /* 0x000fe20006f21670 */
[----:B------:R-:W-:Y:S01]  /*2010*/  IMAD R2, R247, c[0x0][0x274], R2 ;  /* 0x00009d00f7027a24 */ /* 0x000fe200078e0202 */
[----:B------:R-:W-:Y:S01]  /*2020*/  CS2R R36, SRZ ;  /* 0x0000000000247805 */ /* 0x000fe2000001ff00 */
[----:B------:R3:W-:Y:S01]  /*2030*/  LDGSTS.E.BYPASS.LTC128B.128 [R220+0x10080], [R6.64], !P3 ;  /* 0x1008000006dc7fae */ /* 0x0007e2000d901d44 */
[----:B------:R-:W-:Y:S01]  /*2040*/  ISETP.GT.AND P3, PT, R250, 0xf, PT ;  /* 0x0000000ffa00780c */ /* 0x000fe20003f64270 */
[----:B------:R-:W-:Y:S01]  /*2050*/  IMAD.IADD R5, R5, 0x1, R2 ;  /* 0x0000000105057824 */ /* 0x000fe200078e0202 */
[----:B------:R-:W-:Y:S01]  /*2060*/  ISETP.GE.AND P3, PT, R12, c[0x0][0x1fc], PT ;  /* 0x00007f000c007a0c */ /* 0x000fe20003f66270 */
[----:B--2---:R-:W-:-:S02]  /*2070*/  IMAD.WIDE.U32 R10, R35, R217, R228 ;  /* 0x000000d9230a7225 */ /* 0x004fc400078e00e4 */
[----:B------:R3:W-:Y:S01]  /*2080*/  LDGSTS.E.BYPASS.LTC128B.128 [R220+0x12080], [R6.64+0x80], !P2 ;  /* 0x1208008006dc7fae */ /* 0x0007e2000d101d44 */
[----:B------:R-:W-:Y:S01]  /*2090*/  ISETP.GT.AND P2, PT, R250, 0xf, PT ;  /* 0x0000000ffa00780c */ /* 0x000fe20003f44270 */
[----:B------:R-:W-:Y:S01]  /*20a0*/  CS2R R34, SRZ ;  /* 0x0000000000227805 */ /* 0x000fe2000001ff00 */
[----:B------:R-:W-:Y:S01]  /*20b0*/  IMAD.IADD R0, R11, 0x1, R13 ;  /* 0x000000010b007824 */ /* 0x000fe200078e020d */
[----:B------:R-:W-:Y:S01]  /*20c0*/  LEA R2, P0, R10, c[0x0][0x1f0], 0x1 ;  /* 0x00007c000a027a11 */ /* 0x000fe200078008ff */
[----:B------:R-:W-:Y:S01]  /*20d0*/  IMAD.WIDE.U32 R240, R24, c[0x0][0x278], R4 ;  /* 0x00009e0018f07a25 */ /* 0x000fe200078e0004 */
[----:B------:R3:W-:Y:S01]  /*20e0*/  LDGSTS.E.BYPASS.LTC128B.128 [R220+0x14080], [R6.64+0x100], !P1 ;  /* 0x1408010006dc7fae */ /* 0x0007e2000c901d44 */
[----:B------:R-:W-:Y:S02]  /*20f0*/  SHF.R.S32.HI R4, RZ, 0x1f, R250 ;  /* 0x0000001fff047819 */ /* 0x000fe400000114fa */
[----:B------:R-:W-:Y:S02]  /*2100*/  LEA.HI.X R3, R10, c[0x0][0x1f4], R0, 0x1, P0 ;  /* 0x00007d000a037a11 */ /* 0x000fe400000f0c00 */
[----:B------:R-:W-:-:S02]  /*2110*/  LEA.HI R13, R20, R15, RZ, 0x1 ;  /* 0x0000000f140d7211 */ /* 0x000fc400078f08ff */
[----:B------:R-:W-:Y:S02]  /*2120*/  SHF.R.S32.HI R10, RZ, 0x1f, R16 ;  /* 0x0000001fff0a7819 */ /* 0x000fe40000011410 */
[----:B------:R-:W-:Y:S01]  /*2130*/  @!P2 IADD3 R5, P0, R21, R240, RZ ;  /* 0x000000f01505a210 */ /* 0x000fe20007f1e0ff */
[----:B-1----:R-:W-:Y:S02]  /*2140*/  IMAD R9, R22, c[0x0][0x278], RZ ;  /* 0x00009e0016097a24 */ /* 0x002fe400078e02ff */
[----:B------:R-:W-:Y:S01]  /*2150*/  IMAD R8, R23, 0xc0, RZ ;  /* 0x000000c017087824 */ /* 0x000fe200078e02ff */
[----:B------:R-:W-:Y:S01]  /*2160*/  SHF.R.S32.HI R23, RZ, 0x1f, R21 ;  /* 0x0000001fff177819 */ /* 0x000fe20000011415 */
[----:B------:R-:W-:-:S04]  /*2170*/  IMAD R0, R24, c[0x0][0x27c], R9 ;  /* 0x00009f0018007a24 */ /* 0x000fc800078e0209 */
[----:B------:R-:W-:Y:S01]  /*2180*/  IMAD.IADD R246, R241, 0x1, R0 ;  /* 0x00000001f1f67824 */ /* 0x000fe200078e0200 */
[----:B------:R-:W-:Y:S02]  /*2190*/  IADD3 R0, -R21, R225, -R237 ;  /* 0x000000e115007210 */ /* 0x000fe40007ffe9ed */
[----:B---3--:R-:W-:-:S04]  /*21a0*/  IADD3 R6, P1, R8, R250, RZ ;  /* 0x000000fa08067210 */ /* 0x008fc80007f3e0ff */
[----:B------:R-:W-:Y:S01]  /*21b0*/  LEA.HI.X.SX32 R7, R8, R4, 0x1, P1 ;  /* 0x0000000408077211 */ /* 0x000fe200008f0eff */
[----:B------:R-:W-:Y:S01]  /*21c0*/  @!P2 IMAD.X R8, R23, 0x1, R246, P0 ;  /* 0x000000011708a824 */ /* 0x000fe200000e06f6 */
[C---:B------:R-:W-:Y:S02]  /*21d0*/  @!P2 LEA R4, P0, R5.reuse, c[0x0][0x258], 0x2 ;  /* 0x000096000504aa11 */ /* 0x040fe400078010ff */
[----:B------:R-:W-:Y:S02]  /*21e0*/  ISETP.LT.OR P1, PT, R0, 0x1, P3 ;  /* 0x000000010000780c */ /* 0x000fe40001f21670 */
[----:B------:R-:W-:Y:S01]  /*21f0*/  @!P2 LEA.HI.X R5, R5, c[0x0][0x25c], R8, 0x2, P0 ;  /* 0x000097000505aa11 */ /* 0x000fe200000f1408 */
[----:B------:R-:W-:-:S05]  /*2200*/  @!P2 IMAD.SHL.U32 R8, R250, 0x10, RZ ;  /* 0x00000010fa08a824 */ /* 0x000fca00078e00ff */
[----:B------:R1:W-:Y:S01]  /*2210*/  @!P2 LDGSTS.E.BYPASS.LTC128B.128 [R8+0x21080], [R4.64] ;  /* 0x210800000408afae */ /* 0x0003e2000b901d44 */
[----:B------:R-:W-:-:S03]  /*2220*/  ISETP.GE.AND P2, PT, R28, c[0x0][0x1fc], PT ;  /* 0x00007f001c007a0c */ /* 0x000fc60003f46270 */
[----:B------:R-:W0:Y:S01]  /*2230*/  LDGDEPBAR ;  /* 0x00000000000079af */ /* 0x000e220000000000 */
[----:B------:R-:W-:-:S03]  /*2240*/  ISETP.LT.OR P0, PT, R0, 0x1, P2 ;  /* 0x000000010000780c */ /* 0x000fc60001701670 */
[----:B------:R2:W-:Y:S10]  /*2250*/  LDGSTS.E.BYPASS.LTC128B.128 [R220+0x1b080], [R2.64], !P1 ;  /* 0x1b08000002dc7fae */ /* 0x0005f4000c901d44 */
[----:B------:R2:W-:Y:S01]  /*2260*/  LDGSTS.E.BYPASS.LTC128B.128 [R220+0x1d080], [R2.64+0x80], !P0 ;  /* 0x1d08008002dc7fae */ /* 0x0005e2000c101d44 */
[----:B-1----:R-:W-:Y:S01]  /*2270*/  LEA R8, P0, R14, R2, 0x1 ;  /* 0x000000020e087211 */ /* 0x002fe200078008ff */
[----:B------:R-:W-:Y:S01]  /*2280*/  IMAD.WIDE.U32 R4, R247, c[0x0][0x288], R18 ;  /* 0x0000a200f7047a25 */ /* 0x000fe200078e0012 */
[----:B------:R-:W-:-:S02]  /*2290*/  LEA.HI R18, R31, R250, RZ, 0x5 ;  /* 0x000000fa1f127211 */ /* 0x000fc400078f28ff */
[----:B------:R-:W-:Y:S02]  /*22a0*/  LEA.HI.X R9, R14, R3, R251, 0x1, P0 ;  /* 0x000000030e097211 */ /* 0x000fe400000f0cfb */
[----:B------:R-:W-:Y:S02]  /*22b0*/  ISETP.GE.AND P0, PT, R29, c[0x0][0x1fc], PT ;  /* 0x00007f001d007a0c */ /* 0x000fe40003f06270 */
[----:B------:R-:W-:Y:S02]  /*22c0*/  SHF.R.S32.HI R14, RZ, 0x2, R16 ;  /* 0x00000002ff0e7819 */ /* 0x000fe40000011410 */
[----:B------:R-:W-:Y:S02]  /*22d0*/  ISETP.LT.OR P1, PT, R0, 0x1, P0 ;  /* 0x000000010000780c */ /* 0x000fe40000721670 */
[----:B------:R-:W-:Y:S02]  /*22e0*/  SHF.R.S32.HI R17, RZ, 0x5, R18 ;  /* 0x00000005ff117819 */ /* 0x000fe40000011412 */
[----:B------:R-:W-:-:S02]  /*22f0*/  LEA.HI R10, R10, R14, RZ, 0x3 ;  /* 0x0000000e0a0a7211 */ /* 0x000fc400078f18ff */
[----:B------:R-:W-:-:S07]  /*2300*/  ISETP.LT.OR P0, PT, R0, 0x21, P0 ;  /* 0x000000210000780c */ /* 0x000fce0000701670 */
[----:B------:R2:W-:Y:S01]  /*2310*/  LDGSTS.E.BYPASS.LTC128B.128 [R220+0x1f080], [R2.64+0x100], !P1 ;  /* 0x1f08010002dc7fae */ /* 0x0005e2000c901d44 */
[----:B------:R-:W-:Y:S02]  /*2320*/  ISETP.LT.OR P1, PT, R0, 0x21, P3 ;  /* 0x000000210000780c */ /* 0x000fe40001f21670 */
[----:B------:R-:W-:-:S04]  /*2330*/  ISETP.GE.AND P3, PT, R12, c[0x0][0x1fc], PT ;  /* 0x00007f000c007a0c */ /* 0x000fc80003f66270 */
[----:B------:R-:W-:Y:S02]  /*2340*/  SEL R19, RZ, 0x1, P3 ;  /* 0x00000001ff137807 */ /* 0x000fe40001800000 */
[----:B------:R-:W-:-:S05]  /*2350*/  ISETP.GE.AND P3, PT, R250, 0x10, PT ;  /* 0x00000010fa00780c */ /* 0x000fca0003f66270 */
[----:B------:R1:W-:Y:S01]  /*2360*/  LDGSTS.E.BYPASS.LTC128B.128 [R220+0x1c080], [R8.64], !P1 ;  /* 0x1c08000008dc7fae */ /* 0x0003e2000c901d44 */
[----:B------:R-:W-:Y:S02]  /*2370*/  ISETP.LT.OR P1, PT, R0, 0x21, P2 ;  /* 0x000000210000780c */ /* 0x000fe40001721670 */
[----:B------:R-:W-:Y:S02]  /*2380*/  LOP3.LUT R0, R10, 0xfffffff8, RZ, 0xc0, !PT ;  /* 0xfffffff80a007812 */ /* 0x000fe400078ec0ff */
[----:B------:R-:W-:-:S03]  /*2390*/  ISETP.GE.AND P2, PT, R29, c[0x0][0x1fc], PT ;  /* 0x00007f001d007a0c */ /* 0x000fc60003f46270 */
[----:B------:R-:W-:Y:S02]  /*23a0*/  IMAD.IADD R14, R14, 0x1, -R0 ;  /* 0x000000010e0e7824 */ /* 0x000fe400078e0a00 */
[----:B--2---:R-:W-:-:S04]  /*23b0*/  IMAD R3, R26, c[0x0][0x288], RZ ;  /* 0x0000a2001a037a24 */ /* 0x004fc800078e02ff */
[----:B------:R1:W-:Y:S01]  /*23c0*/  LDGSTS.E.BYPASS.LTC128B.128 [R220+0x1e080], [R8.64+0x80], !P1 ;  /* 0x1e08008008dc7fae */ /* 0x0003e2000c901d44 */
[----:B------:R-:W-:Y:S01]  /*23d0*/  IMAD R2, R26, c[0x0][0x238], RZ ;  /* 0x00008e001a027a24 */ /* 0x000fe200078e02ff */
[----:B------:R-:W-:Y:S01]  /*23e0*/  ISETP.GE.AND P1, PT, R28, c[0x0][0x1fc], PT ;  /* 0x00007f001c007a0c */ /* 0x000fe20003f26270 */
[C---:B------:R-:W-:Y:S01]  /*23f0*/  IMAD R12, R247.reuse, c[0x0][0x28c], R3 ;  /* 0x0000a300f70c7a24 */ /* 0x040fe200078e0203 */
[----:B------:R1:W-:Y:S01]  /*2400*/  LDGSTS.E.BYPASS.LTC128B.128 [R220+0x20080], [R8.64+0x100], !P0 ;  /* 0x2008010008dc7fae */ /* 0x0003e2000c101d44 */
[C---:B------:R-:W-:Y:S01]  /*2410*/  IMAD R11, R247.reuse, c[0x0][0x23c], R2 ;  /* 0x00008f00f70b7a24 */ /* 0x040fe200078e0202 */
[----:B------:R-:W-:Y:S01]  /*2420*/  CS2R R28, SRZ ;  /* 0x00000000001c7805 */ /* 0x000fe2000001ff00 */
[----:B------:R-:W-:Y:S01]  /*2430*/  IMAD.WIDE.U32 R2, R247, c[0x0][0x238], R6 ;  /* 0x00008e00f7027a25 */ /* 0x000fe200078e0006 */
[----:B------:R-:W-:-:S03]  /*2440*/  LOP3.LUT R6, R13, 0xfffffffe, RZ, 0xc0, !PT ;  /* 0xfffffffe0d067812 */ /* 0x000fc600078ec0ff */
[----:B------:R-:W-:Y:S02]  /*2450*/  IMAD.IADD R13, R3, 0x1, R11 ;  /* 0x00000001030d7824 */ /* 0x000fe400078e020b */
[----:B------:R-:W-:Y:S01]  /*2460*/  IMAD.IADD R3, R5, 0x1, R12 ;  /* 0x0000000105037824 */ /* 0x000fe200078e020c */
[----:B------:R-:W-:Y:S01]  /*2470*/  SHF.R.S32.HI R5, RZ, 0x1f, R18 ;  /* 0x0000001fff057819 */ /* 0x000fe20000011412 */
[----:B------:R-:W-:Y:S02]  /*2480*/  IMAD.MOV.U32 R12, RZ, RZ, R2 ;  /* 0x000000ffff0c7224 */ /* 0x000fe400078e0002 */
[----:B------:R-:W-:Y:S01]  /*2490*/  IMAD.MOV.U32 R2, RZ, RZ, R4 ;  /* 0x000000ffff027224 */ /* 0x000fe200078e0004 */
[----:B------:R-:W-:Y:S01]  /*24a0*/  LEA.HI R4, R31, R250, RZ, 0x7 ;  /* 0x000000fa1f047211 */ /* 0x000fe200078f38ff */
[----:B------:R-:W-:Y:S01]  /*24b0*/  IMAD.IADD R0, R15, 0x1, -R6 ;  /* 0x000000010f007824 */ /* 0x000fe200078e0a06 */
[----:B------:R-:W-:Y:S01]  /*24c0*/  LEA.HI R5, R5, R17, RZ, 0x2 ;  /* 0x0000001105057211 */ /* 0x000fe200078f10ff */
[----:B------:R-:W-:Y:S01]  /*24d0*/  IMAD.WIDE.U32 R238, R24, c[0x0][0x290], R2 ;  /* 0x0000a40018ee7a25 */ /* 0x000fe200078e0002 */
[----:B------:R-:W-:-:S02]  /*24e0*/  SHF.R.S32.HI R11, RZ, 0x7, R4 ;  /* 0x00000007ff0b7819 */ /* 0x000fc40000011404 */
[----:B------:R-:W-:Y:S01]  /*24f0*/  LOP3.LUT R5, R5, 0xfffffffc, RZ, 0xc0, !PT ;  /* 0xfffffffc05057812 */ /* 0x000fe200078ec0ff */
[----:B------:R-:W-:Y:S01]  /*2500*/  IMAD R4, R22, c[0x0][0x290], RZ ;  /* 0x0000a40016047a24 */ /* 0x000fe200078e02ff */
[----:B------:R-:W-:Y:S01]  /*2510*/  IADD3 R2, P0, R21, R238, RZ ;  /* 0x000000ee15027210 */ /* 0x000fe20007f1e0ff */
[----:B------:R-:W-:Y:S02]  /*2520*/  IMAD.SHL.U32 R6, R11, 0x8, RZ ;  /* 0x000000080b067824 */ /* 0x000fe400078e00ff */
[----:B------:R-:W-:Y:S02]  /*2530*/  IMAD.IADD R15, R17, 0x1, -R5 ;  /* 0x00000001110f7824 */ /* 0x000fe400078e0a05 */
[----:B------:R-:W-:Y:S01]  /*2540*/  IMAD R4, R24, c[0x0][0x294], R4 ;  /* 0x0000a50018047a24 */ /* 0x000fe200078e0204 */
[----:B------:R-:W-:Y:S01]  /*2550*/  LOP3.LUT R10, R6, 0x8, RZ, 0xc0, !PT ;  /* 0x00000008060a7812 */ /* 0x000fe200078ec0ff */
[----:B------:R-:W-:Y:S01]  /*2560*/  IMAD.SHL.U32 R3, R14, 0x10, RZ ;  /* 0x000000100e037824 */ /* 0x000fe200078e00ff */
[----:B------:R-:W-:Y:S01]  /*2570*/  LEA.HI R6, R15, R15, RZ, 0x1 ;  /* 0x0000000f0f067211 */ /* 0x000fe200078f08ff */
[----:B------:R-:W-:Y:S01]  /*2580*/  IMAD.IADD R244, R239, 0x1, R4 ;  /* 0x00000001eff47824 */ /* 0x000fe200078e0204 */
[----:B-1----:R-:W-:Y:S01]  /*2590*/  LOP3.LUT R9, R16, 0x3ffffffc, RZ, 0xc0, !PT ;  /* 0x3ffffffc10097812 */ /* 0x002fe200078ec0ff */
[----:B------:R-:W-:Y:S01]  /*25a0*/  IMAD.SHL.U32 R4, R15, 0x100, RZ ;  /* 0x000001000f047824 */ /* 0x000fe200078e00ff */
[----:B------:R-:W-:Y:S01]  /*25b0*/  LOP3.LUT R3, R10, 0x70, R3, 0xf8, !PT ;  /* 0x000000700a037812 */ /* 0x000fe200078ef803 */
[----:B------:R-:W-:-:S02]  /*25c0*/  IMAD.SHL.U32 R6, R6, 0x100, RZ ;  /* 0x0000010006067824 */ /* 0x000fc400078e00ff */
[----:B------:R-:W-:Y:S01]  /*25d0*/  IMAD.X R7, R23, 0x1, R244, P0 ;  /* 0x0000000117077824 */ /* 0x000fe200000e06f4 */
[----:B------:R-:W-:Y:S01]  /*25e0*/  LEA R8, P0, R2, c[0x0][0x280], 0x2 ;  /* 0x0000a00002087a11 */ /* 0x000fe200078010ff */
[C---:B------:R-:W-:Y:S01]  /*25f0*/  @!P3 IMAD.SHL.U32 R16, R250.reuse, 0x10, RZ ;  /* 0x00000010fa10b824 */ /* 0x040fe200078e00ff */
[----:B------:R-:W-:Y:S01]  /*2600*/  LOP3.LUT R5, R3, 0x100, R4, 0xf8, !PT ;  /* 0x0000010003057812 */ /* 0x000fe200078ef804 */
[----:B------:R-:W-:Y:S01]  /*2610*/  IMAD.IADD R4, R250, 0x1, -R9 ;  /* 0x00000001fa047824 */ /* 0x000fe200078e0a09 */
[----:B------:R-:W-:Y:S01]  /*2620*/  LOP3.LUT R3, R6, 0x7ffffe00, RZ, 0xc0, !PT ;  /* 0x7ffffe0006037812 */ /* 0x000fe200078ec0ff */
[----:B------:R-:W-:Y:S01]  /*2630*/  IMAD.WIDE.U32 R242, R24, c[0x0][0x240], R12 ;  /* 0x0000900018f27a25 */ /* 0x000fe200078e000c */
[----:B------:R-:W-:Y:S02]  /*2640*/  LEA.HI.X R9, R2, c[0x0][0x284], R7, 0x2, P0 ;  /* 0x0000a10002097a11 */ /* 0x000fe400000f1407 */
[----:B------:R-:W-:Y:S01]  /*2650*/  LOP3.LUT R2, R20, 0xfffffff0, RZ, 0xc0, !PT ;  /* 0xfffffff014027812 */ /* 0x000fe200078ec0ff */
[----:B------:R-:W-:Y:S01]  /*2660*/  IMAD R7, R4, 0x2, R3 ;  /* 0x0000000204077824 */ /* 0x000fe200078e0203 */
[----:B------:R-:W-:Y:S01]  /*2670*/  LOP3.LUT R3, R18, 0xffffffe0, RZ, 0xc0, !PT ;  /* 0xffffffe012037812 */ /* 0x000fe200078ec0ff */
[----:B------:R1:W-:Y:S01]  /*2680*/  @!P3 LDGSTS.E.BYPASS.LTC128B.128 [R16+0x21280], [R8.64] ;  /* 0x212800000810bfae */ /* 0x0003e2000b901d44 */
[----:B------:R-:W-:Y:S01]  /*2690*/  SHF.R.U32.HI R4, RZ, 0x3, R5 ;  /* 0x00000003ff047819 */ /* 0x000fe20000011605 */
[----:B------:R-:W-:Y:S01]  /*26a0*/  IMAD.IADD R2, R250, 0x1, -R2 ;  /* 0x00000001fa027824 */ /* 0x000fe200078e0a02 */
[----:B------:R-:W-:Y:S01]  /*26b0*/  LOP3.LUT P0, RZ, R14, 0x1, RZ, 0xc0, !PT ;  /* 0x000000010eff7812 */ /* 0x000fe2000780c0ff */
[----:B------:R-:W-:Y:S01]  /*26c0*/  IMAD.IADD R3, R250, 0x1, -R3 ;  /* 0x00000001fa037824 */ /* 0x000fe200078e0a03 */
[----:B------:R-:W-:Y:S01]  /*26d0*/  LOP3.LUT R6, R5, 0x28, R4, 0x78, !PT ;  /* 0x0000002805067812 */ /* 0x000fe200078e7804 */
[----:B------:R-:W-:Y:S01]  /*26e0*/  IMAD.SHL.U32 R4, R2, 0x10, RZ ;  /* 0x0000001002047824 */ /* 0x000fe200078e00ff */
[----:B------:R-:W-:Y:S01]  /*26f0*/  LEA.HI R12, R11, R11, RZ, 0x1 ;  /* 0x0000000b0b0c7211 */ /* 0x000fe200078f08ff */
[----:B------:R-:W-:Y:S01]  /*2700*/  IMAD.SHL.U32 R5, R17, 0x100, RZ ;  /* 0x0000010011057824 */ /* 0x000fe200078e00ff */
[----:B------:R-:W-:Y:S01]  /*2710*/  SEL R13, RZ, 0xffffffff, P1 ;  /* 0xffffffffff0d7807 */ /* 0x000fe20000800000 */
[----:B------:R-:W-:Y:S01]  /*2720*/  IMAD.IADD R6, R7, 0x1, R6 ;  /* 0x0000000107067824 */ /* 0x000fe200078e0206 */
[----:B------:R-:W-:Y:S01]  /*2730*/  LOP3.LUT R4, R4, 0xf0, RZ, 0xc0, !PT ;  /* 0x000000f004047812 */ /* 0x000fe200078ec0ff */
[----:B------:R-:W-:Y:S01]  /*2740*/  IMAD.SHL.U32 R204, R2, 0x2, RZ ;  /* 0x0000000202cc7824 */ /* 0x000fe200078e00ff */
[----:B------:R-:W-:Y:S01]  /*2750*/  LOP3.LUT P1, RZ, R25, 0x4, RZ, 0xc0, !PT ;  /* 0x0000000419ff7812 */ /* 0x000fe2000782c0ff */
[----:B------:R-:W-:Y:S01]  /*2760*/  IMAD.SHL.U32 R218, R6, 0x2, RZ ;  /* 0x0000000206da7824 */ /* 0x000fe200078e00ff */
[C---:B------:R-:W-:Y:S01]  /*2770*/  LOP3.LUT R14, R4.reuse, R10, RZ, 0xfc, !PT ;  /* 0x0000000a040e7212 */ /* 0x040fe200078efcff */
[----:B------:R-:W0:Y:S01]  /*2780*/  LDGDEPBAR ;  /* 0x00000000000079af */ /* 0x000e220000000000 */
[----:B------:R-:W-:Y:S01]  /*2790*/  LOP3.LUT R10, R4, 0x100, R5, 0xf8, !PT ;  /* 0x00000100040a7812 */ /* 0x000fe200078ef805 */
[----:B------:R-:W-:Y:S01]  /*27a0*/  IMAD R4, R22, c[0x0][0x240], RZ ;  /* 0x0000900016047a24 */ /* 0x000fe200078e02ff */
[C---:B------:R-:W-:Y:S01]  /*27b0*/  IADD3 R6, R218.reuse, 0x21480, RZ ;  /* 0x00021480da067810 */ /* 0x040fe20007ffe0ff */
[----:B------:R-:W0:Y:S01]  /*27c0*/  LDGDEPBAR ;  /* 0x00000000000079af */ /* 0x000e220000000000 */
[----:B------:R-:W-:-:S02]  /*27d0*/  IADD3 R219, R218, 0x215a0, RZ ;  /* 0x000215a0dadb7810 */ /* 0x000fc40007ffe0ff */
[----:B------:R-:W-:Y:S01]  /*27e0*/  LOP3.LUT R204, R14, 0x18, R204, 0x78, !PT ;  /* 0x000000180ecc7812 */ /* 0x000fe200078e78cc */
[----:B------:R-:W-:Y:S01]  /*27f0*/  IMAD.MOV.U32 R14, RZ, RZ, 0x20 ;  /* 0x00000020ff0e7424 */ /* 0x000fe200078e00ff */
[----:B------:R-:W-:Y:S01]  /*2800*/  @P0 IADD3 R219, R6, 0xe0, RZ ;  /* 0x000000e006db0810 */ /* 0x000fe20007ffe0ff */
[----:B------:R-:W-:Y:S01]  /*2810*/  IMAD.SHL.U32 R6, R0, 0x20, RZ ;  /* 0x0000002000067824 */ /* 0x000fe200078e00ff */
[----:B-1----:R-:W-:Y:S01]  /*2820*/  SHF.R.S32.HI R8, RZ, 0x1f, R3 ;  /* 0x0000001fff087819 */ /* 0x002fe20000011403 */
[----:B------:R-:W-:Y:S01]  /*2830*/  IMAD R16, R24, c[0x0][0x244], R4 ;  /* 0x0000910018107a24 */ /* 0x000fe200078e0204 */
[----:B------:R-:W-:Y:S01]  /*2840*/  LOP3.LUT P0, RZ, R25, 0x2, RZ, 0xc0, !PT ;  /* 0x0000000219ff7812 */ /* 0x000fe2000780c0ff */
[----:B------:R-:W-:Y:S01]  /*2850*/  IMAD.SHL.U32 R4, R15, 0x10, RZ ;  /* 0x000000100f047824 */ /* 0x000fe200078e00ff */
[----:B------:R-:W-:Y:S01]  /*2860*/  LEA.HI R7, R8, R3, RZ, 0x2 ;  /* 0x0000000308077211 */ /* 0x000fe200078f10ff */
[----:B------:R-:W-:Y:S01]  /*2870*/  IMAD.SHL.U32 R8, R27, 0x8, RZ ;  /* 0x000000081b087824 */ /* 0x000fe200078e00ff */
[----:B------:R-:W-:Y:S01]  /*2880*/  LOP3.LUT P3, RZ, R2, 0x2, RZ, 0xc0, !PT ;  /* 0x0000000202ff7812 */ /* 0x000fe2000786c0ff */
[----:B------:R-:W-:Y:S01]  /*2890*/  IMAD.SHL.U32 R204, R204, 0x2, RZ ;  /* 0x00000002cccc7824 */ /* 0x000fe200078e00ff */
[----:B------:R-:W-:Y:S01]  /*28a0*/  LOP3.LUT R5, R7, 0x7ffffffc, RZ, 0xc0, !PT ;  /* 0x7ffffffc07057812 */ /* 0x000fe200078ec0ff */
[----:B------:R-:W-:Y:S01]  /*28b0*/  CS2R R26, SRZ ;  /* 0x00000000001a7805 */ /* 0x000fe2000001ff00 */
[----:B------:R-:W-:Y:S01]  /*28c0*/  SEL R201, R213, 0xfffffff0, !P0 ;  /* 0xfffffff0d5c97807 */ /* 0x000fe20004000000 */
[----:B------:R-:W-:Y:S01]  /*28d0*/  IMAD.IADD R245, R243, 0x1, R16 ;  /* 0x00000001f3f57824 */ /* 0x000fe200078e0210 */
[----:B------:R-:W-:Y:S01]  /*28e0*/  SEL R202, R14, 0xffffffe0, !P1 ;  /* 0xffffffe00eca7807 */ /* 0x000fe20004800000 */
[----:B------:R-:W-:Y:S01]  /*28f0*/  IMAD.IADD R9, R3, 0x1, -R5 ;  /* 0x0000000103097824 */ /* 0x000fe200078e0a05 */
[----:B------:R-:W-:-:S02]  /*2900*/  SHF.R.S32.HI R3, RZ, 0x1f, R2 ;  /* 0x0000001fff037819 */ /* 0x000fc40000011402 */
[----:B------:R-:W-:Y:S02]  /*2910*/  LEA.HI.SX32 R222, R7, R4, 0x1e ;  /* 0x0000000407de7211 */ /* 0x000fe400078ff2ff */
[----:B------:R-:W-:Y:S01]  /*2920*/  LEA.HI R206, R3, R2, RZ, 0x3 ;  /* 0x0000000203ce7211 */ /* 0x000fe200078f18ff */
[----:B------:R-:W-:Y:S01]  /*2930*/  IMAD.SHL.U32 R3, R25, 0x40, RZ ;  /* 0x0000004019037824 */ /* 0x000fe200078e00ff */
[----:B------:R-:W-:Y:S01]  /*2940*/  LOP3.LUT R6, R6, 0x20, RZ, 0xc0, !PT ;  /* 0x0000002006067812 */ /* 0x000fe200078ec0ff */
[----:B------:R-:W-:Y:S01]  /*2950*/  CS2R R24, SRZ ;  /* 0x0000000000187805 */ /* 0x000fe2000001ff00 */
[C---:B------:R-:W-:Y:S01]  /*2960*/  LOP3.LUT R5, R206.reuse, 0xfffffff8, RZ, 0xc0, !PT ;  /* 0xfffffff8ce057812 */ /* 0x040fe200078ec0ff */
[----:B------:R-:W-:Y:S01]  /*2970*/  IMAD.SHL.U32 R206, R206, 0x40, RZ ;  /* 0x00000040cece7824 */ /* 0x000fe200078e00ff */
[----:B------:R-:W-:Y:S02]  /*2980*/  LOP3.LUT R3, R3, 0x1c0, RZ, 0xc0, !PT ;  /* 0x000001c003037812 */ /* 0x000fe400078ec0ff */
[----:B------:R-:W-:Y:S01]  /*2990*/  SHF.R.U32.HI R207, RZ, 0x3, R10 ;  /* 0x00000003ffcf7819 */ /* 0x000fe2000001160a */
[----:B------:R-:W-:Y:S01]  /*29a0*/  IMAD.IADD R5, R2, 0x1, -R5 ;  /* 0x0000000102057824 */ /* 0x000fe200078e0a05 */
[----:B------:R-:W-:-:S02]  /*29b0*/  LOP3.LUT R2, R12, 0x1ffffffe, RZ, 0xc0, !PT ;  /* 0x1ffffffe0c027812 */ /* 0x000fc400078ec0ff */
[----:B------:R-:W-:Y:S02]  /*29c0*/  LOP3.LUT R200, R3, 0x8, R30, 0xf8, !PT ;  /* 0x0000000803c87812 */ /* 0x000fe400078ef81e */
[----:B------:R-:W-:Y:S01]  /*29d0*/  LOP3.LUT P1, RZ, R5, 0x4, RZ, 0xc0, !PT ;  /* 0x0000000405ff7812 */ /* 0x000fe2000782c0ff */
[----:B------:R-:W-:Y:S01]  /*29e0*/  IMAD.IADD R2, R11, 0x1, -R2 ;  /* 0x000000010b027824 */ /* 0x000fe200078e0a02 */
[C---:B------:R-:W-:Y:S01]  /*29f0*/  LOP3.LUT P0, RZ, R5.reuse, 0x2, RZ, 0xc0, !PT ;  /* 0x0000000205ff7812 */ /* 0x040fe2000780c0ff */
[----:B------:R-:W-:Y:S01]  /*2a00*/  IMAD.SHL.U32 R5, R5, 0x40, RZ ;  /* 0x0000004005057824 */ /* 0x000fe200078e00ff */
[----:B------:R-:W-:Y:S01]  /*2a10*/  LOP3.LUT R4, R3, 0x30, R4, 0xf8, !PT ;  /* 0x0000003003047812 */ /* 0x000fe200078ef804 */
[----:B------:R-:W-:Y:S01]  /*2a20*/  IMAD R227, R2, 0x4, R9 ;  /* 0x0000000402e37824 */ /* 0x000fe200078e0209 */
[----:B------:R-:W-:Y:S01]  /*2a30*/  SHF.R.U32.HI R7, RZ, 0x3, R3 ;  /* 0x00000003ff077819 */ /* 0x000fe20000011603 */
[----:B------:R-:W-:Y:S01]  /*2a40*/  IMAD.SHL.U32 R3, R0, 0x8, RZ ;  /* 0x0000000800037824 */ /* 0x000fe200078e00ff */
[----:B------:R-:W-:Y:S01]  /*2a50*/  LOP3.LUT R5, R5, 0x1c0, RZ, 0xc0, !PT ;  /* 0x000001c005057812 */ /* 0x000fe200078ec0ff */
[----:B------:R-:W-:Y:S01]  /*2a60*/  IMAD.SHL.U32 R2, R13, 0x2, RZ ;  /* 0x000000020d027824 */ /* 0x000fe200078e00ff */
[----:B------:R-:W-:Y:S01]  /*2a70*/  LOP3.LUT R12, R6, 0x18, R8, 0xf8, !PT ;  /* 0x00000018060c7812 */ /* 0x000fe200078ef808 */
[----:B------:R-:W-:Y:S01]  /*2a80*/  IMAD.SHL.U32 R227, R227, 0x2, RZ ;  /* 0x00000002e3e37824 */ /* 0x000fe200078e00ff */
        /* <DEDUP_REMOVED lines=21> */
[----:B------:R-:W-:Y:S01]  /*2be0*/  SEL R9, RZ, 0x4, P2 ;  /* 0x00000004ff097807 */ /* 0x000fe20001000000 */
[----:B------:R-:W-:Y:S01]  /*2bf0*/  IMAD.SHL.U32 R211, R213, 0x2, RZ ;  /* 0x00000002d5d37824 */ /* 0x000fe200078e00ff */
[----:B------:R-:W-:Y:S01]  /*2c00*/  IADD3 R209, R210, 0x1b080, RZ ;  /* 0x0001b080d2d17810 */ /* 0x000fe20007ffe0ff */
[--C-:B------:R-:W-:Y:S01]  /*2c10*/  IMAD R201, R201, 0x2, R200.reuse ;  /* 0x00000002c9c97824 */ /* 0x100fe200078e02c8 */
[----:B------:R-:W-:Y:S01]  /*2c20*/  LOP3.LUT R206, R5, R206, RZ, 0xfc, !PT ;  /* 0x000000ce05ce7212 */ /* 0x000fe200078efcff */
[----:B------:R-:W-:Y:S01]  /*2c30*/  IMAD R203, R202, 0x2, R200 ;  /* 0x00000002cacb7824 */ /* 0x000fe200078e02c8 */
        /* <DEDUP_REMOVED lines=8> */
[----:B------:R-:W-:Y:S02]  /*2cc0*/  IMAD.IADD R216, R212, 0x1, R213 ;  /* 0x00000001d4d87824 */ /* 0x000fe400078e02d5 */
.L_x_1227:
[----:B------:R-:W-:Y:S04]  /*2cd0*/  DEPBAR.LE SB0, 0x1 ;  /* 0x000080400000791a */ /* 0x000fe80000000000 */
[----:B------:R-:W-:Y:S01]  /*2ce0*/  BAR.SYNC.DEFER_BLOCKING 0x0 ;  /* 0x0000000000007b1d */ /* 0x000fe20000010000 */
[C---:B------:R-:W-:Y:S01]  /*2cf0*/  IMAD R0, R208.reuse, 0x3000, R212 ;  /* 0x00003000d0007824 */ /* 0x040fe200078e02d4 */
[----:B------:R-:W-:Y:S01]  /*2d00*/  MOV R224, R217 ;  /* 0x000000d900e07202 */ /* 0x000fe20000000f00 */
[----:B------:R-:W-:Y:S03]  /*2d10*/  IMAD R18, R208, 0x3000, R214 ;  /* 0x00003000d0127824 */ /* 0x000fe600078e02d6 */
[----:B------:R-:W-:Y:S01]  /*2d20*/  SHF.L.U32 R174, R0, 0x1, RZ ;  /* 0x0000000100ae7819 */ /* 0x000fe200000006ff */
[----:B------:R-:W-:Y:S01]  /*2d30*/  IMAD R0, R208, 0x3000, R213 ;  /* 0x00003000d0007824 */ /* 0x000fe200078e02d5 */
[----:B------:R-:W-:Y:S04]  /*2d40*/  SHF.L.U32 R175, R18, 0x1, RZ ;  /* 0x0000000112af7819 */ /* 0x000fe800000006ff */
        /* <DEDUP_REMOVED lines=153> */
[C---:B-1----:R-:W-:Y:S09]  /*36e0*/  HMMA.16816.F32.BF16 R16, R104.reuse, R2, R16 ;  /* 0x000000026810723c */ /* 0x042ff20000041810 */
[----:B------:R-:W1:Y:S01]  /*36f0*/  MUFU.TANH R181, R8 ;  /* 0x0000000800b57308 */ /* 0x000e620000002400 */
[----:B---3--:R-:W3:Y:S01]  /*3700*/  LDSM.16.M88.2 R4, [R202+0x7080] ;  /* 0x00708000ca04783b */ /* 0x008ee20000000100 */
[----:B------:R-:W-:Y:S08]  /*3710*/  DEPBAR.LE SB0, 0x0 ;  /* 0x000080000000791a */ /* 0x000ff00000000000 */
[----:B------:R-:W1:Y:S01]  /*3720*/  MUFU.TANH R191, R7 ;  /* 0x0000000700bf7308 */ /* 0x000e620000002400 */
[----:B------:R-:W-:Y:S01]  /*3730*/  BAR.SYNC.DEFER_BLOCKING 0x0 ;  /* 0x0000000000007b1d */ /* 0x000fe20000010000 */
[----:B-----5:R-:W-:Y:S03]  /*3740*/  IADD3 R6, R217, 0x1, RZ ;  /* 0x00000001d9067810 */ /* 0x020fe60007ffe0ff */
[----:B------:R-:W-:Y:S02]  /*3750*/  FMUL.FTZ R16, R16, c[0x0][0x2b4] ;  /* 0x0000ad0010107a20 */ /* 0x000fe40000410000 */
[----:B------:R-:W-:Y:S01]  /*3760*/  FMUL.FTZ R17, R17, c[0x0][0x2b4] ;  /* 0x0000ad0011117a20 */ /* 0x000fe20000410000 */
[----:B------:R-:W-:Y:S02]  /*3770*/  ISETP.GE.AND P3, PT, R6, R236, PT ;  /* 0x000000ec0600720c */ /* 0x000fe40003f66270 */
        /* <DEDUP_REMOVED lines=35> */
[----:B--2-4-:R-:W-:Y:S01]  /*39b0*/  ISETP.GT.AND P1, PT, R250, 0xf, PT ;  /* 0x0000000ffa00780c */ /* 0x014fe20003f24270 */
[----:B------:R-:W-:Y:S01]  /*39c0*/  IMAD.WIDE.U32 R10, R6, c[0x0][0x178], RZ ;  /* 0x00005e00060a7a25 */ /* 0x000fe200078e00ff */
[----:B------:R-:W-:Y:S03]  /*39d0*/  SHF.R.S32.HI R5, RZ, 0x1f, R6 ;  /* 0x0000001fff057819 */ /* 0x000fe60000011406 */
[----:B------:R-:W-:Y:S02]  /*39e0*/  IMAD.MOV.U32 R193, RZ, RZ, c[0x0][0x178] ;  /* 0x00005e00ffc17624 */ /* 0x000fe400078e00ff */
[----:B------:R-:W-:Y:S02]  /*39f0*/  IMAD R5, R5, c[0x0][0x178], RZ ;  /* 0x00005e0005057a24 */ /* 0x000fe400078e02ff */
[----:B------:R-:W-:Y:S02]  /*3a00*/  IMAD.SHL.U32 R15, R10, 0x40, RZ ;  /* 0x000000400a0f7824 */ /* 0x000fe400078e00ff */
[----:B------:R-:W-:Y:S02]  /*3a10*/  IMAD R5, R6, c[0x0][0x17c], R5 ;  /* 0x00005f0006057a24 */ /* 0x000fe400078e0205 */
[----:B------:R-:W-:Y:S01]  /*3a20*/  @!P1 LEA R4, R217, 0x40, 0x6 ;  /* 0x00000040d9049811 */ /* 0x000fe200078e30ff */
[----:B------:R-:W-:Y:S02]  /*3a30*/  IMAD.SHL.U32 R193, R193, 0x20, RZ ;  /* 0x00000020c1c17824 */ /* 0x000fe400078e00ff */
[----:B------:R-:W-:Y:S01]  /*3a40*/  IMAD.IADD R5, R11, 0x1, R5 ;  /* 0x000000010b057824 */ /* 0x000fe200078e0205 */
[----:B------:R-:W-:Y:S01]  /*3a50*/  @!P1 IADD3 R0, P0, R4, R240, RZ ;  /* 0x000000f004009210 */ /* 0x000fe20007f1e0ff */
[----:B------:R-:W-:Y:S03]  /*3a60*/  IMAD R6, R6, -0x40, R225 ;  /* 0xffffffc006067824 */ /* 0x000fe600078e02e1 */
[----:B------:R-:W-:Y:S02]  /*3a70*/  @!P1 LEA.HI.X.SX32 R11, R4, R246, 0x1, P0 ;  /* 0x000000f6040b9211 */ /* 0x000fe400000f0eff */
[----:B------:R-:W-:Y:S02]  /*3a80*/  IADD3 R7, P1, P0, R234, R15, R193 ;  /* 0x0000000fea077210 */ /* 0x000fe4000783e0c1 */
[----:B------:R-:W-:Y:S02]  /*3a90*/  SHF.L.U64.HI R4, R10, 0x6, R5 ;  /* 0x000000060a047819 */ /* 0x000fe40000010205 */
[----:B------:R-:W-:Y:S02]  /*3aa0*/  IADD3 R5, P2, R15, R234, RZ ;  /* 0x000000ea0f057210 */ /* 0x000fe40007f5e0ff */
[----:B---3--:R-:W-:Y:S02]  /*3ab0*/  IADD3.X R18, R231, R4, R252, P1, P0 ;  /* 0x00000004e7127210 */ /* 0x008fe40000fe04fc */
[----:B------:R-:W-:Y:S11]  /*3ac0*/  ISETP.GT.AND P1, PT, R250, 0xf, PT ;  /* 0x0000000ffa00780c */ /* 0x000ff60003f24270 */
[----:B------:R-:W-:Y:S02]  /*3ad0*/  @!UPT UIADD3 URZ, URZ, URZ, URZ ;  /* 0x0000003f3f3ff290 */ /* 0x000fe4000fffe03f */
[C---:B------:R-:W-:Y:S04]  /*3ae0*/  @!P1 LEA R14, P0, R0.reuse, c[0x0][0x258], 0x2 ;  /* 0x00009600000e9a11 */ /* 0x040fe800078010ff */
[----:B------:R-:W-:Y:S01]  /*3af0*/  @!P1 LEA.HI.X R15, R0, c[0x0][0x25c], R11, 0x2, P0 ;  /* 0x00009700000f9a11 */ /* 0x000fe200000f140b */
[----:B------:R-:W-:Y:S01]  /*3b00*/  IMAD.X R0, R4, 0x1, R231, P2 ;  /* 0x0000000104007824 */ /* 0x000fe200010e06e7 */
[----:B------:R-:W-:Y:S01]  /*3b10*/  LEA R10, P1, R5, c[0x0][0x160], 0x1 ;  /* 0x00005800050a7a11 */ /* 0x000fe200078208ff */
[----:B------:R-:W-:Y:S01]  /*3b20*/  IMAD.IADD R4, R6, 0x1, -R237 ;  /* 0x0000000106047824 */ /* 0x000fe200078e0aed */
[----:B------:R-:W-:Y:S02]  /*3b30*/  LEA R6, P0, R7, c[0x0][0x160], 0x1 ;  /* 0x0000580007067a11 */ /* 0x000fe400078008ff */
[----:B------:R-:W-:Y:S02]  /*3b40*/  LEA.HI.X R11, R5, c[0x0][0x164], R0, 0x1, P1 ;  /* 0x00005900050b7a11 */ /* 0x000fe400008f0c00 */
[----:B------:R-:W-:Y:S02]  /*3b50*/  ISETP.LT.OR P1, PT, R4, 0x1, !P4 ;  /* 0x000000010400780c */ /* 0x000fe40006721670 */
[----:B------:R-:W-:Y:S02]  /*3b60*/  IADD3 R0, R220, 0xf080, RZ ;  /* 0x0000f080dc007810 */ /* 0x000fe40007ffe0ff */
[----:B------:R-:W-:Y:S02]  /*3b70*/  LEA.HI.X R7, R7, c[0x0][0x164], R18, 0x1, P0 ;  /* 0x0000590007077a11 */ /* 0x000fe400000f0c12 */
[----:B------:R-:W-:Y:S01]  /*3b80*/  ISETP.LT.OR P0, PT, R4, 0x1, !P6 ;  /* 0x000000010400780c */ /* 0x000fe20007701670 */
[C---:B------:R-:W-:Y:S01]  /*3b90*/  IMAD R0, R221.reuse, 0x6000, R0 ;  /* 0x00006000dd007824 */ /* 0x040fe200078e0200 */
[----:B------:R-:W-:Y:S05]  /*3ba0*/  ISETP.GT.AND P2, PT, R250, 0xf, PT ;  /* 0x0000000ffa00780c */ /* 0x000fea0003f44270 */
        /* <DEDUP_REMOVED lines=10> */
[----:B------:R-:W-:Y:S01]  /*3c50*/  ISETP.LT.OR P0, PT, R4, 0x21, !P5 ;  /* 0x000000210400780c */ /* 0x000fe20006f01670 */
[----:B------:R-:W-:Y:S04]  /*3c60*/  IMAD.SHL.U32 R4, R250, 0x4, RZ ;  /* 0x00000004fa047824 */ /* 0x000fe800078e00ff */
[----:B------:R-:W-:Y:S02]  /*3c70*/  @!P2 IMAD R4, R221, 0x40, R4 ;  /* 0x00000040dd04a824 */ /* 0x000fe400078e0204 */
[----:B------:R2:W-:Y:S02]  /*3c80*/  LDGSTS.E.BYPASS.LTC128B.128 [R0+0x3000], [R6.64+0x80], !P1 ;  /* 0x0300008006007fae */ /* 0x0005e4000c901d44 */
[----:B------:R-:W-:Y:S04]  /*3c90*/  @!P2 IMAD.SHL.U32 R4, R4, 0x4, RZ ;  /* 0x000000040404a824 */ /* 0x000fe800078e00ff */
[----:B------:R2:W-:Y:S04]  /*3ca0*/  LDGSTS.E.BYPASS.LTC128B.128 [R0+0x5000], [R6.64+0x100], !P0 ;  /* 0x0500010006007fae */ /* 0x0005e8000c101d44 */
[----:B------:R2:W-:Y:S02]  /*3cb0*/  @!P2 LDGSTS.E.BYPASS.LTC128B.128 [R4+0x21080], [R14.64] ;  /* 0x210800000e04afae */ /* 0x0005e4000b901d44 */
.L_x_1225:
[C---:B-12-4-:R-:W-:Y:S01]  /*3cc0*/  HMMA.16816.F32.BF16 R4, R84.reuse, R2, RZ ;  /* 0x000000025404723c */ /* 0x056fe200000418ff */
[----:B------:R-:W-:Y:S03]  /*3cd0*/  LDSM.16.M88.2 R2, [R203+0x7880] ;  /* 0x00788000cb02783b */ /* 0x000fe60000000100 */
[----:B------:R-:W-:Y:S02]  /*3ce0*/  SHF.L.U32 R0, R213, 0x1, RZ ;  /* 0x00000001d5007819 */ /* 0x000fe400000006ff */
[----:B------:R-:W1:Y:S02]  /*3cf0*/  LDSM.16.M88.4 R104, [R209] ;  /* 0x00000000d168783b */ /* 0x000e640000000200 */
[C---:B------:R-:W-:Y:S01]  /*3d00*/  HMMA.16816.F32.BF16 R8, R84.reuse, R8, RZ ;  /* 0x000000085408723c */ /* 0x040fe200000418ff */
[----:B------:R-:W-:Y:S02]  /*3d10*/  IADD3 R0, R0, R209, RZ ;  /* 0x000000d100007210 */ /* 0x000fe40007ffe0ff */
[----:B------:R-:W0:Y:S05]  /*3d20*/  LDGDEPBAR ;  /* 0x00000000000079af */ /* 0x000e2a0000000000 */
        /* <DEDUP_REMOVED lines=8> */
[----:B------:R-:W5:Y:S07]  /*3db0*/  LDSM.16.M88.2 R90, [R203+0x9880] ;  /* 0x00988000cb5a783b */ /* 0x000f6e0000000100 */
[C---:B------:R-:W-:Y:S01]  /*3dc0*/  HMMA.16816.F32.BF16 R12, R92.reuse, R98, R12 ;  /* 0x000000625c0c723c */ /* 0x040fe2000004180c */
[----:B------:R-:W-:Y:S07]  /*3dd0*/  LDSM.16.M88.4 R96, [R210+0x1d080] ;  /* 0x01d08000d260783b */ /* 0x000fee0000000200 */
[C---:B------:R-:W-:Y:S01]  /*3de0*/  HMMA.16816.F32.BF16 R16, R92.reuse, R100, R16 ;  /* 0x000000645c10723c */ /* 0x040fe20000041810 */
[----:B------:R-:W-:Y:S07]  /*3df0*/  LDSM.16.M88.2 R100, [R200+0xa880] ;  /* 0x00a88000c864783b */ /* 0x000fee0000000100 */
[----:B------:R-:W-:Y:S01]  /*3e00*/  HMMA.16816.F32.BF16 R20, R92, R102, R20 ;  /* 0x000000665c14723c */ /* 0x000fe20000041814 */
[----:B------:R-:W-:Y:S06]  /*3e10*/  LDSM.16.M88.4 R92, [R0] ;  /* 0x00000000005c783b */ /* 0x000fec0000000200 */
[-C--:B------:R-:W-:Y:S01]  /*3e20*/  IADD3 R102, -R227, R226.reuse, RZ ;  /* 0x000000e2e3667210 */ /* 0x080fe20007ffe1ff */
        /* <DEDUP_REMOVED lines=19> */
[----:B------:R-:W-:Y:S05]  /*3f60*/  LDSM.16.M88.2 R90, [R201+0xa080] ;  /* 0x00a08000c95a783b */ /* 0x000fea0000000100 */
[----:B------:R-:W5:Y:S02]  /*3f70*/  LDSM.16.M88.4 R92, [R211+0x1d080] ;  /* 0x01d08000d35c783b */ /* 0x000f640000000200 */
[C---:B-1----:R-:W-:Y:S03]  /*3f80*/  HMMA.16816.F32.BF16 R4, R96.reuse, R2, R4 ;  /* 0x000000026004723c */ /* 0x042fe60000041804 */
[----:B------:R-:W1:Y:S05]  /*3f90*/  LDSM.16.M88.2 R2, [R201+0xa880] ;  /* 0x00a88000c902783b */ /* 0x000e6a0000000100 */
[C---:B------:R-:W-:Y:S07]  /*3fa0*/  HMMA.16816.F32.BF16 R8, R96.reuse, R100, R8 ;  /* 0x000000646008723c */ /* 0x040fee0000041808 */
[----:B------:R-:W-:Y:S01]  /*3fb0*/  LEA R100, R217, R226, 0x6 ;  /* 0x000000e2d9647211 */ /* 0x000fe200078e30ff */
[C---:B--2---:R-:W-:Y:S01]  /*3fc0*/  HMMA.16816.F32.BF16 R12, R96.reuse, R84, R12 ;  /* 0x00000054600c723c */ /* 0x044fe2000004180c */
[----:B------:R-:W2:Y:S03]  /*3fd0*/  LDSM.16.M88.2 R84, [R201+0xb080] ;  /* 0x00b08000c954783b */ /* 0x000ea60000000100 */
[----:B------:R-:W-:Y:S02]  /*3fe0*/  IADD3 R100, -R225, 0x1, R100 ;  /* 0x00000001e1647810 */ /* 0x000fe40007ffe164 */
[----:B------:R-:W-:Y:S02]  /*3ff0*/  IADD3 R217, R217, 0x1, RZ ;  /* 0x00000001d9d97810 */ /* 0x000fe40007ffe0ff */
[C---:B---3--:R-:W-:Y:S01]  /*4000*/  HMMA.16816.F32.BF16 R16, R96.reuse, R86, R16 ;  /* 0x000000566010723c */ /* 0x048fe20000041810 */
[----:B------:R-:W3:Y:S03]  /*4010*/  LDSM.16.M88.2 R86, [R201+0xb880] ;  /* 0x00b88000c956783b */ /* 0x000ee60000000100 */
[----:B------:R-:W-:Y:S04]  /*4020*/  IADD3 R101, -R227, R222, R100 ;  /* 0x000000dee3657210 */ /* 0x000fe80007ffe164 */
[----:B----4-:R-:W-:Y:S01]  /*4030*/  HMMA.16816.F32.BF16 R20, R96, R88, R20 ;  /* 0x000000586014723c */ /* 0x010fe20000041814 */
[----:B------:R-:W4:Y:S03]  /*4040*/  LDSM.16.M88.2 R88, [R201+0xc080] ;  /* 0x00c08000c958783b */ /* 0x000f260000000100 */
[----:B------:R-:W-:Y:S02]  /*4050*/  IMNMX R100, R102, R101, PT ;  /* 0x0000006566647217 */ /* 0x000fe40003800200 */
[----:B------:R-:W-:Y:S02]  /*4060*/  LDSM.16.M88.4 R96, [R209+0x2000] ;  /* 0x00200000d160783b */ /* 0x000fe40000000200 */
[C---:B-----5:R-:W-:Y:S03]  /*4070*/  HMMA.16816.F32.BF16 R4, R92.reuse, R90, R4 ;  /* 0x0000005a5c04723c */ /* 0x060fe60000041804 */
[----:B------:R-:W5:Y:S02]  /*4080*/  LDSM.16.M88.2 R90, [R203+0xa080] ;  /* 0x00a08000cb5a783b */ /* 0x000f640000000100 */
[----:B------:R-:W-:Y:S03]  /*4090*/  ISETP.GT.AND P0, PT, R100, RZ, PT ;  /* 0x000000ff6400720c */ /* 0x000fe60003f04270 */
[C---:B-1----:R-:W-:Y:S01]  /*40a0*/  HMMA.16816.F32.BF16 R8, R92.reuse, R2, R8 ;  /* 0x000000025c08723c */ /* 0x042fe20000041808 */
[----:B------:R-:W1:Y:S03]  /*40b0*/  LDSM.16.M88.2 R2, [R203+0xa880] ;  /* 0x00a88000cb02783b */ /* 0x000e660000000100 */
[----:B------:R-:W-:Y:S02]  /*40c0*/  FSEL R103, R182, -INF , P0 ;  /* 0xff800000b6677808 */ /* 0x000fe40000000000 */
[----:B------:R-:W-:Y:S02]  /*40d0*/  ISETP.GT.AND P0, PT, R100, 0x1, PT ;  /* 0x000000016400780c */ /* 0x000fe40003f04270 */
        /* <DEDUP_REMOVED lines=37> */
[----:B----4-:R-:W-:Y:S07]  /*4330*/  HMMA.16816.F32.BF16 R20, R96, R88, R20 ;  /* 0x000000586014723c */ /* 0x010fee0000041814 */
[----:B------:R-:W-:Y:S01]  /*4340*/  FSEL R96, R180, -INF , P0 ;  /* 0xff800000b4607808 */ /* 0x000fe20000000000 */
[--C-:B------:R-:W-:Y:S01]  /*4350*/  FFMA.FTZ R88, R103, c[0x0][0x29c], -R108.reuse ;  /* 0x0000a70067587a23 */ /* 0x100fe2000001086c */
[C---:B-----5:R-:W-:Y:S03]  /*4360*/  HMMA.16816.F32.BF16 R4, R92.reuse, R90, R4 ;  /* 0x0000005a5c04723c */ /* 0x060fe60000041804 */
[----:B------:R4:W-:Y:S02]  /*4370*/  MUFU.EX2 R172, R88 ;  /* 0x0000005800ac7308 */ /* 0x0009e40000000800 */
[----:B------:R-:W-:Y:S02]  /*4380*/  ISETP.GT.AND P0, PT, R100, 0x10, PT ;  /* 0x000000106400780c */ /* 0x000fe40003f04270 */
[--C-:B------:R-:W-:Y:S01]  /*4390*/  FFMA.FTZ R90, R96, c[0x0][0x29c], -R108.reuse ;  /* 0x0000a700605a7a23 */ /* 0x100fe2000001086c */
[C---:B-1----:R-:W-:Y:S01]  /*43a0*/  HMMA.16816.F32.BF16 R8, R92.reuse, R2, R8 ;  /* 0x000000025c08723c */ /* 0x042fe20000041808 */
[----:B------:R-:W-:Y:S04]  /*43b0*/  LDSM.16.M88.2 R2, [R203+0xc880] ;  /* 0x00c88000cb02783b */ /* 0x000fe80000000100 */
[----:B------:R1:W5:Y:S01]  /*43c0*/  MUFU.EX2 R111, R90 ;  /* 0x0000005a006f7308 */ /* 0x0003620000000800 */
[----:B------:R-:W-:Y:S02]  /*43d0*/  LDSM.16.M88.4 R96, [R209+0x4000] ;  /* 0x00400000d160783b */ /* 0x000fe40000000200 */
[C---:B--2---:R-:W-:Y:S03]  /*43e0*/  HMMA.16816.F32.BF16 R12, R92.reuse, R84, R12 ;  /* 0x000000545c0c723c */ /* 0x044fe6000004180c */
[----:B------:R-:W-:Y:S05]  /*43f0*/  LDSM.16.M88.2 R84, [R203+0xd080] ;  /* 0x00d08000cb54783b */ /* 0x000fea0000000100 */
[C---:B---3--:R-:W-:Y:S01]  /*4400*/  HMMA.16816.F32.BF16 R16, R92.reuse, R86, R16 ;  /* 0x000000565c10723c */ /* 0x048fe20000041810 */
[----:B------:R-:W-:Y:S05]  /*4410*/  LDSM.16.M88.2 R86, [R203+0xd880] ;  /* 0x00d88000cb56783b */ /* 0x000fea0000000100 */
[----:B----4-:R-:W2:Y:S01]  /*4420*/  LDSM.16.M88.2 R88, [R201+0xe880] ;  /* 0x00e88000c958783b */ /* 0x010ea20000000100 */
[----:B-1----:R-:W-:Y:S02]  /*4430*/  FSEL R90, R181, -INF , P0 ;  /* 0xff800000b55a7808 */ /* 0x002fe40000000000 */
[----:B------:R-:W-:Y:S03]  /*4440*/  ISETP.GT.AND P0, PT, R100, 0x11, PT ;  /* 0x000000116400780c */ /* 0x000fe60003f04270 */
[--C-:B------:R-:W-:Y:S04]  /*4450*/  FFMA.FTZ R90, R90, c[0x0][0x29c], -R108.reuse ;  /* 0x0000a7005a5a7a23 */ /* 0x100fe8000001086c */
[----:B------:R1:W-:Y:S01]  /*4460*/  MUFU.EX2 R110, R90 ;  /* 0x0000005a006e7308 */ /* 0x0003e20000000800 */
[----:B--2---:R-:W-:Y:S01]  /*4470*/  HMMA.16816.F32.BF16 R20, R92, R88, R20 ;  /* 0x000000585c14723c */ /* 0x004fe20000041814 */
[----:B------:R-:W2:Y:S02]  /*4480*/  LDSM.16.M88.2 R88, [R203+0xe080] ;  /* 0x00e08000cb58783b */ /* 0x000ea40000000100 */
[----:B-1----:R-:W-:Y:S02]  /*4490*/  FSEL R90, R176, -INF , P0 ;  /* 0xff800000b05a7808 */ /* 0x002fe40000000000 */
[----:B------:R-:W-:Y:S03]  /*44a0*/  ISETP.GT.AND P0, PT, R100, 0x20, PT ;  /* 0x000000206400780c */ /* 0x000fe60003f04270 */
[C---:B------:R-:W-:Y:S01]  /*44b0*/  HMMA.16816.F32.BF16 R4, R96.reuse, R2, R4 ;  /* 0x000000026004723c */ /* 0x040fe20000041804 */
[----:B------:R-:W-:Y:S04]  /*44c0*/  LDSM.16.M88.2 R2, [R202+0xc880] ;  /* 0x00c88000ca02783b */ /* 0x000fe80000000100 */
[--C-:B------:R-:W-:Y:S03]  /*44d0*/  FFMA.FTZ R90, R90, c[0x0][0x29c], -R108.reuse ;  /* 0x0000a7005a5a7a23 */ /* 0x100fe6000001086c */
[C---:B------:R-:W-:Y:S01]  /*44e0*/  HMMA.16816.F32.BF16 R8, R96.reuse, R84, R8 ;  /* 0x000000546008723c */ /* 0x040fe20000041808 */
[----:B------:R1:W3:Y:S01]  /*44f0*/  MUFU.EX2 R106, R90 ;  /* 0x0000005a006a7308 */ /* 0x0002e20000000800 */
[----:B------:R-:W-:Y:S06]  /*4500*/  LDSM.16.M88.2 R84, [R202+0xd080] ;  /* 0x00d08000ca54783b */ /* 0x000fec0000000100 */
[C---:B------:R-:W-:Y:S01]  /*4510*/  HMMA.16816.F32.BF16 R12, R96.reuse, R86, R12 ;  /* 0x00000056600c723c */ /* 0x040fe2000004180c */
[----:B------:R-:W-:Y:S07]  /*4520*/  LDSM.16.M88.2 R86, [R202+0xd880] ;  /* 0x00d88000ca56783b */ /* 0x000fee0000000100 */
[C---:B--2---:R-:W-:Y:S01]  /*4530*/  HMMA.16816.F32.BF16 R16, R96.reuse, R88, R16 ;  /* 0x000000586010723c */ /* 0x044fe20000041810 */
[----:B------:R-:W-:Y:S03]  /*4540*/  LDSM.16.M88.2 R88, [R202+0xe080] ;  /* 0x00e08000ca58783b */ /* 0x000fe60000000100 */
[----:B-1----:R-:W-:Y:S02]  /*4550*/  FSEL R90, R177, -INF , P0 ;  /* 0xff800000b15a7808 */ /* 0x002fe40000000000 */
[----:B------:R-:W-:Y:S03]  /*4560*/  ISETP.GT.AND P0, PT, R100, 0x21, PT ;  /* 0x000000216400780c */ /* 0x000fe60003f04270 */
[--C-:B------:R-:W-:Y:S04]  /*4570*/  FFMA.FTZ R90, R90, c[0x0][0x29c], -R108.reuse ;  /* 0x0000a7005a5a7a23 */ /* 0x100fe8000001086c */
[----:B------:R1:W-:Y:S02]  /*4580*/  MUFU.EX2 R107, R90 ;  /* 0x0000005a006b7308 */ /* 0x0003e40000000800 */
[----:B-1----:R-:W-:Y:S02]  /*4590*/  FSEL R90, R175, -INF , P0 ;  /* 0xff800000af5a7808 */ /* 0x002fe40000000000 */
[----:B------:R-:W-:Y:S03]  /*45a0*/  ISETP.GT.AND P0, PT, R100, 0x30, PT ;  /* 0x000000306400780c */ /* 0x000fe60003f04270 */
[--C-:B------:R-:W-:Y:S01]  /*45b0*/  FFMA.FTZ R90, R90, c[0x0][0x29c], -R108.reuse ;  /* 0x0000a7005a5a7a23 */ /* 0x100fe2000001086c */
[----:B------:R-:W-:Y:S02]  /*45c0*/  FSEL R92, R179, -INF , P0 ;  /* 0xff800000b35c7808 */ /* 0x000fe40000000000 */
[----:B------:R-:W-:Y:S01]  /*45d0*/  ISETP.GT.AND P0, PT, R100, 0x31, PT ;  /* 0x000000316400780c */ /* 0x000fe20003f04270 */
[----:B------:R1:W-:Y:S02]  /*45e0*/  MUFU.EX2 R104, R90 ;  /* 0x0000005a00687308 */ /* 0x0003e40000000800 */
[--C-:B------:R-:W-:Y:S01]  /*45f0*/  FFMA.FTZ R92, R92, c[0x0][0x29c], -R108.reuse ;  /* 0x0000a7005c5c7a23 */ /* 0x100fe2000001086c */
[----:B------:R-:W-:Y:S02]  /*4600*/  FSEL R103, R178, -INF , P0 ;  /* 0xff800000b2677808 */ /* 0x000fe40000000000 */
[----:B------:R-:W-:Y:S05]  /*4610*/  ISETP.GT.AND P0, PT, R100, 0x40, PT ;  /* 0x000000406400780c */ /* 0x000fea0003f04270 */
[----:B------:R2:W-:Y:S01]  /*4620*/  MUFU.EX2 R105, R92 ;  /* 0x0000005c00697308 */ /* 0x0005e20000000800 */
[----:B-1----:R-:W1:Y:S05]  /*4630*/  LDSM.16.M88.2 R90, [R203+0xe880] ;  /* 0x00e88000cb5a783b */ /* 0x002e6a0000000100 */
[----:B--2---:R2:W4:Y:S02]  /*4640*/  LDSM.16.M88.4 R92, [R0+0x4000] ;  /* 0x00400000005c783b */ /* 0x0045240000000200 */
[--C-:B--2---:R-:W-:Y:S04]  /*4650*/  FFMA.FTZ R0, R103, c[0x0][0x29c], -R108.reuse ;  /* 0x0000a70067007a23 */ /* 0x104fe8000001086c */
[----:B------:R2:W2:Y:S01]  /*4660*/  MUFU.EX2 R103, R0 ;  /* 0x0000000000677308 */ /* 0x0004a20000000800 */
[----:B-1----:R-:W-:Y:S01]  /*4670*/  HMMA.16816.F32.BF16 R20, R96, R90, R20 ;  /* 0x0000005a6014723c */ /* 0x002fe20000041814 */
[----:B------:R-:W1:Y:S07]  /*4680*/  LDS R90, [R222.X4+0x21280] ;  /* 0x02128000de5a7984 */ /* 0x000e6e0000004800 */
[C---:B----4-:R-:W-:Y:S01]  /*4690*/  HMMA.16816.F32.BF16 R4, R92.reuse, R2, R4 ;  /* 0x000000025c04723c */ /* 0x050fe20000041804 */
[----:B------:R-:W4:Y:S07]  /*46a0*/  LDSM.16.M88.2 R2, [R202+0xe880] ;  /* 0x00e88000ca02783b */ /* 0x000f2e0000000100 */
[C---:B------:R-:W-:Y:S04]  /*46b0*/  HMMA.16816.F32.BF16 R8, R92.reuse, R84, R8 ;  /* 0x000000545c08723c */ /* 0x040fe80000041808 */
[----:B--2---:R-:W-:Y:S02]  /*46c0*/  FSEL R0, R174, -INF , P0 ;  /* 0xff800000ae007808 */ /* 0x004fe40000000000 */
[----:B------:R-:W-:Y:S02]  /*46d0*/  ISETP.GT.AND P0, PT, R100, 0x41, PT ;  /* 0x000000416400780c */ /* 0x000fe40003f04270 */
[C---:B------:R-:W-:Y:S04]  /*46e0*/  HMMA.16816.F32.BF16 R12, R92.reuse, R86, R12 ;  /* 0x000000565c0c723c */ /* 0x040fe8000004180c */
[--C-:B------:R-:W-:Y:S01]  /*46f0*/  FFMA.FTZ R100, R0, c[0x0][0x29c], -R108.reuse ;  /* 0x0000a70000647a23 */ /* 0x100fe2000001086c */
[----:B------:R-:W-:Y:S02]  /*4700*/  IADD3 R0, R101, 0x8, RZ ;  /* 0x0000000865007810 */ /* 0x000fe40007ffe0ff */
[----:B------:R-:W-:Y:S01]  /*4710*/  FSEL R101, R173, -INF , P0 ;  /* 0xff800000ad657808 */ /* 0x000fe20000000000 */
[C---:B------:R-:W-:Y:S02]  /*4720*/  HMMA.16816.F32.BF16 R16, R92.reuse, R88, R16 ;  /* 0x000000585c10723c */ /* 0x040fe40000041810 */
[----:B------:R-:W-:Y:S02]  /*4730*/  MUFU.EX2 R100, R100 ;  /* 0x0000006400647308 */ /* 0x000fe40000000800 */
[----:B------:R-:W-:Y:S01]  /*4740*/  IMNMX R0, R102, R0, PT ;  /* 0x0000000066007217 */ /* 0x000fe20003800200 */
[----:B------:R-:W-:Y:S01]  /*4750*/  FFMA.FTZ R108, R101, c[0x0][0x29c], -R108 ;  /* 0x0000a700656c7a23 */ /* 0x000fe2000001086c */
[----:B------:R-:W-:Y:S01]  /*4760*/  SHF.L.U32 R102, R215, 0x1, RZ ;  /* 0x00000001d7667819 */ /* 0x000fe200000006ff */
[--C-:B-1----:R-:W-:Y:S01]  /*4770*/  FADD.FTZ R4, R4, -R90.reuse ;  /* 0x8000005a04047221 */ /* 0x102fe20000010000 */
[C---:B------:R-:W-:Y:S01]  /*4780*/  ISETP.GT.AND P1, PT, R0.reuse, 0x20, PT ;  /* 0x000000200000780c */ /* 0x040fe20003f24270 */
[--C-:B------:R-:W-:Y:S01]  /*4790*/  FADD.FTZ R5, R5, -R90.reuse ;  /* 0x8000005a05057221 */ /* 0x100fe20000010000 */
[----:B------:R-:W-:Y:S02]  /*47a0*/  ISETP.GT.AND P0, PT, R0, RZ, PT ;  /* 0x000000ff0000720c */ /* 0x000fe40003f04270 */
[----:B------:R-:W-:Y:S01]  /*47b0*/  FSEL R91, R188, -INF , P1 ;  /* 0xff800000bc5b7808 */ /* 0x000fe20000800000 */
[----:B-----5:R-:W-:Y:S01]  /*47c0*/  FMUL.FTZ R5, R111, R5 ;  /* 0x000000056f057220 */ /* 0x020fe20000410000 */
[----:B------:R-:W-:Y:S01]  /*47d0*/  ISETP.GT.AND P1, PT, R0, 0x30, PT ;  /* 0x000000300000780c */ /* 0x000fe20003f24270 */
[----:B------:R-:W1:Y:S01]  /*47e0*/  MUFU.EX2 R108, R108 ;  /* 0x0000006c006c7308 */ /* 0x000e620000000800 */
[----:B------:R-:W-:Y:S01]  /*47f0*/  FSEL R101, R192, -INF , P0 ;  /* 0xff800000c0657808 */ /* 0x000fe20000000000 */
[----:B----4-:R-:W-:Y:S03]  /*4800*/  HMMA.16816.F32.BF16 R20, R92, R2, R20 ;  /* 0x000000025c14723c */ /* 0x010fe60000041814 */
[----:B------:R-:W-:Y:S01]  /*4810*/  FSEL R87, R186, -INF , P1 ;  /* 0xff800000ba577808 */ /* 0x000fe20000800000 */
[--C-:B------:R-:W-:Y:S01]  /*4820*/  FFMA.FTZ R99, R101, c[0x0][0x29c], -R109.reuse ;  /* 0x0000a70065637a23 */ /* 0x100fe2000001086d */
[----:B------:R-:W-:Y:S01]  /*4830*/  ISETP.GT.AND P0, PT, R0, 0x1, PT ;  /* 0x000000010000780c */ /* 0x000fe20003f04270 */
[--C-:B------:R-:W-:Y:S01]  /*4840*/  FADD.FTZ R8, R8, -R90.reuse ;  /* 0x8000005a08087221 */ /* 0x100fe20000010000 */
[C---:B------:R-:W-:Y:S01]  /*4850*/  ISETP.GT.AND P1, PT, R0.reuse, 0x40, PT ;  /* 0x000000400000780c */ /* 0x040fe20003f24270 */
[--C-:B------:R-:W-:Y:S01]  /*4860*/  FFMA.FTZ R87, R87, c[0x0][0x29c], -R109.reuse ;  /* 0x0000a70057577a23 */ /* 0x100fe2000001086d */
[----:B------:R-:W-:Y:S01]  /*4870*/  FSEL R98, R191, -INF , P0 ;  /* 0xff800000bf627808 */ /* 0x000fe20000000000 */
[----:B------:R-:W-:Y:S01]  /*4880*/  MUFU.EX2 R99, R99 ;  /* 0x0000006300637308 */ /* 0x000fe20000000800 */
[----:B------:R-:W-:Y:S01]  /*4890*/  ISETP.GT.AND P0, PT, R0, 0x10, PT ;  /* 0x000000100000780c */ /* 0x000fe20003f04270 */
[----:B------:R-:W-:Y:S01]  /*48a0*/  FMUL.FTZ R3, R172, R4 ;  /* 0x00000004ac037220 */ /* 0x000fe20000410000 */
[----:B------:R-:W-:Y:S01]  /*48b0*/  FSEL R84, R184, -INF , P1 ;  /* 0xff800000b8547808 */ /* 0x000fe20000800000 */
[--C-:B------:R-:W-:Y:S01]  /*48c0*/  FFMA.FTZ R98, R98, c[0x0][0x29c], -R109.reuse ;  /* 0x0000a70062627a23 */ /* 0x100fe2000001086d */
[----:B------:R-:W-:Y:S01]  /*48d0*/  FSEL R97, R190, -INF , P0 ;  /* 0xff800000be617808 */ /* 0x000fe20000000000 */
[----:B------:R-:W-:Y:S01]  /*48e0*/  FFMA.FTZ R2, -R182, R182, 1 ;  /* 0x3f800000b6027423 */ /* 0x000fe200000101b6 */
[----:B------:R-:W-:Y:S01]  /*48f0*/  ISETP.GT.AND P0, PT, R0, 0x11, PT ;  /* 0x000000110000780c */ /* 0x000fe20003f04270 */
[--C-:B------:R-:W-:Y:S01]  /*4900*/  FFMA.FTZ R101, R84, c[0x0][0x29c], -R109.reuse ;  /* 0x0000a70054657a23 */ /* 0x100fe2000001086d */
[----:B---3--:R-:W-:Y:S01]  /*4910*/  F2FP.BF16.PACK_AB R84, R106, R110 ;  /* 0x0000006e6a54723e */ /* 0x008fe200000010ff */
[----:B------:R2:W-:Y:S01]  /*4920*/  MUFU.EX2 R88, R87 ;  /* 0x0000005700587308 */ /* 0x0005e20000000800 */
[----:B------:R-:W-:Y:S01]  /*4930*/  FSEL R96, R189, -INF , P0 ;  /* 0xff800000bd607808 */ /* 0x000fe20000000000 */
[--C-:B------:R-:W-:Y:S01]  /*4940*/  FFMA.FTZ R97, R97, c[0x0][0x29c], -R109.reuse ;  /* 0x0000a70061617a23 */ /* 0x100fe2000001086d */
[----:B------:R-:W-:Y:S01]  /*4950*/  ISETP.GT.AND P0, PT, R0, 0x21, PT ;  /* 0x000000210000780c */ /* 0x000fe20003f04270 */
[--C-:B------:R-:W-:Y:S01]  /*4960*/  FFMA.FTZ R91, R91, c[0x0][0x29c], -R109.reuse ;  /* 0x0000a7005b5b7a23 */ /* 0x100fe2000001086d */
[----:B------:R-:W-:Y:S01]  /*4970*/  F2FP.BF16.PACK_AB R4, R103, R105 ;  /* 0x000000696704723e */ /* 0x000fe200000010ff */
[--C-:B------:R-:W-:Y:S01]  /*4980*/  FFMA.FTZ R96, R96, c[0x0][0x29c], -R109.reuse ;  /* 0x0000a70060607a23 */ /* 0x100fe2000001086d */
[----:B------:R-:W-:Y:S01]  /*4990*/  FSEL R85, R187, -INF , P0 ;  /* 0xff800000bb557808 */ /* 0x000fe20000000000 */
[--C-:B------:R-:W-:Y:S01]  /*49a0*/  FADD.FTZ R9, R9, -R90.reuse ;  /* 0x8000005a09097221 */ /* 0x100fe20000010000 */
[----:B------:R-:W-:Y:S01]  /*49b0*/  ISETP.GT.AND P0, PT, R0, 0x31, PT ;  /* 0x000000310000780c */ /* 0x000fe20003f04270 */
[----:B------:R-:W3:Y:S01]  /*49c0*/  MUFU.EX2 R98, R98 ;  /* 0x0000006200627308 */ /* 0x000ee20000000800 */
[----:B------:R-:W-:Y:S02]  /*49d0*/  FMUL.FTZ R8, R110, R8 ;  /* 0x000000086e087220 */ /* 0x000fe40000410000 */
[----:B------:R-:W-:Y:S01]  /*49e0*/  FSEL R86, R185, -INF , P0 ;  /* 0xff800000b9567808 */ /* 0x000fe20000000000 */
[--C-:B------:R-:W-:Y:S01]  /*49f0*/  FFMA.FTZ R89, R85, c[0x0][0x29c], -R109.reuse ;  /* 0x0000a70055597a23 */ /* 0x100fe2000001086d */
[----:B------:R-:W-:Y:S01]  /*4a00*/  ISETP.GT.AND P0, PT, R0, 0x41, PT ;  /* 0x000000410000780c */ /* 0x000fe20003f04270 */
[----:B------:R-:W-:Y:S01]  /*4a10*/  FMUL.FTZ R3, R3, R2 ;  /* 0x0000000203037220 */ /* 0x000fe20000410000 */
[----:B------:R-:W-:Y:S01]  /*4a20*/  F2FP.BF16.PACK_AB R85, R111, R172 ;  /* 0x000000ac6f55723e */ /* 0x000fe200000010ff */
[--C-:B------:R-:W-:Y:S01]  /*4a30*/  FFMA.FTZ R86, R86, c[0x0][0x29c], -R109.reuse ;  /* 0x0000a70056567a23 */ /* 0x100fe2000001086d */
[----:B------:R-:W-:Y:S01]  /*4a40*/  FSEL R0, R183, -INF , P0 ;  /* 0xff800000b7007808 */ /* 0x000fe20000000000 */
[----:B------:R-:W-:Y:S01]  /*4a50*/  FFMA.FTZ R2, -R181, R181, 1 ;  /* 0x3f800000b5027423 */ /* 0x000fe200000101b5 */
[----:B------:R-:W-:Y:S01]  /*4a60*/  MUFU.EX2 R97, R97 ;  /* 0x0000006100617308 */ /* 0x000fe20000000800 */
[--C-:B------:R-:W-:Y:S02]  /*4a70*/  FADD.FTZ R13, R13, -R90.reuse ;  /* 0x8000005a0d0d7221 */ /* 0x100fe40000010000 */
[----:B------:R-:W-:Y:S02]  /*4a80*/  FFMA.FTZ R109, R0, c[0x0][0x29c], -R109 ;  /* 0x0000a700006d7a23 */ /* 0x000fe4000001086d */
[----:B------:R-:W-:Y:S02]  /*4a90*/  FFMA.FTZ R0, -R180, R180, 1 ;  /* 0x3f800000b4007423 */ /* 0x000fe400000101b4 */
[----:B------:R-:W-:Y:S02]  /*4aa0*/  FMUL.FTZ R9, R106, R9 ;  /* 0x000000096a097220 */ /* 0x000fe40000410000 */
[----:B--2---:R-:W-:Y:S01]  /*4ab0*/  FMUL.FTZ R87, R5, R0 ;  /* 0x0000000005577220 */ /* 0x004fe20000410000 */
[----:B------:R-:W2:Y:S01]  /*4ac0*/  MUFU.EX2 R96, R96 ;  /* 0x0000006000607308 */ /* 0x000ea20000000800 */
[----:B------:R-:W-:Y:S01]  /*4ad0*/  FFMA.FTZ R0, -R176, R176, 1 ;  /* 0x3f800000b0007423 */ /* 0x000fe200000101b0 */
[----:B-1----:R-:W-:Y:S01]  /*4ae0*/  F2FP.BF16.PACK_AB R5, R108, R100 ;  /* 0x000000646c05723e */ /* 0x002fe200000010ff */
[----:B------:R-:W-:Y:S01]  /*4af0*/  FMUL.FTZ R13, R104, R13 ;  /* 0x0000000d680d7220 */ /* 0x000fe20000410000 */
[----:B------:R-:W-:Y:S01]  /*4b00*/  F2FP.BF16.PACK_AB R87, R87, R3 ;  /* 0x000000035757723e */ /* 0x000fe200000010ff */
[----:B------:R-:W-:Y:S02]  /*4b10*/  FMUL.FTZ R94, R8, R2 ;  /* 0x00000002085e7220 */ /* 0x000fe40000410000 */
[----:B------:R-:W-:Y:S02]  /*4b20*/  FFMA.FTZ R2, -R175, R175, 1 ;  /* 0x3f800000af027423 */ /* 0x000fe400000101af */
[--C-:B------:R-:W-:Y:S01]  /*4b30*/  FADD.FTZ R16, R16, -R90.reuse ;  /* 0x8000005a10107221 */ /* 0x100fe20000010000 */
[----:B------:R-:W1:Y:S01]  /*4b40*/  MUFU.EX2 R91, R91 ;  /* 0x0000005b005b7308 */ /* 0x000e620000000800 */
[--C-:B------:R-:W-:Y:S02]  /*4b50*/  FADD.FTZ R17, R17, -R90.reuse ;  /* 0x8000005a11117221 */ /* 0x100fe40000010000 */
[--C-:B------:R-:W-:Y:S02]  /*4b60*/  FADD.FTZ R21, R21, -R90.reuse ;  /* 0x8000005a15157221 */ /* 0x100fe40000010000 */
[----:B------:R-:W-:Y:S02]  /*4b70*/  FMUL.FTZ R93, R9, R0 ;  /* 0x00000000095d7220 */ /* 0x000fe40000410000 */
[----:B------:R-:W4:Y:S01]  /*4b80*/  LDS R0, [R222.X4+0x212a0] ;  /* 0x0212a000de007984 */ /* 0x000f220000004800 */
[----:B------:R-:W-:Y:S02]  /*4b90*/  FMUL.FTZ R16, R105, R16 ;  /* 0x0000001069107220 */ /* 0x000fe40000410000 */
[----:B------:R-:W-:Y:S01]  /*4ba0*/  FMUL.FTZ R17, R103, R17 ;  /* 0x0000001167117220 */ /* 0x000fe20000410000 */
[----:B------:R-:W5:Y:S01]  /*4bb0*/  MUFU.EX2 R89, R89 ;  /* 0x0000005900597308 */ /* 0x000f620000000800 */
[----:B------:R-:W-:Y:S01]  /*4bc0*/  FMUL.FTZ R108, R108, R21 ;  /* 0x000000156c6c7220 */ /* 0x000fe20000410000 */
[----:B------:R-:W-:Y:S01]  /*4bd0*/  STS [R218+0x21480], R85 ;  /* 0x02148055da007388 */ /* 0x000fe20000000800 */
[----:B------:R-:W-:Y:S02]  /*4be0*/  FFMA.FTZ R9, -R178, R178, 1 ;  /* 0x3f800000b2097423 */ /* 0x000fe400000101b2 */
[--C-:B------:R-:W-:Y:S02]  /*4bf0*/  FADD.FTZ R12, R12, -R90.reuse ;  /* 0x8000005a0c0c7221 */ /* 0x100fe40000010000 */
[----:B------:R-:W-:Y:S02]  /*4c00*/  FADD.FTZ R20, R20, -R90 ;  /* 0x8000005a14147221 */ /* 0x000fe40000010000 */
[----:B------:R-:W-:Y:S01]  /*4c10*/  FMUL.FTZ R90, R13, R2 ;  /* 0x000000020d5a7220 */ /* 0x000fe20000410000 */
[----:B------:R-:W1:Y:S01]  /*4c20*/  MUFU.EX2 R86, R86 ;  /* 0x0000005600567308 */ /* 0x000e620000000800 */
[----:B------:R-:W-:Y:S02]  /*4c30*/  FFMA.FTZ R13, -R179, R179, 1 ;  /* 0x3f800000b30d7423 */ /* 0x000fe400000101b3 */
[----:B------:R-:W-:Y:S02]  /*4c40*/  FFMA.FTZ R2, -R173, R173, 1 ;  /* 0x3f800000ad027423 */ /* 0x000fe400000101ad */
[----:B------:R-:W-:Y:S02]  /*4c50*/  FMUL.FTZ R21, R16, R13 ;  /* 0x0000000d10157220 */ /* 0x000fe40000410000 */
[----:B------:R-:W-:Y:S01]  /*4c60*/  FMUL.FTZ R13, R17, R9 ;  /* 0x00000009110d7220 */ /* 0x000fe20000410000 */
[----:B------:R-:W-:Y:S01]  /*4c70*/  F2FP.BF16.PACK_AB R9, R93, R94 ;  /* 0x0000005e5d09723e */ /* 0x000fe200000010ff */
[----:B------:R-:W-:Y:S01]  /*4c80*/  FMUL.FTZ R17, R108, R2 ;  /* 0x000000026c117220 */ /* 0x000fe20000410000 */
[----:B---3--:R-:W-:Y:S01]  /*4c90*/  F2FP.BF16.PACK_AB R2, R98, R99 ;  /* 0x000000636202723e */ /* 0x008fe200000010ff */
[----:B------:R-:W-:Y:S01]  /*4ca0*/  FFMA.FTZ R3, -R177, R177, 1 ;  /* 0x3f800000b1037423 */ /* 0x000fe200000101b1 */
[----:B------:R-:W-:Y:S01]  /*4cb0*/  MUFU.EX2 R8, R101 ;  /* 0x0000006500087308 */ /* 0x000fe20000000800 */
[----:B------:R-:W-:Y:S01]  /*4cc0*/  FMUL.FTZ R92, R107, R12 ;  /* 0x0000000c6b5c7220 */ /* 0x000fe20000410000 */
[----:B------:R-:W-:Y:S01]  /*4cd0*/  F2FP.BF16.PACK_AB R12, R104, R107 ;  /* 0x0000006b680c723e */ /* 0x000fe200000010ff */
[----:B------:R5:W-:Y:S01]  /*4ce0*/  STS [R219], R2 ;  /* 0x00000002db007388 */ /* 0x000be20000000800 */
[----:B------:R-:W-:Y:S01]  /*4cf0*/  FMUL.FTZ R20, R100, R20 ;  /* 0x0000001464147220 */ /* 0x000fe20000410000 */
[----:B------:R-:W-:Y:S01]  /*4d00*/  F2FP.BF16.PACK_AB R13, R13, R21 ;  /* 0x000000150d0d723e */ /* 0x000fe200000010ff */
[----:B------:R-:W-:Y:S02]  /*4d10*/  FMUL.FTZ R92, R92, R3 ;  /* 0x000000035c5c7220 */ /* 0x000fe40000410000 */
[----:B------:R-:W-:Y:S01]  /*4d20*/  FFMA.FTZ R3, -R174, R174, 1 ;  /* 0x3f800000ae037423 */ /* 0x000fe200000101ae */
[----:B------:R-:W-:Y:S01]  /*4d30*/  STS [R218+0x21c80], R84 ;  /* 0x021c8054da007388 */ /* 0x000fe20000000800 */
[----:B------:R-:W3:Y:S01]  /*4d40*/  MUFU.EX2 R109, R109 ;  /* 0x0000006d006d7308 */ /* 0x000ee20000000800 */
[----:B------:R-:W-:Y:S01]  /*4d50*/  F2FP.BF16.PACK_AB R16, R90, R92 ;  /* 0x0000005c5a10723e */ /* 0x000fe200000010ff */
[----:B------:R-:W-:Y:S02]  /*4d60*/  FMUL.FTZ R3, R20, R3 ;  /* 0x0000000314037220 */ /* 0x000fe40000410000 */
[--C-:B----4-:R-:W-:Y:S02]  /*4d70*/  FADD.FTZ R6, R6, -R0.reuse ;  /* 0x8000000006067221 */ /* 0x110fe40000010000 */
[--C-:B------:R-:W-:Y:S01]  /*4d80*/  FADD.FTZ R7, R7, -R0.reuse ;  /* 0x8000000007077221 */ /* 0x100fe20000010000 */
[----:B------:R-:W-:Y:S01]  /*4d90*/  F2FP.BF16.PACK_AB R17, R17, R3 ;  /* 0x000000031111723e */ /* 0x000fe200000010ff */
[--C-:B------:R-:W-:Y:S01]  /*4da0*/  FADD.FTZ R10, R10, -R0.reuse ;  /* 0x800000000a0a7221 */ /* 0x100fe20000010000 */
[----:B--2---:R-:W-:Y:S01]  /*4db0*/  F2FP.BF16.PACK_AB R3, R96, R97 ;  /* 0x000000616003723e */ /* 0x004fe200000010ff */
[--C-:B------:R-:W-:Y:S02]  /*4dc0*/  FADD.FTZ R11, R11, -R0.reuse ;  /* 0x800000000b0b7221 */ /* 0x100fe40000010000 */
[--C-:B------:R-:W-:Y:S02]  /*4dd0*/  FADD.FTZ R14, R14, -R0.reuse ;  /* 0x800000000e0e7221 */ /* 0x100fe40000010000 */
[----:B------:R2:W-:Y:S01]  /*4de0*/  STS [R219+0x800], R3 ;  /* 0x00080003db007388 */ /* 0x0005e20000000800 */
[----:B------:R-:W-:Y:S02]  /*4df0*/  FMUL.FTZ R11, R96, R11 ;  /* 0x0000000b600b7220 */ /* 0x000fe40000410000 */
[----:B-1----:R-:W-:Y:S01]  /*4e00*/  FMUL.FTZ R14, R91, R14 ;  /* 0x0000000e5b0e7220 */ /* 0x002fe20000410000 */
[----:B-----5:R-:W-:Y:S01]  /*4e10*/  F2FP.BF16.PACK_AB R2, R89, R91 ;  /* 0x0000005b5902723e */ /* 0x020fe200000010ff */
        /* <DEDUP_REMOVED lines=9> */
[C---:B------:R-:W-:Y:S01]  /*4eb0*/  FMUL.FTZ R19, R86.reuse, R19 ;  /* 0x0000001356137220 */ /* 0x040fe20000410000 */
[----:B--2---:R-:W-:Y:S05]  /*4ec0*/  F2FP.BF16.PACK_AB R3, R86, R88 ;  /* 0x000000585603723e */ /* 0x004fea00000010ff */
[----:B------:R2:W-:Y:S01]  /*4ed0*/  STS [R219+0x1800], R3 ;  /* 0x00180003db007388 */ /* 0x0005e20000000800 */
[----:B-1----:R-:W-:Y:S02]  /*4ee0*/  FMUL.FTZ R12, R97, R10 ;  /* 0x0000000a610c7220 */ /* 0x002fe40000410000 */
[----:B------:R-:W-:Y:S02]  /*4ef0*/  FMUL.FTZ R10, R89, R15 ;  /* 0x0000000f590a7220 */ /* 0x000fe40000410000 */
[----:B------:R1:W-:Y:S01]  /*4f00*/  STS [R218+0x23480], R5 ;  /* 0x02348005da007388 */ /* 0x0003e20000000800 */
[C---:B---3--:R-:W-:Y:S01]  /*4f10*/  F2FP.BF16.PACK_AB R2, R109.reuse, R8 ;  /* 0x000000086d02723e */ /* 0x048fe200000010ff */
[----:B------:R-:W-:Y:S02]  /*4f20*/  FMUL.FTZ R10, R10, R0 ;  /* 0x000000000a0a7220 */ /* 0x000fe40000410000 */
[----:B------:R-:W-:Y:S02]  /*4f30*/  FMUL.FTZ R109, R109, R23 ;  /* 0x000000176d6d7220 */ /* 0x000fe40000410000 */
[----:B------:R3:W-:Y:S01]  /*4f40*/  STS [R219+0x2000], R2 ;  /* 0x00200002db007388 */ /* 0x0007e20000000800 */
[----:B----4-:R-:W-:Y:S02]  /*4f50*/  FMUL.FTZ R4, R98, R7 ;  /* 0x0000000762047220 */ /* 0x010fe40000410000 */
[----:B------:R-:W-:Y:S02]  /*4f60*/  FFMA.FTZ R0, -R183, R183, 1 ;  /* 0x3f800000b7007423 */ /* 0x000fe400000101b7 */
[----:B------:R-:W-:Y:S01]  /*4f70*/  BAR.SYNC.DEFER_BLOCKING 0x0 ;  /* 0x0000000000007b1d */ /* 0x000fe20000010000 */
[----:B------:R-:W-:Y:S02]  /*4f80*/  FMUL.FTZ R7, R88, R18 ;  /* 0x0000001258077220 */ /* 0x000fe40000410000 */
[----:B------:R-:W-:Y:S02]  /*4f90*/  FMUL.FTZ R109, R109, R0 ;  /* 0x000000006d6d7220 */ /* 0x000fe40000410000 */
[----:B------:R-:W-:Y:S02]  /*4fa0*/  FMUL.FTZ R8, R8, R22 ;  /* 0x0000001608087220 */ /* 0x000fe40000410000 */
[----:B--2---:R-:W-:Y:S02]  /*4fb0*/  FFMA.FTZ R3, -R192, R192, 1 ;  /* 0x3f800000c0037423 */ /* 0x004fe400000101c0 */
[----:B-1----:R-:W-:Y:S04]  /*4fc0*/  FMUL.FTZ R5, R99, R6 ;  /* 0x0000000663057220 */ /* 0x002fe80000410000 */
        /* <DEDUP_REMOVED lines=135> */
[----:B------:R-:W-:Y:S01]  /*5840*/  IMAD.WIDE.U32 R2, R217, c[0x0][0x208], RZ ;  /* 0x00008200d9027a25 */ /* 0x000fe200078e00ff */
[----:B------:R-:W-:Y:S03]  /*5850*/  LOP3.LUT P3, RZ, R223, 0x1, RZ, 0xc0, !PT ;  /* 0x00000001dfff7812 */ /* 0x000fe6000786c0ff */
[----:B------:R-:W-:Y:S02]  /*5860*/  IMAD R0, R0, c[0x0][0x208], RZ ;  /* 0x0000820000007a24 */ /* 0x000fe400078e02ff */
[----:B------:R-:W-:Y:S02]  /*5870*/  IMAD.MOV.U32 R106, RZ, RZ, c[0x0][0x208] ;  /* 0x00008200ff6a7624 */ /* 0x000fe400078e00ff */
[----:B------:R-:W-:Y:S02]  /*5880*/  IMAD R4, R217, c[0x0][0x20c], R0 ;  /* 0x00008300d9047a24 */ /* 0x000fe400078e0200 */
[----:B------:R-:W-:Y:S02]  /*5890*/  IMAD.SHL.U32 R106, R106, 0x20, RZ ;  /* 0x000000206a6a7824 */ /* 0x000fe400078e00ff */
[----:B------:R-:W-:Y:S02]  /*58a0*/  IMAD.SHL.U32 R5, R2, 0x40, RZ ;  /* 0x0000004002057824 */ /* 0x000fe400078e00ff */
[----:B------:R-:W-:Y:S02]  /*58b0*/  IMAD.IADD R4, R3, 0x1, R4 ;  /* 0x0000000103047824 */ /* 0x000fe400078e0204 */
[----:B------:R-:W-:Y:S01]  /*58c0*/  IMAD.SHL.U32 R0, R217, 0x40, RZ ;  /* 0x00000040d9007824 */ /* 0x000fe200078e00ff */
[----:B------:R-:W-:Y:S02]  /*58d0*/  IADD3 R8, P2, P1, R232, R5, R106 ;  /* 0x00000005e8087210 */ /* 0x000fe4000795e06a */
[----:B------:R-:W-:Y:S02]  /*58e0*/  SHF.L.U64.HI R2, R2, 0x6, R4 ;  /* 0x0000000602027819 */ /* 0x000fe40000010204 */
[C---:B------:R-:W-:Y:S02]  /*58f0*/  IADD3 R3, P0, R0.reuse, R238, RZ ;  /* 0x000000ee00037210 */ /* 0x040fe40007f1e0ff */
[----:B------:R-:W-:Y:S02]  /*5900*/  IADD3.X R9, R229, R2, R251, P2, P1 ;  /* 0x00000002e5097210 */ /* 0x000fe400017e24fb */
[----:B------:R-:W-:Y:S02]  /*5910*/  IADD3 R5, P1, R5, R232, RZ ;  /* 0x000000e805057210 */ /* 0x000fe40007f3e0ff */
[----:B------:R-:W-:Y:S02]  /*5920*/  LEA.HI.X.SX32 R4, R0, R244, 0x1, P0 ;  /* 0x000000f400047211 */ /* 0x000fe400000f0eff */
[----:B------:R-:W-:Y:S01]  /*5930*/  LEA R6, P0, R3, c[0x0][0x280], 0x2 ;  /* 0x0000a00003067a11 */ /* 0x000fe200078010ff */
[----:B------:R-:W-:Y:S01]  /*5940*/  IMAD.X R2, R2, 0x1, R229, P1 ;  /* 0x0000000102027824 */ /* 0x000fe200008e06e5 */
[----:B------:R-:W-:Y:S02]  /*5950*/  IADD3 R0, -R237, R225, -R0 ;  /* 0x000000e1ed007210 */ /* 0x000fe40007ffe900 */
[----:B------:R-:W-:Y:S02]  /*5960*/  LEA.HI.X R7, R3, c[0x0][0x284], R4, 0x2, P0 ;  /* 0x0000a10003077a11 */ /* 0x000fe400000f1404 */
[C---:B------:R-:W-:Y:S02]  /*5970*/  LEA R4, P0, R5.reuse, c[0x0][0x1f0], 0x1 ;  /* 0x00007c0005047a11 */ /* 0x040fe400078008ff */
[----:B------:R-:W-:Y:S02]  /*5980*/  ISETP.LT.OR P2, PT, R0, 0x1, !P3 ;  /* 0x000000010000780c */ /* 0x000fe40005f41670 */
[----:B------:R-:W-:Y:S02]  /*5990*/  LEA.HI.X R5, R5, c[0x0][0x1f4], R2, 0x1, P0 ;  /* 0x00007d0005057a11 */ /* 0x000fe400000f0c02 */
[C---:B------:R-:W-:Y:S02]  /*59a0*/  LEA R2, P0, R8.reuse, c[0x0][0x1f0], 0x1 ;  /* 0x00007c0008027a11 */ /* 0x040fe400078008ff */
[C---:B------:R-:W-:Y:S02]  /*59b0*/  LOP3.LUT P1, RZ, R223.reuse, 0x2, RZ, 0xc0, !PT ;  /* 0x00000002dfff7812 */ /* 0x040fe4000782c0ff */
[----:B------:R-:W-:Y:S02]  /*59c0*/  LEA.HI.X R3, R8, c[0x0][0x1f4], R9, 0x1, P0 ;  /* 0x00007d0008037a11 */ /* 0x000fe400000f0c09 */
        /* <DEDUP_REMOVED lines=11> */
[----:B------:R-:W-:Y:S02]  /*5a80*/  ISETP.LT.OR P2, PT, R0, 0x21, !P3 ;  /* 0x000000210000780c */ /* 0x000fe40005f41670 */
[C---:B------:R-:W-:Y:S11]  /*5a90*/  ISETP.GT.AND P3, PT, R250.reuse, 0xf, PT ;  /* 0x0000000ffa00780c */ /* 0x040ff60003f64270 */
[----:B------:R1:W-:Y:S02]  /*5aa0*/  LDGSTS.E.BYPASS.LTC128B.128 [R220+0x1c080], [R2.64], !P2 ;  /* 0x1c08000002dc7fae */ /* 0x0003e4000d101d44 */
[----:B------:R-:W-:Y:S02]  /*5ab0*/  @!P3 IMAD.SHL.U32 R0, R250, 0x10, RZ ;  /* 0x00000010fa00b824 */ /* 0x000fe400078e00ff */
[----:B------:R1:W-:Y:S04]  /*5ac0*/  LDGSTS.E.BYPASS.LTC128B.128 [R220+0x1e080], [R2.64+0x80], !P1 ;  /* 0x1e08008002dc7fae */ /* 0x0003e8000c901d44 */
[----:B------:R1:W-:Y:S04]  /*5ad0*/  LDGSTS.E.BYPASS.LTC128B.128 [R220+0x20080], [R2.64+0x100], !P0 ;  /* 0x2008010002dc7fae */ /* 0x0003e8000c101d44 */
[----:B------:R1:W-:Y:S02]  /*5ae0*/  @!P3 LDGSTS.E.BYPASS.LTC128B.128 [R0+0x21280], [R6.64] ;  /* 0x212800000600bfae */ /* 0x0003e4000b901d44 */
.L_x_1226:
[-C--:B-1234-:R-:W-:Y:S01]  /*5af0*/  HMMA.16816.F32.BF16 R4, R108, R16.reuse, RZ ;  /* 0x000000106c04723c */ /* 0x09efe200000418ff */
[----:B------:R-:W0:Y:S02]  /*5b00*/  LDGDEPBAR ;  /* 0x00000000000079af */ /* 0x000e240000000000 */
[----:B------:R-:W-:Y:S01]  /*5b10*/  ISETP.GE.AND P2, PT, R208, 0x1, PT ;  /* 0x00000001d000780c */ /* 0x000fe20003f46270 */
[----:B------:R-:W-:Y:S01]  /*5b20*/  IMAD R0, R224, 0x3000, RZ ;  /* 0x00003000e0007824 */ /* 0x000fe200078e02ff */
[----:B------:R-:W-:Y:S03]  /*5b30*/  ISETP.GE.AND P1, PT, R221, 0x1, PT ;  /* 0x00000001dd00780c */ /* 0x000fe60003f26270 */
[C---:B------:R-:W-:Y:S04]  /*5b40*/  HMMA.16816.F32.BF16 R8, R172.reuse, R16, RZ ;  /* 0x00000010ac08723c */ /* 0x040fe800000418ff */
[C---:B------:R-:W-:Y:S04]  /*5b50*/  IADD3 R2, P0, R0.reuse, R242, RZ ;  /* 0x000000f200027210 */ /* 0x040fe80007f1e0ff */
[-C--:B------:R-:W-:Y:S01]  /*5b60*/  HMMA.16816.F32.BF16 R12, R172, R18.reuse, RZ ;  /* 0x00000012ac0c723c */ /* 0x080fe200000418ff */
[----:B------:R-:W-:Y:S07]  /*5b70*/  LEA.HI.X.SX32 R0, R0, R245, 0x1, P0 ;  /* 0x000000f500007211 */ /* 0x000fee00000f0eff */
        /* <DEDUP_REMOVED lines=60> */
[C---:B------:R-:W-:Y:S01]  /*5f40*/  LEA R176, P0, R2.reuse, c[0x0][0x220], 0x2 ;  /* 0x0000880002b07a11 */ /* 0x040fe200078010ff */
[-C--:B-1----:R-:W-:Y:S05]  /*5f50*/  HMMA.16816.F32.BF16 R4, R172, R180.reuse, R4 ;  /* 0x000000b4ac04723c */ /* 0x082fea0000041804 */
[----:B------:R-:W-:Y:S01]  /*5f60*/  LEA.HI.X R177, R2, c[0x0][0x224], R0, 0x2, P0 ;  /* 0x0000890002b17a11 */ /* 0x000fe200000f1400 */
[----:B------:R-:W-:Y:S01]  /*5f70*/  IMAD R0, R208, 0x3000, R215 ;  /* 0x00003000d0007824 */ /* 0x000fe200078e02d7 */
[----:B------:R-:W-:Y:S01]  /*5f80*/  LDSM.16.MT88.2 R2, [R204+0x23c80] ;  /* 0x023c8000cc02783b */ /* 0x000fe20000004100 */
[C---:B------:R-:W-:Y:S04]  /*5f90*/  HMMA.16816.F32.BF16 R8, R188.reuse, R180, R8 ;  /* 0x000000b4bc08723c */ /* 0x040fe80000041808 */
[----:B------:R-:W-:Y:S01]  /*5fa0*/  IMAD.SHL.U32 R0, R0, 0x2, RZ ;  /* 0x0000000200007824 */ /* 0x000fe200078e00ff */
[----:B------:R-:W-:Y:S02]  /*5fb0*/  ISETP.GE.AND P0, PT, R217, R236, PT ;  /* 0x000000ecd900720c */ /* 0x000fe40003f06270 */
[----:B------:R-:W-:Y:S01]  /*5fc0*/  IADD3 R208, R208, 0x1, RZ ;  /* 0x00000001d0d07810 */ /* 0x000fe20007ffe0ff */
[-C--:B------:R-:W-:Y:S04]  /*5fd0*/  HMMA.16816.F32.BF16 R12, R188, R182.reuse, R12 ;  /* 0x000000b6bc0c723c */ /* 0x080fe8000004180c */
[----:B------:R-:W-:Y:S03]  /*5fe0*/  SEL R208, R208, RZ, !P2 ;  /* 0x000000ffd0d07207 */ /* 0x000fe60005000000 */
        /* <DEDUP_REMOVED lines=116> */
[----:B------:R5:W2:Y:S03]  /*6730*/  LDSM.16.MT88.4 R96, [R0+0x14880] ;  /* 0x014880000060783b */ /* 0x000aa60000004200 */
[-C--:B-1----:R-:W-:Y:S08]  /*6740*/  HMMA.16816.F32.BF16 R112, R8, R2.reuse, R112 ;  /* 0x000000020870723c */ /* 0x082ff00000041870 */
[-C--:B------:R-:W-:Y:S08]  /*6750*/  HMMA.16816.F32.BF16 R116, R12, R2.reuse, R116 ;  /* 0x000000020c74723c */ /* 0x080ff00000041874 */
[C---:B------:R-:W-:Y:S01]  /*6760*/  HMMA.16816.F32.BF16 R120, R20.reuse, R2, R120 ;  /* 0x000000021478723c */ /* 0x040fe20000041878 */
[----:B------:R-:W1:Y:S03]  /*6770*/  LDSM.16.MT88.2 R2, [R205+0x26080] ;  /* 0x02608000cd02783b */ /* 0x000e660000004100 */
[----:B-----5:R-:W-:Y:S04]  /*6780*/  IADD3 R0, R221, 0x1, RZ ;  /* 0x00000001dd007810 */ /* 0x020fe80007ffe0ff */
[-C--:B------:R-:W-:Y:S04]  /*6790*/  HMMA.16816.F32.BF16 R124, R20, R6.reuse, R124 ;  /* 0x00000006147c723c */ /* 0x080fe8000004187c */
[----:B------:R-:W-:Y:S04]  /*67a0*/  SEL R221, R0, RZ, !P1 ;  /* 0x000000ff00dd7207 */ /* 0x000fe80004800000 */
        /* <DEDUP_REMOVED lines=88> */
.L_x_1224:
[----:B------:R-:W-:Y:S05]  /*6d30*/  @P0 BRA `(.L_x_1228) ;  /* 0x0000378000000947 */ /* 0x000fea0003800000 */
[----:B------:R-:W-:Y:S01]  /*6d40*/  SHF.R.S32.HI R176, RZ, 0x1f, R250 ;  /* 0x0000001fffb07819 */ /* 0x000fe200000114fa */
[----:B------:R-:W-:Y:S01]  /*6d50*/  IMAD.SHL.U32 R6, R250, 0x80, RZ ;  /* 0x00000080fa067824 */ /* 0x000fe200078e00ff */
[----:B------:R-:W-:Y:S01]  /*6d60*/  F2FP.BF16.PACK_AB R85, R27, R26 ;  /* 0x0000001a1b55723e */ /* 0x000fe200000010ff */
[----:B------:R-:W-:Y:S01]  /*6d70*/  BAR.SYNC.DEFER_BLOCKING 0x1, 0x100 ;  /* 0x0044000000007b1d */ /* 0x000fe20000010000 */
[----:B------:R-:W-:-:S02]  /*6d80*/  LEA.HI R2, R176, R250, RZ, 0x2 ;  /* 0x000000fab0027211 */ /* 0x000fc400078f10ff */
[CC--:B------:R-:W-:Y:S02]  /*6d90*/  LEA.HI R4, R176.reuse, R250.reuse, RZ, 0x7 ;  /* 0x000000fab0047211 */ /* 0x0c0fe400078f38ff */
[----:B------:R-:W-:Y:S02]  /*6da0*/  LEA.HI R5, R176, R250, RZ, 0x5 ;  /* 0x000000fab0057211 */ /* 0x000fe400078f28ff */
[--C-:B------:R-:W-:Y:S01]  /*6db0*/  SHF.R.S32.HI R0, RZ, 0x2, R2.reuse ;  /* 0x00000002ff007819 */ /* 0x100fe20000011402 */
[----:B------:R-:W-:Y:S01]  /*6dc0*/  IMAD.SHL.U32 R4, R4, 0x4, RZ ;  /* 0x0000000404047824 */ /* 0x000fe200078e00ff */
[----:B------:R-:W-:Y:S02]  /*6dd0*/  SHF.R.S32.HI R2, RZ, 0x1f, R2 ;  /* 0x0000001fff027819 */ /* 0x000fe40000011402 */
[----:B------:R-:W-:Y:S02]  /*6de0*/  LOP3.LUT R6, R6, 0x180, RZ, 0xc0, !PT ;  /* 0x0000018006067812 */ /* 0x000fe400078ec0ff */
[----:B------:R-:W-:-:S02]  /*6df0*/  SHF.R.U32.HI R5, RZ, 0x1, R5 ;  /* 0x00000001ff057819 */ /* 0x000fc40000011605 */
[----:B------:R-:W-:Y:S02]  /*6e00*/  LEA.HI R3, R2, R0, RZ, 0x3 ;  /* 0x0000000002037211 */ /* 0x000fe400078f18ff */
[----:B------:R-:W-:Y:S02]  /*6e10*/  LOP3.LUT R2, R6, 0x30, R5, 0xf8, !PT ;  /* 0x0000003006027812 */ /* 0x000fe400078ef805 */
[----:B------:R-:W-:Y:S02]  /*6e20*/  LOP3.LUT R4, R4, 0xfffffe00, RZ, 0xc0, !PT ;  /* 0xfffffe0004047812 */ /* 0x000fe400078ec0ff */
[----:B------:R-:W-:Y:S02]  /*6e30*/  LOP3.LUT R3, R3, 0xfffffff8, RZ, 0xc0, !PT ;  /* 0xfffffff803037812 */ /* 0x000fe400078ec0ff */
[----:B------:R-:W-:Y:S02]  /*6e40*/  SHF.R.U32.HI R5, RZ, 0x3, R6 ;  /* 0x00000003ff057819 */ /* 0x000fe40000011606 */
[----:B------:R-:W-:-:S02]  /*6e50*/  LOP3.LUT R10, R2, 0x8, RZ, 0xfc, !PT ;  /* 0x00000008020a7812 */ /* 0x000fc400078efcff */
[----:B------:R-:W-:Y:S02]  /*6e60*/  F2FP.BF16.PACK_AB R93, R41, R40 ;  /* 0x00000028295d723e */ /* 0x000fe400000010ff */
[----:B------:R-:W-:Y:S02]  /*6e70*/  IADD3 R0, R4, R0, -R3 ;  /* 0x0000000004007210 */ /* 0x000fe40007ffe803 */
[----:B------:R-:W-:Y:S02]  /*6e80*/  LOP3.LUT R26, R2, 0x2c00, RZ, 0xfc, !PT ;  /* 0x00002c00021a7812 */ /* 0x000fe400078efcff */
[----:B------:R-:W-:Y:S02]  /*6e90*/  F2FP.BF16.PACK_AB R89, R29, R28 ;  /* 0x0000001c1d59723e */ /* 0x000fe400000010ff */
[----:B------:R-:W-:Y:S02]  /*6ea0*/  F2FP.BF16.PACK_AB R94, R47, R46 ;  /* 0x0000002e2f5e723e */ /* 0x000fe400000010ff */
[----:B------:R-:W-:-:S02]  /*6eb0*/  F2FP.BF16.PACK_AB R95, R37, R36 ;  /* 0x00000024255f723e */ /* 0x000fc400000010ff */
[----:B------:R-:W-:Y:S02]  /*6ec0*/  F2FP.BF16.PACK_AB R97, R39, R38 ;  /* 0x000000262761723e */ /* 0x000fe400000010ff */
[C---:B------:R-:W-:Y:S02]  /*6ed0*/  LOP3.LUT R9, R2.reuse, 0x48, RZ, 0xfc, !PT ;  /* 0x0000004802097812 */ /* 0x040fe400078efcff */
[C---:B------:R-:W-:Y:S02]  /*6ee0*/  LOP3.LUT R6, R2.reuse, 0x1408, RZ, 0xfc, !PT ;  /* 0x0000140802067812 */ /* 0x040fe400078efcff */
[C---:B------:R-:W-:Y:S02]  /*6ef0*/  LOP3.LUT R4, R2.reuse, 0x2800, RZ, 0xfc, !PT ;  /* 0x0000280002047812 */ /* 0x040fe400078efcff */
[----:B------:R-:W-:Y:S02]  /*6f00*/  LOP3.LUT R41, R2, 0x1c40, RZ, 0xfc, !PT ;  /* 0x00001c4002297812 */ /* 0x000fe400078efcff */
[----:B------:R-:W-:-:S02]  /*6f10*/  F2FP.BF16.PACK_AB R88, R31, R30 ;  /* 0x0000001e1f58723e */ /* 0x000fc400000010ff */
[----:B------:R-:W-:Y:S02]  /*6f20*/  F2FP.BF16.PACK_AB R92, R45, R44 ;  /* 0x0000002c2d5c723e */ /* 0x000fe400000010ff */
[----:B------:R-:W-:Y:S02]  /*6f30*/  F2FP.BF16.PACK_AB R96, R43, R42 ;  /* 0x0000002a2b60723e */ /* 0x000fe400000010ff */
[----:B------:R-:W-:Y:S02]  /*6f40*/  F2FP.BF16.PACK_AB R98, R51, R50 ;  /* 0x000000323362723e */ /* 0x000fe400000010ff */
[----:B------:R-:W-:Y:S02]  /*6f50*/  LOP3.LUT R84, R5, R2, RZ, 0x3c, !PT ;  /* 0x0000000205547212 */ /* 0x000fe400078e3cff */
[C---:B------:R-:W-:Y:S02]  /*6f60*/  LOP3.LUT R11, R2.reuse, 0x40, RZ, 0xfc, !PT ;  /* 0x00000040020b7812 */ /* 0x040fe400078efcff */
[----:B------:R-:W-:-:S02]  /*6f70*/  LOP3.LUT R8, R2, 0x1400, RZ, 0xfc, !PT ;  /* 0x0000140002087812 */ /* 0x000fc400078efcff */
[C---:B------:R-:W-:Y:S02]  /*6f80*/  LOP3.LUT R7, R2.reuse, 0x1440, RZ, 0xfc, !PT ;  /* 0x0000144002077812 */ /* 0x040fe400078efcff */
[C---:B------:R-:W-:Y:S02]  /*6f90*/  LOP3.LUT R29, R2.reuse, 0x2c40, RZ, 0xfc, !PT ;  /* 0x00002c40021d7812 */ /* 0x040fe400078efcff */
[C---:B------:R-:W-:Y:S02]  /*6fa0*/  LOP3.LUT R36, R2.reuse, 0x800, RZ, 0xfc, !PT ;  /* 0x0000080002247812 */ /* 0x040fe400078efcff */
[C---:B------:R-:W-:Y:S02]  /*6fb0*/  LOP3.LUT R38, R2.reuse, 0x808, RZ, 0xfc, !PT ;  /* 0x0000080802267812 */ /* 0x040fe400078efcff */
[----:B------:R-:W-:Y:S02]  /*6fc0*/  LOP3.LUT R47, R2, 0x3048, RZ, 0xfc, !PT ;  /* 0x00003048022f7812 */ /* 0x000fe400078efcff */
[----:B------:R-:W-:-:S02]  /*6fd0*/  F2FP.BF16.PACK_AB R99, R49, R48 ;  /* 0x000000303163723e */ /* 0x000fc400000010ff */
[----:B------:R-:W-:Y:S02]  /*6fe0*/  F2FP.BF16.PACK_AB R173, R79, R78 ;  /* 0x0000004e4fad723e */ /* 0x000fe400000010ff */
[C---:B------:R-:W-:Y:S02]  /*6ff0*/  LOP3.LUT R5, R2.reuse, 0x1448, RZ, 0xfc, !PT ;  /* 0x0000144802057812 */ /* 0x040fe400078efcff */
[C---:B------:R-:W-:Y:S02]  /*7000*/  LOP3.LUT R23, R2.reuse, 0x1848, RZ, 0xfc, !PT ;  /* 0x0000184802177812 */ /* 0x040fe400078efcff */
[C---:B------:R-:W-:Y:S02]  /*7010*/  LOP3.LUT R42, R2.reuse, 0x1c08, RZ, 0xfc, !PT ;  /* 0x00001c08022a7812 */ /* 0x040fe400078efcff */
[C---:B------:R-:W-:Y:S02]  /*7020*/  LOP3.LUT R44, R2.reuse, 0x3000, RZ, 0xfc, !PT ;  /* 0x00003000022c7812 */ /* 0x040fe400078efcff */
[----:B------:R-:W-:-:S02]  /*7030*/  LOP3.LUT R45, R2, 0x3040, RZ, 0xfc, !PT ;  /* 0x00003040022d7812 */ /* 0x000fc400078efcff */
[----:B------:R-:W-:Y:S02]  /*7040*/  LOP3.LUT R51, R2, 0xc48, RZ, 0xfc, !PT ;  /* 0x00000c4802337812 */ /* 0x000fe400078efcff */
[----:B------:R-:W-:Y:S02]  /*7050*/  LOP3.LUT R31, R10, 0x180, RZ, 0xc0, !PT ;  /* 0x000001800a1f7812 */ /* 0x000fe400078ec0ff */
[----:B------:R-:W-:Y:S02]  /*7060*/  F2FP.BF16.PACK_AB R87, R25, R24 ;  /* 0x000000181957723e */ /* 0x000fe400000010ff */
[----:B------:R-:W-:Y:S02]  /*7070*/  F2FP.BF16.PACK_AB R90, R35, R34 ;  /* 0x00000022235a723e */ /* 0x000fe400000010ff */
[----:B------:R-:W-:Y:S02]  /*7080*/  F2FP.BF16.PACK_AB R101, R53, R52 ;  /* 0x000000343565723e */ /* 0x000fe400000010ff */
[----:B------:R-:W-:-:S02]  /*7090*/  F2FP.BF16.PACK_AB R100, R55, R54 ;  /* 0x000000363764723e */ /* 0x000fc400000010ff */
[----:B------:R-:W-:Y:S02]  /*70a0*/  F2FP.BF16.PACK_AB R174, R77, R76 ;  /* 0x0000004c4dae723e */ /* 0x000fe400000010ff */
        /* <DEDUP_REMOVED lines=159> */
[--C-:B------:R-:W-:Y:S02]  /*7aa0*/  LOP3.LUT R77, R75, 0x1400, R2.reuse, 0x1e, !PT ;  /* 0x000014004b4d7812 */ /* 0x100fe400078e1e02 */
        /* <DEDUP_REMOVED lines=55> */
[--C-:B------:R-:W-:Y:S01]  /*7e20*/  LOP3.LUT R79, R79, 0x8, R2.reuse, 0x1e, !PT ;  /* 0x000000084f4f7812 */ /* 0x100fe200078e1e02 */
        /* <DEDUP_REMOVED lines=41> */
[----:B------:R-:W-:Y:S01]  /*80c0*/  PRMT R86, R87, 0x7632, R86 ;  /* 0x0000763257567816 */ /* 0x000fe20000000056 */
[----:B------:R-:W-:Y:S01]  /*80d0*/  IMAD.IADD R81, R0, 0x1, R6 ;  /* 0x0000000100517824 */ /* 0x000fe200078e0206 */
[----:B------:R-:W-:Y:S01]  /*80e0*/  ISETP.NE.U32.AND P0, PT, RZ, c[0x0][0x358], PT ;  /* 0x0000d600ff007a0c */ /* 0x000fe20003f05070 */
[----:B------:R-:W-:Y:S01]  /*80f0*/  IMAD.SHL.U32 R80, R2, 0x2, RZ ;  /* 0x0000000202507824 */ /* 0x000fe200078e00ff */
[----:B------:R-:W-:Y:S01]  /*8100*/  ISETP.NE.U32.AND P1, PT, RZ, c[0x0][0x360], PT ;  /* 0x0000d800ff007a0c */ /* 0x000fe20003f25070 */
[C---:B------:R-:W-:Y:S01]  /*8110*/  IMAD.IADD R2, R0.reuse, 0x1, R79 ;  /* 0x0000000100027824 */ /* 0x040fe200078e024f */
[----:B------:R-:W-:Y:S01]  /*8120*/  ISETP.NE.AND.EX P3, PT, RZ, c[0x0][0x35c], PT, P0 ;  /* 0x0000d700ff007a0c */ /* 0x000fe20003f65300 */
[C---:B------:R-:W-:Y:S01]  /*8130*/  IMAD.IADD R79, R0.reuse, 0x1, R8 ;  /* 0x00000001004f7824 */ /* 0x040fe200078e0208 */
[----:B------:R-:W-:Y:S01]  /*8140*/  STS.U16 [R80+0x7880], R87 ;  /* 0x0078805750007388 */ /* 0x000fe20000000400 */
[----:B------:R-:W-:Y:S01]  /*8150*/  IMAD.SHL.U32 R6, R3, 0x2, RZ ;  /* 0x0000000203067824 */ /* 0x000fe200078e00ff */
[----:B------:R-:W-:Y:S01]  /*8160*/  PRMT R3, R89, 0x7632, R3 ;  /* 0x0000763259037816 */ /* 0x000fe20000000003 */
[--C-:B------:R-:W-:Y:S01]  /*8170*/  IMAD.IADD R82, R0, 0x1, R5.reuse ;  /* 0x0000000100527824 */ /* 0x100fe200078e0205 */
[----:B------:R-:W-:Y:S01]  /*8180*/  PRMT R5, R85, 0x7632, R5 ;  /* 0x0000763255057816 */ /* 0x000fe20000000005 */
[----:B------:R-:W-:Y:S01]  /*8190*/  IMAD.SHL.U32 R8, R2, 0x2, RZ ;  /* 0x0000000202087824 */ /* 0x000fe200078e00ff */
[----:B------:R-:W-:Y:S01]  /*81a0*/  STS.U16 [R6+0x7880], R86 ;  /* 0x0078805606007388 */ /* 0x000fe20000000400 */
[C-C-:B------:R-:W-:Y:S01]  /*81b0*/  IMAD.IADD R84, R0.reuse, 0x1, R4.reuse ;  /* 0x0000000100547824 */ /* 0x140fe200078e0204 */
[----:B------:R-:W-:Y:S01]  /*81c0*/  PRMT R4, R89, 0x7610, R4 ;  /* 0x0000761059047816 */ /* 0x000fe20000000004 */
[----:B------:R-:W-:Y:S01]  /*81d0*/  IMAD.IADD R49, R0, 0x1, R45 ;  /* 0x0000000100317824 */ /* 0x000fe200078e022d */
[----:B------:R-:W-:Y:S01]  /*81e0*/  PRMT R2, R88, 0x7610, R2 ;  /* 0x0000761058027816 */ /* 0x000fe20000000002 */
[C---:B------:R-:W-:Y:S01]  /*81f0*/  IMAD.IADD R44, R0.reuse, 0x1, R62 ;  /* 0x00000001002c7824 */ /* 0x040fe200078e023e */
[----:B------:R-:W-:Y:S01]  /*8200*/  STS.U16 [R8+0x7880], R85 ;  /* 0x0078805508007388 */ /* 0x000fe20000000400 */
[C---:B------:R-:W-:Y:S01]  /*8210*/  IMAD.IADD R48, R0.reuse, 0x1, R43 ;  /* 0x0000000100307824 */ /* 0x040fe200078e022b */
[----:B------:R-:W-:Y:S01]  /*8220*/  ISETP.NE.AND.EX P0, PT, RZ, c[0x0][0x364], PT, P1 ;  /* 0x0000d900ff007a0c */ /* 0x000fe20003f05310 */
[----:B------:R-:W-:Y:S01]  /*8230*/  IMAD.IADD R45, R0, 0x1, R42 ;  /* 0x00000001002d7824 */ /* 0x000fe200078e022a */
[----:B------:R1:W-:Y:S01]  /*8240*/  STS.U16 [R22+0x7880], R5 ;  /* 0x0078800516007388 */ /* 0x0003e20000000400 */
[----:B------:R-:W-:-:S02]  /*8250*/  IMAD.SHL.U32 R20, R20, 0x2, RZ ;  /* 0x0000000214147824 */ /* 0x000fc400078e00ff */
[C---:B------:R-:W-:Y:S01]  /*8260*/  IMAD.IADD R57, R0.reuse, 0x1, R57 ;  /* 0x0000000100397824 */ /* 0x040fe200078e0239 */
[----:B------:R2:W-:Y:S01]  /*8270*/  STS.U16 [R21+0x7880], R4 ;  /* 0x0078800415007388 */ /* 0x0005e20000000400 */
[C---:B------:R-:W-:Y:S02]  /*8280*/  IMAD.IADD R56, R0.reuse, 0x1, R56 ;  /* 0x0000000100387824 */ /* 0x040fe400078e0238 */
[C---:B------:R-:W-:Y:S01]  /*8290*/  IMAD.IADD R54, R0.reuse, 0x1, R54 ;  /* 0x0000000100367824 */ /* 0x040fe200078e0236 */
[----:B------:R3:W-:Y:S01]  /*82a0*/  STS.U16 [R20+0x7880], R3 ;  /* 0x0078800314007388 */ /* 0x0007e20000000400 */
[C---:B------:R-:W-:Y:S02]  /*82b0*/  IMAD.IADD R53, R0.reuse, 0x1, R53 ;  /* 0x0000000100357824 */ /* 0x040fe400078e0235 */
[C---:B------:R-:W-:Y:S02]  /*82c0*/  IMAD.IADD R52, R0.reuse, 0x1, R52 ;  /* 0x0000000100347824 */ /* 0x040fe400078e0234 */
[----:B------:R-:W-:-:S02]  /*82d0*/  IMAD.IADD R51, R0, 0x1, R51 ;  /* 0x0000000100337824 */ /* 0x000fc400078e0233 */
[C---:B------:R-:W-:Y:S02]  /*82e0*/  IMAD.IADD R43, R0.reuse, 0x1, R40 ;  /* 0x00000001002b7824 */ /* 0x040fe400078e0228 */
[C---:B------:R-:W-:Y:S02]  /*82f0*/  IMAD.IADD R42, R0.reuse, 0x1, R39 ;  /* 0x00000001002a7824 */ /* 0x040fe400078e0227 */
[C---:B------:R-:W-:Y:S02]  /*8300*/  IMAD.IADD R66, R0.reuse, 0x1, R37 ;  /* 0x0000000100427824 */ /* 0x040fe400078e0225 */
[C---:B------:R-:W-:Y:S02]  /*8310*/  IMAD.IADD R65, R0.reuse, 0x1, R36 ;  /* 0x0000000100417824 */ /* 0x040fe400078e0224 */
[C---:B------:R-:W-:Y:S02]  /*8320*/  IMAD.IADD R64, R0.reuse, 0x1, R34 ;  /* 0x0000000100407824 */ /* 0x040fe400078e0222 */
[C---:B------:R-:W-:Y:S01]  /*8330*/  IMAD.IADD R63, R0.reuse, 0x1, R33 ;  /* 0x00000001003f7824 */ /* 0x040fe200078e0221 */
[----:B-1----:R-:W-:Y:S01]  /*8340*/  PRMT R5, R91, 0x7610, R5 ;  /* 0x000076105b057816 */ /* 0x002fe20000000005 */
[----:B------:R-:W-:-:S02]  /*8350*/  IMAD.IADD R62, R0, 0x1, R31 ;  /* 0x00000001003e7824 */ /* 0x000fc400078e021f */
[C---:B------:R-:W-:Y:S01]  /*8360*/  IMAD.IADD R71, R0.reuse, 0x1, R26 ;  /* 0x0000000100477824 */ /* 0x040fe200078e021a */
[----:B--2---:R-:W-:Y:S01]  /*8370*/  PRMT R4, R91, 0x7632, R4 ;  /* 0x000076325b047816 */ /* 0x004fe20000000004 */
[C---:B------:R-:W-:Y:S02]  /*8380*/  IMAD.IADD R70, R0.reuse, 0x1, R24 ;  /* 0x0000000100467824 */ /* 0x040fe400078e0218 */
[----:B------:R-:W-:Y:S01]  /*8390*/  IMAD.IADD R69, R0, 0x1, R17 ;  /* 0x0000000100457824 */ /* 0x000fe200078e0211 */
[----:B---3--:R-:W-:Y:S01]  /*83a0*/  PRMT R3, R90, 0x7610, R3 ;  /* 0x000076105a037816 */ /* 0x008fe20000000003 */
        /* <DEDUP_REMOVED lines=8> */
[----:B------:R-:W-:Y:S01]  /*8430*/  IMAD.IADD R78, R0, 0x1, R7 ;  /* 0x00000001004e7824 */ /* 0x000fe200078e0207 */
[----:B------:R-:W-:Y:S01]  /*8440*/  PRMT R0, R88, 0x7632, R0 ;  /* 0x0000763258007816 */ /* 0x000fe20000000000 */
[----:B------:R-:W-:-:S02]  /*8450*/  IMAD.SHL.U32 R19, R19, 0x2, RZ ;  /* 0x0000000213137824 */ /* 0x000fc400078e00ff */
[----:B------:R-:W-:Y:S02]  /*8460*/  IMAD.SHL.U32 R18, R18, 0x2, RZ ;  /* 0x0000000212127824 */ /* 0x000fe400078e00ff */
        /* <DEDUP_REMOVED lines=15> */
[----:B------:R-:W-:Y:S02]  /*8560*/  IMAD.SHL.U32 R9, R47, 0x2, RZ ;  /* 0x000000022f097824 */ /* 0x000fe400078e00ff */
[----:B------:R-:W-:-:S02]  /*8570*/  IMAD.SHL.U32 R13, R44, 0x2, RZ ;  /* 0x000000022c0d7824 */ /* 0x000fc400078e00ff */
[----:B------:R-:W-:Y:S01]  /*8580*/  IMAD.SHL.U32 R24, R61, 0x2, RZ ;  /* 0x000000023d187824 */ /* 0x000fe200078e00ff */
[----:B-1----:R-:W-:Y:S01]  /*8590*/  PRMT R2, R90, 0x7632, R2 ;  /* 0x000076325a027816 */ /* 0x002fe20000000002 */
[----:B------:R-:W-:Y:S02]  /*85a0*/  IMAD.SHL.U32 R17, R60, 0x2, RZ ;  /* 0x000000023c117824 */ /* 0x000fe400078e00ff */
[----:B------:R-:W-:Y:S01]  /*85b0*/  IMAD.SHL.U32 R26, R59, 0x2, RZ ;  /* 0x000000023b1a7824 */ /* 0x000fe200078e00ff */
[----:B--2---:R-:W-:Y:S01]  /*85c0*/  PRMT R0, R92, 0x7610, R0 ;  /* 0x000076105c007816 */ /* 0x004fe20000000000 */
[----:B------:R1:W-:Y:S01]  /*85d0*/  STS.U16 [R25+0x7880], R2 ;  /* 0x0078800219007388 */ /* 0x0003e20000000400 */
[----:B------:R-:W-:Y:S01]  /*85e0*/  IMAD.SHL.U32 R16, R58, 0x2, RZ ;  /* 0x000000023a107824 */ /* 0x000fe200078e00ff */
[----:B---3--:R-:W-:Y:S02]  /*85f0*/  PRMT R5, R92, 0x7632, R5 ;  /* 0x000076325c057816 */ /* 0x008fe40000000005 */
[----:B------:R2:W-:Y:S01]  /*8600*/  STS.U16 [R23+0x7880], R0 ;  /* 0x0078800017007388 */ /* 0x0005e20000000400 */
[----:B------:R-:W-:Y:S01]  /*8610*/  IMAD.SHL.U32 R15, R57, 0x2, RZ ;  /* 0x00000002390f7824 */ /* 0x000fe200078e00ff */
[----:B----4-:R-:W-:-:S02]  /*8620*/  PRMT R4, R94, 0x7610, R4 ;  /* 0x000076105e047816 */ /* 0x010fc40000000004 */
[----:B------:R3:W-:Y:S01]  /*8630*/  STS.U16 [R7+0x7880], R5 ;  /* 0x0078800507007388 */ /* 0x0007e20000000400 */
[----:B------:R-:W-:Y:S01]  /*8640*/  IMAD.SHL.U32 R30, R56, 0x2, RZ ;  /* 0x00000002381e7824 */ /* 0x000fe200078e00ff */
[----:B------:R-:W-:Y:S02]  /*8650*/  PRMT R3, R94, 0x7632, R3 ;  /* 0x000076325e037816 */ /* 0x000fe40000000003 */
[----:B------:R4:W-:Y:S01]  /*8660*/  STS.U16 [R10+0x7880], R4 ;  /* 0x007880040a007388 */ /* 0x0009e20000000400 */
[----:B------:R-:W-:Y:S02]  /*8670*/  IMAD.SHL.U32 R34, R55, 0x2, RZ ;  /* 0x0000000237227824 */ /* 0x000fe400078e00ff */
[----:B------:R-:W-:Y:S01]  /*8680*/  IMAD.SHL.U32 R35, R54, 0x2, RZ ;  /* 0x0000000236237824 */ /* 0x000fe200078e00ff */
[----:B------:R4:W-:Y:S01]  /*8690*/  STS.U16 [R11+0x7880], R3 ;  /* 0x007880030b007388 */ /* 0x0009e20000000400 */
[----:B------:R-:W-:Y:S02]  /*86a0*/  IMAD.SHL.U32 R31, R53, 0x2, RZ ;  /* 0x00000002351f7824 */ /* 0x000fe400078e00ff */
[----:B------:R-:W-:-:S02]  /*86b0*/  IMAD.SHL.U32 R32, R52, 0x2, RZ ;  /* 0x0000000234207824 */ /* 0x000fc400078e00ff */
        /* <DEDUP_REMOVED lines=100> */
[----:B-1----:R-:W-:Y:S02]  /*8d00*/  PRMT R2, R110, 0x7632, R2 ;  /* 0x000076326e027816 */ /* 0x002fe40000000002 */
[----:B--2---:R-:W-:-:S03]  /*8d10*/  PRMT R0, R174, 0x7610, R0 ;  /* 0x00007610ae007816 */ /* 0x004fc60000000000 */
[----:B------:R1:W-:Y:S04]  /*8d20*/  STS.U16 [R59+0x7880], R2 ;  /* 0x007880023b007388 */ /* 0x0003e80000000400 */
[----:B------:R2:W-:Y:S01]  /*8d30*/  STS.U16 [R60+0x7880], R0 ;  /* 0x007880003c007388 */ /* 0x0005e20000000400 */
[----:B---3--:R-:W-:Y:S02]  /*8d40*/  PRMT R4, R175, 0x7632, R4 ;  /* 0x00007632af047816 */ /* 0x008fe40000000004 */
[C---:B----4-:R-:W-:Y:S02]  /*8d50*/  PRMT R3, R173.reuse, 0x7610, R3 ;  /* 0x00007610ad037816 */ /* 0x050fe40000000003 */
[----:B-1----:R-:W-:Y:S02]  /*8d60*/  PRMT R2, R173, 0x7632, R2 ;  /* 0x00007632ad027816 */ /* 0x002fe40000000002 */
[----:B--2---:R-:W-:-:S05]  /*8d70*/  PRMT R0, R174, 0x7632, R0 ;  /* 0x00007632ae007816 */ /* 0x004fca0000000000 */
[----:B------:R1:W-:Y:S04]  /*8d80*/  STS.U16 [R54+0x7880], R0 ;  /* 0x0078800036007388 */ /* 0x0003e80000000400 */
[----:B------:R2:W-:Y:S04]  /*8d90*/  STS.U16 [R57+0x7880], R3 ;  /* 0x0078800339007388 */ /* 0x0005e80000000400 */
[----:B------:R3:W-:Y:S01]  /*8da0*/  STS.U16 [R56+0x7880], R2 ;  /* 0x0078800238007388 */ /* 0x0007e20000000400 */
[C---:B-1----:R-:W-:Y:S02]  /*8db0*/  PRMT R0, R172.reuse, 0x7610, R0 ;  /* 0x00007610ac007816 */ /* 0x042fe40000000000 */
[----:B--2---:R-:W-:-:S03]  /*8dc0*/  PRMT R3, R172, 0x7632, R3 ;  /* 0x00007632ac037816 */ /* 0x004fc60000000003 */
[----:B------:R1:W-:Y:S01]  /*8dd0*/  STS.U16 [R64+0x7880], R0 ;  /* 0x0078800040007388 */ /* 0x0003e20000000400 */
[----:B---3--:R-:W-:-:S03]  /*8de0*/  F2FP.BF16.PACK_AB R2, R113, R112 ;  /* 0x000000707102723e */ /* 0x008fc600000010ff */
[----:B------:R2:W-:Y:S01]  /*8df0*/  STS.U16 [R63+0x7880], R3 ;  /* 0x007880033f007388 */ /* 0x0005e20000000400 */
[----:B-1----:R-:W-:Y:S02]  /*8e00*/  PRMT R0, R175, 0x7610, R0 ;  /* 0x00007610af007816 */ /* 0x002fe40000000000 */
[----:B--2---:R-:W-:-:S03]  /*8e10*/  PRMT R3, R2, 0x7610, R3 ;  /* 0x0000761002037816 */ /* 0x004fc60000000003 */
[----:B------:R1:W-:Y:S01]  /*8e20*/  STS.U16 [R62+0x7880], R0 ;  /* 0x007880003e007388 */ /* 0x0003e20000000400 */
[----:B------:R-:W-:-:S03]  /*8e30*/  PRMT R2, R2, 0x7632, R2 ;  /* 0x0000763202027816 */ /* 0x000fc60000000002 */
[----:B------:R2:W-:Y:S04]  /*8e40*/  STS.U16 [R61+0x7880], R4 ;  /* 0x007880043d007388 */ /* 0x0005e80000000400 */
[----:B------:R3:W-:Y:S04]  /*8e50*/  STS.U16 [R80+0x80], R3 ;  /* 0x0000800350007388 */ /* 0x0007e80000000400 */
[----:B------:R4:W-:Y:S01]  /*8e60*/  STS.U16 [R6+0x80], R2 ;  /* 0x0000800206007388 */ /* 0x0009e20000000400 */
[----:B-1----:R-:W-:-:S04]  /*8e70*/  F2FP.BF16.PACK_AB R0, R115, R114 ;  /* 0x000000727300723e */ /* 0x002fc800000010ff */
[C---:B--2---:R-:W-:Y:S02]  /*8e80*/  PRMT R4, R0.reuse, 0x7610, R4 ;  /* 0x0000761000047816 */ /* 0x044fe40000000004 */
[----:B------:R-:W-:Y:S02]  /*8e90*/  PRMT R0, R0, 0x7632, R0 ;  /* 0x0000763200007816 */ /* 0x000fe40000000000 */
[----:B---3--:R-:W-:Y:S01]  /*8ea0*/  F2FP.BF16.PACK_AB R3, R117, R116 ;  /* 0x000000747503723e */ /* 0x008fe200000010ff */
[----:B------:R1:W-:Y:S01]  /*8eb0*/  STS.U16 [R8+0x80], R4 ;  /* 0x0000800408007388 */ /* 0x0003e20000000400 */
[----:B----4-:R-:W-:-:S03]  /*8ec0*/  F2FP.BF16.PACK_AB R2, R119, R118 ;  /* 0x000000767702723e */ /* 0x010fc600000010ff */
[----:B------:R2:W-:Y:S04]  /*8ed0*/  STS.U16 [R22+0x80], R0 ;  /* 0x0000800016007388 */ /* 0x0005e80000000400 */
[----:B------:R3:W-:Y:S01]  /*8ee0*/  STS.U16 [R21+0x80], R3 ;  /* 0x0000800315007388 */ /* 0x0007e20000000400 */
[----:B-1----:R-:W-:Y:S02]  /*8ef0*/  PRMT R4, R3, 0x7632, R4 ;  /* 0x0000763203047816 */ /* 0x002fe40000000004 */
        /* <DEDUP_REMOVED lines=23> */
[----:B------:R1:W-:Y:S01]  /*9070*/  STS.U16 [R10+0x80], R4 ;  /* 0x000080040a007388 */ /* 0x0003e20000000400 */
[----:B------:R-:W-:-:S03]  /*9080*/  IMAD.MOV.U32 R7, RZ, RZ, 0x4 ;  /* 0x00000004ff077424 */ /* 0x000fc600078e00ff */
        /* <DEDUP_REMOVED lines=66> */
[----:B------:R-:W-:Y:S04]  /*94b0*/  STS.U16 [R51+0x80], R5 ;  /* 0x0000800533007388 */ /* 0x000fe80000000400 */
[----:B------:R2:W-:Y:S04]  /*94c0*/  STS.U16 [R50+0x80], R0 ;  /* 0x0000800032007388 */ /* 0x0005e80000000400 */
[----:B------:R3:W-:Y:S01]  /*94d0*/  STS.U16 [R52+0x80], R3 ;  /* 0x0000800334007388 */ /* 0x0007e20000000400 */
[----:B-1----:R-:W-:-:S05]  /*94e0*/  PRMT R4, R3, 0x7632, R4 ;  /* 0x0000763203047816 */ /* 0x002fca0000000004 */
[----:B------:R1:W-:Y:S01]  /*94f0*/  STS.U16 [R55+0x80], R4 ;  /* 0x0000800437007388 */ /* 0x0003e20000000400 */
[----:B--2---:R-:W-:-:S03]  /*9500*/  F2FP.BF16.PACK_AB R0, R163, R162 ;  /* 0x000000a2a300723e */ /* 0x004fc600000010ff */
[----:B------:R2:W-:Y:S01]  /*9510*/  STS.U16 [R49+0x80], R2 ;  /* 0x0000800231007388 */ /* 0x0005e20000000400 */
[----:B---3--:R-:W-:Y:S02]  /*9520*/  PRMT R3, R2, 0x7632, R3 ;  /* 0x0000763202037816 */ /* 0x008fe40000000003 */
[----:B------:R-:W-:-:S03]  /*9530*/  PRMT R5, R0, 0x7610, R5 ;  /* 0x0000761000057816 */ /* 0x000fc60000000005 */
[----:B------:R3:W-:Y:S04]  /*9540*/  STS.U16 [R53+0x80], R3 ;  /* 0x0000800335007388 */ /* 0x0007e80000000400 */
[----:B------:R-:W-:Y:S01]  /*9550*/  STS.U16 [R58+0x80], R5 ;  /* 0x000080053a007388 */ /* 0x000fe20000000400 */
[----:B-1----:R-:W-:Y:S02]  /*9560*/  PRMT R4, R0, 0x7632, R4 ;  /* 0x0000763200047816 */ /* 0x002fe40000000004 */
[----:B------:R-:W-:Y:S02]  /*9570*/  F2FP.BF16.PACK_AB R0, R167, R166 ;  /* 0x000000a6a700723e */ /* 0x000fe400000010ff */
[----:B--2---:R-:W-:Y:S01]  /*9580*/  F2FP.BF16.PACK_AB R2, R165, R164 ;  /* 0x000000a4a502723e */ /* 0x004fe200000010ff */
[----:B------:R1:W-:Y:S03]  /*9590*/  STS.U16 [R59+0x80], R4 ;  /* 0x000080043b007388 */ /* 0x0003e60000000400 */
[----:B---3--:R-:W-:-:S02]  /*95a0*/  PRMT R3, R2, 0x7610, R3 ;  /* 0x0000761002037816 */ /* 0x008fc40000000003 */
[----:B------:R-:W-:-:S03]  /*95b0*/  PRMT R2, R2, 0x7632, R2 ;  /* 0x0000763202027816 */ /* 0x000fc60000000002 */
[----:B------:R-:W-:Y:S04]  /*95c0*/  STS.U16 [R60+0x80], R3 ;  /* 0x000080033c007388 */ /* 0x000fe80000000400 */
[----:B------:R2:W-:Y:S01]  /*95d0*/  STS.U16 [R54+0x80], R2 ;  /* 0x0000800236007388 */ /* 0x0005e20000000400 */
[C---:B-1----:R-:W-:Y:S02]  /*95e0*/  PRMT R4, R0.reuse, 0x7610, R4 ;  /* 0x0000761000047816 */ /* 0x042fe40000000004 */
[----:B------:R-:W-:-:S03]  /*95f0*/  PRMT R0, R0, 0x7632, R0 ;  /* 0x0000763200007816 */ /* 0x000fc60000000000 */
[----:B------:R-:W-:Y:S04]  /*9600*/  STS.U16 [R57+0x80], R4 ;  /* 0x0000800439007388 */ /* 0x000fe80000000400 */
[----:B------:R1:W-:Y:S01]  /*9610*/  STS.U16 [R56+0x80], R0 ;  /* 0x0000800038007388 */ /* 0x0003e20000000400 */
[----:B--2---:R-:W-:-:S04]  /*9620*/  F2FP.BF16.PACK_AB R2, R169, R168 ;  /* 0x000000a8a902723e */ /* 0x004fc800000010ff */
[----:B------:R-:W-:Y:S01]  /*9630*/  PRMT R5, R2, 0x7632, R5 ;  /* 0x0000763202057816 */ /* 0x000fe20000000005 */
[----:B------:R2:W-:Y:S04]  /*9640*/  STS.U16 [R64+0x80], R2 ;  /* 0x0000800240007388 */ /* 0x0005e80000000400 */
[----:B------:R-:W-:Y:S01]  /*9650*/  STS.U16 [R63+0x80], R5 ;  /* 0x000080053f007388 */ /* 0x000fe20000000400 */
[----:B-1----:R-:W-:-:S04]  /*9660*/  F2FP.BF16.PACK_AB R0, R171, R170 ;  /* 0x000000aaab00723e */ /* 0x002fc800000010ff */
[C---:B------:R-:W-:Y:S02]  /*9670*/  PRMT R4, R0.reuse, 0x7610, R4 ;  /* 0x0000761000047816 */ /* 0x040fe40000000004 */
[----:B------:R-:W-:-:S03]  /*9680*/  PRMT R0, R0, 0x7632, R0 ;  /* 0x0000763200007816 */ /* 0x000fc60000000000 */
[----:B------:R-:W-:Y:S01]  /*9690*/  STS.U16 [R62+0x80], R4 ;  /* 0x000080043e007388 */ /* 0x000fe20000000400 */
[----:B--2---:R-:W-:-:S03]  /*96a0*/  IMAD.WIDE R2, R249, R7, c[0x0][0x358] ;  /* 0x0000d600f9027625 */ /* 0x004fc600078e0207 */
[----:B------:R1:W-:Y:S04]  /*96b0*/  STS.U16 [R61+0x80], R0 ;  /* 0x000080003d007388 */ /* 0x0003e80000000400 */
[----:B------:R-:W-:Y:S06]  /*96c0*/  BAR.SYNC.DEFER_BLOCKING 0x1, 0x100 ;  /* 0x0044000000007b1d */ /* 0x000fec0000010000 */
[----:B-1----:R-:W2:Y:S01]  /*96d0*/  @P3 LDG.E R0, [R2.64] ;  /* 0x0000000402003981 */ /* 0x002ea2000c1e1900 */
[----:B------:R-:W-:-:S02]  /*96e0*/  IMAD.MOV.U32 R6, RZ, RZ, c[0x0][0x2f0] ;  /* 0x0000bc00ff067624 */ /* 0x000fc400078e00ff */
        /* <DEDUP_REMOVED lines=10> */
.L_x_1229:
[-C--:B------:R-:W-:Y:S01]  /*9790*/  LEA.HI R2, R176, R250.reuse, RZ, 0x3 ;  /* 0x000000fab0027211 */ /* 0x080fe200078f18ff */
[----:B------:R-:W-:Y:S01]  /*97a0*/  CS2R R18, SRZ ;  /* 0x0000000000127805 */ /* 0x000fe2000001ff00 */
[----:B------:R-:W-:Y:S01]  /*97b0*/  ISETP.GT.AND P2, PT, R250, 0x27f, PT ;  /* 0x0000027ffa00780c */ /* 0x000fe20003f44270 */
[----:B------:R-:W-:Y:S01]  /*97c0*/  CS2R R16, SRZ ;  /* 0x0000000000107805 */ /* 0x000fe2000001ff00 */
[----:B------:R-:W-:Y:S01]  /*97d0*/  LOP3.LUT R0, R2, 0x1ffffff8, RZ, 0xc0, !PT ;  /* 0x1ffffff802007812 */ /* 0x000fe200078ec0ff */
[----:B------:R-:W-:Y:S01]  /*97e0*/  CS2R R22, SRZ ;  /* 0x0000000000167805 */ /* 0x000fe2000001ff00 */
        /* <DEDUP_REMOVED lines=46> */
[----:B-----5:R-:W-:Y:S01]  /*9ad0*/  IMAD R6, R248, -0x50, R6 ;  /* 0xffffffb0f8067824 */ /* 0x020fe200078e0206 */
[----:B------:R-:W-:Y:S01]  /*9ae0*/  SHF.R.S32.HI R55, RZ, 0x1f, R247 ;  /* 0x0000001fff377819 */ /* 0x000fe200000114f7 */
[----:B------:R-:W-:Y:S01]  /*9af0*/  IMAD.SHL.U32 R0, R0, 0x2, RZ ;  /* 0x0000000200007824 */ /* 0x000fe200078e00ff */
[----:B------:R-:W-:Y:S01]  /*9b00*/  SHF.R.S32.HI R13, RZ, 0x1f, R12 ;  /* 0x0000001fff0d7819 */ /* 0x000fe2000001140c */
[----:B------:R-:W-:Y:S01]  /*9b10*/  BSSY B0, `(.L_x_1230) ;  /* 0x0000033000007945 */ /* 0x000fe20003800000 */
[----:B------:R-:W-:-:S02]  /*9b20*/  IMNMX R54, R6, 0x50, PT ;  /* 0x0000005006367817 */ /* 0x000fc40003800200 */
[----:B------:R-:W1:Y:S01]  /*9b30*/  @!P2 LDS.128 R16, [R0+0x7880] ;  /* 0x007880000010a984 */ /* 0x000e620000000c00 */
[----:B------:R-:W-:Y:S01]  /*9b40*/  SHF.R.S32.HI R92, RZ, 0x1f, R249 ;  /* 0x0000001fff5c7819 */ /* 0x000fe200000114f9 */
[----:B------:R-:W-:Y:S01]  /*9b50*/  IMAD.WIDE.U32 R2, R247, c[0x0][0x338], R12 ;  /* 0x0000ce00f7027a25 */ /* 0x000fe200078e000c */
[----:B------:R-:W-:Y:S01]  /*9b60*/  ISETP.GE.AND P6, PT, R14, R54, PT ;  /* 0x000000360e00720c */ /* 0x000fe20003fc6270 */
[----:B------:R-:W2:Y:S01]  /*9b70*/  @!P2 LDS.128 R20, [R0+0xa080] ;  /* 0x00a080000014a984 */ /* 0x000ea20000000c00 */
[----:B------:R-:W-:Y:S02]  /*9b80*/  SEL R92, R92, RZ, !P3 ;  /* 0x000000ff5c5c7207 */ /* 0x000fe40005800000 */
[----:B------:R-:W-:Y:S01]  /*9b90*/  SEL R53, R249, RZ, !P3 ;  /* 0x000000fff9357207 */ /* 0x000fe20005800000 */
[----:B------:R-:W3:Y:S01]  /*9ba0*/  @!P2 LDS.128 R24, [R0+0xc880] ;  /* 0x00c880000018a984 */ /* 0x000ee20000000c00 */
[C---:B------:R-:W-:Y:S02]  /*9bb0*/  IADD3 R15, R12.reuse, 0x40, RZ ;  /* 0x000000400c0f7810 */ /* 0x040fe40007ffe0ff */
[----:B------:R-:W-:Y:S01]  /*9bc0*/  IADD3 R52, R12, 0x80, RZ ;  /* 0x000000800c347810 */ /* 0x000fe20007ffe0ff */
        /* <DEDUP_REMOVED lines=15> */
[----:B------:R-:W-:-:S04]  /*9cc0*/  IADD3 R4, P0, R14, R4, RZ ;  /* 0x000000040e047210 */ /* 0x000fc80007f1e0ff */
[----:B------:R-:W-:Y:S01]  /*9cd0*/  LEA.HI.X.SX32 R5, R14, R5, 0x1, P0 ;  /* 0x000000050e057211 */ /* 0x000fe200000f0eff */
        /* <DEDUP_REMOVED lines=22> */
.L_x_1231:
[----:B-1-34-:R-:W-:Y:S05]  /*9e40*/  BSYNC B0 ;  /* 0x0000000000007941 */ /* 0x01afea0003800000 */
.L_x_1230:
        /* <DEDUP_REMOVED lines=20> */
.L_x_1233:
[----:B------:R-:W-:Y:S05]  /*9f90*/  BSYNC B0 ;  /* 0x0000000000007941 */ /* 0x000fea0003800000 */
.L_x_1232:
        /* <DEDUP_REMOVED lines=19> */
.L_x_1235:
[----:B------:R-:W-:Y:S05]  /*a0d0*/  BSYNC B0 ;  /* 0x0000000000007941 */ /* 0x000fea0003800000 */
.L_x_1234:
        /* <DEDUP_REMOVED lines=23> */
.L_x_1237:
[----:B------:R-:W-:Y:S05]  /*a250*/  BSYNC B0 ;  /* 0x0000000000007941 */ /* 0x000fea0003800000 */
.L_x_1236:
        /* <DEDUP_REMOVED lines=18> */
.L_x_1239:
[----:B------:R-:W-:Y:S05]  /*a380*/  BSYNC B0 ;  /* 0x0000000000007941 */ /* 0x000fea0003800000 */
.L_x_1238:
        /* <DEDUP_REMOVED lines=19> */
.L_x_1228:
[----:B------:R-:W-:Y:S01]  /*a4c0*/  ISETP.NE.U32.AND P0, PT, RZ, c[0x0][0x358], PT ;  /* 0x0000d600ff007a0c */ /* 0x000fe20003f05070 */
[----:B------:R-:W-:-:S03]  /*a4d0*/  IMAD.MOV.U32 R2, RZ, RZ, 0x4 ;  /* 0x00000004ff027424 */ /* 0x000fc600078e00ff */
        /* <DEDUP_REMOVED lines=15> */
[----:B--2--5:R-:W-:-:S04]  /*a5d0*/  IADD3 R7, -R0, R4, RZ ;  /* 0x0000000400077210 */ /* 0x024fc80007ffe1ff */
.L_x_1240:
[----:B------:R-:W-:Y:S01]  /*a5e0*/  SHF.R.S32.HI R14, RZ, 0x1f, R250 ;  /* 0x0000001fff0e7819 */ /* 0x000fe200000114fa */
[----:B-----5:R-:W-:Y:S01]  /*a5f0*/  IMAD R15, R248, -0x50, R7 ;  /* 0xffffffb0f80f7824 */ /* 0x020fe200078e0207 */
[----:B------:R-:W-:Y:S01]  /*a600*/  SHF.R.S32.HI R19, RZ, 0x1f, R247 ;  /* 0x0000001fff137819 */ /* 0x000fe200000114f7 */
[----:B------:R-:W-:Y:S01]  /*a610*/  BSSY B0, `(.L_x_1241) ;  /* 0x0000026000007945 */ /* 0x000fe20003800000 */
[----:B------:R-:W-:-:S02]  /*a620*/  LEA.HI R14, R14, R250, RZ, 0x3 ;  /* 0x000000fa0e0e7211 */ /* 0x000fc400078f18ff */
[----:B------:R-:W-:Y:S02]  /*a630*/  SHF.R.S32.HI R6, RZ, 0x1f, R249 ;  /* 0x0000001fff067819 */ /* 0x000fe400000114f9 */
[----:B------:R-:W-:Y:S02]  /*a640*/  LOP3.LUT R0, R14, 0x1ffffff8, RZ, 0xc0, !PT ;  /* 0x1ffffff80e007812 */ /* 0x000fe400078ec0ff */
[----:B------:R-:W-:Y:S02]  /*a650*/  SHF.R.S32.HI R14, RZ, 0x3, R14 ;  /* 0x00000003ff0e7819 */ /* 0x000fe4000001140e */
[----:B------:R-:W-:Y:S01]  /*a660*/  SEL R20, R6, RZ, !P1 ;  /* 0x000000ff06147207 */ /* 0x000fe20004800000 */
[----:B------:R-:W-:Y:S01]  /*a670*/  IMAD.IADD R0, R250, 0x1, -R0 ;  /* 0x00000001fa007824 */ /* 0x000fe200078e0a00 */
[C---:B------:R-:W-:Y:S02]  /*a680*/  ISETP.GE.AND P6, PT, R14.reuse, R15, PT ;  /* 0x0000000f0e00720c */ /* 0x040fe40003fc6270 */
[----:B------:R-:W-:Y:S01]  /*a690*/  IADD3 R2, P0, R14, R2, RZ ;  /* 0x000000020e027210 */ /* 0x000fe20007f1e0ff */
[----:B------:R-:W-:Y:S01]  /*a6a0*/  IMAD.SHL.U32 R12, R0, 0x8, RZ ;  /* 0x00000008000c7824 */ /* 0x000fe200078e00ff */
[----:B------:R-:W-:Y:S01]  /*a6b0*/  SEL R18, R249, RZ, !P1 ;  /* 0x000000fff9127207 */ /* 0x000fe20004800000 */
[----:B------:R-:W-:Y:S01]  /*a6c0*/  IMAD R0, R19, c[0x0][0x308], RZ ;  /* 0x0000c20013007a24 */ /* 0x000fe200078e02ff */
[----:B------:R-:W-:Y:S01]  /*a6d0*/  LEA.HI.X.SX32 R3, R14, R3, 0x1, P0 ;  /* 0x000000030e037211 */ /* 0x000fe200000f0eff */
[----:B------:R-:W-:Y:S01]  /*a6e0*/  IMAD R6, R20, c[0x0][0x310], RZ ;  /* 0x0000c40014067a24 */ /* 0x000fe200078e02ff */
[----:B------:R-:W-:Y:S01]  /*a6f0*/  SHF.R.S32.HI R13, RZ, 0x1f, R12 ;  /* 0x0000001fff0d7819 */ /* 0x000fe2000001140c */
[C---:B------:R-:W-:Y:S01]  /*a700*/  IMAD R0, R247.reuse, c[0x0][0x30c], R0 ;  /* 0x0000c300f7007a24 */ /* 0x040fe200078e0200 */
[----:B------:R-:W-:Y:S01]  /*a710*/  IADD3 R16, R12, 0x40, RZ ;  /* 0x000000400c107810 */ /* 0x000fe20007ffe0ff */
[----:B------:R-:W-:Y:S01]  /*a720*/  IMAD R6, R18, c[0x0][0x314], R6 ;  /* 0x0000c50012067a24 */ /* 0x000fe200078e0206 */
[----:B------:R-:W-:Y:S01]  /*a730*/  IADD3 R17, R12, 0x80, RZ ;  /* 0x000000800c117810 */ /* 0x000fe20007ffe0ff */
[----:B------:R-:W-:-:S04]  /*a740*/  IMAD.WIDE.U32 R4, R247, c[0x0][0x308], R12 ;  /* 0x0000c200f7047a25 */ /* 0x000fc800078e000c */
[----:B------:R-:W-:Y:S02]  /*a750*/  IMAD.IADD R5, R5, 0x1, R0 ;  /* 0x0000000105057824 */ /* 0x000fe400078e0200 */
[----:B------:R-:W-:-:S04]  /*a760*/  IMAD.WIDE R2, R248, 0x50, R2 ;  /* 0x00000050f8027825 */ /* 0x000fc800078e0202 */
[----:B------:R-:W-:-:S04]  /*a770*/  IMAD.WIDE.U32 R10, R18, c[0x0][0x310], R4 ;  /* 0x0000c400120a7a25 */ /* 0x000fc800078e0004 */
        /* <DEDUP_REMOVED lines=15> */
.L_x_1242:
[----:B------:R-:W-:Y:S05]  /*a870*/  BSYNC B0 ;  /* 0x0000000000007941 */ /* 0x000fea0003800000 */
.L_x_1241:
        /* <DEDUP_REMOVED lines=20> */
.L_x_1244:
[----:B------:R-:W-:Y:S05]  /*a9c0*/  BSYNC B0 ;  /* 0x0000000000007941 */ /* 0x000fea0003800000 */
.L_x_1243:
        /* <DEDUP_REMOVED lines=19> */
.L_x_1246:
[----:B------:R-:W-:Y:S05]  /*ab00*/  BSYNC B0 ;  /* 0x0000000000007941 */ /* 0x000fea0003800000 */
.L_x_1245:
        /* <DEDUP_REMOVED lines=23> */
.L_x_1248:
[----:B------:R-:W-:Y:S05]  /*ac80*/  BSYNC B0 ;  /* 0x0000000000007941 */ /* 0x000fea0003800000 */
.L_x_1247:
        /* <DEDUP_REMOVED lines=18> */
.L_x_1250:
[----:B------:R-:W-:Y:S05]  /*adb0*/  BSYNC B0 ;  /* 0x0000000000007941 */ /* 0x000fea0003800000 */
.L_x_1249:
        /* <DEDUP_REMOVED lines=19> */
.L_x_1251:
        /* <DEDUP_REMOVED lines=9> */
.L_x_1427:


//--------------------- .text._ZN7cutlass13device_kernelIN5flash19enable_sm80_to_sm89INS1_16FlashAttnBwdSm80INS1_25CollectiveMainloopBwdSm80ILi2ELi1EN4cute5tupleIJNS5_1CILi64EEENS7_ILi80EEENS7_ILi192EEEEEENS_10bfloat16_tEfNS_4arch4Sm80ELb1ELb0ELb1ELb1ELb1ELb0ELb1ELb0ELi2ELi4ELi2ELi2ELb0EEENS1_21CollectiveEpilogueBwdISB_SC_SE_Li256ELb1ELb1ELi4EEENS1_25SingleTileBwdLPTSchedulerILb1ELi80ELb1EEEEEEEEEvNT_6ParamsE --------------------------
	.section	.text._ZN7cutlass13device_kernelIN5flash19enable_sm80_to_sm89INS1_16FlashAttnBwdSm80INS1_25CollectiveMainloopBwdSm80ILi2ELi1EN4cute5tupleIJNS5_1CILi64EEENS7_ILi80EEENS7_ILi192EEEEEENS_10bfloat16_tEfNS_4arch4Sm80ELb1ELb0ELb1ELb1ELb1ELb0ELb1ELb0ELi2ELi4ELi2ELi2ELb0EEENS1_21CollectiveEpilogueBwdISB_SC_SE_Li256ELb1ELb1ELi4EEENS1_25SingleTileBwdLPTSchedulerILb1ELi80ELb1EEEEEEEEEvNT_6ParamsE,"ax",@progbits
	.sectioninfo	@"SHI_REGISTERS=255"
	.align	128
.text._ZN7cutlass13device_kernelIN5flash19enable_sm80_to_sm89INS1_16FlashAttnBwdSm80INS1_25CollectiveMainloopBwdSm80ILi2ELi1EN4cute5tupleIJNS5_1CILi64EEENS7_ILi80EEENS7_ILi192EEEEEENS_10bfloat16_tEfNS_4arch4Sm80ELb1ELb0ELb1ELb1ELb1ELb0ELb1ELb0ELi2ELi4ELi2ELi2ELb0EEENS1_21CollectiveEpilogueBwdISB_SC_SE_Li256ELb1ELb1ELi4EEENS1_25SingleTileBwdLPTSchedulerILb1ELi80ELb1EEEEEEEEEvNT_6ParamsE:
        .type           _ZN7cutlass13device_kernelIN5flash19enable_sm80_to_sm89INS1_16FlashAttnBwdSm80INS1_25CollectiveMainloopBwdSm80ILi2ELi1EN4cute5tupleIJNS5_1CILi64EEENS7_ILi80EEENS7_ILi192EEEEEENS_10bfloat16_tEfNS_4arch4Sm80ELb1ELb0ELb1ELb1ELb1ELb0ELb1ELb0ELi2ELi4ELi2ELi2ELb0EEENS1_21CollectiveEpilogueBwdISB_SC_SE_Li256ELb1ELb1ELi4EEENS1_25SingleTileBwdLPTSchedulerILb1ELi80ELb1EEEEEEEEEvNT_6ParamsE,@function
        .size           _ZN7cutlass13device_kernelIN5flash19enable_sm80_to_sm89INS1_16FlashAttnBwdSm80INS1_25CollectiveMainloopBwdSm80ILi2ELi1EN4cute5tupleIJNS5_1CILi64EEENS7_ILi80EEENS7_ILi192EEEEEENS_10bfloat16_tEfNS_4arch4Sm80ELb1ELb0ELb1ELb1ELb1ELb0ELb1ELb0ELi2ELi4ELi2ELi2ELb0EEENS1_21CollectiveEpilogueBwdISB_SC_SE_Li256ELb1ELb1ELi4EEENS1_25SingleTileBwdLPTSchedulerILb1ELi80ELb1EEEEEEEEEvNT_6ParamsE,(.L_x_1428 - _ZN7cutlass13device_kernelIN5flash19enable_sm80_to_sm89INS1_16FlashAttnBwdSm80INS1_25CollectiveMainloopBwdSm80ILi2ELi1EN4cute5tupleIJNS5_1CILi64EEENS7_ILi80EEENS7_ILi192EEEEEENS_10bfloat16_tEfNS_4arch4Sm80ELb1ELb0ELb1ELb1ELb1ELb0ELb1ELb0ELi2ELi4ELi2ELi2ELb0EEENS1_21CollectiveEpilogueBwdISB_SC_SE_Li256ELb1ELb1ELi4EEENS1_25SingleTileBwdLPTSchedulerILb1ELi80ELb1EEEEEEEEEvNT_6ParamsE)
        .other          _ZN7cutlass13device_kernelIN5flash19enable_sm80_to_sm89INS1_16FlashAttnBwdSm80INS1_25CollectiveMainloopBwdSm80ILi2ELi1EN4cute5tupleIJNS5_1CILi64EEENS7_ILi80EEENS7_ILi192EEEEEENS_10bfloat16_tEfNS_4arch4Sm80ELb1ELb0ELb1ELb1ELb1ELb0ELb1ELb0ELi2ELi4ELi2ELi2ELb0EEENS1_21CollectiveEpilogueBwdISB_SC_SE_Li256ELb1ELb1ELi4EEENS1_25SingleTileBwdLPTSchedulerILb1ELi80ELb1EEEEEEEEEvNT_6ParamsE,@"STO_CUDA_ENTRY STV_DEFAULT"
_ZN7cutlass13device_kernelIN5flash19enable_sm80_to_sm89INS1_16FlashAttnBwdSm80INS1_25CollectiveMainloopBwdSm80ILi2ELi1EN4cute5tupleIJNS5_1CILi64EEENS7_ILi80EEENS7_ILi192EEEEEENS_10bfloat16_tEfNS_4arch4Sm80ELb1ELb0ELb1ELb1ELb1ELb0ELb1ELb0ELi2ELi4ELi2ELi2ELb0EEENS1_21CollectiveEpilogueBwdISB_SC_SE_Li256ELb1ELb1ELi4EEENS1_25SingleTileBwdLPTSchedulerILb1ELi80ELb1EEEEEEEEEvNT_6ParamsE:
[----:B------:R-:W-:Y:S02]  /*0000*/  MOV R1, c[0x0][0x28] ;  /* 0x00000a0000017a02 */ /* 0x000fe40000000f00 */
[----:B------:R-:W1:Y:S01]  /*0010*/  S2R R86, SR_TID.X ;  /* 0x0000000000567919 */ /* 0x000e620000002100 */
[----:B------:R-:W-:Y:S01]  /*0020*/  ULDC.64 UR10, c[0x0][0x118] ;  /* 0x00004600000a7ab9 */ /* 0x000fe20000000a00 */
[----:B------:R-:W-:Y:S02]  /*0030*/  IADD3 R1, R1, -0x10, RZ ;  /* 0xfffffff001017810 */ /* 0x000fe40007ffe0ff */
        /* <DEDUP_REMOVED lines=21> */
.L_x_1253:
[----:B------:R-:W-:Y:S02]  /*0190*/  MOV R3, c[0x0][0x3ac] ;  /* 0x0000eb0000037a02 */ /* 0x000fe40000000f00 */
[----:B------:R-:W-:Y:S02]  /*01a0*/  MOV R5, R0 ;  /* 0x0000000000057202 */ /* 0x000fe40000000f00 */
[----:B------:R-:W-:-:S13]  /*01b0*/  ISETP.NE.AND P0, PT, R3, 0x1, PT ;  /* 0x000000010300780c */ /* 0x000fda0003f05270 */
[----:B------:R-:W-:-:S05]  /*01c0*/  @P0 IMAD.HI.U32 R3, R0, c[0x0][0x3b0], RZ ;  /* 0x0000ec0000030a27 */ /* 0x000fca00078e00ff */
[----:B------:R-:W-:-:S05]  /*01d0*/  @P0 SHF.R.U32.HI R5, RZ, c[0x0][0x3b4], R3 ;  /* 0x0000ed00ff050a19 */ /* 0x000fca0000011603 */
[----:B------:R-:W-:Y:S02]  /*01e0*/  IMAD R3, R5, c[0x0][0x3ac], RZ ;  /* 0x0000eb0005037a24 */ /* 0x000fe400078e02ff */
.L_x_1254:
        /* <DEDUP_REMOVED lines=10> */
[----:B------:R-:W-:-:S05]  /*0290*/  IMAD R0, R2, c[0x0][0x3a0], R0 ;  /* 0x0000e80002007a24 */ /* 0x000fca00078e0200 */
[----:B------:R1:W-:Y:S01]  /*02a0*/  STL [R1], R0 ;  /* 0x0000000001007387 */ /* 0x0003e20000100800 */
[----:B------:R-:W-:Y:S05]  /*02b0*/  @!P0 BRA `(.L_x_1255) ;  /* 0x0000004000008947 */ /* 0x000fea0003800000 */
[----:B------:R-:W-:-:S05]  /*02c0*/  MOV R2, 0x4 ;  /* 0x0000000400027802 */ /* 0x000fca0000000f00 */
[----:B------:R-:W-:-:S05]  /*02d0*/  IMAD.WIDE R2, R4, R2, c[0x0][0x3e0] ;  /* 0x0000f80004027625 */ /* 0x000fca00078e0202 */
[----:B-1----:R1:W5:Y:S01]  /*02e0*/  LDG.E R0, [R2.64] ;  /* 0x0000000a02007981 */ /* 0x002362000c1e1900 */
[----:B------:R-:W-:Y:S05]  /*02f0*/  BRA `(.L_x_1256) ;  /* 0x000000a000007947 */ /* 0x000fea0003800000 */
.L_x_1255:
[----:B------:R-:W-:-:S04]  /*0300*/  ISETP.NE.U32.AND P0, PT, RZ, c[0x0][0x3d8], PT ;  /* 0x0000f600ff007a0c */ /* 0x000fc80003f05070 */
[----:B------:R-:W-:-:S13]  /*0310*/  ISETP.NE.AND.EX P0, PT, RZ, c[0x0][0x3dc], PT, P0 ;  /* 0x0000f700ff007a0c */ /* 0x000fda0003f05300 */
[----:B------:R-:W-:Y:S05]  /*0320*/  @!P0 BRA `(.L_x_1257) ;  /* 0x0000006000008947 */ /* 0x000fea0003800000 */
[----:B------:R-:W-:-:S05]  /*0330*/  MOV R2, 0x4 ;  /* 0x0000000400027802 */ /* 0x000fca0000000f00 */
[----:B------:R-:W-:-:S05]  /*0340*/  IMAD.WIDE R2, R4, R2, c[0x0][0x3d8] ;  /* 0x0000f60004027625 */ /* 0x000fca00078e0202 */
[----:B------:R-:W2:Y:S04]  /*0350*/  LDG.E R6, [R2.64] ;  /* 0x0000000a02067981 */ /* 0x000ea8000c1e1900 */
[----:B-1----:R-:W2:Y:S02]  /*0360*/  LDG.E R0, [R2.64+0x4] ;  /* 0x0000040a02007981 */ /* 0x002ea4000c1e1900 */
[----:B--2---:R-:W-:Y:S01]  /*0370*/  IADD3 R0, -R6, R0, RZ ;  /* 0x0000000006007210 */ /* 0x004fe20007ffe1ff */
[----:B------:R-:W-:Y:S05]  /*0380*/  BRA `(.L_x_1256) ;  /* 0x0000001000007947 */ /* 0x000fea0003800000 */
.L_x_1257:
[----:B-1----:R-:W-:-:S04]  /*0390*/  MOV R0, c[0x0][0x3d4] ;  /* 0x0000f50000007a02 */ /* 0x002fc80000000f00 */
.L_x_1256:
[----:B-----5:R-:W-:-:S05]  /*03a0*/  IADD3 R0, R0, 0x4f, RZ ;  /* 0x0000004f00007810 */ /* 0x020fca0007ffe0ff */
[----:B------:R-:W-:-:S05]  /*03b0*/  IMAD.HI R0, R0, 0x66666667, RZ ;  /* 0x6666666700007827 */ /* 0x000fca00078e02ff */
[----:B-1----:R-:W-:-:S04]  /*03c0*/  SHF.R.U32.HI R2, RZ, 0x1f, R0 ;  /* 0x0000001fff027819 */ /* 0x002fc80000011600 */
[----:B------:R-:W-:Y:S02]  /*03d0*/  LEA.HI.SX32 R2, R0, R2, 0x1b ;  /* 0x0000000200027211 */ /* 0x000fe400078fdaff */
[-C--:B------:R-:W-:Y:S02]  /*03e0*/  LOP3.LUT R0, RZ, R5.reuse, RZ, 0x33, !PT ;  /* 0x00000005ff007212 */ /* 0x080fe400078e33ff */
[----:B------:R-:W-:-:S03]  /*03f0*/  ISETP.GT.AND P0, PT, R2, R5, PT ;  /* 0x000000050200720c */ /* 0x000fc60003f04270 */
[----:B------:R-:W-:Y:S01]  /*0400*/  IMAD.IADD R2, R2, 0x1, R0 ;  /* 0x0000000102027824 */ /* 0x000fe200078e0200 */
[----:B------:R-:W-:-:S05]  /*0410*/  SEL R0, R4, 0xffffffff, P0 ;  /* 0xffffffff04007807 */ /* 0x000fca0000000000 */
[----:B------:R1:W-:Y:S04]  /*0420*/  STL [R1+0x4], R0 ;  /* 0x0000040001007387 */ /* 0x0003e80000100800 */
[----:B------:R1:W-:Y:S01]  /*0430*/  STL [R1+0x8], R2 ;  /* 0x0000080201007387 */ /* 0x0003e20000100800 */
[----:B------:R-:W-:Y:S05]  /*0440*/  BRA `(.L_x_1258) ;  /* 0x000003b000007947 */ /* 0x000fea0003800000 */
.L_x_1252:
        /* <DEDUP_REMOVED lines=16> */
.L_x_1259:
[----:B------:R-:W-:Y:S02]  /*0550*/  MOV R3, c[0x0][0x3ac] ;  /* 0x0000eb0000037a02 */ /* 0x000fe40000000f00 */
[----:B------:R-:W-:Y:S02]  /*0560*/  MOV R5, R0 ;  /* 0x0000000000057202 */ /* 0x000fe40000000f00 */
[----:B------:R-:W-:-:S13]  /*0570*/  ISETP.NE.AND P0, PT, R3, 0x1, PT ;  /* 0x000000010300780c */ /* 0x000fda0003f05270 */
[----:B------:R-:W-:-:S05]  /*0580*/  @P0 IMAD.HI.U32 R3, R0, c[0x0][0x3b0], RZ ;  /* 0x0000ec0000030a27 */ /* 0x000fca00078e00ff */
[----:B------:R-:W-:-:S05]  /*0590*/  @P0 SHF.R.U32.HI R5, RZ, c[0x0][0x3b4], R3 ;  /* 0x0000ed00ff050a19 */ /* 0x000fca0000011603 */
[----:B------:R-:W-:Y:S02]  /*05a0*/  IMAD R3, R5, c[0x0][0x3ac], RZ ;  /* 0x0000eb0005037a24 */ /* 0x000fe400078e02ff */
.L_x_1260:
        /* <DEDUP_REMOVED lines=17> */
.L_x_1261:
        /* <DEDUP_REMOVED lines=9> */
.L_x_1263:
[----:B-1----:R-:W-:-:S04]  /*0750*/  MOV R0, c[0x0][0x3d4] ;  /* 0x0000f50000007a02 */ /* 0x002fc80000000f00 */
.L_x_1262:
        /* <DEDUP_REMOVED lines=9> */
[----:B------:R1:W-:Y:S02]  /*07f0*/  STL [R1+0x8], R2 ;  /* 0x0000080201007387 */ /* 0x0003e40000100800 */
.L_x_1258:
[----:B------:R-:W2:Y:S02]  /*0800*/  LDL R21, [R1+0x4] ;  /* 0x0000040001157983 */ /* 0x000ea40000100800 */
[----:B--2---:R-:W-:-:S13]  /*0810*/  ISETP.GE.AND P0, PT, R21, RZ, PT ;  /* 0x000000ff1500720c */ /* 0x004fda0003f06270 */
        /* <DEDUP_REMOVED lines=10> */
[----:B-1----:R-:W2:Y:S01]  /*08c0*/  @P6 LDG.E R0, [R4.64] ;  /* 0x0000000a04006981 */ /* 0x002ea2000c1e1900 */
        /* <DEDUP_REMOVED lines=18> */
.L_x_1264:
[----:B-1----:R-:W-:-:S04]  /*09f0*/  ISETP.NE.U32.AND P0, PT, RZ, c[0x0][0x2e0], PT ;  /* 0x0000b800ff007a0c */ /* 0x002fc80003f05070 */
[----:B------:R-:W-:-:S13]  /*0a00*/  ISETP.NE.AND.EX P0, PT, RZ, c[0x0][0x2e4], PT, P0 ;  /* 0x0000b900ff007a0c */ /* 0x000fda0003f05300 */
[----:B------:R-:W-:Y:S05]  /*0a10*/  @!P0 BRA `(.L_x_1265) ;  /* 0x0000003000008947 */ /* 0x000fea0003800000 */
[----:B------:R-:W-:-:S05]  /*0a20*/  IMAD.WIDE R2, R21, R9, c[0x0][0x2e0] ;  /* 0x0000b80015027625 */ /* 0x000fca00078e0209 */
[----:B------:R1:W5:Y:S01]  /*0a30*/  LDG.E R84, [R2.64] ;  /* 0x0000000a02547981 */ /* 0x000362000c1e1900 */
[----:B------:R-:W-:Y:S05]  /*0a40*/  BRA `(.L_x_1266) ;  /* 0x0000004000007947 */ /* 0x000fea0003800000 */
.L_x_1265:
[----:B------:R-:W-:Y:S05]  /*0a50*/  @!P2 BRA `(.L_x_1266) ;  /* 0x000000300000a947 */ /* 0x000fea0003800000 */
[----:B------:R1:W2:Y:S04]  /*0a60*/  LDG.E R0, [R2.64] ;  /* 0x0000000a02007981 */ /* 0x0002a8000c1e1900 */
[----:B-1----:R-:W2:Y:S02]  /*0a70*/  LDG.E R2, [R2.64+0x4] ;  /* 0x0000040a02027981 */ /* 0x002ea4000c1e1900 */
[----:B--2---:R-:W-:-:S04]  /*0a80*/  IADD3 R84, -R0, R2, RZ ;  /* 0x0000000200547210 */ /* 0x004fc80007ffe1ff */
.L_x_1266:
[----:B------:R-:W2:Y:S01]  /*0a90*/  LDL R85, [R1+0x8] ;  /* 0x0000080001557983 */ /* 0x000ea20000100800 */
[C---:B-----5:R-:W-:Y:S01]  /*0aa0*/  IMAD.IADD R0, R231.reuse, 0x1, -R84 ;  /* 0x00000001e7007824 */ /* 0x060fe200078e0a54 */
[----:B-1----:R-:W-:Y:S01]  /*0ab0*/  IADD3 R2, R231, 0x3f, RZ ;  /* 0x0000003fe7027810 */ /* 0x002fe20007ffe0ff */
[----:B------:R-:W-:Y:S01]  /*0ac0*/  CS2R R170, SRZ ;  /* 0x0000000000aa7805 */ /* 0x000fe2000001ff00 */
[----:B------:R-:W-:Y:S01]  /*0ad0*/  PLOP3.LUT P0, PT, PT, PT, PT, 0x80, 0x0 ;  /* 0x000000000000781c */ /* 0x000fe20003f0f070 */
        /* <DEDUP_REMOVED lines=59> */
[----:B--2---:R-:W-:-:S05]  /*0e90*/  IMAD R0, R85, 0x50, R0 ;  /* 0x0000005055007824 */ /* 0x004fca00078e0200 */
[----:B------:R-:W-:Y:S02]  /*0ea0*/  IADD3 R3, R0, -c[0x0][0x2a4], RZ ;  /* 0x8000a90000037a10 */ /* 0x000fe40007ffe0ff */
[----:B------:R-:W-:Y:S02]  /*0eb0*/  SHF.R.S32.HI R0, RZ, 0x1f, R2 ;  /* 0x0000001fff007819 */ /* 0x000fe40000011402 */
[----:B------:R-:W-:Y:S02]  /*0ec0*/  SHF.R.S32.HI R4, RZ, 0x1f, R3 ;  /* 0x0000001fff047819 */ /* 0x000fe40000011403 */
[----:B------:R-:W-:Y:S02]  /*0ed0*/  LEA.HI R0, R0, R2, RZ, 0x6 ;  /* 0x0000000200007211 */ /* 0x000fe400078f30ff */
[----:B------:R-:W-:Y:S02]  /*0ee0*/  LEA.HI R2, R4, R3, RZ, 0x6 ;  /* 0x0000000304027211 */ /* 0x000fe400078f30ff */
[----:B------:R-:W-:-:S02]  /*0ef0*/  SHF.R.S32.HI R242, RZ, 0x6, R0 ;  /* 0x00000006fff27819 */ /* 0x000fc40000011400 */
[----:B------:R-:W-:-:S04]  /*0f00*/  SHF.R.S32.HI R2, RZ, 0x6, R2 ;  /* 0x00000006ff027819 */ /* 0x000fc80000011402 */
[----:B------:R-:W-:-:S04]  /*0f10*/  IMNMX R224, RZ, R2, !PT ;  /* 0x00000002ffe07217 */ /* 0x000fc80007800200 */
[----:B------:R-:W-:-:S13]  /*0f20*/  ISETP.GT.AND P1, PT, R242, R224, PT ;  /* 0x000000e0f200720c */ /* 0x000fda0003f24270 */
[----:B------:R-:W-:Y:S05]  /*0f30*/  @!P1 BRA `(.L_x_1267) ;  /* 0x00005fc000009947 */ /* 0x000fea0003800000 */
[----:B------:R-:W2:Y:S01]  /*0f40*/  LDL R87, [R1] ;  /* 0x0000000001577983 */ /* 0x000ea20000100800 */
[----:B------:R-:W-:Y:S01]  /*0f50*/  IMAD.MOV.U32 R0, RZ, RZ, c[0x0][0x248] ;  /* 0x00009200ff007624 */ /* 0x000fe200078e00ff */
[----:B------:R-:W-:Y:S01]  /*0f60*/  SHF.R.S32.HI R32, RZ, 0x1f, R86 ;  /* 0x0000001fff207819 */ /* 0x000fe20000011456 */
[----:B------:R-:W-:Y:S01]  /*0f70*/  UMOV UR7, 0x5 ;  /* 0x0000000500077882 */ /* 0x000fe20000000000 */
[----:B------:R-:W-:Y:S01]  /*0f80*/  SHF.R.S32.HI R24, RZ, 0x1f, R21 ;  /* 0x0000001fff187819 */ /* 0x000fe20000011415 */
[----:B------:R-:W-:Y:S01]  /*0f90*/  ULDC.64 UR4, c[0x0][0x1d8] ;  /* 0x0000760000047ab9 */ /* 0x000fe20000000a00 */
[----:B------:R-:W-:Y:S01]  /*0fa0*/  ISETP.NE.AND P0, PT, R0, 0x1, PT ;  /* 0x000000010000780c */ /* 0x000fe20003f05270 */
[----:B------:R-:W-:Y:S01]  /*0fb0*/  USHF.L.U64.HI UR5, UR4, UR7, UR5 ;  /* 0x0000000704057299 */ /* 0x000fe20008010205 */
[----:B------:R-:W-:Y:S01]  /*0fc0*/  LEA.HI R31, R32, R86, RZ, 0x3 ;  /* 0x00000056201f7211 */ /* 0x000fe200078f18ff */
[----:B------:R-:W-:Y:S01]  /*0fd0*/  USHF.L.U32 UR4, UR4, 0x5, URZ ;  /* 0x0000000504047899 */ /* 0x000fe2000800063f */
[----:B------:R-:W-:Y:S01]  /*0fe0*/  SEL R14, R24, RZ, !P2 ;  /* 0x000000ff180e7207 */ /* 0x000fe20005000000 */
[----:B------:R-:W-:Y:S01]  /*0ff0*/  IMAD.MOV.U32 R20, RZ, RZ, c[0x0][0x1ac] ;  /* 0x00006b00ff147624 */ /* 0x000fe200078e00ff */
[----:B------:R-:W-:Y:S01]  /*1000*/  LOP3.LUT R3, R31, 0xfffffff8, RZ, 0xc0, !PT ;  /* 0xfffffff81f037812 */ /* 0x000fe200078ec0ff */
[----:B------:R-:W-:Y:S01]  /*1010*/  IMAD.MOV.U32 R220, RZ, RZ, 0x10 ;  /* 0x00000010ffdc7424 */ /* 0x000fe200078e00ff */
[----:B------:R-:W-:Y:S01]  /*1020*/  SHF.R.S32.HI R243, RZ, 0x3, R31 ;  /* 0x00000003fff37819 */ /* 0x000fe2000001141f */
[----:B------:R-:W-:Y:S01]  /*1030*/  IMAD.MOV.U32 R213, RZ, RZ, 0x120 ;  /* 0x00000120ffd57424 */ /* 0x000fe200078e00ff */
[----:B------:R-:W-:Y:S01]  /*1040*/  SEL R15, R21, RZ, !P2 ;  /* 0x000000ff150f7207 */ /* 0x000fe20005000000 */
[C---:B------:R-:W-:Y:S01]  /*1050*/  IMAD.IADD R27, R86.reuse, 0x1, -R3 ;  /* 0x00000001561b7824 */ /* 0x040fe200078e0a03 */
[----:B------:R-:W-:Y:S01]  /*1060*/  SHF.R.S32.HI R16, RZ, 0x1f, R243 ;  /* 0x0000001fff107819 */ /* 0x000fe200000114f3 */
[----:B------:R-:W-:Y:S01]  /*1070*/  IMAD R232, R85, -0x50, R84 ;  /* 0xffffffb055e87824 */ /* 0x000fe200078e0254 */
[----:B------:R-:W-:Y:S01]  /*1080*/  IADD3 R19, P1, R243, R18, RZ ;  /* 0x00000012f3137210 */ /* 0x000fe20007f3e0ff */
[----:B------:R-:W-:Y:S01]  /*1090*/  IMAD.SHL.U32 R12, R27, 0x8, RZ ;  /* 0x000000081b0c7824 */ /* 0x000fe200078e00ff */
[----:B------:R-:W-:Y:S01]  /*10a0*/  ISETP.GT.AND P5, PT, R86, 0x7f, PT ;  /* 0x0000007f5600780c */ /* 0x000fe20003fa4270 */
[----:B------:R-:W-:Y:S01]  /*10b0*/  CS2R R170, SRZ ;  /* 0x0000000000aa7805 */ /* 0x000fe2000001ff00 */
[----:B------:R-:W-:Y:S01]  /*10c0*/  LEA.HI.X.SX32 R18, R18, R16, 0x1, P1 ;  /* 0x0000001012127211 */ /* 0x000fe200008f0eff */
[----:B------:R-:W-:Y:S01]  /*10d0*/  CS2R R168, SRZ ;  /* 0x0000000000a87805 */ /* 0x000fe2000001ff00 */
[----:B------:R-:W-:Y:S01]  /*10e0*/  SHF.R.S32.HI R13, RZ, 0x1f, R12 ;  /* 0x0000001fff0d7819 */ /* 0x000fe2000001140c */
[----:B------:R-:W-:Y:S01]  /*10f0*/  CS2R R166, SRZ ;  /* 0x0000000000a67805 */ /* 0x000fe2000001ff00 */
[C---:B------:R-:W-:Y:S01]  /*1100*/  ISETP.GE.AND P1, PT, R12.reuse, c[0x0][0x1cc], PT ;  /* 0x000073000c007a0c */ /* 0x040fe20003f26270 */
[----:B------:R-:W-:Y:S01]  /*1110*/  CS2R R164, SRZ ;  /* 0x0000000000a47805 */ /* 0x000fe2000001ff00 */
[C---:B------:R-:W-:Y:S01]  /*1120*/  IADD3 R30, R12.reuse, 0x40, RZ ;  /* 0x000000400c1e7810 */ /* 0x040fe20007ffe0ff */
[----:B------:R-:W-:Y:S01]  /*1130*/  CS2R R162, SRZ ;  /* 0x0000000000a27805 */ /* 0x000fe2000001ff00 */
[----:B------:R-:W-:Y:S01]  /*1140*/  IADD3 R29, R12, 0x80, RZ ;  /* 0x000000800c1d7810 */ /* 0x000fe20007ffe0ff */
[----:B------:R-:W-:Y:S01]  /*1150*/  CS2R R160, SRZ ;  /* 0x0000000000a07805 */ /* 0x000fe2000001ff00 */
[----:B------:R-:W-:Y:S01]  /*1160*/  ISETP.GE.AND P3, PT, R30, c[0x0][0x1cc], PT ;  /* 0x000073001e007a0c */ /* 0x000fe20003f66270 */
[----:B------:R-:W-:Y:S01]  /*1170*/  CS2R R158, SRZ ;  /* 0x00000000009e7805 */ /* 0x000fe2000001ff00 */
[----:B------:R-:W-:Y:S01]  /*1180*/  ISETP.GE.AND P4, PT, R29, c[0x0][0x1cc], PT ;  /* 0x000073001d007a0c */ /* 0x000fe20003f86270 */
[----:B------:R-:W-:Y:S01]  /*1190*/  CS2R R156, SRZ ;  /* 0x00000000009c7805 */ /* 0x000fe2000001ff00 */
[----:B------:R-:W-:Y:S01]  /*11a0*/  SEL R24, R24, RZ, !P6 ;  /* 0x000000ff18187207 */ /* 0x000fe20007000000 */
[----:B------:R-:W-:Y:S01]  /*11b0*/  CS2R R154, SRZ ;  /* 0x00000000009a7805 */ /* 0x000fe2000001ff00 */
[----:B------:R-:W-:Y:S01]  /*11c0*/  SEL R25, R21, RZ, !P6 ;  /* 0x000000ff15197207 */ /* 0x000fe20007000000 */
[C---:B------:R-:W-:Y:S01]  /*11d0*/  IMAD.SHL.U32 R21, R86.reuse, 0x4, RZ ;  /* 0x0000000456157824 */ /* 0x040fe200078e00ff */
[----:B------:R-:W-:Y:S01]  /*11e0*/  ISETP.GT.AND P6, PT, R86, 0x7f, PT ;  /* 0x0000007f5600780c */ /* 0x000fe20003fc4270 */
        /* <DEDUP_REMOVED lines=47> */
[----:B------:R-:W-:Y:S01]  /*14e0*/  UMOV UR13, 0x1 ;  /* 0x00000001000d7882 */ /* 0x000fe20000000000 */
[----:B--2---:R-:W-:Y:S01]  /*14f0*/  @P0 IMAD.HI.U32 R2, R87, c[0x0][0x24c], RZ ;  /* 0x0000930057020a27 */ /* 0x004fe200078e00ff */
[----:B------:R-:W-:-:S03]  /*1500*/  SHF.R.S32.HI R26, RZ, 0x1f, R87 ;  /* 0x0000001fff1a7819 */ /* 0x000fc60000011457 */
[----:B------:R-:W-:Y:S01]  /*1510*/  IMAD.MOV.U32 R0, RZ, RZ, R87 ;  /* 0x000000ffff007224 */ /* 0x000fe200078e0057 */
[----:B------:R-:W-:Y:S02]  /*1520*/  @P0 SHF.R.U32.HI R0, RZ, c[0x0][0x250], R2 ;  /* 0x00009400ff000a19 */ /* 0x000fe40000011602 */
[----:B------:R-:W-:Y:S02]  /*1530*/  IADD3 R10, P0, R243, R8, RZ ;  /* 0x00000008f30a7210 */ /* 0x000fe40007f1e0ff */
[----:B------:R-:W-:Y:S02]  /*1540*/  SHF.R.S32.HI R2, RZ, 0x1f, R0 ;  /* 0x0000001fff027819 */ /* 0x000fe40000011400 */
[----:B------:R-:W-:-:S03]  /*1550*/  LEA.HI.X.SX32 R11, R8, R16, 0x1, P0 ;  /* 0x00000010080b7211 */ /* 0x000fc600000f0eff */
[C---:B------:R-:W-:Y:S02]  /*1560*/  IMAD R3, R2.reuse, c[0x0][0x1e0], RZ ;  /* 0x0000780002037a24 */ /* 0x040fe400078e02ff */
[----:B------:R-:W-:Y:S02]  /*1570*/  IMAD R4, R2, c[0x0][0x1b0], RZ ;  /* 0x00006c0002047a24 */ /* 0x000fe400078e02ff */
[C---:B------:R-:W-:Y:S02]  /*1580*/  IMAD R6, R0.reuse, c[0x0][0x1e4], R3 ;  /* 0x0000790000067a24 */ /* 0x040fe400078e0203 */
[----:B------:R-:W-:-:S04]  /*1590*/  IMAD.WIDE.U32 R2, R0, c[0x0][0x1e0], R12 ;  /* 0x0000780000027a25 */ /* 0x000fc800078e000c */
[C---:B------:R-:W-:Y:S02]  /*15a0*/  IMAD R7, R0.reuse, c[0x0][0x1b4], R4 ;  /* 0x00006d0000077a24 */ /* 0x040fe400078e0204 */
[----:B------:R-:W-:-:S04]  /*15b0*/  IMAD.WIDE.U32 R4, R0, c[0x0][0x1b0], R12 ;  /* 0x00006c0000047a25 */ /* 0x000fc800078e000c */
[----:B------:R-:W-:Y:S02]  /*15c0*/  IMAD.IADD R3, R3, 0x1, R6 ;  /* 0x0000000103037824 */ /* 0x000fe400078e0206 */
[----:B------:R-:W-:Y:S02]  /*15d0*/  IMAD R0, R14, c[0x0][0x1e8], RZ ;  /* 0x00007a000e007a24 */ /* 0x000fe400078e02ff */
[----:B------:R-:W-:-:S04]  /*15e0*/  IMAD.WIDE.U32 R8, R15, c[0x0][0x1e8], R2 ;  /* 0x00007a000f087a25 */ /* 0x000fc800078e0002 */
[----:B------:R-:W-:Y:S02]  /*15f0*/  IMAD R0, R15, c[0x0][0x1ec], R0 ;  /* 0x00007b000f007a24 */ /* 0x000fe400078e0200 */
[----:B------:R-:W-:Y:S02]  /*1600*/  IMAD.IADD R7, R5, 0x1, R7 ;  /* 0x0000000105077824 */ /* 0x000fe400078e0207 */
[----:B------:R-:W-:-:S04]  /*1610*/  IMAD.WIDE R2, R85, 0x50, R10 ;  /* 0x0000005055027825 */ /* 0x000fc800078e020a */
[----:B------:R-:W-:Y:S02]  /*1620*/  IMAD.IADD R5, R9, 0x1, R0 ;  /* 0x0000000109057824 */ /* 0x000fe400078e0200 */
[----:B------:R-:W-:Y:S02]  /*1630*/  IMAD.SHL.U32 R0, R243, 0x40, RZ ;  /* 0x00000040f3007824 */ /* 0x000fe400078e00ff */
[----:B------:R-:W-:Y:S02]  /*1640*/  IMAD.MOV.U32 R6, RZ, RZ, R4 ;  /* 0x000000ffff067224 */ /* 0x000fe400078e0004 */
[----:B------:R-:W-:Y:S01]  /*1650*/  IMAD R11, R3, c[0x0][0x1d8], RZ ;  /* 0x00007600030b7a24 */ /* 0x000fe200078e02ff */
[----:B------:R-:W-:Y:S01]  /*1660*/  LOP3.LUT R0, R0, 0x1c0, RZ, 0xc0, !PT ;  /* 0x000001c000007812 */ /* 0x000fe200078ec0ff */
[----:B------:R-:W-:Y:S02]  /*1670*/  IMAD.MOV.U32 R4, RZ, RZ, R8 ;  /* 0x000000ffff047224 */ /* 0x000fe400078e0008 */
[----:B------:R-:W-:Y:S01]  /*1680*/  IMAD R14, R14, c[0x0][0x1b8], RZ ;  /* 0x00006e000e0e7a24 */ /* 0x000fe200078e02ff */
[----:B------:R-:W-:Y:S01]  /*1690*/  LOP3.LUT R10, R0, 0x38, R12, 0xf8, !PT ;  /* 0x00000038000a7812 */ /* 0x000fe200078ef80c */
[----:B------:R-:W-:-:S02]  /*16a0*/  IMAD R11, R2, c[0x0][0x1dc], R11 ;  /* 0x00007700020b7a24 */ /* 0x000fc400078e020b */
[----:B------:R-:W-:Y:S01]  /*16b0*/  IMAD.WIDE.U32 R8, R2, c[0x0][0x1d8], R4 ;  /* 0x0000760002087a25 */ /* 0x000fe200078e0004 */
[----:B------:R-:W-:-:S03]  /*16c0*/  SHF.R.U32.HI R5, RZ, 0x3, R0 ;  /* 0x00000003ff057819 */ /* 0x000fc60000011600 */
[C---:B------:R-:W-:Y:S01]  /*16d0*/  IMAD R14, R15.reuse, c[0x0][0x1bc], R14 ;  /* 0x00006f000f0e7a24 */ /* 0x040fe200078e020e */
[----:B------:R-:W-:Y:S01]  /*16e0*/  LEA R4, P0, R8, c[0x0][0x1c0], 0x1 ;  /* 0x0000700008047a11 */ /* 0x000fe200078008ff */
[----:B------:R-:W-:-:S04]  /*16f0*/  IMAD.WIDE.U32 R6, R15, c[0x0][0x1b8], R6 ;  /* 0x00006e000f067a25 */ /* 0x000fc800078e0006 */
[----:B------:R-:W-:Y:S02]  /*1700*/  IMAD.IADD R0, R9, 0x1, R11 ;  /* 0x0000000109007824 */ /* 0x000fe400078e020b */
[----:B------:R-:W-:Y:S01]  /*1710*/  IMAD.IADD R7, R7, 0x1, R14 ;  /* 0x0000000107077824 */ /* 0x000fe200078e020e */
[----:B------:R-:W-:Y:S01]  /*1720*/  LOP3.LUT R14, R10, R5, RZ, 0x3c, !PT ;  /* 0x000000050a0e7212 */ /* 0x000fe200078e3cff */
[----:B------:R-:W-:Y:S01]  /*1730*/  IMAD.MOV.U32 R9, RZ, RZ, c[0x0][0x1dc] ;  /* 0x00007700ff097624 */ /* 0x000fe200078e00ff */
[----:B------:R-:W-:Y:S01]  /*1740*/  LEA.HI.X R5, R8, c[0x0][0x1c4], R0, 0x1, P0 ;  /* 0x0000710008057a11 */ /* 0x000fe200000f0c00 */
[----:B------:R-:W-:Y:S02]  /*1750*/  IMAD R0, R3, c[0x0][0x1a8], RZ ;  /* 0x00006a0003007a24 */ /* 0x000fe400078e02ff */
[----:B------:R-:W-:Y:S02]  /*1760*/  IMAD.MOV.U32 R3, RZ, RZ, c[0x0][0x1d8] ;  /* 0x00007600ff037624 */ /* 0x000fe400078e00ff */
[----:B------:R-:W-:-:S02]  /*1770*/  IMAD R16, R2, c[0x0][0x1ac], R0 ;  /* 0x00006b0002107a24 */ /* 0x000fc400078e0200 */
[----:B------:R-:W-:Y:S01]  /*1780*/  IMAD.IADD R0, R84, 0x1, -R243 ;  /* 0x0000000154007824 */ /* 0x000fe200078e0af3 */
[C---:B------:R-:W-:Y:S01]  /*1790*/  LEA R8, P0, R3.reuse, R4, 0x6 ;  /* 0x0000000403087211 */ /* 0x040fe200078030ff */
[----:B------:R-:W-:Y:S01]  /*17a0*/  IMAD.WIDE.U32 R10, R2, c[0x0][0x1a8], R6 ;  /* 0x00006a00020a7a25 */ /* 0x000fe200078e0006 */
[----:B------:R-:W-:Y:S02]  /*17b0*/  LEA.HI R2, R32, R86, RZ, 0x6 ;  /* 0x0000005620027211 */ /* 0x000fe400078f30ff */
[----:B------:R-:W-:Y:S01]  /*17c0*/  LEA.HI.X R9, R3, R5, R9, 0x6, P0 ;  /* 0x0000000503097211 */ /* 0x000fe200000f3409 */
[----:B------:R-:W-:Y:S01]  /*17d0*/  IMAD R0, R85, -0x50, R0 ;  /* 0xffffffb055007824 */ /* 0x000fe200078e0200 */
[----:B------:R-:W-:Y:S01]  /*17e0*/  SHF.R.S32.HI R28, RZ, 0x6, R2 ;  /* 0x00000006ff1c7819 */ /* 0x000fe20000011402 */
[----:B------:R-:W-:Y:S02]  /*17f0*/  IMAD R2, R18, c[0x0][0x178], RZ ;  /* 0x00005e0012027a24 */ /* 0x000fe400078e02ff */
[----:B------:R-:W-:Y:S01]  /*1800*/  IMAD.U32 R6, RZ, RZ, UR4 ;  /* 0x00000004ff067e24 */ /* 0x000fe2000f8e00ff */
[----:B------:R-:W-:Y:S01]  /*1810*/  ISETP.LT.OR P0, PT, R0, 0x1, P1 ;  /* 0x000000010000780c */ /* 0x000fe20000f01670 */
[----:B------:R-:W-:Y:S01]  /*1820*/  IMAD R3, R28, 0x200, R14 ;  /* 0x000002001c037824 */ /* 0x000fe200078e020e */
[----:B------:R-:W-:Y:S01]  /*1830*/  ISETP.LT.OR P2, PT, R0, 0x1, P3 ;  /* 0x000000010000780c */ /* 0x000fe20001f41670 */
[----:B------:R-:W-:-:S02]  /*1840*/  IMAD R7, R19, c[0x0][0x17c], R2 ;  /* 0x00005f0013077a24 */ /* 0x000fc400078e0202 */
[----:B------:R-:W-:Y:S02]  /*1850*/  IMAD.SHL.U32 R227, R3, 0x2, RZ ;  /* 0x0000000203e37824 */ /* 0x000fe400078e00ff */
[----:B------:R-:W-:Y:S01]  /*1860*/  IMAD.U32 R15, RZ, RZ, UR5 ;  /* 0x00000005ff0f7e24 */ /* 0x000fe2000f8e00ff */
[----:B------:R-:W-:Y:S01]  /*1870*/  ULDC.64 UR4, c[0x0][0x1a8] ;  /* 0x00006a0000047ab9 */ /* 0x000fe20000000a00 */
[----:B------:R-:W-:Y:S01]  /*1880*/  IMAD.WIDE.U32 R2, R19, c[0x0][0x178], R12 ;  /* 0x00005e0013027a25 */ /* 0x000fe200078e000c */
[----:B------:R-:W-:Y:S02]  /*1890*/  USHF.L.U32 UR6, UR4, 0x5, URZ ;  /* 0x0000000504067899 */ /* 0x000fe4000800063f */
[----:B------:R-:W-:Y:S01]  /*18a0*/  USHF.L.U64.HI UR5, UR4, UR7, UR5 ;  /* 0x0000000704057299 */ /* 0x000fe20008010205 */
[----:B------:R-:W-:Y:S01]  /*18b0*/  @!PT LDS RZ, [RZ] ;  /* 0x00000000fffff984 */ /* 0x000fe20000000800 */
[----:B------:R-:W-:Y:S01]  /*18c0*/  @!PT LDS RZ, [RZ] ;  /* 0x00000000fffff984 */ /* 0x000fe20000000800 */
[----:B------:R-:W-:Y:S01]  /*18d0*/  @!PT LDS RZ, [RZ] ;  /* 0x00000000fffff984 */ /* 0x000fe20000000800 */
[----:B------:R1:W-:Y:S01]  /*18e0*/  LDGSTS.E.BYPASS.LTC128B.128 [R227+0x7880], [R4.64], !P0 ;  /* 0x0788000004e37fae */ /* 0x0003e2000c101d4a */
[----:B------:R-:W-:Y:S01]  /*18f0*/  @!P5 LEA R14, P0, R6, R8, 0x1 ;  /* 0x00000008060ed211 */ /* 0x000fe200078008ff */
[----:B------:R-:W-:-:S02]  /*1900*/  IMAD.IADD R3, R3, 0x1, R7 ;  /* 0x0000000103037824 */ /* 0x000fc400078e0207 */
[----:B------:R-:W-:Y:S01]  /*1910*/  IMAD.IADD R7, R11, 0x1, R16 ;  /* 0x000000010b077824 */ /* 0x000fe200078e0210 */
[----:B------:R-:W-:Y:S01]  /*1920*/  @!P5 LEA.HI.X R15, R6, R9, R15, 0x1, P0 ;  /* 0x00000009060fd211 */ /* 0x000fe200000f0c0f */
[----:B------:R1:W-:Y:S01]  /*1930*/  LDGSTS.E.BYPASS.LTC128B.128 [R227+0xa080], [R4.64+0x80], !P2 ;  /* 0x0a08008004e37fae */ /* 0x0003e2000d101d4a */
[----:B------:R-:W-:Y:S01]  /*1940*/  LEA R6, P0, R10, c[0x0][0x190], 0x1 ;  /* 0x000064000a067a11 */ /* 0x000fe200078008ff */
[----:B------:R-:W-:Y:S01]  /*1950*/  IMAD.MOV.U32 R16, RZ, RZ, c[0x0][0x1a8] ;  /* 0x00006a00ff107624 */ /* 0x000fe200078e00ff */
[----:B------:R-:W-:Y:S01]  /*1960*/  ISETP.LT.OR P2, PT, R0, 0x1, P4 ;  /* 0x000000010000780c */ /* 0x000fe20002741670 */
[----:B------:R-:W-:Y:S01]  /*1970*/  IMAD.U32 R11, RZ, RZ, UR6 ;  /* 0x00000006ff0b7e24 */ /* 0x000fe2000f8e00ff */
[----:B------:R-:W-:Y:S01]  /*1980*/  LEA.HI.X R7, R10, c[0x0][0x194], R7, 0x1, P0 ;  /* 0x000065000a077a11 */ /* 0x000fe200000f0c07 */
[----:B------:R-:W-:Y:S01]  /*1990*/  IMAD R10, R26, c[0x0][0x180], RZ ;  /* 0x000060001a0a7a24 */ /* 0x000fe200078e02ff */
[C---:B------:R-:W-:Y:S01]  /*19a0*/  ISETP.LT.OR P0, PT, R0.reuse, 0x21, P1 ;  /* 0x000000210000780c */ /* 0x040fe20000f01670 */
[----:B------:R-:W-:Y:S01]  /*19b0*/  UMOV UR6, 0x6 ;  /* 0x0000000600067882 */ /* 0x000fe20000000000 */
[C---:B------:R-:W-:Y:S01]  /*19c0*/  ISETP.LT.OR P1, PT, R0.reuse, 0x21, P3 ;  /* 0x000000210000780c */ /* 0x040fe20001f21670 */
[----:B------:R-:W-:Y:S01]  /*19d0*/  IMAD R10, R87, c[0x0][0x184], R10 ;  /* 0x00006100570a7a24 */ /* 0x000fe200078e020a */
[----:B------:R-:W-:-:S05]  /*19e0*/  ISETP.LT.OR P5, PT, R0, 0x21, P4 ;  /* 0x000000210000780c */ /* 0x000fca00027a1670 */
[----:B------:R1:W-:Y:S01]  /*19f0*/  LDGSTS.E.BYPASS.LTC128B.128 [R227+0xc880], [R4.64+0x100], !P2 ;  /* 0x0c88010004e37fae */ /* 0x0003e2000d101d4a */
[----:B------:R-:W-:-:S03]  /*1a00*/  ISETP.GT.AND P2, PT, R86, 0x7f, PT ;  /* 0x0000007f5600780c */ /* 0x000fc60003f44270 */
[----:B------:R2:W-:Y:S04]  /*1a10*/  LDGSTS.E.BYPASS.LTC128B.128 [R227+0x8880], [R8.64], !P0 ;  /* 0x0888000008e37fae */ /* 0x0005e8000c101d4a */
[----:B------:R2:W-:Y:S04]  /*1a20*/  LDGSTS.E.BYPASS.LTC128B.128 [R227+0xb080], [R8.64+0x80], !P1 ;  /* 0x0b08008008e37fae */ /* 0x0005e8000c901d4a */
[----:B------:R2:W-:Y:S01]  /*1a30*/  LDGSTS.E.BYPASS.LTC128B.128 [R227+0xd880], [R8.64+0x100], !P5 ;  /* 0x0d88010008e37fae */ /* 0x0005e2000e901d4a */
[----:B------:R-:W-:Y:S02]  /*1a40*/  ISETP.GE.AND P5, PT, R12, c[0x0][0x19c], PT ;  /* 0x000067000c007a0c */ /* 0x000fe40003fa6270 */
[----:B------:R-:W-:-:S02]  /*1a50*/  @!P2 ISETP.GE.AND P0, PT, R0, 0x41, PT ;  /* 0x000000410000a80c */ /* 0x000fc40003f06270 */
[----:B------:R-:W-:Y:S02]  /*1a60*/  @!P2 ISETP.LT.OR P3, PT, R0, 0x41, P3 ;  /* 0x000000410000a80c */ /* 0x000fe40001f61670 */
[----:B------:R-:W-:Y:S02]  /*1a70*/  @!P2 ISETP.GE.OR P4, PT, R12, c[0x0][0x1cc], !P0 ;  /* 0x000073000c00aa0c */ /* 0x000fe40004786670 */
[----:B------:R-:W-:Y:S01]  /*1a80*/  @!P2 ISETP.GE.OR P2, PT, R29, c[0x0][0x1cc], !P0 ;  /* 0x000073001d00aa0c */ /* 0x000fe20004746670 */
[----:B-1----:R-:W-:Y:S01]  /*1a90*/  IMAD.WIDE.U32 R4, R87, c[0x0][0x180], R2 ;  /* 0x0000600057047a25 */ /* 0x002fe200078e0002 */
[----:B------:R-:W-:-:S03]  /*1aa0*/  LEA R2, P1, R16, R6, 0x6 ;  /* 0x0000000610027211 */ /* 0x000fc600078230ff */
[----:B------:R-:W-:Y:S01]  /*1ab0*/  IMAD.IADD R5, R5, 0x1, R10 ;  /* 0x0000000105057824 */ /* 0x000fe200078e020a */
[----:B------:R-:W-:Y:S01]  /*1ac0*/  LEA.HI.X R3, R16, R7, R20, 0x6, P1 ;  /* 0x0000000710037211 */ /* 0x000fe200008f3414 */
[----:B------:R-:W-:Y:S01]  /*1ad0*/  IMAD.U32 R16, RZ, RZ, UR5 ;  /* 0x00000005ff107e24 */ /* 0x000fe2000f8e00ff */
[----:B------:R-:W-:Y:S01]  /*1ae0*/  ISETP.GT.AND P1, PT, R86, 0x7f, PT ;  /* 0x0000007f5600780c */ /* 0x000fe20003f24270 */
[----:B------:R-:W-:Y:S01]  /*1af0*/  ULDC.64 UR4, c[0x0][0x178] ;  /* 0x00005e0000047ab9 */ /* 0x000fe20000000a00 */
[----:B------:R-:W-:Y:S01]  /*1b00*/  IMAD.WIDE.U32 R240, R25, c[0x0][0x188], R4 ;  /* 0x0000620019f07a25 */ /* 0x000fe200078e0004 */
[----:B------:R-:W-:Y:S01]  /*1b10*/  USHF.L.U64.HI UR8, UR4, UR6, UR5 ;  /* 0x0000000604087299 */ /* 0x000fe20008010205 */
[----:B------:R-:W-:Y:S01]  /*1b20*/  SHF.R.S32.HI R20, RZ, 0x1f, R224 ;  /* 0x0000001fff147819 */ /* 0x000fe200000114e0 */
[----:B------:R-:W-:Y:S01]  /*1b30*/  USHF.L.U32 UR12, UR4, 0x6, URZ ;  /* 0x00000006040c7899 */ /* 0x000fe2000800063f */
[----:B--2---:R-:W-:Y:S01]  /*1b40*/  IMAD R8, R24, c[0x0][0x188], RZ ;  /* 0x0000620018087a24 */ /* 0x004fe200078e02ff */
[----:B------:R-:W-:Y:S01]  /*1b50*/  USHF.L.U32 UR9, UR4, 0x5, URZ ;  /* 0x0000000504097899 */ /* 0x000fe2000800063f */
[----:B------:R-:W-:-:S02]  /*1b60*/  IMAD.MOV.U32 R236, RZ, RZ, R240 ;  /* 0x000000ffffec7224 */ /* 0x000fc400078e00f0 */
[----:B------:R-:W-:Y:S02]  /*1b70*/  IMAD R8, R25, c[0x0][0x18c], R8 ;  /* 0x0000630019087a24 */ /* 0x000fe400078e0208 */
[----:B------:R-:W-:Y:S01]  /*1b80*/  IMAD R4, R224, UR8, RZ ;  /* 0x00000008e0047c24 */ /* 0x000fe2000f8e02ff */
[----:B------:R-:W-:Y:S01]  /*1b90*/  @!P1 LEA R10, P0, R11, R2, 0x1 ;  /* 0x000000020b0a9211 */ /* 0x000fe200078008ff */
[----:B------:R-:W-:Y:S01]  /*1ba0*/  IMAD.IADD R237, R241, 0x1, R8 ;  /* 0x00000001f1ed7824 */ /* 0x000fe200078e0208 */
[----:B------:R1:W-:Y:S01]  /*1bb0*/  @!P1 LDGSTS.E.BYPASS.LTC128B.128 [R227+0x9880], [R14.64], !P4 ;  /* 0x098800000ee39fae */ /* 0x0003e2000e101d4a */
[----:B------:R-:W-:Y:S01]  /*1bc0*/  IMAD R8, R20, UR12, R4 ;  /* 0x0000000c14087c24 */ /* 0x000fe2000f8e0204 */
[----:B------:R-:W-:Y:S01]  /*1bd0*/  @!P1 LEA.HI.X R11, R11, R3, R16, 0x1, P0 ;  /* 0x000000030b0b9211 */ /* 0x000fe200000f0c10 */
[----:B------:R-:W-:Y:S01]  /*1be0*/  IMAD.WIDE.U32 R4, R224, UR12, R236 ;  /* 0x0000000ce0047c25 */ /* 0x000fe2000f8e00ec */
[----:B------:R-:W-:Y:S01]  /*1bf0*/  ISETP.LT.OR P0, PT, R0, 0x1, P5 ;  /* 0x000000010000780c */ /* 0x000fe20002f01670 */
[----:B------:R1:W-:Y:S01]  /*1c00*/  @!P1 LDGSTS.E.BYPASS.LTC128B.128 [R227+0xc080], [R14.64+0x80], !P3 ;  /* 0x0c0800800ee39fae */ /* 0x0003e2000d901d4a */
[----:B------:R-:W-:Y:S01]  /*1c10*/  ISETP.GE.AND P3, PT, R30, c[0x0][0x19c], PT ;  /* 0x000067001e007a0c */ /* 0x000fe20003f66270 */
[----:B------:R-:W-:Y:S01]  /*1c20*/  USHF.L.U64.HI UR8, UR4, UR7, UR5 ;  /* 0x0000000704087299 */ /* 0x000fe20008010205 */
[----:B------:R-:W-:Y:S01]  /*1c30*/  ISETP.GE.AND P4, PT, R29, c[0x0][0x19c], PT ;  /* 0x000067001d007a0c */ /* 0x000fe20003f86270 */
[----:B------:R1:W-:Y:S01]  /*1c40*/  @!P1 LDGSTS.E.BYPASS.LTC128B.128 [R227+0xe880], [R14.64+0x100], !P2 ;  /* 0x0e8801000ee39fae */ /* 0x0003e2000d101d4a */
[----:B------:R-:W-:Y:S01]  /*1c50*/  IMAD.IADD R5, R5, 0x1, R8 ;  /* 0x0000000105057824 */ /* 0x000fe200078e0208 */
[C---:B------:R-:W-:Y:S01]  /*1c60*/  ISETP.LT.OR P2, PT, R0.reuse, 0x1, P3 ;  /* 0x000000010000780c */ /* 0x040fe20001f41670 */
[----:B------:R-:W-:Y:S01]  /*1c70*/  ULDC.64 UR4, c[0x0][0x208] ;  /* 0x0000820000047ab9 */ /* 0x000fe20000000a00 */
[----:B------:R-:W-:Y:S01]  /*1c80*/  ISETP.LT.OR P1, PT, R0, 0x1, P4 ;  /* 0x000000010000780c */ /* 0x000fe20002721670 */
[----:B------:R-:W-:-:S02]  /*1c90*/  USHF.L.U64.HI UR6, UR4, UR6, UR5 ;  /* 0x0000000604067299 */ /* 0x000fc40008010205 */
[----:B------:R-:W-:Y:S01]  /*1ca0*/  USHF.L.U32 UR12, UR4, 0x6, URZ ;  /* 0x00000006040c7899 */ /* 0x000fe2000800063f */
[----:B------:R2:W-:Y:S01]  /*1cb0*/  LDGSTS.E.BYPASS.LTC128B.128 [R227+0x80], [R6.64], !P0 ;  /* 0x0008000006e37fae */ /* 0x0005e2000c101d4a */
[----:B------:R-:W-:Y:S01]  /*1cc0*/  LEA R8, P0, R4, c[0x0][0x160], 0x1 ;  /* 0x0000580004087a11 */ /* 0x000fe200078008ff */
[----:B------:R-:W-:-:S03]  /*1cd0*/  USHF.L.U64.HI UR5, UR4, UR7, UR5 ;  /* 0x0000000704057299 */ /* 0x000fc60008010205 */
[----:B------:R-:W-:Y:S01]  /*1ce0*/  LEA.HI.X R9, R4, c[0x0][0x164], R5, 0x1, P0 ;  /* 0x0000590004097a11 */ /* 0x000fe200000f0c05 */
[----:B------:R-:W-:Y:S01]  /*1cf0*/  IMAD.U32 R5, RZ, RZ, UR9 ;  /* 0x00000009ff057e24 */ /* 0x000fe2000f8e00ff */
[----:B------:R2:W-:Y:S01]  /*1d00*/  LDGSTS.E.BYPASS.LTC128B.128 [R227+0x2880], [R6.64+0x80], !P2 ;  /* 0x0288008006e37fae */ /* 0x0005e2000d101d4a */
[----:B------:R-:W-:Y:S01]  /*1d10*/  IMAD.U32 R4, RZ, RZ, UR8 ;  /* 0x00000008ff047e24 */ /* 0x000fe2000f8e00ff */
[----:B------:R-:W-:Y:S02]  /*1d20*/  ISETP.LT.OR P2, PT, R0, 0x21, P5 ;  /* 0x000000210000780c */ /* 0x000fe40002f41670 */
[----:B------:R2:W-:Y:S01]  /*1d30*/  LDGSTS.E.BYPASS.LTC128B.128 [R227+0x5080], [R6.64+0x100], !P1 ;  /* 0x0508010006e37fae */ /* 0x0005e2000c901d4a */
[----:B------:R-:W-:Y:S01]  /*1d40*/  ISETP.GE.AND P1, PT, R30, c[0x0][0x16c], PT ;  /* 0x00005b001e007a0c */ /* 0x000fe20003f26270 */
[----:B-1----:R-:W-:-:S09]  /*1d50*/  IMAD.U32 R14, RZ, RZ, UR9 ;  /* 0x00000009ff0e7e24 */ /* 0x002fd2000f8e00ff */
[----:B------:R1:W-:Y:S01]  /*1d60*/  LDGSTS.E.BYPASS.LTC128B.128 [R227+0x1080], [R2.64], !P2 ;  /* 0x0108000002e37fae */ /* 0x0003e2000d101d4a */
[----:B------:R-:W-:Y:S02]  /*1d70*/  ISETP.LT.OR P2, PT, R0, 0x21, P3 ;  /* 0x000000210000780c */ /* 0x000fe40001f41670 */
[----:B------:R-:W-:-:S04]  /*1d80*/  LEA R14, P0, R14, R8, 0x1 ;  /* 0x000000080e0e7211 */ /* 0x000fc800078008ff */
[----:B------:R-:W-:Y:S01]  /*1d90*/  LEA.HI.X R15, R5, R9, R4, 0x1, P0 ;  /* 0x00000009050f7211 */ /* 0x000fe200000f0c04 */
[----:B------:R-:W-:Y:S01]  /*1da0*/  IMAD R4, R17, 0xc0, RZ ;  /* 0x000000c011047824 */ /* 0x000fe200078e02ff */
[----:B------:R-:W-:Y:S02]  /*1db0*/  ISETP.GE.AND P0, PT, R12, c[0x0][0x16c], PT ;  /* 0x00005b000c007a0c */ /* 0x000fe40003f06270 */
[----:B------:R-:W-:-:S03]  /*1dc0*/  SHF.R.S32.HI R5, RZ, 0x1f, R17 ;  /* 0x0000001fff057819 */ /* 0x000fc60000011411 */
[----:B------:R1:W-:Y:S01]  /*1dd0*/  LDGSTS.E.BYPASS.LTC128B.128 [R227+0x3880], [R2.64+0x80], !P2 ;  /* 0x0388008002e37fae */ /* 0x0003e2000d101d4a */
[----:B------:R-:W-:Y:S02]  /*1de0*/  ISETP.GT.AND P2, PT, R86, 0x7f, PT ;  /* 0x0000007f5600780c */ /* 0x000fe40003f44270 */
[----:B--2---:R-:W-:Y:S02]  /*1df0*/  SEL R6, RZ, 0x1, P0 ;  /* 0x00000001ff067807 */ /* 0x004fe40000000000 */
[C---:B------:R-:W-:Y:S02]  /*1e00*/  IADD3 R16, P0, R21.reuse, R17, RZ ;  /* 0x0000001115107210 */ /* 0x040fe40007f1e0ff */
[----:B------:R-:W-:Y:S02]  /*1e10*/  SEL R7, RZ, 0xffffffff, P1 ;  /* 0xffffffffff077807 */ /* 0x000fe40000800000 */
[----:B------:R-:W-:Y:S02]  /*1e20*/  LEA.HI.X.SX32 R17, R21, R5, 0x1, P0 ;  /* 0x0000000515117211 */ /* 0x000fe400000f0eff */
[----:B------:R-:W-:Y:S01]  /*1e30*/  IADD3 R22, P0, R4, R86, RZ ;  /* 0x0000005604167210 */ /* 0x000fe20007f1e0ff */
[----:B------:R-:W-:Y:S01]  /*1e40*/  IMAD.SHL.U32 R5, R7, 0x2, RZ ;  /* 0x0000000207057824 */ /* 0x000fe200078e00ff */
[----:B------:R-:W-:-:S02]  /*1e50*/  ISETP.GE.AND P1, PT, R29, c[0x0][0x16c], PT ;  /* 0x00005b001d007a0c */ /* 0x000fc40003f26270 */
[----:B------:R-:W-:Y:S01]  /*1e60*/  LEA.HI.X.SX32 R23, R4, R23, 0x1, P0 ;  /* 0x0000001704177211 */ /* 0x000fe200000f0eff */
[----:B------:R-:W-:Y:S01]  /*1e70*/  IMAD R4, R18, c[0x0][0x208], RZ ;  /* 0x0000820012047a24 */ /* 0x000fe200078e02ff */
[C---:B------:R-:W-:Y:S02]  /*1e80*/  @!P6 ISETP.LT.OR P0, PT, R0.reuse, 0x41, P5 ;  /* 0x000000410000e80c */ /* 0x040fe40002f01670 */
[C---:B------:R-:W-:Y:S01]  /*1e90*/  @!P6 ISETP.LT.OR P5, PT, R0.reuse, 0x41, P3 ;  /* 0x000000410000e80c */ /* 0x040fe20001fa1670 */
[----:B------:R-:W-:Y:S01]  /*1ea0*/  IMAD R18, R19, c[0x0][0x20c], R4 ;  /* 0x0000830013127a24 */ /* 0x000fe200078e0204 */
[----:B------:R-:W-:Y:S02]  /*1eb0*/  SEL R21, RZ, 0x4, P1 ;  /* 0x00000004ff157807 */ /* 0x000fe40000800000 */
[C---:B------:R-:W-:Y:S02]  /*1ec0*/  ISETP.LT.OR P1, PT, R0.reuse, 0x21, P4 ;  /* 0x000000210000780c */ /* 0x040fe40002721670 */
[----:B------:R-:W-:Y:S01]  /*1ed0*/  LOP3.LUT R5, R5, 0x2, R6, 0xe2, !PT ;  /* 0x0000000205057812 */ /* 0x000fe200078ee206 */
[----:B------:R-:W-:Y:S01]  /*1ee0*/  IMAD.WIDE.U32 R6, R19, c[0x0][0x208], R12 ;  /* 0x0000820013067a25 */ /* 0x000fe200078e000c */
[----:B------:R-:W-:-:S02]  /*1ef0*/  @!P6 ISETP.LT.OR P3, PT, R0, 0x41, P4 ;  /* 0x000000410000e80c */ /* 0x000fc40002761670 */
[----:B------:R-:W-:Y:S01]  /*1f00*/  LOP3.LUT R0, R5, R21, RZ, 0xfc, !PT ;  /* 0x0000001505007212 */ /* 0x000fe200078efcff */
[----:B------:R-:W-:Y:S01]  /*1f10*/  IMAD.SHL.U32 R21, R224, 0x40, RZ ;  /* 0x00000040e0157824 */ /* 0x000fe200078e00ff */
[----:B------:R-:W-:Y:S02]  /*1f20*/  LEA.HI R19, R32, R86, RZ, 0x4 ;  /* 0x0000005620137211 */ /* 0x000fe400078f20ff */
[----:B------:R-:W-:Y:S02]  /*1f30*/  P2R R4, PR, RZ, 0x20 ;  /* 0x00000020ff047803 */ /* 0x000fe40000000000 */
[----:B------:R-:W-:Y:S01]  /*1f40*/  LOP3.LUT P4, RZ, R0, 0x1, RZ, 0xc0, !PT ;  /* 0x0000000100ff7812 */ /* 0x000fe2000788c0ff */
[----:B------:R1:W-:Y:S01]  /*1f50*/  LDGSTS.E.BYPASS.LTC128B.128 [R227+0x6080], [R2.64+0x100], !P1 ;  /* 0x0608010002e37fae */ /* 0x0003e2000c901d4a */
[----:B------:R-:W-:Y:S01]  /*1f60*/  ISETP.NE.AND P1, PT, R4, RZ, PT ;  /* 0x000000ff0400720c */ /* 0x000fe20003f25270 */
[----:B------:R-:W-:Y:S01]  /*1f70*/  IMAD R4, R26, c[0x0][0x270], RZ ;  /* 0x00009c001a047a24 */ /* 0x000fe200078e02ff */
[C---:B------:R-:W-:Y:S01]  /*1f80*/  LOP3.LUT P6, RZ, R0.reuse, 0x2, RZ, 0xc0, !PT ;  /* 0x0000000200ff7812 */ /* 0x040fe200078cc0ff */
[----:B------:R2:W-:Y:S01]  /*1f90*/  @!P2 LDGSTS.E.BYPASS.LTC128B.128 [R227+0x2080], [R10.64], !P0 ;  /* 0x020800000ae3afae */ /* 0x0005e2000c101d4a */
[----:B------:R-:W-:Y:S01]  /*1fa0*/  LOP3.LUT P5, RZ, R0, 0x4, RZ, 0xc0, !PT ;  /* 0x0000000400ff7812 */ /* 0x000fe200078ac0ff */
[----:B------:R-:W-:Y:S01]  /*1fb0*/  IMAD R4, R87, c[0x0][0x274], R4 ;  /* 0x00009d0057047a24 */ /* 0x000fe200078e0204 */
[----:B------:R-:W-:-:S04]  /*1fc0*/  IADD3 R0, -R243, R231, -R21 ;  /* 0x000000e7f3007210 */ /* 0x000fc80007ffe915 */
[----:B------:R-:W-:-:S03]  /*1fd0*/  ISETP.LT.OR P0, PT, R0, 0x1, !P5 ;  /* 0x000000010000780c */ /* 0x000fc60006f01670 */
[----:B------:R2:W-:Y:S01]  /*1fe0*/  @!P2 LDGSTS.E.BYPASS.LTC128B.128 [R227+0x4880], [R10.64+0x80], !P1 ;  /* 0x048800800ae3afae */ /* 0x0005e2000c901d4a */
[----:B------:R-:W-:-:S03]  /*1ff0*/  ISETP.LT.OR P1, PT, R0, 0x1, !P6 ;  /* 0x000000010000780c */ /* 0x000fc60007721670 */
[----:B------:R2:W-:Y:S01]  /*2000*/  @!P2 LDGSTS.E.BYPASS.LTC128B.128 [R227+0x7080], [R10.64+0x100], !P3 ;  /* 0x070801000ae3afae */ /* 0x0005e2000d901d4a */
[----:B------:R-:W-:Y:S02]  /*2010*/  ISETP.LT.OR P2, PT, R0, 0x1, !P4 ;  /* 0x000000010000780c */ /* 0x000fe40006741670 */
[----:B------:R-:W-:Y:S01]  /*2020*/  ISETP.GE.AND P3, PT, R12, c[0x0][0x1fc], PT ;  /* 0x00007f000c007a0c */ /* 0x000fe20003f66270 */
[----:B------:R-:W0:Y:S01]  /*2030*/  LDGDEPBAR ;  /* 0x00000000000079af */ /* 0x000e220000000000 */
[----:B-1----:R-:W-:-:S04]  /*2040*/  IMAD.WIDE.U32 R2, R87, c[0x0][0x270], R16 ;  /* 0x00009c0057027a25 */ /* 0x002fc800078e0010 */
[----:B------:R-:W-:-:S05]  /*2050*/  IMAD.IADD R5, R3, 0x1, R4 ;  /* 0x0000000103057824 */ /* 0x000fca00078e0204 */
[----:B------:R1:W-:Y:S01]  /*2060*/  LDGSTS.E.BYPASS.LTC128B.128 [R227+0xf080], [R8.64], !P2 ;  /* 0x0f08000008e37fae */ /* 0x0003e2000d101d4a */
[----:B------:R-:W-:Y:S01]  /*2070*/  ISETP.LT.OR P2, PT, R0, 0x21, !P4 ;  /* 0x000000210000780c */ /* 0x000fe20006741670 */
[----:B------:R-:W-:Y:S02]  /*2080*/  IMAD.MOV.U32 R4, RZ, RZ, R2 ;  /* 0x000000ffff047224 */ /* 0x000fe400078e0002 */
[----:B------:R1:W-:Y:S01]  /*2090*/  LDGSTS.E.BYPASS.LTC128B.128 [R227+0x11080], [R8.64+0x80], !P1 ;  /* 0x1108008008e37fae */ /* 0x0003e2000c901d4a */
[----:B------:R-:W-:Y:S01]  /*20a0*/  IMAD.IADD R3, R7, 0x1, R18 ;  /* 0x0000000107037824 */ /* 0x000fe200078e0212 */
[----:B------:R-:W-:Y:S01]  /*20b0*/  ISETP.GT.AND P1, PT, R86, 0xf, PT ;  /* 0x0000000f5600780c */ /* 0x000fe20003f24270 */
[----:B------:R-:W-:Y:S01]  /*20c0*/  IMAD.MOV.U32 R2, RZ, RZ, R6 ;  /* 0x000000ffff027224 */ /* 0x000fe200078e0006 */
[----:B------:R1:W-:Y:S01]  /*20d0*/  LDGSTS.E.BYPASS.LTC128B.128 [R227+0x13080], [R8.64+0x100], !P0 ;  /* 0x1308010008e37fae */ /* 0x0003e2000c101d4a */
[----:B------:R-:W-:Y:S01]  /*20e0*/  ISETP.LT.OR P0, PT, R0, 0x21, !P6 ;  /* 0x000000210000780c */ /* 0x000fe20007701670 */
[----:B------:R-:W-:Y:S01]  /*20f0*/  IMAD R6, R24, c[0x0][0x278], RZ ;  /* 0x00009e0018067a24 */ /* 0x000fe200078e02ff */
[----:B------:R-:W-:Y:S01]  /*2100*/  ISETP.LT.OR P1, PT, R0, 0x21, !P5 ;  /* 0x000000210000780c */ /* 0x000fe20006f21670 */
[----:B------:R-:W-:Y:S01]  /*2110*/  IMAD.WIDE.U32 R2, R87, c[0x0][0x210], R2 ;  /* 0x0000840057027a25 */ /* 0x000fe200078e0002 */
[----:B------:R-:W-:Y:S01]  /*2120*/  LEA.HI R18, R32, R86, RZ, 0x2 ;  /* 0x0000005620127211 */ /* 0x000fe200078f10ff */
[----:B------:R3:W-:Y:S01]  /*2130*/  LDGSTS.E.BYPASS.LTC128B.128 [R227+0x10080], [R14.64], !P2 ;  /* 0x100800000ee37fae */ /* 0x0007e2000d101d4a */
[----:B------:R-:W-:Y:S01]  /*2140*/  ISETP.GT.AND P2, PT, R86, 0xf, PT ;  /* 0x0000000f5600780c */ /* 0x000fe20003f44270 */
[----:B--2---:R-:W-:-:S02]  /*2150*/  IMAD R11, R26, c[0x0][0x210], RZ ;  /* 0x000084001a0b7a24 */ /* 0x004fc400078e02ff */
[----:B------:R-:W-:Y:S01]  /*2160*/  IMAD R10, R224, UR6, RZ ;  /* 0x00000006e00a7c24 */ /* 0x000fe2000f8e02ff */
[----:B------:R-:W-:Y:S01]  /*2170*/  USHF.L.U32 UR6, UR4, 0x5, URZ ;  /* 0x0000000504067899 */ /* 0x000fe2000800063f */
[----:B------:R-:W-:Y:S02]  /*2180*/  IMAD R7, R87, c[0x0][0x214], R11 ;  /* 0x0000850057077a24 */ /* 0x000fe400078e020b */
[----:B------:R-:W-:Y:S01]  /*2190*/  IMAD R0, R24, c[0x0][0x218], RZ ;  /* 0x0000860018007a24 */ /* 0x000fe200078e02ff */
[----:B------:R3:W-:Y:S01]  /*21a0*/  LDGSTS.E.BYPASS.LTC128B.128 [R227+0x12080], [R14.64+0x80], !P0 ;  /* 0x120800800ee37fae */ /* 0x0007e2000c101d4a */
[----:B------:R-:W-:Y:S01]  /*21b0*/  IMAD.IADD R3, R3, 0x1, R7 ;  /* 0x0000000103037824 */ /* 0x000fe200078e0207 */
[----:B------:R-:W-:Y:S01]  /*21c0*/  UMOV UR4, URZ ;  /* 0x0000003f00047c82 */ /* 0x000fe20008000000 */
[C---:B------:R-:W-:Y:S01]  /*21d0*/  IMAD.WIDE.U32 R246, R25.reuse, c[0x0][0x278], R4 ;  /* 0x00009e0019f67a25 */ /* 0x040fe200078e0004 */
[----:B------:R3:W-:Y:S03]  /*21e0*/  LDGSTS.E.BYPASS.LTC128B.128 [R227+0x14080], [R14.64+0x100], !P1 ;  /* 0x140801000ee37fae */ /* 0x0007e6000c901d4a */
[----:B------:R-:W-:-:S02]  /*21f0*/  IMAD R6, R25, c[0x0][0x27c], R6 ;  /* 0x00009f0019067a24 */ /* 0x000fc400078e0206 */
[----:B------:R-:W-:Y:S01]  /*2200*/  IMAD R10, R20, UR12, R10 ;  /* 0x0000000c140a7c24 */ /* 0x000fe2000f8e020a */
[----:B------:R-:W-:Y:S01]  /*2210*/  SHF.R.S32.HI R20, RZ, 0x1f, R21 ;  /* 0x0000001fff147819 */ /* 0x000fe20000011415 */
[C---:B------:R-:W-:Y:S01]  /*2220*/  IMAD R0, R25.reuse, c[0x0][0x21c], R0 ;  /* 0x0000870019007a24 */ /* 0x040fe200078e0200 */
[----:B-1----:R-:W-:Y:S01]  /*2230*/  SHF.R.S32.HI R8, RZ, 0x1f, R18 ;  /* 0x0000001fff087819 */ /* 0x002fe20000011412 */
[----:B------:R-:W-:Y:S01]  /*2240*/  IMAD.WIDE.U32 R238, R25, c[0x0][0x218], R2 ;  /* 0x0000860019ee7a25 */ /* 0x000fe200078e0002 */
[----:B------:R-:W-:-:S03]  /*2250*/  @!P2 IADD3 R2, P0, R21, R246, RZ ;  /* 0x000000f61502a210 */ /* 0x000fc60007f1e0ff */
[----:B------:R-:W-:Y:S02]  /*2260*/  IMAD.IADD R252, R247, 0x1, R6 ;  /* 0x00000001f7fc7824 */ /* 0x000fe400078e0206 */
[----:B------:R-:W-:Y:S01]  /*2270*/  IMAD.IADD R235, R239, 0x1, R0 ;  /* 0x00000001efeb7824 */ /* 0x000fe200078e0200 */
[----:B------:R-:W-:Y:S01]  /*2280*/  IADD3 R0, -R21, R231, -R243 ;  /* 0x000000e715007210 */ /* 0x000fe20007ffe9f3 */
[----:B------:R-:W-:Y:S02]  /*2290*/  IMAD.MOV.U32 R234, RZ, RZ, R238 ;  /* 0x000000ffffea7224 */ /* 0x000fe400078e00ee */
[----:B------:R-:W-:Y:S01]  /*22a0*/  @!P2 IMAD.X R3, R20, 0x1, R252, P0 ;  /* 0x000000011403a824 */ /* 0x000fe200000e06fc */
[----:B------:R-:W-:Y:S01]  /*22b0*/  @!P2 LEA R6, P0, R2, c[0x0][0x258], 0x2 ;  /* 0x000096000206aa11 */ /* 0x000fe200078010ff */
[----:B------:R-:W-:Y:S01]  /*22c0*/  IMAD.WIDE.U32 R4, R224, UR12, R234 ;  /* 0x0000000ce0047c25 */ /* 0x000fe2000f8e00ea */
[----:B------:R-:W-:Y:S02]  /*22d0*/  ISETP.LT.OR P1, PT, R0, 0x1, P3 ;  /* 0x000000010000780c */ /* 0x000fe40001f21670 */
[----:B------:R-:W-:Y:S01]  /*22e0*/  @!P2 LEA.HI.X R7, R2, c[0x0][0x25c], R3, 0x2, P0 ;  /* 0x000097000207aa11 */ /* 0x000fe200000f1403 */
[----:B------:R-:W-:Y:S01]  /*22f0*/  IMAD.IADD R3, R5, 0x1, R10 ;  /* 0x0000000105037824 */ /* 0x000fe200078e020a */
[----:B------:R-:W-:Y:S01]  /*2300*/  LEA R2, P0, R4, c[0x0][0x1f0], 0x1 ;  /* 0x00007c0004027a11 */ /* 0x000fe200078008ff */
[----:B------:R-:W-:Y:S01]  /*2310*/  @!P2 IMAD.SHL.U32 R5, R86, 0x10, RZ ;  /* 0x000000105605a824 */ /* 0x000fe200078e00ff */
[----:B---3--:R-:W-:-:S02]  /*2320*/  SHF.R.S32.HI R14, RZ, 0x2, R18 ;  /* 0x00000002ff0e7819 */ /* 0x008fc40000011412 */
[----:B------:R-:W-:Y:S01]  /*2330*/  LEA.HI.X R3, R4, c[0x0][0x1f4], R3, 0x1, P0 ;  /* 0x00007d0004037a11 */ /* 0x000fe200000f0c03 */
[----:B------:R-:W-:Y:S01]  /*2340*/  IMAD.U32 R4, RZ, RZ, UR6 ;  /* 0x00000006ff047e24 */ /* 0x000fe2000f8e00ff */
[----:B------:R1:W-:Y:S01]  /*2350*/  @!P2 LDGSTS.E.BYPASS.LTC128B.128 [R5+0x21080], [R6.64] ;  /* 0x210800000605afae */ /* 0x0003e2000b901d4a */
[----:B------:R-:W-:Y:S02]  /*2360*/  ISETP.GE.AND P2, PT, R30, c[0x0][0x1fc], PT ;  /* 0x00007f001e007a0c */ /* 0x000fe40003f46270 */
[----:B------:R-:W-:Y:S01]  /*2370*/  LEA.HI R8, R8, R14, RZ, 0x3 ;  /* 0x0000000e08087211 */ /* 0x000fe200078f18ff */
[----:B------:R-:W0:Y:S01]  /*2380*/  LDGDEPBAR ;  /* 0x00000000000079af */ /* 0x000e220000000000 */
[----:B------:R-:W-:Y:S02]  /*2390*/  ISETP.LT.OR P0, PT, R0, 0x1, P2 ;  /* 0x000000010000780c */ /* 0x000fe40001701670 */
[----:B------:R-:W-:Y:S01]  /*23a0*/  LOP3.LUT R8, R8, 0xfffffff8, RZ, 0xc0, !PT ;  /* 0xfffffff808087812 */ /* 0x000fe200078ec0ff */
[----:B------:R2:W-:Y:S04]  /*23b0*/  LDGSTS.E.BYPASS.LTC128B.128 [R227+0x1b080], [R2.64], !P1 ;  /* 0x1b08000002e37fae */ /* 0x0005e8000c901d4a */
[----:B------:R-:W-:-:S06]  /*23c0*/  IMAD.IADD R14, R14, 0x1, -R8 ;  /* 0x000000010e0e7824 */ /* 0x000fcc00078e0a08 */
[----:B------:R2:W-:Y:S01]  /*23d0*/  LDGSTS.E.BYPASS.LTC128B.128 [R227+0x1d080], [R2.64+0x80], !P0 ;  /* 0x1d08008002e37fae */ /* 0x0005e2000c101d4a */
[----:B------:R-:W-:Y:S01]  /*23e0*/  LEA R4, P0, R4, R2, 0x1 ;  /* 0x0000000204047211 */ /* 0x000fe200078008ff */
[----:B-1----:R-:W-:Y:S02]  /*23f0*/  IMAD.U32 R6, RZ, RZ, UR6 ;  /* 0x00000006ff067e24 */ /* 0x002fe4000f8e00ff */
[----:B------:R-:W-:-:S05]  /*2400*/  IMAD.U32 R5, RZ, RZ, UR5 ;  /* 0x00000005ff057e24 */ /* 0x000fca000f8e00ff */
[----:B------:R-:W-:Y:S01]  /*2410*/  LEA.HI.X R5, R6, R3, R5, 0x1, P0 ;  /* 0x0000000306057211 */ /* 0x000fe200000f0c05 */
[----:B------:R-:W-:Y:S01]  /*2420*/  IMAD.WIDE.U32 R6, R87, c[0x0][0x288], R16 ;  /* 0x0000a20057067a25 */ /* 0x000fe200078e0010 */
[----:B------:R-:W-:Y:S02]  /*2430*/  ISETP.GE.AND P0, PT, R29, c[0x0][0x1fc], PT ;  /* 0x00007f001d007a0c */ /* 0x000fe40003f06270 */
[----:B------:R-:W-:Y:S02]  /*2440*/  LEA.HI R16, R32, R86, RZ, 0x5 ;  /* 0x0000005620107211 */ /* 0x000fe400078f28ff */
[C---:B------:R-:W-:Y:S02]  /*2450*/  ISETP.LT.OR P1, PT, R0.reuse, 0x1, P0 ;  /* 0x000000010000780c */ /* 0x040fe40000721670 */
[----:B------:R-:W-:Y:S02]  /*2460*/  ISETP.LT.OR P0, PT, R0, 0x21, P0 ;  /* 0x000000210000780c */ /* 0x000fe40000701670 */
[----:B------:R-:W-:-:S09]  /*2470*/  SHF.R.S32.HI R17, RZ, 0x5, R16 ;  /* 0x00000005ff117819 */ /* 0x000fd20000011410 */
[----:B------:R2:W-:Y:S01]  /*2480*/  LDGSTS.E.BYPASS.LTC128B.128 [R227+0x1f080], [R2.64+0x100], !P1 ;  /* 0x1f08010002e37fae */ /* 0x0005e2000c901d4a */
[----:B------:R-:W-:Y:S02]  /*2490*/  ISETP.LT.OR P1, PT, R0, 0x21, P3 ;  /* 0x000000210000780c */ /* 0x000fe40001f21670 */
[----:B------:R-:W-:Y:S02]  /*24a0*/  ISETP.GE.AND P3, PT, R12, c[0x0][0x1fc], PT ;  /* 0x00007f000c007a0c */ /* 0x000fe40003f66270 */
[----:B------:R-:W-:-:S04]  /*24b0*/  SHF.R.S32.HI R12, RZ, 0x4, R19 ;  /* 0x00000004ff0c7819 */ /* 0x000fc80000011413 */
[----:B------:R-:W-:-:S05]  /*24c0*/  LEA.HI R11, R19, R12, RZ, 0x1 ;  /* 0x0000000c130b7211 */ /* 0x000fca00078f08ff */
        /* <DEDUP_REMOVED lines=11> */
[C---:B------:R-:W-:Y:S02]  /*2580*/  IMAD R9, R87.reuse, c[0x0][0x23c], R2 ;  /* 0x00008f0057097a24 */ /* 0x040fe400078e0202 */
[----:B------:R-:W-:Y:S01]  /*2590*/  IMAD.WIDE.U32 R2, R87, c[0x0][0x238], R22 ;  /* 0x00008e0057027a25 */ /* 0x000fe200078e0016 */
[----:B------:R-:W-:Y:S02]  /*25a0*/  SEL R22, RZ, 0x1, P3 ;  /* 0x00000001ff167807 */ /* 0x000fe40001800000 */
[----:B------:R-:W-:Y:S01]  /*25b0*/  ISETP.GE.AND P3, PT, R86, 0x10, PT ;  /* 0x000000105600780c */ /* 0x000fe20003f66270 */
[----:B------:R-:W-:-:S02]  /*25c0*/  IMAD.MOV.U32 R12, RZ, RZ, R2 ;  /* 0x000000ffff0c7224 */ /* 0x000fc400078e0002 */
[----:B------:R-:W-:Y:S01]  /*25d0*/  IMAD.MOV.U32 R2, RZ, RZ, R6 ;  /* 0x000000ffff027224 */ /* 0x000fe200078e0006 */
[----:B------:R-:W-:Y:S01]  /*25e0*/  SHF.R.S32.HI R6, RZ, 0x1f, R16 ;  /* 0x0000001fff067819 */ /* 0x000fe20000011410 */
[----:B------:R-:W-:Y:S01]  /*25f0*/  IMAD.IADD R13, R3, 0x1, R9 ;  /* 0x00000001030d7824 */ /* 0x000fe200078e0209 */
[----:B------:R-:W-:Y:S01]  /*2600*/  LOP3.LUT R9, R18, 0x3ffffffc, RZ, 0xc0, !PT ;  /* 0x3ffffffc12097812 */ /* 0x000fe200078ec0ff */
[----:B------:R-:W-:Y:S01]  /*2610*/  IMAD.IADD R3, R7, 0x1, R10 ;  /* 0x0000000107037824 */ /* 0x000fe200078e020a */
[----:B------:R-:W-:Y:S01]  /*2620*/  LEA.HI R7, R32, R86, RZ, 0x7 ;  /* 0x0000005620077211 */ /* 0x000fe200078f38ff */
[C---:B------:R-:W-:Y:S01]  /*2630*/  IMAD.WIDE.U32 R248, R25.reuse, c[0x0][0x240], R12 ;  /* 0x0000900019f87a25 */ /* 0x040fe200078e000c */
[----:B------:R-:W-:Y:S01]  /*2640*/  LEA.HI R6, R6, R17, RZ, 0x2 ;  /* 0x0000001106067211 */ /* 0x000fe200078f10ff */
[----:B------:R-:W-:Y:S01]  /*2650*/  CS2R R32, SRZ ;  /* 0x0000000000207805 */ /* 0x000fe2000001ff00 */
[----:B------:R-:W-:Y:S01]  /*2660*/  SHF.R.S32.HI R11, RZ, 0x7, R7 ;  /* 0x00000007ff0b7819 */ /* 0x000fe20000011407 */
[----:B------:R-:W-:Y:S01]  /*2670*/  IMAD.WIDE.U32 R244, R25, c[0x0][0x290], R2 ;  /* 0x0000a40019f47a25 */ /* 0x000fe200078e0002 */
[----:B------:R-:W-:-:S02]  /*2680*/  SEL R13, RZ, 0xffffffff, P1 ;  /* 0xffffffffff0d7807 */ /* 0x000fc40000800000 */
[----:B------:R-:W-:Y:S01]  /*2690*/  LEA.HI R12, R11, R11, RZ, 0x1 ;  /* 0x0000000b0b0c7211 */ /* 0x000fe200078f08ff */
[----:B------:R-:W-:Y:S01]  /*26a0*/  IMAD.SHL.U32 R3, R14, 0x10, RZ ;  /* 0x000000100e037824 */ /* 0x000fe200078e00ff */
[----:B------:R-:W-:Y:S02]  /*26b0*/  IADD3 R2, P0, R21, R244, RZ ;  /* 0x000000f415027210 */ /* 0x000fe40007f1e0ff */
[----:B------:R-:W-:Y:S01]  /*26c0*/  LOP3.LUT P1, RZ, R27, 0x4, RZ, 0xc0, !PT ;  /* 0x000000041bff7812 */ /* 0x000fe2000782c0ff */
[----:B-1----:R-:W-:Y:S01]  /*26d0*/  IMAD R4, R24, c[0x0][0x290], RZ ;  /* 0x0000a40018047a24 */ /* 0x002fe200078e02ff */
[----:B------:R-:W-:Y:S01]  /*26e0*/  LOP3.LUT R5, R6, 0xfffffffc, RZ, 0xc0, !PT ;  /* 0xfffffffc06057812 */ /* 0x000fe200078ec0ff */
[----:B------:R-:W-:Y:S02]  /*26f0*/  IMAD.SHL.U32 R6, R11, 0x8, RZ ;  /* 0x000000080b067824 */ /* 0x000fe400078e00ff */
[----:B------:R-:W-:Y:S02]  /*2700*/  IMAD R4, R25, c[0x0][0x294], R4 ;  /* 0x0000a50019047a24 */ /* 0x000fe400078e0204 */
[----:B------:R-:W-:Y:S01]  /*2710*/  IMAD.IADD R15, R17, 0x1, -R5 ;  /* 0x00000001110f7824 */ /* 0x000fe200078e0a05 */
[----:B------:R-:W-:Y:S01]  /*2720*/  LOP3.LUT R10, R6, 0x8, RZ, 0xc0, !PT ;  /* 0x00000008060a7812 */ /* 0x000fe200078ec0ff */
[----:B------:R-:W-:-:S02]  /*2730*/  IMAD.IADD R250, R245, 0x1, R4 ;  /* 0x00000001f5fa7824 */ /* 0x000fc400078e0204 */
[C---:B------:R-:W-:Y:S01]  /*2740*/  IMAD.SHL.U32 R4, R15.reuse, 0x100, RZ ;  /* 0x000001000f047824 */ /* 0x040fe200078e00ff */
[----:B------:R-:W-:Y:S01]  /*2750*/  LEA.HI R6, R15, R15, RZ, 0x1 ;  /* 0x0000000f0f067211 */ /* 0x000fe200078f08ff */
[----:B------:R-:W-:Y:S01]  /*2760*/  IMAD.X R7, R20, 0x1, R250, P0 ;  /* 0x0000000114077824 */ /* 0x000fe200000e06fa */
[----:B------:R-:W-:Y:S02]  /*2770*/  LOP3.LUT R3, R10, 0x70, R3, 0xf8, !PT ;  /* 0x000000700a037812 */ /* 0x000fe400078ef803 */
[----:B------:R-:W-:Y:S01]  /*2780*/  LEA R8, P0, R2, c[0x0][0x280], 0x2 ;  /* 0x0000a00002087a11 */ /* 0x000fe200078010ff */
[----:B------:R-:W-:Y:S01]  /*2790*/  IMAD.SHL.U32 R6, R6, 0x100, RZ ;  /* 0x0000010006067824 */ /* 0x000fe200078e00ff */
[----:B------:R-:W-:Y:S01]  /*27a0*/  LOP3.LUT R5, R3, 0x100, R4, 0xf8, !PT ;  /* 0x0000010003057812 */ /* 0x000fe200078ef804 */
[----:B------:R-:W-:Y:S01]  /*27b0*/  IMAD.IADD R4, R86, 0x1, -R9 ;  /* 0x0000000156047824 */ /* 0x000fe200078e0a09 */
[----:B------:R-:W-:Y:S02]  /*27c0*/  LEA.HI.X R9, R2, c[0x0][0x284], R7, 0x2, P0 ;  /* 0x0000a10002097a11 */ /* 0x000fe400000f1407 */
[----:B------:R-:W-:-:S02]  /*27d0*/  LOP3.LUT R3, R6, 0x7ffffe00, RZ, 0xc0, !PT ;  /* 0x7ffffe0006037812 */ /* 0x000fc400078ec0ff */
[----:B------:R-:W-:Y:S02]  /*27e0*/  LOP3.LUT R2, R19, 0xfffffff0, RZ, 0xc0, !PT ;  /* 0xfffffff013027812 */ /* 0x000fe400078ec0ff */
[----:B------:R-:W-:Y:S01]  /*27f0*/  LOP3.LUT P0, RZ, R14, 0x1, RZ, 0xc0, !PT ;  /* 0x000000010eff7812 */ /* 0x000fe2000780c0ff */
[----:B------:R-:W-:Y:S01]  /*2800*/  IMAD R7, R4, 0x2, R3 ;  /* 0x0000000204077824 */ /* 0x000fe200078e0203 */
[----:B------:R-:W-:Y:S01]  /*2810*/  LOP3.LUT R3, R16, 0xffffffe0, RZ, 0xc0, !PT ;  /* 0xffffffe010037812 */ /* 0x000fe200078ec0ff */
[C---:B------:R-:W-:Y:S01]  /*2820*/  IMAD.IADD R2, R86.reuse, 0x1, -R2 ;  /* 0x0000000156027824 */ /* 0x040fe200078e0a02 */
[----:B------:R-:W-:Y:S01]  /*2830*/  SHF.R.U32.HI R4, RZ, 0x3, R5 ;  /* 0x00000003ff047819 */ /* 0x000fe20000011605 */
[C---:B------:R-:W-:Y:S02]  /*2840*/  @!P3 IMAD.SHL.U32 R16, R86.reuse, 0x10, RZ ;  /* 0x000000105610b824 */ /* 0x040fe400078e00ff */
[----:B------:R-:W-:Y:S01]  /*2850*/  IMAD.IADD R3, R86, 0x1, -R3 ;  /* 0x0000000156037824 */ /* 0x000fe200078e0a03 */
[----:B------:R-:W-:Y:S01]  /*2860*/  LOP3.LUT R6, R5, 0x28, R4, 0x78, !PT ;  /* 0x0000002805067812 */ /* 0x000fe200078e7804 */
[C---:B------:R-:W-:Y:S01]  /*2870*/  IMAD.SHL.U32 R4, R2.reuse, 0x10, RZ ;  /* 0x0000001002047824 */ /* 0x040fe200078e00ff */
[----:B------:R1:W-:Y:S01]  /*2880*/  @!P3 LDGSTS.E.BYPASS.LTC128B.128 [R16+0x21280], [R8.64] ;  /* 0x212800000810bfae */ /* 0x0003e2000b901d4a */
[----:B------:R-:W-:Y:S01]  /*2890*/  IMAD.SHL.U32 R5, R17, 0x100, RZ ;  /* 0x0000010011057824 */ /* 0x000fe200078e00ff */
[----:B------:R-:W-:Y:S01]  /*28a0*/  LOP3.LUT P3, RZ, R2, 0x2, RZ, 0xc0, !PT ;  /* 0x0000000202ff7812 */ /* 0x000fe2000786c0ff */
[----:B------:R-:W-:Y:S01]  /*28b0*/  IMAD.IADD R6, R7, 0x1, R6 ;  /* 0x0000000107067824 */ /* 0x000fe200078e0206 */
[----:B------:R-:W-:Y:S01]  /*28c0*/  LOP3.LUT R4, R4, 0xf0, RZ, 0xc0, !PT ;  /* 0x000000f004047812 */ /* 0x000fe200078ec0ff */
[----:B------:R-:W-:Y:S01]  /*28d0*/  IMAD.SHL.U32 R212, R2, 0x2, RZ ;  /* 0x0000000202d47824 */ /* 0x000fe200078e00ff */
[----:B------:R-:W0:Y:S01]  /*28e0*/  LDGDEPBAR ;  /* 0x00000000000079af */ /* 0x000e220000000000 */
[----:B------:R-:W-:Y:S01]  /*28f0*/  IMAD.SHL.U32 R225, R6, 0x2, RZ ;  /* 0x0000000206e17824 */ /* 0x000fe200078e00ff */
[----:B------:R-:W-:-:S02]  /*2900*/  LOP3.LUT R14, R4, R10, RZ, 0xfc, !PT ;  /* 0x0000000a040e7212 */ /* 0x000fc400078efcff */
[----:B------:R-:W-:Y:S01]  /*2910*/  LOP3.LUT R10, R4, 0x100, R5, 0xf8, !PT ;  /* 0x00000100040a7812 */ /* 0x000fe200078ef805 */
[----:B------:R-:W-:Y:S01]  /*2920*/  IMAD R4, R24, c[0x0][0x240], RZ ;  /* 0x0000900018047a24 */ /* 0x000fe200078e02ff */
[C---:B------:R-:W-:Y:S01]  /*2930*/  IADD3 R6, R225.reuse, 0x21480, RZ ;  /* 0x00021480e1067810 */ /* 0x040fe20007ffe0ff */
[----:B------:R-:W0:Y:S01]  /*2940*/  LDGDEPBAR ;  /* 0x00000000000079af */ /* 0x000e220000000000 */
[----:B------:R-:W-:Y:S02]  /*2950*/  IADD3 R226, R225, 0x215a0, RZ ;  /* 0x000215a0e1e27810 */ /* 0x000fe40007ffe0ff */
[----:B------:R-:W-:Y:S01]  /*2960*/  LOP3.LUT R212, R14, 0x18, R212, 0x78, !PT ;  /* 0x000000180ed47812 */ /* 0x000fe200078e78d4 */
[----:B------:R-:W-:Y:S01]  /*2970*/  IMAD.MOV.U32 R14, RZ, RZ, 0x20 ;  /* 0x00000020ff0e7424 */ /* 0x000fe200078e00ff */
[----:B------:R-:W-:Y:S01]  /*2980*/  @P0 IADD3 R226, R6, 0xe0, RZ ;  /* 0x000000e006e20810 */ /* 0x000fe20007ffe0ff */
[----:B------:R-:W-:Y:S01]  /*2990*/  IMAD.SHL.U32 R6, R0, 0x20, RZ ;  /* 0x0000002000067824 */ /* 0x000fe200078e00ff */
[----:B------:R-:W-:Y:S01]  /*29a0*/  LOP3.LUT P0, RZ, R27, 0x2, RZ, 0xc0, !PT ;  /* 0x000000021bff7812 */ /* 0x000fe2000780c0ff */
[----:B------:R-:W-:Y:S01]  /*29b0*/  IMAD.SHL.U32 R212, R212, 0x2, RZ ;  /* 0x00000002d4d47824 */ /* 0x000fe200078e00ff */
[----:B------:R-:W-:-:S02]  /*29c0*/  SEL R210, R14, 0xffffffe0, !P1 ;  /* 0xffffffe00ed27807 */ /* 0x000fc40004800000 */
[----:B------:R-:W-:Y:S02]  /*29d0*/  SEL R209, R220, 0xfffffff0, !P0 ;  /* 0xfffffff0dcd17807 */ /* 0x000fe40004000000 */
[----:B------:R-:W-:Y:S01]  /*29e0*/  LOP3.LUT R6, R6, 0x20, RZ, 0xc0, !PT ;  /* 0x0000002006067812 */ /* 0x000fe200078ec0ff */
[----:B-1----:R-:W-:Y:S01]  /*29f0*/  IMAD R16, R25, c[0x0][0x244], R4 ;  /* 0x0000910019107a24 */ /* 0x002fe200078e0204 */
[----:B------:R-:W-:Y:S01]  /*2a00*/  SHF.R.S32.HI R8, RZ, 0x1f, R3 ;  /* 0x0000001fff087819 */ /* 0x000fe20000011403 */
[----:B------:R-:W-:Y:S01]  /*2a10*/  IMAD.SHL.U32 R4, R15, 0x10, RZ ;  /* 0x000000100f047824 */ /* 0x000fe200078e00ff */
[----:B------:R-:W-:Y:S01]  /*2a20*/  SHF.R.U32.HI R215, RZ, 0x3, R10 ;  /* 0x00000003ffd77819 */ /* 0x000fe2000001160a */
[----:B------:R-:W-:Y:S01]  /*2a30*/  CS2R R24, SRZ ;  /* 0x0000000000187805 */ /* 0x000fe2000001ff00 */
[----:B------:R-:W-:Y:S01]  /*2a40*/  LEA.HI R7, R8, R3, RZ, 0x2 ;  /* 0x0000000308077211 */ /* 0x000fe200078f10ff */
[----:B------:R-:W-:Y:S01]  /*2a50*/  IMAD.SHL.U32 R8, R28, 0x8, RZ ;  /* 0x000000081c087824 */ /* 0x000fe200078e00ff */
[----:B------:R-:W-:Y:S01]  /*2a60*/  LOP3.LUT R215, R215, 0x38, RZ, 0xc0, !PT ;  /* 0x00000038d7d77812 */ /* 0x000fe200078ec0ff */
[----:B------:R-:W-:Y:S01]  /*2a70*/  CS2R R28, SRZ ;  /* 0x00000000001c7805 */ /* 0x000fe2000001ff00 */
[----:B------:R-:W-:Y:S01]  /*2a80*/  LOP3.LUT R5, R7, 0x7ffffffc, RZ, 0xc0, !PT ;  /* 0x7ffffffc07057812 */ /* 0x000fe200078ec0ff */
[----:B------:R-:W-:Y:S01]  /*2a90*/  IMAD.IADD R251, R249, 0x1, R16 ;  /* 0x00000001f9fb7824 */ /* 0x000fe200078e0210 */
[----:B------:R-:W-:-:S02]  /*2aa0*/  LEA.HI.SX32 R228, R7, R4, 0x1e ;  /* 0x0000000407e47211 */ /* 0x000fc400078ff2ff */
[----:B------:R-:W-:Y:S01]  /*2ab0*/  SEL R213, R213, 0xe0, !P3 ;  /* 0x000000e0d5d57807 */ /* 0x000fe20005800000 */
[----:B------:R-:W-:Y:S01]  /*2ac0*/  IMAD.IADD R9, R3, 0x1, -R5 ;  /* 0x0000000103097824 */ /* 0x000fe200078e0a05 */
[----:B------:R-:W-:-:S03]  /*2ad0*/  SHF.R.S32.HI R3, RZ, 0x1f, R2 ;  /* 0x0000001fff037819 */ /* 0x000fc60000011402 */
[----:B------:R-:W-:Y:S01]  /*2ae0*/  IMAD R213, R213, 0x2, R212 ;  /* 0x00000002d5d57824 */ /* 0x000fe200078e02d4 */
[----:B------:R-:W-:Y:S01]  /*2af0*/  LEA.HI R214, R3, R2, RZ, 0x3 ;  /* 0x0000000203d67211 */ /* 0x000fe200078f18ff */
[----:B------:R-:W-:Y:S02]  /*2b00*/  IMAD.SHL.U32 R3, R27, 0x40, RZ ;  /* 0x000000401b037824 */ /* 0x000fe400078e00ff */
[----:B------:R-:W-:Y:S01]  /*2b10*/  CS2R R26, SRZ ;  /* 0x00000000001a7805 */ /* 0x000fe2000001ff00 */
[C---:B------:R-:W-:Y:S01]  /*2b20*/  LOP3.LUT R5, R214.reuse, 0xfffffff8, RZ, 0xc0, !PT ;  /* 0xfffffff8d6057812 */ /* 0x040fe200078ec0ff */
[----:B------:R-:W-:Y:S01]  /*2b30*/  IMAD.SHL.U32 R214, R214, 0x40, RZ ;  /* 0x00000040d6d67824 */ /* 0x000fe200078e00ff */
[----:B------:R-:W-:-:S03]  /*2b40*/  LOP3.LUT R3, R3, 0x1c0, RZ, 0xc0, !PT ;  /* 0x000001c003037812 */ /* 0x000fc600078ec0ff */
[----:B------:R-:W-:Y:S01]  /*2b50*/  IMAD.IADD R5, R2, 0x1, -R5 ;  /* 0x0000000102057824 */ /* 0x000fe200078e0a05 */
[----:B------:R-:W-:Y:S02]  /*2b60*/  LOP3.LUT R2, R12, 0x1ffffffe, RZ, 0xc0, !PT ;  /* 0x1ffffffe0c027812 */ /* 0x000fe400078ec0ff */
        /* <DEDUP_REMOVED lines=14> */
[----:B------:R-:W-:Y:S02]  /*2c50*/  LOP3.LUT R4, R4, 0x8, R31, 0xf8, !PT ;  /* 0x0000000804047812 */ /* 0x000fe400078ef81f */
[----:B------:R-:W-:Y:S01]  /*2c60*/  LOP3.LUT R214, R214, 0xfffffe00, RZ, 0xc0, !PT ;  /* 0xfffffe00d6d67812 */ /* 0x000fe200078ec0ff */
[----:B------:R-:W-:Y:S01]  /*2c70*/  CS2R R30, SRZ ;  /* 0x00000000001e7805 */ /* 0x000fe2000001ff00 */
[----:B------:R-:W-:Y:S02]  /*2c80*/  SHF.R.U32.HI R6, RZ, 0x3, R5 ;  /* 0x00000003ff067819 */ /* 0x000fe40000011605 */
[----:B------:R-:W-:Y:S02]  /*2c90*/  LOP3.LUT R8, R2, 0x2, R22, 0xe2, !PT ;  /* 0x0000000202087812 */ /* 0x000fe400078ee216 */
[--C-:B------:R-:W-:Y:S02]  /*2ca0*/  LOP3.LUT R215, R215, R10, R3.reuse, 0x1e, !PT ;  /* 0x0000000ad7d77212 */ /* 0x100fe400078e1e03 */
[----:B------:R-:W-:Y:S01]  /*2cb0*/  LOP3.LUT R2, R4, R7, RZ, 0x3c, !PT ;  /* 0x0000000704027212 */ /* 0x000fe200078e3cff */
[----:B------:R-:W-:Y:S01]  /*2cc0*/  IMAD R4, R15, 0x400, R214 ;  /* 0x000004000f047824 */ /* 0x000fe200078e02d6 */
[----:B------:R-:W-:-:S02]  /*2cd0*/  LOP3.LUT R3, R6, R5, R3, 0x1e, !PT ;  /* 0x0000000506037212 */ /* 0x000fc400078e1e03 */
        /* <DEDUP_REMOVED lines=8> */
[----:B------:R-:W-:Y:S01]  /*2d60*/  SEL R9, RZ, 0x4, P2 ;  /* 0x00000004ff097807 */ /* 0x000fe20001000000 */
[----:B------:R-:W-:Y:S01]  /*2d70*/  IMAD.SHL.U32 R208, R208, 0x2, RZ ;  /* 0x00000002d0d07824 */ /* 0x000fe200078e00ff */
[----:B------:R-:W-:Y:S01]  /*2d80*/  LOP3.LUT R214, R5, R214, RZ, 0xfc, !PT ;  /* 0x000000d605d67212 */ /* 0x000fe200078efcff */
[----:B------:R-:W-:Y:S01]  /*2d90*/  IMAD.SHL.U32 R218, R220, 0x2, RZ ;  /* 0x00000002dcda7824 */ /* 0x000fe200078e00ff */
[----:B------:R-:W-:Y:S01]  /*2da0*/  IADD3 R216, R217, 0x1b080, RZ ;  /* 0x0001b080d9d87810 */ /* 0x000fe20007ffe0ff */
[--C-:B------:R-:W-:Y:S01]  /*2db0*/  IMAD R209, R209, 0x2, R208.reuse ;  /* 0x00000002d1d17824 */ /* 0x100fe200078e02d0 */
[----:B------:R-:W-:Y:S01]  /*2dc0*/  LOP3.LUT R229, R8, R9, RZ, 0xfc, !PT ;  /* 0x0000000908e57212 */ /* 0x000fe200078efcff */
[C---:B------:R-:W-:Y:S01]  /*2dd0*/  IMAD R211, R210.reuse, 0x2, R208 ;  /* 0x00000002d2d37824 */ /* 0x040fe200078e02d0 */
[----:B------:R-:W-:Y:S01]  /*2de0*/  LEA R215, R215, 0x23c80, 0x1 ;  /* 0x00023c80d7d77811 */ /* 0x000fe200078e08ff */
[----:B------:R-:W-:Y:S01]  /*2df0*/  IMAD R210, R210, 0x2, R209 ;  /* 0x00000002d2d27824 */ /* 0x000fe200078e02d1 */
[----:B------:R-:W-:Y:S01]  /*2e00*/  LEA R214, R214, 0x80, 0x1 ;  /* 0x00000080d6d67811 */ /* 0x000fe200078e08ff */
[----:B------:R-:W-:-:S02]  /*2e10*/  IMAD R216, R0, 0x2, R216 ;  /* 0x0000000200d87824 */ /* 0x000fc400078e02d8 */
[----:B------:R-:W-:Y:S02]  /*2e20*/  IMAD.IADD R221, R219, 0x1, R0 ;  /* 0x00000001dbdd7824 */ /* 0x000fe400078e0200 */
[----:B------:R-:W-:Y:S02]  /*2e30*/  IMAD.IADD R218, R217, 0x1, R218 ;  /* 0x00000001d9da7824 */ /* 0x000fe400078e02da */
[----:B------:R-:W-:Y:S02]  /*2e40*/  IMAD.IADD R223, R219, 0x1, R220 ;  /* 0x00000001dbdf7824 */ /* 0x000fe400078e02dc */
.L_x_1270:
[----:B------:R-:W-:Y:S04]  /*2e50*/  DEPBAR.LE SB0, 0x1 ;  /* 0x000080400000791a */ /* 0x000fe80000000000 */
[----:B------:R-:W-:Y:S01]  /*2e60*/  BAR.SYNC.DEFER_BLOCKING 0x0 ;  /* 0x0000000000007b1d */ /* 0x000fe20000010000 */
[----:B------:R-:W-:Y:S02]  /*2e70*/  MOV R0, UR4 ;  /* 0x0000000400007c02 */ /* 0x000fe40008000f00 */
[----:B------:R-:W-:Y:S02]  /*2e80*/  MOV R18, UR4 ;  /* 0x0000000400127c02 */ /* 0x000fe40008000f00 */
[----:B------:R-:W-:Y:S01]  /*2e90*/  MOV R230, R224 ;  /* 0x000000e000e67202 */ /* 0x000fe20000000f00 */
[----:B------:R-:W-:Y:S02]  /*2ea0*/  IMAD R0, R0, 0x3000, R219 ;  /* 0x0000300000007824 */ /* 0x000fe400078e02db */
[----:B------:R-:W-:Y:S03]  /*2eb0*/  IMAD R18, R18, 0x3000, R221 ;  /* 0x0000300012127824 */ /* 0x000fe600078e02dd */
        /* <DEDUP_REMOVED lines=31> */
[C---:B----4-:R-:W-:Y:S03]  /*30b0*/  HMMA.16816.F32.BF16 R16, R20.reuse, R16, RZ ;  /* 0x000000101410723c */ /* 0x050fe600000418ff */
[----:B------:R-:W3:Y:S05]  /*30c0*/  S2R R200, SR_TID.X ;  /* 0x0000000000c87919 */ /* 0x000eea0000002100 */
[----:B-----5:R-:W-:Y:S01]  /*30d0*/  HMMA.16816.F32.BF16 R20, R20, R84, RZ ;  /* 0x000000541414723c */ /* 0x020fe200000418ff */
[----:B------:R-:W4:Y:S07]  /*30e0*/  LDSM.16.M88.2 R84, [R211+0x880] ;  /* 0x00088000d354783b */ /* 0x000f2e0000000100 */
[C---:B------:R-:W-:Y:S01]  /*30f0*/  HMMA.16816.F32.BF16 R4, R88.reuse, R86, R4 ;  /* 0x000000565804723c */ /* 0x040fe20000041804 */
[----:B------:R-:W5:Y:S07]  /*3100*/  LDSM.16.M88.2 R86, [R211+0x1080] ;  /* 0x00108000d356783b */ /* 0x000f6e0000000100 */
[C---:B-1----:R-:W-:Y:S01]  /*3110*/  HMMA.16816.F32.BF16 R8, R88.reuse, R2, R8 ;  /* 0x000000025808723c */ /* 0x042fe20000041808 */
[----:B------:R-:W1:Y:S07]  /*3120*/  LDSM.16.M88.2 R2, [R211+0x1880] ;  /* 0x00188000d302783b */ /* 0x000e6e0000000100 */
[C---:B------:R-:W-:Y:S01]  /*3130*/  HMMA.16816.F32.BF16 R12, R88.reuse, R92, R12 ;  /* 0x0000005c580c723c */ /* 0x040fe2000004180c */
[----:B------:R-:W1:Y:S07]  /*3140*/  LDSM.16.M88.2 R92, [R210+0x80] ;  /* 0x00008000d25c783b */ /* 0x000e6e0000000100 */
[C---:B------:R-:W-:Y:S01]  /*3150*/  HMMA.16816.F32.BF16 R16, R88.reuse, R94, R16 ;  /* 0x0000005e5810723c */ /* 0x040fe20000041810 */
[----:B------:R-:W-:Y:S07]  /*3160*/  LDSM.16.M88.2 R94, [R210+0x2080] ;  /* 0x00208000d25e783b */ /* 0x000fee0000000100 */
[----:B------:R-:W-:Y:S01]  /*3170*/  HMMA.16816.F32.BF16 R20, R88, R96, R20 ;  /* 0x000000605814723c */ /* 0x000fe20000041814 */
[----:B------:R-:W3:Y:S04]  /*3180*/  LDSM.16.M88.2 R88, [R210+0x880] ;  /* 0x00088000d258783b */ /* 0x000ee80000000100 */
[----:B------:R-:W-:Y:S03]  /*3190*/  LDSM.16.M88.2 R90, [R210+0x1880] ;  /* 0x00188000d25a783b */ /* 0x000fe60000000100 */
[C---:B--2---:R-:W-:Y:S01]  /*31a0*/  HMMA.16816.F32.BF16 R4, R100.reuse, R98, R4 ;  /* 0x000000626404723c */ /* 0x044fe20000041804 */
[----:B------:R-:W-:Y:S07]  /*31b0*/  LDSM.16.M88.4 R96, [R174+0x11080] ;  /* 0x01108000ae60783b */ /* 0x000fee0000000200 */
[C---:B----4-:R-:W-:Y:S01]  /*31c0*/  HMMA.16816.F32.BF16 R8, R100.reuse, R84, R8 ;  /* 0x000000546408723c */ /* 0x050fe20000041808 */
[----:B------:R-:W2:Y:S07]  /*31d0*/  LDSM.16.M88.2 R84, [R210+0x1080] ;  /* 0x00108000d254783b */ /* 0x000eae0000000100 */
[C---:B-----5:R-:W-:Y:S01]  /*31e0*/  HMMA.16816.F32.BF16 R12, R100.reuse, R86, R12 ;  /* 0x00000056640c723c */ /* 0x060fe2000004180c */
[----:B------:R-:W4:Y:S07]  /*31f0*/  LDSM.16.M88.2 R86, [R208+0x2880] ;  /* 0x00288000d056783b */ /* 0x000f2e0000000100 */
[C---:B-1----:R-:W-:Y:S01]  /*3200*/  HMMA.16816.F32.BF16 R16, R100.reuse, R2, R16 ;  /* 0x000000026410723c */ /* 0x042fe20000041810 */
[----:B------:R-:W1:Y:S07]  /*3210*/  LDSM.16.M88.2 R2, [R208+0x3080] ;  /* 0x00308000d002783b */ /* 0x000e6e0000000100 */
[----:B------:R-:W-:Y:S01]  /*3220*/  HMMA.16816.F32.BF16 R20, R100, R104, R20 ;  /* 0x000000686414723c */ /* 0x000fe20000041814 */
[----:B------:R-:W-:Y:S04]  /*3230*/  LDSM.16.M88.2 R100, [R208+0x4080] ;  /* 0x00408000d064783b */ /* 0x000fe80000000100 */
[----:B------:R-:W-:Y:S03]  /*3240*/  LDSM.16.M88.2 R102, [R208+0x4880] ;  /* 0x00488000d066783b */ /* 0x000fe60000000100 */
[C---:B------:R-:W-:Y:S01]  /*3250*/  HMMA.16816.F32.BF16 R4, R108.reuse, R92, R4 ;  /* 0x0000005c6c04723c */ /* 0x040fe20000041804 */
[----:B------:R-:W5:Y:S04]  /*3260*/  LDSM.16.M88.2 R92, [R208+0x3880] ;  /* 0x00388000d05c783b */ /* 0x000f680000000100 */
[----:B------:R-:W1:Y:S03]  /*3270*/  LDSM.16.M88.4 R104, [R0+0x11080] ;  /* 0x011080000068783b */ /* 0x000e660000000200 */
[C---:B---3--:R-:W-:Y:S01]  /*3280*/  HMMA.16816.F32.BF16 R8, R108.reuse, R88, R8 ;  /* 0x000000586c08723c */ /* 0x048fe20000041808 */
        /* <DEDUP_REMOVED lines=8> */
[C---:B----4-:R-:W-:Y:S01]  /*3310*/  HMMA.16816.F32.BF16 R4, R96.reuse, R86, R4 ;  /* 0x000000566004723c */ /* 0x050fe20000041804 */
[----:B------:R-:W3:Y:S07]  /*3320*/  LDSM.16.M88.2 R86, [R209+0x3880] ;  /* 0x00388000d156783b */ /* 0x000eee0000000100 */
[C---:B-1----:R-:W-:Y:S01]  /*3330*/  HMMA.16816.F32.BF16 R8, R96.reuse, R2, R8 ;  /* 0x000000026008723c */ /* 0x042fe20000041808 */
[----:B------:R-:W1:Y:S07]  /*3340*/  LDSM.16.M88.2 R2, [R211+0x3080] ;  /* 0x00308000d302783b */ /* 0x000e6e0000000100 */
[C---:B-----5:R-:W-:Y:S01]  /*3350*/  HMMA.16816.F32.BF16 R12, R96.reuse, R92, R12 ;  /* 0x0000005c600c723c */ /* 0x060fe2000004180c */
[----:B------:R-:W4:Y:S07]  /*3360*/  LDSM.16.M88.2 R92, [R211+0x3880] ;  /* 0x00388000d35c783b */ /* 0x000f2e0000000100 */
[C---:B------:R-:W-:Y:S08]  /*3370*/  HMMA.16816.F32.BF16 R16, R96.reuse, R100, R16 ;  /* 0x000000646010723c */ /* 0x040ff00000041810 */
        /* <DEDUP_REMOVED lines=25> */
[----:B------:R4:W-:Y:S03]  /*3510*/  LDSM.16.M88.4 R108, [R0+0x13080] ;  /* 0x01308000006c783b */ /* 0x0009e60000000200 */
[C---:B------:R-:W-:Y:S01]  /*3520*/  HMMA.16816.F32.BF16 R4, R100.reuse, R172, R4 ;  /* 0x000000ac6404723c */ /* 0x040fe20000041804 */
[----:B------:R-:W1:Y:S07]  /*3530*/  LDSM.16.M88.2 R172, [R209+0x5080] ;  /* 0x00508000d1ac783b */ /* 0x000e6e0000000100 */
        /* <DEDUP_REMOVED lines=104> */
[----:B------:R-:W-:Y:S02]  /*3bc0*/  IMAD.SHL.U32 R15, R10, 0x40, RZ ;  /* 0x000000400a0f7824 */ /* 0x000fe400078e00ff */
[----:B------:R-:W-:Y:S02]  /*3bd0*/  IMAD R5, R5, c[0x0][0x178], RZ ;  /* 0x00005e0005057a24 */ /* 0x000fe400078e02ff */
[C---:B---3--:R-:W-:Y:S02]  /*3be0*/  IMAD R18, R6.reuse, -0x40, R231 ;  /* 0xffffffc006127824 */ /* 0x048fe400078e02e7 */
[----:B------:R-:W-:Y:S02]  /*3bf0*/  IMAD R5, R6, c[0x0][0x17c], R5 ;  /* 0x00005f0006057a24 */ /* 0x000fe400078e0205 */
[----:B------:R-:W-:Y:S02]  /*3c00*/  @!P1 LEA R4, R224, 0x40, 0x6 ;  /* 0x00000040e0049811 */ /* 0x000fe400078e30ff */
[----:B------:R-:W-:Y:S02]  /*3c10*/  IMAD.IADD R5, R11, 0x1, R5 ;  /* 0x000000010b057824 */ /* 0x000fe400078e0205 */
[C---:B------:R-:W-:Y:S04]  /*3c20*/  @!P1 IADD3 R0, P0, R4.reuse, R246, RZ ;  /* 0x000000f604009210 */ /* 0x040fe80007f1e0ff */
[----:B------:R-:W-:Y:S02]  /*3c30*/  @!P1 LEA.HI.X.SX32 R11, R4, R252, 0x1, P0 ;  /* 0x000000fc040b9211 */ /* 0x000fe400000f0eff */
[----:B------:R-:W-:Y:S02]  /*3c40*/  IADD3 R7, P1, P0, R240, UR9, R15 ;  /* 0x00000009f0077c10 */ /* 0x000fe4000f83e00f */
[----:B------:R-:W-:Y:S02]  /*3c50*/  SHF.L.U64.HI R4, R10, 0x6, R5 ;  /* 0x000000060a047819 */ /* 0x000fe40000010205 */
[----:B------:R-:W-:Y:S02]  /*3c60*/  IADD3 R5, P2, R15, R240, RZ ;  /* 0x000000f00f057210 */ /* 0x000fe40007f5e0ff */
[----:B------:R-:W-:Y:S02]  /*3c70*/  IADD3.X R19, R237, UR8, R4, P1, P0 ;  /* 0x00000008ed137c10 */ /* 0x000fe40008fe0404 */
        /* <DEDUP_REMOVED lines=9> */
[C---:B------:R-:W-:Y:S02]  /*3d10*/  ISETP.LT.OR P0, PT, R4.reuse, 0x1, !P4 ;  /* 0x000000010400780c */ /* 0x040fe40006701670 */
[----:B------:R-:W-:Y:S01]  /*3d20*/  LEA.HI.X R11, R5, c[0x0][0x164], R0, 0x1, P1 ;  /* 0x00005900050b7a11 */ /* 0x000fe200008f0c00 */
[----:B------:R-:W-:Y:S01]  /*3d30*/  IMAD.U32 R5, RZ, RZ, UR13 ;  /* 0x0000000dff057e24 */ /* 0x000fe2000f8e00ff */
[----:B------:R-:W-:Y:S02]  /*3d40*/  IADD3 R0, R227, 0xf080, RZ ;  /* 0x0000f080e3007810 */ /* 0x000fe40007ffe0ff */
[C---:B------:R-:W-:Y:S02]  /*3d50*/  ISETP.LT.OR P1, PT, R4.reuse, 0x1, !P6 ;  /* 0x000000010400780c */ /* 0x040fe40007721670 */
[----:B------:R-:W-:Y:S01]  /*3d60*/  ISETP.LT.OR P2, PT, R4, 0x21, !P4 ;  /* 0x000000210400780c */ /* 0x000fe20006741670 */
[----:B------:R-:W-:Y:S02]  /*3d70*/  IMAD R0, R5, 0x6000, R0 ;  /* 0x0000600005007824 */ /* 0x000fe400078e0200 */
[----:B------:R-:W-:Y:S03]  /*3d80*/  IMAD.SHL.U32 R5, R200, 0x4, RZ ;  /* 0x00000004c8057824 */ /* 0x000fe600078e00ff */
        /* <DEDUP_REMOVED lines=8> */
[----:B------:R-:W-:Y:S01]  /*3e10*/  ISETP.LT.OR P0, PT, R4, 0x21, !P5 ;  /* 0x000000210400780c */ /* 0x000fe20006f01670 */
[----:B------:R-:W-:Y:S02]  /*3e20*/  IMAD.U32 R4, RZ, RZ, UR13 ;  /* 0x0000000dff047e24 */ /* 0x000fe4000f8e00ff */
[----:B------:R2:W-:Y:S01]  /*3e30*/  LDGSTS.E.BYPASS.LTC128B.128 [R0+0x1000], [R6.64], !P2 ;  /* 0x0100000006007fae */ /* 0x0005e2000d101d4a */
[----:B------:R-:W-:Y:S03]  /*3e40*/  ISETP.GT.AND P2, PT, R200, 0xf, PT ;  /* 0x0000000fc800780c */ /* 0x000fe60003f44270 */
[----:B------:R2:W-:Y:S06]  /*3e50*/  LDGSTS.E.BYPASS.LTC128B.128 [R0+0x3000], [R6.64+0x80], !P1 ;  /* 0x0300008006007fae */ /* 0x0005ec000c901d4a */
[----:B------:R2:W-:Y:S04]  /*3e60*/  LDGSTS.E.BYPASS.LTC128B.128 [R0+0x5000], [R6.64+0x100], !P0 ;  /* 0x0500010006007fae */ /* 0x0005e8000c101d4a */
[----:B------:R-:W-:Y:S04]  /*3e70*/  @!P2 IMAD R4, R4, 0x40, R5 ;  /* 0x000000400404a824 */ /* 0x000fe800078e0205 */
[----:B------:R-:W-:Y:S05]  /*3e80*/  @!P2 IMAD.SHL.U32 R4, R4, 0x4, RZ ;  /* 0x000000040404a824 */ /* 0x000fea00078e00ff */
[----:B------:R2:W-:Y:S02]  /*3e90*/  @!P2 LDGSTS.E.BYPASS.LTC128B.128 [R4+0x21080], [R14.64] ;  /* 0x210800000e04afae */ /* 0x0005e4000b901d4a */
.L_x_1268:
        /* <DEDUP_REMOVED lines=47> */
[C---:B------:R-:W-:Y:S01]  /*4190*/  LEA R100, R224.reuse, R232, 0x6 ;  /* 0x000000e8e0647211 */ /* 0x040fe200078e30ff */
        /* <DEDUP_REMOVED lines=395> */
[----:B------:R-:W-:Y:S02]  /*5a50*/  IMAD.SHL.U32 R5, R2, 0x40, RZ ;  /* 0x0000004002057824 */ /* 0x000fe400078e00ff */
[C---:B------:R-:W-:Y:S02]  /*5a60*/  IMAD R4, R224.reuse, c[0x0][0x20c], R0 ;  /* 0x00008300e0047a24 */ /* 0x040fe400078e0200 */
[----:B------:R-:W-:Y:S01]  /*5a70*/  IMAD.SHL.U32 R0, R224, 0x40, RZ ;  /* 0x00000040e0007824 */ /* 0x000fe200078e00ff */
[----:B------:R-:W-:Y:S01]  /*5a80*/  IADD3 R8, P2, P1, R238, UR6, R5 ;  /* 0x00000006ee087c10 */ /* 0x000fe2000f95e005 */
[----:B------:R-:W-:Y:S03]  /*5a90*/  IMAD.IADD R4, R3, 0x1, R4 ;  /* 0x0000000103047824 */ /* 0x000fe600078e0204 */
[----:B------:R-:W-:Y:S02]  /*5aa0*/  IADD3 R3, P0, R0, R244, RZ ;  /* 0x000000f400037210 */ /* 0x000fe40007f1e0ff */
[----:B------:R-:W-:Y:S02]  /*5ab0*/  SHF.L.U64.HI R2, R2, 0x6, R4 ;  /* 0x0000000602027819 */ /* 0x000fe40000010204 */
[----:B------:R-:W-:Y:S02]  /*5ac0*/  LEA.HI.X.SX32 R4, R0, R250, 0x1, P0 ;  /* 0x000000fa00047211 */ /* 0x000fe400000f0eff */
[----:B------:R-:W-:Y:S02]  /*5ad0*/  IADD3.X R9, R235, UR5, R2, P2, P1 ;  /* 0x00000005eb097c10 */ /* 0x000fe400097e2402 */
[----:B------:R-:W-:Y:S02]  /*5ae0*/  IADD3 R5, P1, R5, R238, RZ ;  /* 0x000000ee05057210 */ /* 0x000fe40007f3e0ff */
[----:B------:R-:W-:Y:S02]  /*5af0*/  LEA R6, P0, R3, c[0x0][0x280], 0x2 ;  /* 0x0000a00003067a11 */ /* 0x000fe400078010ff */
[----:B------:R-:W-:Y:S01]  /*5b00*/  IADD3 R0, -R243, R231, -R0 ;  /* 0x000000e7f3007210 */ /* 0x000fe20007ffe900 */
[----:B------:R-:W-:Y:S01]  /*5b10*/  IMAD.X R2, R2, 0x1, R235, P1 ;  /* 0x0000000102027824 */ /* 0x000fe200008e06eb */
        /* <DEDUP_REMOVED lines=25> */
.L_x_1269:
[-C--:B-1234-:R-:W-:Y:S01]  /*5cb0*/  HMMA.16816.F32.BF16 R4, R108, R16.reuse, RZ ;  /* 0x000000106c04723c */ /* 0x09efe200000418ff */
[----:B------:R-:W-:Y:S01]  /*5cc0*/  LDSM.16.MT88.4 R200, [R214+0x6000] ;  /* 0x00600000d6c8783b */ /* 0x000fe20000004200 */
[----:B------:R-:W-:Y:S02]  /*5cd0*/  UIADD3 UR12, UR4, 0x1, URZ ;  /* 0x00000001040c7890 */ /* 0x000fe4000fffe03f */
[----:B------:R-:W-:Y:S01]  /*5ce0*/  IMAD R0, R230, 0x3000, RZ ;  /* 0x00003000e6007824 */ /* 0x000fe200078e02ff */
[----:B------:R-:W-:Y:S01]  /*5cf0*/  LDSM.16.MT88.4 R204, [R214+0x1800] ;  /* 0x00180000d6cc783b */ /* 0x000fe20000004200 */
[----:B------:R-:W-:Y:S02]  /*5d00*/  UISETP.GE.AND UP1, UPT, UR4, 0x1, UPT ;  /* 0x000000010400788c */ /* 0x000fe4000bf26270 */
[C---:B------:R-:W-:Y:S01]  /*5d10*/  HMMA.16816.F32.BF16 R8, R172.reuse, R16, RZ ;  /* 0x00000010ac08723c */ /* 0x040fe200000418ff */
[----:B------:R-:W0:Y:S01]  /*5d20*/  LDGDEPBAR ;  /* 0x00000000000079af */ /* 0x000e220000000000 */
[----:B------:R-:W-:Y:S02]  /*5d30*/  UIADD3 UR7, UR13, 0x1, URZ ;  /* 0x000000010d077890 */ /* 0x000fe4000fffe03f */
[C---:B------:R-:W-:Y:S01]  /*5d40*/  IADD3 R2, P0, R0.reuse, R248, RZ ;  /* 0x000000f800027210 */ /* 0x040fe20007f1e0ff */
[----:B------:R-:W-:Y:S03]  /*5d50*/  UISETP.GE.AND UP0, UPT, UR13, 0x1, UPT ;  /* 0x000000010d00788c */ /* 0x000fe6000bf06270 */
[-C--:B------:R-:W-:Y:S01]  /*5d60*/  HMMA.16816.F32.BF16 R12, R172, R18.reuse, RZ ;  /* 0x00000012ac0c723c */ /* 0x080fe200000418ff */
[----:B------:R-:W-:Y:S01]  /*5d70*/  LEA.HI.X.SX32 R0, R0, R251, 0x1, P0 ;  /* 0x000000fb00007211 */ /* 0x000fe200000f0eff */
[----:B------:R-:W-:Y:S06]  /*5d80*/  USEL UR13, UR7, URZ, !UP0 ;  /* 0x0000003f070d7287 */ /* 0x000fec000c000000 */
        /* <DEDUP_REMOVED lines=24> */
[----:B------:R-:W4:Y:S07]  /*5f10*/  LDSM.16.M88.4 R188, [R215+0x1800] ;  /* 0x00180000d7bc783b */ /* 0x000f2e0000000200 */
[----:B------:R-:W-:Y:S01]  /*5f20*/  HMMA.16816.F32.BF16 R108, R180, R198, R108 ;  /* 0x000000c6b46c723c */ /* 0x000fe2000004186c */
[----:B------:R-:W5:Y:S04]  /*5f30*/  LDSM.16.M88.4 R180, [R215+0x1c00] ;  /* 0x001c0000d7b4783b */ /* 0x000f680000000200 */
[----:B------:R-:W4:Y:S03]  /*5f40*/  LDSM.16.MT88.4 R196, [R214+0x4000] ;  /* 0x00400000d6c4783b */ /* 0x000f260000004200 */
[-C--:B-1----:R-:W-:Y:S08]  /*5f50*/  HMMA.16816.F32.BF16 R4, R172, R176.reuse, R4 ;  /* 0x000000b0ac04723c */ /* 0x082ff00000041804 */
[C---:B--2---:R-:W-:Y:S08]  /*5f60*/  HMMA.16816.F32.BF16 R8, R184.reuse, R176, R8 ;  /* 0x000000b0b808723c */ /* 0x044ff00000041808 */
[-C--:B------:R-:W-:Y:S08]  /*5f70*/  HMMA.16816.F32.BF16 R12, R184, R178.reuse, R12 ;  /* 0x000000b2b80c723c */ /* 0x080ff0000004180c */
[C---:B------:R-:W-:Y:S01]  /*5f80*/  HMMA.16816.F32.BF16 R16, R172.reuse, R178, R16 ;  /* 0x000000b2ac10723c */ /* 0x040fe20000041810 */
[----:B------:R-:W-:Y:S07]  /*5f90*/  LDSM.16.M88.4 R176, [R215+0x2000] ;  /* 0x00200000d7b0783b */ /* 0x000fee0000000200 */
[-C--:B---3--:R-:W-:Y:S08]  /*5fa0*/  HMMA.16816.F32.BF16 R20, R172, R192.reuse, R20 ;  /* 0x000000c0ac14723c */ /* 0x088ff00000041814 */
        /* <DEDUP_REMOVED lines=9> */
[----:B------:R-:W1:Y:S04]  /*6040*/  LDSM.16.MT88.4 R172, [R214+0x6800] ;  /* 0x00680000d6ac783b */ /* 0x000e680000004200 */
[----:B------:R-:W2:Y:S03]  /*6050*/  LDSM.16.MT88.4 R200, [R214+0x4800] ;  /* 0x00480000d6c8783b */ /* 0x000ea60000004200 */
[-C--:B----4-:R-:W-:Y:S08]  /*6060*/  HMMA.16816.F32.BF16 R4, R188, R204.reuse, R4 ;  /* 0x000000ccbc04723c */ /* 0x090ff00000041804 */
[C---:B-----5:R-:W-:Y:S08]  /*6070*/  HMMA.16816.F32.BF16 R8, R180.reuse, R204, R8 ;  /* 0x000000ccb408723c */ /* 0x060ff00000041808 */
[-C--:B------:R-:W-:Y:S08]  /*6080*/  HMMA.16816.F32.BF16 R12, R180, R206.reuse, R12 ;  /* 0x000000ceb40c723c */ /* 0x080ff0000004180c */
[C---:B------:R-:W-:Y:S01]  /*6090*/  HMMA.16816.F32.BF16 R16, R188.reuse, R206, R16 ;  /* 0x000000cebc10723c */ /* 0x040fe20000041810 */
[----:B------:R-:W3:Y:S07]  /*60a0*/  LDSM.16.MT88.4 R204, [R214+0x7000] ;  /* 0x00700000d6cc783b */ /* 0x000eee0000004200 */
        /* <DEDUP_REMOVED lines=11> */
[----:B------:R-:W-:Y:S01]  /*6160*/  ISETP.GE.AND P0, PT, R224, R242, PT ;  /* 0x000000f2e000720c */ /* 0x000fe20003f06270 */
        /* <DEDUP_REMOVED lines=217> */
.L_x_1267:
[----:B------:R-:W-:Y:S05]  /*6f00*/  @P0 BRA `(.L_x_1271) ;  /* 0x000037c000000947 */ /* 0x000fea0003800000 */
[----:B------:R-:W1:Y:S04]  /*6f10*/  S2R R178, SR_TID.X ;  /* 0x0000000000b27919 */ /* 0x000e680000002100 */
[----:B------:R-:W2:Y:S01]  /*6f20*/  LDL R177, [R1+0x4] ;  /* 0x0000040001b17983 */ /* 0x000ea20000100800 */
        /* <DEDUP_REMOVED lines=9> */
[----:B------:R-:W-:Y:S01]  /*6fc0*/  F2FP.BF16.PACK_AB R98, R51, R50 ;  /* 0x000000323362723e */ /* 0x000fe200000010ff */
[----:B-1----:R-:W-:Y:S01]  /*6fd0*/  IMAD.SHL.U32 R6, R178, 0x80, RZ ;  /* 0x00000080b2067824 */ /* 0x002fe200078e00ff */
[----:B------:R-:W-:Y:S02]  /*6fe0*/  SHF.R.S32.HI R176, RZ, 0x1f, R178 ;  /* 0x0000001fffb07819 */ /* 0x000fe400000114b2 */
[----:B------:R-:W-:Y:S02]  /*6ff0*/  F2FP.BF16.PACK_AB R99, R49, R48 ;  /* 0x000000303163723e */ /* 0x000fe400000010ff */
        /* <DEDUP_REMOVED lines=14> */
[----:B------:R-:W-:Y:S02]  /*70e0*/  IADD3 R0, R4, R0, -R3 ;  /* 0x0000000004007210 */ /* 0x000fe40007ffe803 */
[C---:B------:R-:W-:Y:S02]  /*70f0*/  LOP3.LUT R26, R2.reuse, 0x2c00, RZ, 0xfc, !PT ;  /* 0x00002c00021a7812 */ /* 0x040fe400078efcff */
[C---:B------:R-:W-:Y:S02]  /*7100*/  LOP3.LUT R9, R2.reuse, 0x48, RZ, 0xfc, !PT ;  /* 0x0000004802097812 */ /* 0x040fe400078efcff */
[C---:B------:R-:W-:Y:S02]  /*7110*/  LOP3.LUT R6, R2.reuse, 0x1408, RZ, 0xfc, !PT ;  /* 0x0000140802067812 */ /* 0x040fe400078efcff */
[C---:B------:R-:W-:Y:S02]  /*7120*/  LOP3.LUT R4, R2.reuse, 0x2800, RZ, 0xfc, !PT ;  /* 0x0000280002047812 */ /* 0x040fe400078efcff */
[----:B------:R-:W-:-:S02]  /*7130*/  LOP3.LUT R41, R2, 0x1c40, RZ, 0xfc, !PT ;  /* 0x00001c4002297812 */ /* 0x000fc400078efcff */
[----:B------:R-:W-:Y:S02]  /*7140*/  LOP3.LUT R84, R5, R2, RZ, 0x3c, !PT ;  /* 0x0000000205547212 */ /* 0x000fe400078e3cff */
[C---:B------:R-:W-:Y:S02]  /*7150*/  LOP3.LUT R11, R2.reuse, 0x40, RZ, 0xfc, !PT ;  /* 0x00000040020b7812 */ /* 0x040fe400078efcff */
[C---:B------:R-:W-:Y:S02]  /*7160*/  LOP3.LUT R8, R2.reuse, 0x1400, RZ, 0xfc, !PT ;  /* 0x0000140002087812 */ /* 0x040fe400078efcff */
[C---:B------:R-:W-:Y:S02]  /*7170*/  LOP3.LUT R7, R2.reuse, 0x1440, RZ, 0xfc, !PT ;  /* 0x0000144002077812 */ /* 0x040fe400078efcff */
[C---:B------:R-:W-:Y:S02]  /*7180*/  LOP3.LUT R29, R2.reuse, 0x2c40, RZ, 0xfc, !PT ;  /* 0x00002c40021d7812 */ /* 0x040fe400078efcff */
[----:B------:R-:W-:-:S02]  /*7190*/  LOP3.LUT R36, R2, 0x800, RZ, 0xfc, !PT ;  /* 0x0000080002247812 */ /* 0x000fc400078efcff */
[C---:B------:R-:W-:Y:S02]  /*71a0*/  LOP3.LUT R38, R2.reuse, 0x808, RZ, 0xfc, !PT ;  /* 0x0000080802267812 */ /* 0x040fe400078efcff */
[C---:B------:R-:W-:Y:S02]  /*71b0*/  LOP3.LUT R47, R2.reuse, 0x3048, RZ, 0xfc, !PT ;  /* 0x00003048022f7812 */ /* 0x040fe400078efcff */
[----:B------:R-:W-:Y:S02]  /*71c0*/  F2FP.BF16.PACK_AB R173, R79, R78 ;  /* 0x0000004e4fad723e */ /* 0x000fe400000010ff */
        /* <DEDUP_REMOVED lines=273> */
[----:B------:R-:W-:Y:S01]  /*82e0*/  BAR.SYNC.DEFER_BLOCKING 0x1, 0x100 ;  /* 0x0044000000007b1d */ /* 0x000fe20000010000 */
[C---:B------:R-:W-:Y:S01]  /*82f0*/  IMAD.IADD R2, R0.reuse, 0x1, R79 ;  /* 0x0000000100027824 */ /* 0x040fe200078e024f */
[----:B------:R-:W-:Y:S01]  /*8300*/  ISETP.NE.AND.EX P3, PT, RZ, c[0x0][0x35c], PT, P0 ;  /* 0x0000d700ff007a0c */ /* 0x000fe20003f65300 */
[C---:B------:R-:W-:Y:S01]  /*8310*/  IMAD.IADD R79, R0.reuse, 0x1, R8 ;  /* 0x00000001004f7824 */ /* 0x040fe200078e0208 */
[----:B------:R-:W-:Y:S01]  /*8320*/  ISETP.NE.U32.AND P1, PT, RZ, c[0x0][0x360], PT ;  /* 0x0000d800ff007a0c */ /* 0x000fe20003f25070 */
[----:B------:R-:W-:Y:S01]  /*8330*/  IMAD.SHL.U32 R6, R3, 0x2, RZ ;  /* 0x0000000203067824 */ /* 0x000fe200078e00ff */
[----:B------:R-:W-:Y:S01]  /*8340*/  PRMT R3, R89, 0x7632, R3 ;  /* 0x0000763259037816 */ /* 0x000fe20000000003 */
[--C-:B------:R-:W-:Y:S01]  /*8350*/  IMAD.IADD R82, R0, 0x1, R5.reuse ;  /* 0x0000000100527824 */ /* 0x100fe200078e0205 */
[----:B------:R-:W-:Y:S01]  /*8360*/  PRMT R5, R85, 0x7632, R5 ;  /* 0x0000763255057816 */ /* 0x000fe20000000005 */
[----:B------:R-:W-:Y:S01]  /*8370*/  IMAD.SHL.U32 R8, R2, 0x2, RZ ;  /* 0x0000000202087824 */ /* 0x000fe200078e00ff */
[----:B------:R-:W-:Y:S01]  /*8380*/  PRMT R2, R88, 0x7610, R2 ;  /* 0x0000761058027816 */ /* 0x000fe20000000002 */
[C-C-:B------:R-:W-:Y:S01]  /*8390*/  IMAD.IADD R84, R0.reuse, 0x1, R4.reuse ;  /* 0x0000000100547824 */ /* 0x140fe200078e0204 */
[----:B------:R-:W-:Y:S01]  /*83a0*/  PRMT R4, R89, 0x7610, R4 ;  /* 0x0000761059047816 */ /* 0x000fe20000000004 */
[C---:B------:R-:W-:Y:S01]  /*83b0*/  IMAD.IADD R49, R0.reuse, 0x1, R45 ;  /* 0x0000000100317824 */ /* 0x040fe200078e022d */
[----:B------:R-:W-:Y:S01]  /*83c0*/  ISETP.NE.AND.EX P0, PT, RZ, c[0x0][0x364], PT, P1 ;  /* 0x0000d900ff007a0c */ /* 0x000fe20003f05310 */
[----:B------:R-:W-:-:S02]  /*83d0*/  IMAD.IADD R44, R0, 0x1, R62 ;  /* 0x00000001002c7824 */ /* 0x000fc400078e023e */
[C---:B------:R-:W-:Y:S02]  /*83e0*/  IMAD.IADD R48, R0.reuse, 0x1, R43 ;  /* 0x0000000100307824 */ /* 0x040fe400078e022b */
[----:B------:R-:W-:Y:S02]  /*83f0*/  IMAD.IADD R45, R0, 0x1, R42 ;  /* 0x00000001002d7824 */ /* 0x000fe400078e022a */
[----:B------:R-:W-:Y:S02]  /*8400*/  IMAD.SHL.U32 R20, R20, 0x2, RZ ;  /* 0x0000000214147824 */ /* 0x000fe400078e00ff */
[C---:B------:R-:W-:Y:S01]  /*8410*/  IMAD.IADD R57, R0.reuse, 0x1, R57 ;  /* 0x0000000100397824 */ /* 0x040fe200078e0239 */
[----:B------:R-:W-:Y:S01]  /*8420*/  STS.U16 [R80+0x7880], R87 ;  /* 0x0078805750007388 */ /* 0x000fe20000000400 */
[C---:B------:R-:W-:Y:S02]  /*8430*/  IMAD.IADD R56, R0.reuse, 0x1, R56 ;  /* 0x0000000100387824 */ /* 0x040fe400078e0238 */
[C---:B------:R-:W-:Y:S01]  /*8440*/  IMAD.IADD R54, R0.reuse, 0x1, R54 ;  /* 0x0000000100367824 */ /* 0x040fe200078e0236 */
[----:B------:R-:W-:Y:S01]  /*8450*/  STS.U16 [R6+0x7880], R86 ;  /* 0x0078805606007388 */ /* 0x000fe20000000400 */
[----:B------:R-:W-:-:S02]  /*8460*/  IMAD.IADD R53, R0, 0x1, R53 ;  /* 0x0000000100357824 */ /* 0x000fc400078e0235 */
[C---:B------:R-:W-:Y:S01]  /*8470*/  IMAD.IADD R52, R0.reuse, 0x1, R52 ;  /* 0x0000000100347824 */ /* 0x040fe200078e0234 */
[----:B------:R-:W-:Y:S01]  /*8480*/  STS.U16 [R8+0x7880], R85 ;  /* 0x0078805508007388 */ /* 0x000fe20000000400 */
[C---:B------:R-:W-:Y:S02]  /*8490*/  IMAD.IADD R51, R0.reuse, 0x1, R51 ;  /* 0x0000000100337824 */ /* 0x040fe400078e0233 */
[C---:B------:R-:W-:Y:S01]  /*84a0*/  IMAD.IADD R43, R0.reuse, 0x1, R40 ;  /* 0x00000001002b7824 */ /* 0x040fe200078e0228 */
[----:B------:R1:W-:Y:S01]  /*84b0*/  STS.U16 [R22+0x7880], R5 ;  /* 0x0078800516007388 */ /* 0x0003e20000000400 */
[C---:B------:R-:W-:Y:S02]  /*84c0*/  IMAD.IADD R42, R0.reuse, 0x1, R39 ;  /* 0x00000001002a7824 */ /* 0x040fe400078e0227 */
[C---:B------:R-:W-:Y:S01]  /*84d0*/  IMAD.IADD R66, R0.reuse, 0x1, R37 ;  /* 0x0000000100427824 */ /* 0x040fe200078e0225 */
[----:B------:R3:W-:Y:S01]  /*84e0*/  STS.U16 [R21+0x7880], R4 ;  /* 0x0078800415007388 */ /* 0x0007e20000000400 */
[----:B------:R-:W-:-:S02]  /*84f0*/  IMAD.IADD R65, R0, 0x1, R36 ;  /* 0x0000000100417824 */ /* 0x000fc400078e0224 */
[C---:B------:R-:W-:Y:S01]  /*8500*/  IMAD.IADD R64, R0.reuse, 0x1, R34 ;  /* 0x0000000100407824 */ /* 0x040fe200078e0222 */
[----:B------:R4:W-:Y:S01]  /*8510*/  STS.U16 [R20+0x7880], R3 ;  /* 0x0078800314007388 */ /* 0x0009e20000000400 */
[C---:B------:R-:W-:Y:S02]  /*8520*/  IMAD.IADD R63, R0.reuse, 0x1, R33 ;  /* 0x00000001003f7824 */ /* 0x040fe400078e0221 */
[C---:B------:R-:W-:Y:S02]  /*8530*/  IMAD.IADD R62, R0.reuse, 0x1, R31 ;  /* 0x00000001003e7824 */ /* 0x040fe400078e021f */
[C---:B------:R-:W-:Y:S02]  /*8540*/  IMAD.IADD R71, R0.reuse, 0x1, R26 ;  /* 0x0000000100477824 */ /* 0x040fe400078e021a */
[C---:B------:R-:W-:Y:S02]  /*8550*/  IMAD.IADD R70, R0.reuse, 0x1, R24 ;  /* 0x0000000100467824 */ /* 0x040fe400078e0218 */
[----:B------:R-:W-:-:S02]  /*8560*/  IMAD.IADD R69, R0, 0x1, R17 ;  /* 0x0000000100457824 */ /* 0x000fc400078e0211 */
[C---:B------:R-:W-:Y:S02]  /*8570*/  IMAD.IADD R68, R0.reuse, 0x1, R16 ;  /* 0x0000000100447824 */ /* 0x040fe400078e0210 */
[C---:B------:R-:W-:Y:S02]  /*8580*/  IMAD.IADD R67, R0.reuse, 0x1, R15 ;  /* 0x0000000100437824 */ /* 0x040fe400078e020f */
[C---:B------:R-:W-:Y:S02]  /*8590*/  IMAD.IADD R76, R0.reuse, 0x1, R14 ;  /* 0x00000001004c7824 */ /* 0x040fe400078e020e */
[C---:B------:R-:W-:Y:S01]  /*85a0*/  IMAD.IADD R75, R0.reuse, 0x1, R13 ;  /* 0x00000001004b7824 */ /* 0x040fe200078e020d */
[C---:B-1----:R-:W-:Y:S01]  /*85b0*/  PRMT R5, R91.reuse, 0x7610, R5 ;  /* 0x000076105b057816 */ /* 0x042fe20000000005 */
[C---:B------:R-:W-:Y:S02]  /*85c0*/  IMAD.IADD R74, R0.reuse, 0x1, R12 ;  /* 0x00000001004a7824 */ /* 0x040fe400078e020c */
[C---:B------:R-:W-:Y:S01]  /*85d0*/  IMAD.IADD R73, R0.reuse, 0x1, R11 ;  /* 0x0000000100497824 */ /* 0x040fe200078e020b */
[----:B---3--:R-:W-:Y:S01]  /*85e0*/  PRMT R4, R91, 0x7632, R4 ;  /* 0x000076325b047816 */ /* 0x008fe20000000004 */
[----:B------:R-:W-:-:S02]  /*85f0*/  IMAD.IADD R72, R0, 0x1, R10 ;  /* 0x0000000100487824 */ /* 0x000fc400078e020a */
[----:B------:R-:W-:Y:S01]  /*8600*/  IMAD.IADD R77, R0, 0x1, R9 ;  /* 0x00000001004d7824 */ /* 0x000fe200078e0209 */
[----:B----4-:R-:W-:Y:S01]  /*8610*/  PRMT R3, R90, 0x7610, R3 ;  /* 0x000076105a037816 */ /* 0x010fe20000000003 */
[----:B------:R-:W-:Y:S01]  /*8620*/  IMAD.IADD R78, R0, 0x1, R7 ;  /* 0x00000001004e7824 */ /* 0x000fe200078e0207 */
[----:B------:R-:W-:Y:S01]  /*8630*/  PRMT R0, R88, 0x7632, R0 ;  /* 0x0000763258007816 */ /* 0x000fe20000000000 */
[----:B------:R-:W-:Y:S02]  /*8640*/  IMAD.SHL.U32 R19, R19, 0x2, RZ ;  /* 0x0000000213137824 */ /* 0x000fe400078e00ff */
        /* <DEDUP_REMOVED lines=22> */
[----:B---3--:R-:W-:Y:S01]  /*87b0*/  PRMT R0, R92, 0x7610, R0 ;  /* 0x000076105c007816 */ /* 0x008fe20000000000 */
[----:B------:R1:W-:Y:S01]  /*87c0*/  STS.U16 [R25+0x7880], R2 ;  /* 0x0078800219007388 */ /* 0x0003e20000000400 */
[----:B------:R-:W-:Y:S01]  /*87d0*/  IMAD.SHL.U32 R16, R58, 0x2, RZ ;  /* 0x000000023a107824 */ /* 0x000fe200078e00ff */
[----:B----4-:R-:W-:Y:S02]  /*87e0*/  PRMT R5, R92, 0x7632, R5 ;  /* 0x000076325c057816 */ /* 0x010fe40000000005 */
[----:B------:R3:W-:Y:S01]  /*87f0*/  STS.U16 [R23+0x7880], R0 ;  /* 0x0078800017007388 */ /* 0x0007e20000000400 */
[----:B------:R-:W-:Y:S01]  /*8800*/  IMAD.SHL.U32 R15, R57, 0x2, RZ ;  /* 0x00000002390f7824 */ /* 0x000fe200078e00ff */
[----:B--2---:R-:W-:Y:S02]  /*8810*/  PRMT R4, R94, 0x7610, R4 ;  /* 0x000076105e047816 */ /* 0x004fe40000000004 */
[----:B------:R2:W-:Y:S01]  /*8820*/  STS.U16 [R7+0x7880], R5 ;  /* 0x0078800507007388 */ /* 0x0005e20000000400 */
[----:B------:R-:W-:Y:S01]  /*8830*/  IMAD.SHL.U32 R30, R56, 0x2, RZ ;  /* 0x00000002381e7824 */ /* 0x000fe200078e00ff */
[----:B------:R-:W-:-:S02]  /*8840*/  PRMT R3, R94, 0x7632, R3 ;  /* 0x000076325e037816 */ /* 0x000fc40000000003 */
        /* <DEDUP_REMOVED lines=14> */
[C---:B--2---:R-:W-:Y:S02]  /*8930*/  PRMT R5, R96.reuse, 0x7610, R5 ;  /* 0x0000761060057816 */ /* 0x044fe40000000005 */
[----:B------:R2:W-:Y:S01]  /*8940*/  STS.U16 [R14+0x7880], R0 ;  /* 0x007880000e007388 */ /* 0x0005e20000000400 */
[----:B------:R-:W-:Y:S01]  /*8950*/  IMAD.SHL.U32 R40, R45, 0x2, RZ ;  /* 0x000000022d287824 */ /* 0x000fe200078e00ff */
[----:B----4-:R-:W-:Y:S02]  /*8960*/  PRMT R4, R96, 0x7632, R4 ;  /* 0x0000763260047816 */ /* 0x010fe40000000004 */
        /* <DEDUP_REMOVED lines=44> */
[----:B------:R-:W-:-:S02]  /*8c30*/  PRMT R3, R100, 0x7610, R3 ;  /* 0x0000761064037816 */ /* 0x000fc40000000003 */
        /* <DEDUP_REMOVED lines=212> */
.L_x_1272:
[----:B------:R-:W2:Y:S01]  /*9980*/  LDL.LU R7, [R1+0x8] ;  /* 0x0000080001077983 */ /* 0x000ea20000300800 */
[----:B------:R-:W-:-:S02]  /*9990*/  LEA.HI R2, R176, R178, RZ, 0x3 ;  /* 0x000000b2b0027211 */ /* 0x000fc400078f18ff */
[----:B------:R-:W-:Y:S01]  /*99a0*/  ISETP.GT.AND P2, PT, R178, 0x27f, PT ;  /* 0x0000027fb200780c */ /* 0x000fe20003f44270 */
[----:B------:R-:W3:Y:S01]  /*99b0*/  LDL R93, [R1] ;  /* 0x00000000015d7983 */ /* 0x000ee20000100800 */
[----:B------:R-:W-:Y:S02]  /*99c0*/  LOP3.LUT R0, R2, 0x1ffffff8, RZ, 0xc0, !PT ;  /* 0x1ffffff802007812 */ /* 0x000fe400078ec0ff */
[----:B------:R-:W-:Y:S02]  /*99d0*/  SHF.R.S32.HI R14, RZ, 0x3, R2 ;  /* 0x00000003ff0e7819 */ /* 0x000fe40000011402 */
[C---:B------:R-:W-:Y:S01]  /*99e0*/  ISETP.GT.AND P1, PT, R178.reuse, 0x17f, PT ;  /* 0x0000017fb200780c */ /* 0x040fe20003f24270 */
[C---:B------:R-:W-:Y:S01]  /*99f0*/  IMAD.IADD R0, R178.reuse, 0x1, -R0 ;  /* 0x00000001b2007824 */ /* 0x040fe200078e0a00 */
[----:B------:R-:W-:Y:S01]  /*9a00*/  ISETP.GT.AND P0, PT, R178, 0x7f, PT ;  /* 0x0000007fb200780c */ /* 0x000fe20003f04270 */
[----:B------:R-:W-:Y:S02]  /*9a10*/  IMAD.SHL.U32 R2, R14, 0x40, RZ ;  /* 0x000000400e027824 */ /* 0x000fe400078e00ff */
[----:B------:R-:W-:-:S03]  /*9a20*/  IMAD.SHL.U32 R12, R0, 0x8, RZ ;  /* 0x00000008000c7824 */ /* 0x000fc600078e00ff */
[----:B------:R-:W-:Y:S02]  /*9a30*/  LOP3.LUT R0, R2, 0x1c0, RZ, 0xc0, !PT ;  /* 0x000001c002007812 */ /* 0x000fe400078ec0ff */
[----:B------:R-:W-:Y:S02]  /*9a40*/  LEA.HI R2, R176, R178, RZ, 0x6 ;  /* 0x000000b2b0027211 */ /* 0x000fe400078f30ff */
[----:B------:R-:W-:Y:S02]  /*9a50*/  LOP3.LUT R3, R0, 0x38, R12, 0xf8, !PT ;  /* 0x0000003800037812 */ /* 0x000fe400078ef80c */
[----:B------:R-:W-:Y:S01]  /*9a60*/  SHF.R.U32.HI R0, RZ, 0x3, R0 ;  /* 0x00000003ff007819 */ /* 0x000fe20000011600 */
[----:B------:R-:W-:-:S03]  /*9a70*/  IMAD.SHL.U32 R2, R2, 0x8, RZ ;  /* 0x0000000802027824 */ /* 0x000fc600078e00ff */
[----:B------:R-:W-:-:S04]  /*9a80*/  LOP3.LUT R0, R3, R0, RZ, 0x3c, !PT ;  /* 0x0000000003007212 */ /* 0x000fc800078e3cff */
        /* <DEDUP_REMOVED lines=38> */
[----:B------:R-:W-:-:S02]  /*9cf0*/  SHF.R.S32.HI R13, RZ, 0x1f, R12 ;  /* 0x0000001fff0d7819 */ /* 0x000fc4000001140c */
[----:B------:R-:W-:Y:S02]  /*9d00*/  SHF.R.S32.HI R92, RZ, 0x1f, R177 ;  /* 0x0000001fff5c7819 */ /* 0x000fe400000114b1 */
[----:B------:R-:W1:Y:S04]  /*9d10*/  @!P2 LDS.128 R16, [R0+0x7880] ;  /* 0x007880000010a984 */ /* 0x000e680000000c00 */
        /* <DEDUP_REMOVED lines=17> */
[----:B------:R-:W-:-:S02]  /*9e30*/  SEL R92, R92, RZ, !P3 ;  /* 0x000000ff5c5c7207 */ /* 0x000fc40005800000 */
[C---:B------:R-:W-:Y:S02]  /*9e40*/  IADD3 R4, P0, R14.reuse, R4, RZ ;  /* 0x000000040e047210 */ /* 0x040fe40007f1e0ff */
[----:B------:R-:W-:Y:S02]  /*9e50*/  SEL R53, R177, RZ, !P3 ;  /* 0x000000ffb1357207 */ /* 0x000fe40005800000 */
[----:B------:R-:W-:Y:S01]  /*9e60*/  LEA.HI.X.SX32 R5, R14, R5, 0x1, P0 ;  /* 0x000000050e057211 */ /* 0x000fe200000f0eff */
[----:B------:R-:W-:Y:S01]  /*9e70*/  BSSY B0, `(.L_x_1273) ;  /* 0x000001e000007945 */ /* 0x000fe20003800000 */
[C---:B------:R-:W-:Y:S02]  /*9e80*/  IADD3 R15, R12.reuse, 0x40, RZ ;  /* 0x000000400c0f7810 */ /* 0x040fe40007ffe0ff */
[----:B------:R-:W-:Y:S01]  /*9e90*/  IADD3 R52, R12, 0x80, RZ ;  /* 0x000000800c347810 */ /* 0x000fe20007ffe0ff */
[----:B--2--5:R-:W-:Y:S01]  /*9ea0*/  IMAD R6, R7, -0x50, R6 ;  /* 0xffffffb007067824 */ /* 0x024fe200078e0206 */
[----:B---3--:R-:W-:-:S04]  /*9eb0*/  SHF.R.S32.HI R55, RZ, 0x1f, R93 ;  /* 0x0000001fff377819 */ /* 0x008fc8000001145d */
[----:B------:R-:W-:Y:S01]  /*9ec0*/  IMNMX R54, R6, 0x50, PT ;  /* 0x0000005006367817 */ /* 0x000fe20003800200 */
[----:B-1----:R-:W-:-:S03]  /*9ed0*/  IMAD R0, R55, c[0x0][0x338], RZ ;  /* 0x0000ce0037007a24 */ /* 0x002fc600078e02ff */
[----:B------:R-:W-:Y:S01]  /*9ee0*/  ISETP.GE.AND P6, PT, R14, R54, PT ;  /* 0x000000360e00720c */ /* 0x000fe20003fc6270 */
[----:B------:R-:W-:-:S04]  /*9ef0*/  IMAD.WIDE.U32 R2, R93, c[0x0][0x338], R12 ;  /* 0x0000ce005d027a25 */ /* 0x000fc800078e000c */
        /* <DEDUP_REMOVED lines=8> */
[----:B----4-:R-:W-:Y:S01]  /*9f80*/  IMAD R0, R3, c[0x0][0x330], RZ ;  /* 0x0000cc0003007a24 */ /* 0x010fe200078e02ff */
        /* <DEDUP_REMOVED lines=12> */
.L_x_1274:
[----:B----4-:R-:W-:Y:S05]  /*a050*/  BSYNC B0 ;  /* 0x0000000000007941 */ /* 0x010fea0003800000 */
.L_x_1273:
[----:B------:R-:W-:Y:S01]  /*a060*/  IADD3 R0, R14, 0x20, RZ ;  /* 0x000000200e007810 */ /* 0x000fe20007ffe0ff */
[----:B------:R-:W-:Y:S03]  /*a070*/  BSSY B0, `(.L_x_1275) ;  /* 0x0000013000007945 */ /* 0x000fe60003800000 */
[----:B------:R-:W-:-:S13]  /*a080*/  ISETP.GE.AND P5, PT, R0, R54, PT ;  /* 0x000000360000720c */ /* 0x000fda0003fa6270 */
[----:B------:R-:W-:Y:S05]  /*a090*/  @P5 BRA `(.L_x_1276) ;  /* 0x0000010000005947 */ /* 0x000fea0003800000 */
[----:B------:R-:W-:Y:S02]  /*a0a0*/  IADD3 R0, P0, R2, 0x20, RZ ;  /* 0x0000002002007810 */ /* 0x000fe40007f1e0ff */
[----:B-1----:R-:W-:Y:S02]  /*a0b0*/  MOV R5, R7 ;  /* 0x0000000700057202 */ /* 0x002fe40000000f00 */
        /* <DEDUP_REMOVED lines=14> */
.L_x_1276:
[----:B------:R-:W-:Y:S05]  /*a1a0*/  BSYNC B0 ;  /* 0x0000000000007941 */ /* 0x000fea0003800000 */
.L_x_1275:
        /* <DEDUP_REMOVED lines=19> */
.L_x_1278:
[----:B------:R-:W-:Y:S05]  /*a2e0*/  BSYNC B0 ;  /* 0x0000000000007941 */ /* 0x000fea0003800000 */
.L_x_1277:
        /* <DEDUP_REMOVED lines=23> */
.L_x_1280:
[----:B------:R-:W-:Y:S05]  /*a460*/  BSYNC B0 ;  /* 0x0000000000007941 */ /* 0x000fea0003800000 */
.L_x_1279:
        /* <DEDUP_REMOVED lines=18> */
.L_x_1282:
[----:B------:R-:W-:Y:S05]  /*a590*/  BSYNC B0 ;  /* 0x0000000000007941 */ /* 0x000fea0003800000 */
.L_x_1281:
        /* <DEDUP_REMOVED lines=19> */
.L_x_1271:
[----:B------:R-:W2:Y:S01]  /*a6d0*/  LDL R9, [R1+0x4] ;  /* 0x0000040001097983 */ /* 0x000ea20000100800 */
[----:B------:R-:W-:Y:S01]  /*a6e0*/  ISETP.NE.U32.AND P0, PT, RZ, c[0x0][0x358], PT ;  /* 0x0000d600ff007a0c */ /* 0x000fe20003f05070 */
[----:B------:R-:W-:-:S03]  /*a6f0*/  IMAD.MOV.U32 R2, RZ, RZ, 0x4 ;  /* 0x00000004ff027424 */ /* 0x000fc600078e00ff */
[----:B------:R-:W-:Y:S02]  /*a700*/  ISETP.NE.AND.EX P1, PT, RZ, c[0x0][0x35c], PT, P0 ;  /* 0x0000d700ff007a0c */ /* 0x000fe40003f25300 */
[----:B------:R-:W-:-:S04]  /*a710*/  ISETP.NE.U32.AND P0, PT, RZ, c[0x0][0x360], PT ;  /* 0x0000d800ff007a0c */ /* 0x000fc80003f05070 */
[----:B------:R-:W-:Y:S01]  /*a720*/  ISETP.NE.AND.EX P0, PT, RZ, c[0x0][0x364], PT, P0 ;  /* 0x0000d900ff007a0c */ /* 0x000fe20003f05300 */
[----:B--2---:R-:W-:-:S06]  /*a730*/  IMAD.WIDE R4, R9, R2, c[0x0][0x358] ;  /* 0x0000d60009047625 */ /* 0x004fcc00078e0202 */
        /* <DEDUP_REMOVED lines=12> */
.L_x_1283:
[----:B------:R-:W2:Y:S04]  /*a800*/  LDL.LU R5, [R1+0x8] ;  /* 0x0000080001057983 */ /* 0x000ea80000300800 */
[----:B------:R-:W3:Y:S01]  /*a810*/  LDL R0, [R1] ;  /* 0x0000000001007983 */ /* 0x000ee20000100800 */
[----:B------:R-:W-:Y:S01]  /*a820*/  SHF.R.S32.HI R6, RZ, 0x1f, R9 ;  /* 0x0000001fff067819 */ /* 0x000fe20000011409 */
[----:B------:R-:W-:Y:S01]  /*a830*/  BSSY B0, `(.L_x_1284) ;  /* 0x000002b000007945 */ /* 0x000fe20003800000 */
[----:B------:R-:W-:Y:S01]  /*a840*/  SEL R18, R9, RZ, !P1 ;  /* 0x000000ff09127207 */ /* 0x000fe20004800000 */
[----:B------:R-:W1:Y:S01]  /*a850*/  S2R R4, SR_TID.X ;  /* 0x0000000000047919 */ /* 0x000e620000002100 */
[----:B------:R-:W-:-:S05]  /*a860*/  SEL R20, R6, RZ, !P1 ;  /* 0x000000ff06147207 */ /* 0x000fca0004800000 */
[----:B------:R-:W-:-:S04]  /*a870*/  IMAD R6, R20, c[0x0][0x310], RZ ;  /* 0x0000c40014067a24 */ /* 0x000fc800078e02ff */
[----:B------:R-:W-:Y:S01]  /*a880*/  IMAD R6, R18, c[0x0][0x314], R6 ;  /* 0x0000c50012067a24 */ /* 0x000fe200078e0206 */
[----:B-1----:R-:W-:-:S04]  /*a890*/  SHF.R.S32.HI R14, RZ, 0x1f, R4 ;  /* 0x0000001fff0e7819 */ /* 0x002fc80000011404 */
[----:B------:R-:W-:Y:S01]  /*a8a0*/  LEA.HI R14, R14, R4, RZ, 0x3 ;  /* 0x000000040e0e7211 */ /* 0x000fe200078f18ff */
[----:B--2---:R-:W-:Y:S02]  /*a8b0*/  IMAD.MOV.U32 R8, RZ, RZ, R5 ;  /* 0x000000ffff087224 */ /* 0x004fe400078e0005 */
[----:B---3--:R-:W-:Y:S01]  /*a8c0*/  IMAD.MOV.U32 R21, RZ, RZ, R0 ;  /* 0x000000ffff157224 */ /* 0x008fe200078e0000 */
[----:B------:R-:W-:Y:S01]  /*a8d0*/  LOP3.LUT R0, R14, 0x1ffffff8, RZ, 0xc0, !PT ;  /* 0x1ffffff80e007812 */ /* 0x000fe200078ec0ff */
[----:B-----5:R-:W-:Y:S01]  /*a8e0*/  IMAD R15, R8, -0x50, R7 ;  /* 0xffffffb0080f7824 */ /* 0x020fe200078e0207 */
[----:B------:R-:W-:Y:S02]  /*a8f0*/  SHF.R.S32.HI R14, RZ, 0x3, R14 ;  /* 0x00000003ff0e7819 */ /* 0x000fe4000001140e */
[----:B------:R-:W-:Y:S01]  /*a900*/  SHF.R.S32.HI R19, RZ, 0x1f, R21 ;  /* 0x0000001fff137819 */ /* 0x000fe20000011415 */
[----:B------:R-:W-:Y:S01]  /*a910*/  IMAD.IADD R0, R4, 0x1, -R0 ;  /* 0x0000000104007824 */ /* 0x000fe200078e0a00 */
[----:B------:R-:W-:-:S02]  /*a920*/  ISETP.GE.AND P6, PT, R14, R15, PT ;  /* 0x0000000f0e00720c */ /* 0x000fc40003fc6270 */
[----:B------:R-:W-:Y:S01]  /*a930*/  IADD3 R2, P0, R14, R2, RZ ;  /* 0x000000020e027210 */ /* 0x000fe20007f1e0ff */
[----:B------:R-:W-:Y:S02]  /*a940*/  IMAD.SHL.U32 R12, R0, 0x8, RZ ;  /* 0x00000008000c7824 */ /* 0x000fe400078e00ff */
[----:B------:R-:W-:Y:S01]  /*a950*/  IMAD R0, R19, c[0x0][0x308], RZ ;  /* 0x0000c20013007a24 */ /* 0x000fe200078e02ff */
[----:B------:R-:W-:Y:S02]  /*a960*/  LEA.HI.X.SX32 R3, R14, R3, 0x1, P0 ;  /* 0x000000030e037211 */ /* 0x000fe400000f0eff */
[----:B------:R-:W-:Y:S01]  /*a970*/  SHF.R.S32.HI R13, RZ, 0x1f, R12 ;  /* 0x0000001fff0d7819 */ /* 0x000fe2000001140c */
[----:B------:R-:W-:Y:S01]  /*a980*/  IMAD R0, R21, c[0x0][0x30c], R0 ;  /* 0x0000c30015007a24 */ /* 0x000fe200078e0200 */
[----:B------:R-:W-:Y:S01]  /*a990*/  IADD3 R16, R12, 0x40, RZ ;  /* 0x000000400c107810 */ /* 0x000fe20007ffe0ff */
[----:B------:R-:W-:Y:S01]  /*a9a0*/  IMAD.WIDE R2, R8, 0x50, R2 ;  /* 0x0000005008027825 */ /* 0x000fe200078e0202 */
[----:B------:R-:W-:-:S03]  /*a9b0*/  IADD3 R17, R12, 0x80, RZ ;  /* 0x000000800c117810 */ /* 0x000fc60007ffe0ff */
[----:B------:R-:W-:-:S04]  /*a9c0*/  IMAD.WIDE.U32 R4, R21, c[0x0][0x308], R12 ;  /* 0x0000c20015047a25 */ /* 0x000fc800078e000c */
[----:B------:R-:W-:-:S04]  /*a9d0*/  IMAD.IADD R5, R5, 0x1, R0 ;  /* 0x0000000105057824 */ /* 0x000fc800078e0200 */
        /* <DEDUP_REMOVED lines=16> */
.L_x_1285:
[----:B------:R-:W-:Y:S05]  /*aae0*/  BSYNC B0 ;  /* 0x0000000000007941 */ /* 0x000fea0003800000 */
.L_x_1284:
        /* <DEDUP_REMOVED lines=20> */
.L_x_1287:
[----:B------:R-:W-:Y:S05]  /*ac30*/  BSYNC B0 ;  /* 0x0000000000007941 */ /* 0x000fea0003800000 */
.L_x_1286:
        /* <DEDUP_REMOVED lines=19> */
.L_x_1289:
[----:B------:R-:W-:Y:S05]  /*ad70*/  BSYNC B0 ;  /* 0x0000000000007941 */ /* 0x000fea0003800000 */
.L_x_1288:
        /* <DEDUP_REMOVED lines=23> */
.L_x_1291:
[----:B------:R-:W-:Y:S05]  /*aef0*/  BSYNC B0 ;  /* 0x0000000000007941 */ /* 0x000fea0003800000 */
.L_x_1290:
        /* <DEDUP_REMOVED lines=18> */
.L_x_1293:
[----:B------:R-:W-:Y:S05]  /*b020*/  BSYNC B0 ;  /* 0x0000000000007941 */ /* 0x000fea0003800000 */
.L_x_1292:
        /* <DEDUP_REMOVED lines=19> */
.L_x_1294:
        /* <DEDUP_REMOVED lines=10> */
.L_x_1428:


//--------------------- .text._ZN7cutlass13device_kernelIN5flash19enable_sm80_to_sm89INS1_16FlashAttnBwdSm80INS1_25CollectiveMainloopBwdSm80ILi2ELi1EN4cute5tupleIJNS5_1CILi64EEENS7_ILi80EEENS7_ILi192EEEEEENS_10bfloat16_tEfNS_4arch4Sm80ELb1ELb0ELb1ELb1ELb0ELb0ELb1ELb0ELi2ELi4ELi2ELi2ELb0EEENS1_24CollectiveEpilogueBwdGQAISB_fSE_Li256ELb1ELb0EEENS1_25SingleTileBwdLPTSchedulerILb1ELi80ELb0EEEEEEEEEvNT_6ParamsE --------------------------
	.section	.text._ZN7cutlass13device_kernelIN5flash19enable_sm80_to_sm89INS1_16FlashAttnBwdSm80INS1_25CollectiveMainloopBwdSm80ILi2ELi1EN4cute5tupleIJNS5_1CILi64EEENS7_ILi80EEENS7_ILi192EEEEEENS_10bfloat16_tEfNS_4arch4Sm80ELb1ELb0ELb1ELb1ELb0ELb0ELb1ELb0ELi2ELi4ELi2ELi2ELb0EEENS1_24CollectiveEpilogueBwdGQAISB_fSE_Li256ELb1ELb0EEENS1_25SingleTileBwdLPTSchedulerILb1ELi80ELb0EEEEEEEEEvNT_6ParamsE,"ax",@progbits
	.sectioninfo	@"SHI_REGISTERS=255"
	.align	128
.text._ZN7cutlass13device_kernelIN5flash19enable_sm80_to_sm89INS1_16FlashAttnBwdSm80INS1_25CollectiveMainloopBwdSm80ILi2ELi1EN4cute5tupleIJNS5_1CILi64EEENS7_ILi80EEENS7_ILi192EEEEEENS_10bfloat16_tEfNS_4arch4Sm80ELb1ELb0ELb1ELb1ELb0ELb0ELb1ELb0ELi2ELi4ELi2ELi2ELb0EEENS1_24CollectiveEpilogueBwdGQAISB_fSE_Li256ELb1ELb0EEENS1_25SingleTileBwdLPTSchedulerILb1ELi80ELb0EEEEEEEEEvNT_6ParamsE:
        .type           _ZN7cutlass13device_kernelIN5flash19enable_sm80_to_sm89INS1_16FlashAttnBwdSm80INS1_25CollectiveMainloopBwdSm80ILi2ELi1EN4cute5tupleIJNS5_1CILi64EEENS7_ILi80EEENS7_ILi192EEEEEENS_10bfloat16_tEfNS_4arch4Sm80ELb1ELb0ELb1ELb1ELb0ELb0ELb1ELb0ELi2ELi4ELi2ELi2ELb0EEENS1_24CollectiveEpilogueBwdGQAISB_fSE_Li256ELb1ELb0EEENS1_25SingleTileBwdLPTSchedulerILb1ELi80ELb0EEEEEEEEEvNT_6ParamsE,@function
        .size           _ZN7cutlass13device_kernelIN5flash19enable_sm80_to_sm89INS1_16FlashAttnBwdSm80INS1_25CollectiveMainloopBwdSm80ILi2ELi1EN4cute5tupleIJNS5_1CILi64EEENS7_ILi80EEENS7_ILi192EEEEEENS_10bfloat16_tEfNS_4arch4Sm80ELb1ELb0ELb1ELb1ELb0ELb0ELb1ELb0ELi2ELi4ELi2ELi2ELb0EEENS1_24CollectiveEpilogueBwdGQAISB_fSE_Li256ELb1ELb0EEENS1_25SingleTileBwdLPTSchedulerILb1ELi80ELb0EEEEEEEEEvNT_6ParamsE,(.L_x_1429 - _ZN7cutlass13device_kernelIN5flash19enable_sm80_to_sm89INS1_16FlashAttnBwdSm80INS1_25CollectiveMainloopBwdSm80ILi2ELi1EN4cute5tupleIJNS5_1CILi64EEENS7_ILi80EEENS7_ILi192EEEEEENS_10bfloat16_tEfNS_4arch4Sm80ELb1ELb0ELb1ELb1ELb0ELb0ELb1ELb0ELi2ELi4ELi2ELi2ELb0EEENS1_24CollectiveEpilogueBwdGQAISB_fSE_Li256ELb1ELb0EEENS1_25SingleTileBwdLPTSchedulerILb1ELi80ELb0EEEEEEEEEvNT_6ParamsE)
        .other          _ZN7cutlass13device_kernelIN5flash19enable_sm80_to_sm89INS1_16FlashAttnBwdSm80INS1_25CollectiveMainloopBwdSm80ILi2ELi1EN4cute5tupleIJNS5_1CILi64EEENS7_ILi80EEENS7_ILi192EEEEEENS_10bfloat16_tEfNS_4arch4Sm80ELb1ELb0ELb1ELb1ELb0ELb0ELb1ELb0ELi2ELi4ELi2ELi2ELb0EEENS1_24CollectiveEpilogueBwdGQAISB_fSE_Li256ELb1ELb0EEENS1_25SingleTileBwdLPTSchedulerILb1ELi80ELb0EEEEEEEEEvNT_6ParamsE,@"STO_CUDA_ENTRY STV_DEFAULT"
_ZN7cutlass13device_kernelIN5flash19enable_sm80_to_sm89INS1_16FlashAttnBwdSm80INS1_25CollectiveMainloopBwdSm80ILi2ELi1EN4cute5tupleIJNS5_1CILi64EEENS7_ILi80EEENS7_ILi192EEEEEENS_10bfloat16_tEfNS_4arch4Sm80ELb1ELb0ELb1ELb1ELb0ELb0ELb1ELb0ELi2ELi4ELi2ELi2ELb0EEENS1_24CollectiveEpilogueBwdGQAISB_fSE_Li256ELb1ELb0EEENS1_25SingleTileBwdLPTSchedulerILb1ELi80ELb0EEEEEEEEEvNT_6ParamsE:
        /* <DEDUP_REMOVED lines=30> */
.L_x_1296:
        /* <DEDUP_REMOVED lines=8> */
.L_x_1297:
        /* <DEDUP_REMOVED lines=21> */
.L_x_1298:
        /* <DEDUP_REMOVED lines=14> */
.L_x_1300:
[----:B------:R-:W-:Y:S02]  /*0490*/  ULDC UR4, c[0x0][0x3dc] ;  /* 0x0000f70000047ab9 */ /* 0x000fe40000000800 */
.L_x_1299:
[----:B------:R-:W-:-:S04]  /*04a0*/  UIADD3 UR4, UR4, 0x4f, URZ ;  /* 0x0000004f04047890 */ /* 0x000fc8000fffe03f */
[----:B------:R-:W-:-:S04]  /*04b0*/  UIMAD.WIDE UR4, UR4, 0x66666667, URZ ;  /* 0x66666667040478a5 */ /* 0x000fc8000f8e023f */
[----:B------:R-:W-:-:S04]  /*04c0*/  USHF.R.U32.HI UR4, URZ, 0x1f, UR5 ;  /* 0x0000001f3f047899 */ /* 0x000fc80008011605 */
[----:B------:R-:W-:-:S04]  /*04d0*/  ULEA.HI.SX32 UR4, UR5, UR4, 0x1b ;  /* 0x0000000405047291 */ /* 0x000fc8000f8fda3f */
[----:B------:R-:W-:-:S04]  /*04e0*/  UISETP.GE.AND UP0, UPT, UR11, UR4, UPT ;  /* 0x000000040b00728c */ /* 0x000fc8000bf06270 */
[----:B------:R-:W-:-:S06]  /*04f0*/  USEL UR7, UR7, 0xffffffff, !UP0 ;  /* 0xffffffff07077887 */ /* 0x000fcc000c000000 */
[----:B------:R-:W-:Y:S01]  /*0500*/  MOV R234, UR7 ;  /* 0x0000000700ea7c02 */ /* 0x000fe20008000f00 */
[----:B------:R-:W-:Y:S05]  /*0510*/  BRA `(.L_x_1301) ;  /* 0x0000049000007947 */ /* 0x000fea0003800000 */
.L_x_1295:
        /* <DEDUP_REMOVED lines=22> */
.L_x_1302:
        /* <DEDUP_REMOVED lines=8> */
.L_x_1303:
        /* <DEDUP_REMOVED lines=21> */
.L_x_1304:
        /* <DEDUP_REMOVED lines=14> */
.L_x_1306:
[----:B------:R-:W-:Y:S02]  /*0930*/  ULDC UR4, c[0x0][0x3dc] ;  /* 0x0000f70000047ab9 */ /* 0x000fe40000000800 */
.L_x_1305:
[----:B------:R-:W-:-:S04]  /*0940*/  UIADD3 UR4, UR4, 0x4f, URZ ;  /* 0x0000004f04047890 */ /* 0x000fc8000fffe03f */
[----:B------:R-:W-:-:S04]  /*0950*/  UIMAD.WIDE UR4, UR4, 0x66666667, URZ ;  /* 0x66666667040478a5 */ /* 0x000fc8000f8e023f */
[----:B------:R-:W-:-:S04]  /*0960*/  USHF.R.U32.HI UR4, URZ, 0x1f, UR5 ;  /* 0x0000001f3f047899 */ /* 0x000fc80008011605 */
[----:B------:R-:W-:-:S04]  /*0970*/  ULEA.HI.SX32 UR4, UR5, UR4, 0x1b ;  /* 0x0000000405047291 */ /* 0x000fc8000f8fda3f */
[----:B------:R-:W-:-:S04]  /*0980*/  UISETP.GE.AND UP0, UPT, UR11, UR4, UPT ;  /* 0x000000040b00728c */ /* 0x000fc8000bf06270 */
[----:B------:R-:W-:-:S06]  /*0990*/  USEL UR7, UR7, 0xffffffff, !UP0 ;  /* 0xffffffff07077887 */ /* 0x000fcc000c000000 */
[----:B------:R-:W-:-:S04]  /*09a0*/  MOV R234, UR7 ;  /* 0x0000000700ea7c02 */ /* 0x000fc80008000f00 */
.L_x_1301:
[----:B------:R-:W-:-:S13]  /*09b0*/  ISETP.GE.AND P0, PT, R234, RZ, PT ;  /* 0x000000ffea00720c */ /* 0x000fda0003f06270 */
        /* <DEDUP_REMOVED lines=9> */
[----:B------:R-:W2:Y:S02]  /*0a50*/  @P6 LDG.E R3, [R16.64] ;  /* 0x0000000c10036981 */ /* 0x000ea4000c1e1900 */
[CC--:B------:R-:W-:Y:S02]  /*0a60*/  @P0 IMAD.WIDE R4, R234.reuse, R9.reuse, c[0x0][0x2d8] ;  /* 0x0000b600ea040625 */ /* 0x0c0fe400078e0209 */
[----:B------:R-:W3:Y:S02]  /*0a70*/  @P6 LDG.E R13, [R16.64] ;  /* 0x0000000c100d6981 */ /* 0x000ee4000c1e1900 */
[C---:B------:R-:W-:Y:S02]  /*0a80*/  IMAD.WIDE R14, R234.reuse, R9, c[0x0][0x2d0] ;  /* 0x0000b400ea0e7625 */ /* 0x040fe400078e0209 */
[----:B------:R1:W4:Y:S04]  /*0a90*/  @P0 LDG.E R2, [R4.64] ;  /* 0x0000000c04020981 */ /* 0x000328000c1e1900 */
[----:B------:R-:W5:Y:S01]  /*0aa0*/  @P2 LDG.E R11, [R14.64] ;  /* 0x0000000c0e0b2981 */ /* 0x000f62000c1e1900 */
[----:B------:R-:W-:Y:S01]  /*0ab0*/  ULDC UR9, c[0x0][0x168] ;  /* 0x00005a0000097ab9 */ /* 0x000fe20000000800 */
[----:B------:R-:W-:Y:S01]  /*0ac0*/  CS2R R6, SRZ ;  /* 0x0000000000067805 */ /* 0x000fe2000001ff00 */
[----:B------:R-:W-:Y:S01]  /*0ad0*/  ULDC UR14, c[0x0][0x198] ;  /* 0x00006600000e7ab9 */ /* 0x000fe20000000800 */
[----:B-1----:R-:W-:Y:S01]  /*0ae0*/  CS2R R4, SRZ ;  /* 0x0000000000047805 */ /* 0x002fe2000001ff00 */
[----:B--2---:R-:W-:-:S05]  /*0af0*/  @P6 IMAD R3, R234, 0x40, R3 ;  /* 0x00000040ea036824 */ /* 0x004fca00078e0203 */
[----:B------:R-:W-:Y:S01]  /*0b00*/  @P6 SHF.R.S32.HI R0, RZ, 0x1f, R3 ;  /* 0x0000001fff006819 */ /* 0x000fe20000011403 */
[----:B----4-:R1:W2:Y:S03]  /*0b10*/  @P0 R2UR UR9, R2 ;  /* 0x00000000020903c2 */ /* 0x0102a600000e0000 */
[----:B------:R-:W-:Y:S01]  /*0b20*/  @P6 LEA.HI R0, R0, R3, RZ, 0x6 ;  /* 0x0000000300006211 */ /* 0x000fe200078f30ff */
[----:B------:R-:W-:Y:S01]  /*0b30*/  IMAD.MOV.U32 R3, RZ, RZ, RZ ;  /* 0x000000ffff037224 */ /* 0x000fe200078e00ff */
[--C-:B---3--:R-:W-:Y:S01]  /*0b40*/  @P6 SHF.R.S32.HI R5, RZ, 0x1f, R13.reuse ;  /* 0x0000001fff056819 */ /* 0x108fe2000001140d */
[----:B------:R-:W-:Y:S01]  /*0b50*/  @P6 IMAD.MOV.U32 R4, RZ, RZ, R13 ;  /* 0x000000ffff046224 */ /* 0x000fe200078e000d */
[--C-:B-----5:R-:W-:Y:S01]  /*0b60*/  @P2 SHF.R.S32.HI R7, RZ, 0x1f, R11.reuse ;  /* 0x0000001fff072819 */ /* 0x120fe2000001140b */
[----:B------:R-:W-:Y:S01]  /*0b70*/  @P2 IMAD.MOV.U32 R6, RZ, RZ, R11 ;  /* 0x000000ffff062224 */ /* 0x000fe200078e000b */
[----:B------:R-:W-:Y:S01]  /*0b80*/  @P6 LOP3.LUT R3, R0, 0xffffffc0, RZ, 0xc0, !PT ;  /* 0xffffffc000036812 */ /* 0x000fe200078ec0ff */
[----:B-12---:R-:W-:Y:S05]  /*0b90*/  @P0 BRA `(.L_x_1307) ;  /* 0x0000006000000947 */ /* 0x006fea0003800000 */
[----:B------:R-:W-:Y:S05]  /*0ba0*/  @!P6 BRA `(.L_x_1307) ;  /* 0x000000500000e947 */ /* 0x000fea0003800000 */
[----:B------:R-:W2:Y:S04]  /*0bb0*/  LDG.E R2, [R16.64] ;  /* 0x0000000c10027981 */ /* 0x000ea8000c1e1900 */
[----:B------:R-:W3:Y:S01]  /*0bc0*/  LDG.E R0, [R16.64+0x4] ;  /* 0x0000040c10007981 */ /* 0x000ee2000c1e1900 */
[----:B--2---:R-:W1:Y:S08]  /*0bd0*/  R2UR UR9, R2 ;  /* 0x00000000020973c2 */ /* 0x004e7000000e0000 */
[----:B---3--:R-:W1:Y:S02]  /*0be0*/  R2UR UR4, R0 ;  /* 0x00000000000473c2 */ /* 0x008e6400000e0000 */
[----:B-1----:R-:W-:-:S06]  /*0bf0*/  UIADD3 UR9, -UR9, UR4, URZ ;  /* 0x0000000409097290 */ /* 0x002fcc000fffe13f */
.L_x_1307:
[----:B------:R-:W-:-:S04]  /*0c00*/  ISETP.NE.U32.AND P0, PT, RZ, c[0x0][0x2e0], PT ;  /* 0x0000b800ff007a0c */ /* 0x000fc80003f05070 */
[----:B------:R-:W-:-:S13]  /*0c10*/  ISETP.NE.AND.EX P0, PT, RZ, c[0x0][0x2e4], PT, P0 ;  /* 0x0000b900ff007a0c */ /* 0x000fda0003f05300 */
[----:B------:R-:W-:Y:S05]  /*0c20*/  @!P0 BRA `(.L_x_1308) ;  /* 0x0000004000008947 */ /* 0x000fea0003800000 */
[----:B------:R-:W-:-:S05]  /*0c30*/  IMAD.WIDE R8, R234, R9, c[0x0][0x2e0] ;  /* 0x0000b800ea087625 */ /* 0x000fca00078e0209 */
[----:B------:R-:W2:Y:S02]  /*0c40*/  LDG.E R0, [R8.64] ;  /* 0x0000000c08007981 */ /* 0x000ea4000c1e1900 */
[----:B--2---:R1:W2:Y:S02]  /*0c50*/  R2UR UR14, R0 ;  /* 0x00000000000e73c2 */ /* 0x0042a400000e0000 */
[----:B-12---:R-:W-:Y:S05]  /*0c60*/  BRA `(.L_x_1309) ;  /* 0x0000006000007947 */ /* 0x006fea0003800000 */
.L_x_1308:
[----:B------:R-:W-:Y:S05]  /*0c70*/  @!P2 BRA `(.L_x_1309) ;  /* 0x000000500000a947 */ /* 0x000fea0003800000 */
[----:B------:R-:W2:Y:S04]  /*0c80*/  LDG.E R0, [R14.64] ;  /* 0x0000000c0e007981 */ /* 0x000ea8000c1e1900 */
[----:B------:R-:W3:Y:S01]  /*0c90*/  LDG.E R2, [R14.64+0x4] ;  /* 0x0000040c0e027981 */ /* 0x000ee2000c1e1900 */
[----:B--2---:R-:W1:Y:S08]  /*0ca0*/  R2UR UR14, R0 ;  /* 0x00000000000e73c2 */ /* 0x004e7000000e0000 */
[----:B---3--:R-:W1:Y:S02]  /*0cb0*/  R2UR UR4, R2 ;  /* 0x00000000020473c2 */ /* 0x008e6400000e0000 */
[----:B-1----:R-:W-:-:S06]  /*0cc0*/  UIADD3 UR14, -UR14, UR4, URZ ;  /* 0x000000040e0e7290 */ /* 0x002fcc000fffe13f */
.L_x_1309:
[----:B------:R-:W-:Y:S01]  /*0cd0*/  UIADD3 UR6, -UR14, UR9, URZ ;  /* 0x000000090e067290 */ /* 0x000fe2000fffe13f */
[----:B------:R-:W-:Y:S01]  /*0ce0*/  PLOP3.LUT P0, PT, PT, PT, PT, 0x80, 0x0 ;  /* 0x000000000000781c */ /* 0x000fe20003f0f070 */
[----:B------:R-:W-:Y:S01]  /*0cf0*/  ULDC UR4, c[0x0][0x2a4] ;  /* 0x0000a90000047ab9 */ /* 0x000fe20000000800 */
[----:B------:R-:W-:Y:S01]  /*0d00*/  CS2R R170, SRZ ;  /* 0x0000000000aa7805 */ /* 0x000fe2000001ff00 */
[----:B------:R-:W-:Y:S01]  /*0d10*/  UIMAD UR6, UR11, 0x50, UR6 ;  /* 0x000000500b0678a4 */ /* 0x000fe2000f8e0206 */
        /* <DEDUP_REMOVED lines=72> */
[----:B------:R-:W-:Y:S01]  /*11a0*/  SHF.R.S32.HI R17, RZ, 0x1f, R226 ;  /* 0x0000001fff117819 */ /* 0x000fe200000114e2 */
[----:B------:R-:W-:Y:S01]  /*11b0*/  ULDC.64 UR6, c[0x0][0x248] ;  /* 0x0000920000067ab9 */ /* 0x000fe20000000a00 */
[----:B------:R-:W-:Y:S01]  /*11c0*/  IMAD.U32 R14, RZ, RZ, UR11 ;  /* 0x0000000bff0e7e24 */ /* 0x000fe2000f8e00ff */
[----:B------:R-:W-:Y:S01]  /*11d0*/  UISETP.NE.AND UP0, UPT, UR6, 0x1, UPT ;  /* 0x000000010600788c */ /* 0x000fe2000bf05270 */
[----:B------:R-:W-:Y:S01]  /*11e0*/  LEA.HI R218, R17, R226, RZ, 0x3 ;  /* 0x000000e211da7211 */ /* 0x000fe200078f18ff */
[----:B------:R-:W-:Y:S01]  /*11f0*/  UIMAD.WIDE.U32 UR6, UR10, UR7, URZ ;  /* 0x000000070a0672a5 */ /* 0x000fe2000f8e003f */
[----:B------:R-:W-:Y:S01]  /*1200*/  SEL R26, R234, RZ, !P2 ;  /* 0x000000ffea1a7207 */ /* 0x000fe20005000000 */
[----:B------:R-:W-:Y:S01]  /*1210*/  ULDC UR4, c[0x0][0x250] ;  /* 0x0000940000047ab9 */ /* 0x000fe20000000800 */
[----:B------:R-:W-:Y:S01]  /*1220*/  LOP3.LUT R11, R218, 0xfffffff8, RZ, 0xc0, !PT ;  /* 0xfffffff8da0b7812 */ /* 0x000fe200078ec0ff */
[----:B------:R-:W-:Y:S01]  /*1230*/  UMOV UR15, UR10 ;  /* 0x0000000a000f7c82 */ /* 0x000fe20008000000 */
[----:B------:R-:W-:Y:S01]  /*1240*/  SHF.R.S32.HI R233, RZ, 0x3, R218 ;  /* 0x00000003ffe97819 */ /* 0x000fe200000114da */
[----:B------:R-:W-:Y:S01]  /*1250*/  IMAD.U32 R240, RZ, RZ, UR10 ;  /* 0x0000000afff07e24 */ /* 0x000fe2000f8e00ff */
[----:B------:R-:W-:Y:S01]  /*1260*/  SEL R236, R234, RZ, !P6 ;  /* 0x000000ffeaec7207 */ /* 0x000fe20007000000 */
[----:B------:R-:W-:Y:S01]  /*1270*/  IMAD.IADD R2, R226, 0x1, -R11 ;  /* 0x00000001e2027824 */ /* 0x000fe200078e0a0b */
[----:B------:R-:W-:Y:S01]  /*1280*/  @UP0 USHF.R.U32.HI UR15, URZ, UR4, UR7 ;  /* 0x000000043f0f0299 */ /* 0x000fe20008011607 */
[----:B------:R-:W-:Y:S01]  /*1290*/  SHF.R.S32.HI R9, RZ, 0x1f, R233 ;  /* 0x0000001fff097819 */ /* 0x000fe200000114e9 */
[C---:B------:R-:W-:Y:S01]  /*12a0*/  IMAD.SHL.U32 R13, R233.reuse, 0x40, RZ ;  /* 0x00000040e90d7824 */ /* 0x040fe200078e00ff */
[----:B------:R-:W-:Y:S01]  /*12b0*/  ULDC.64 UR6, c[0x0][0x1e0] ;  /* 0x0000780000067ab9 */ /* 0x000fe20000000a00 */
[----:B------:R-:W-:Y:S01]  /*12c0*/  IMAD.SHL.U32 R22, R2, 0x8, RZ ;  /* 0x0000000802167824 */ /* 0x000fe200078e00ff */
[----:B------:R-:W-:Y:S01]  /*12d0*/  USHF.R.S32.HI UR4, URZ, 0x1f, UR15 ;  /* 0x0000001f3f047899 */ /* 0x000fe2000801140f */
[C---:B------:R-:W-:Y:S01]  /*12e0*/  IADD3 R29, P1, R233.reuse, R4, RZ ;  /* 0x00000004e91d7210 */ /* 0x040fe20007f3e0ff */
[----:B------:R-:W-:Y:S01]  /*12f0*/  IMAD.U32 R31, RZ, RZ, UR15 ;  /* 0x0000000fff1f7e24 */ /* 0x000fe2000f8e00ff */
[----:B------:R-:W-:Y:S01]  /*1300*/  IADD3 R6, P0, R233, R6, RZ ;  /* 0x00000006e9067210 */ /* 0x000fe20007f1e0ff */
[----:B------:R-:W-:Y:S01]  /*1310*/  UIMAD UR6, UR4, UR6, URZ ;  /* 0x00000006040672a4 */ /* 0x000fe2000f8e023f */
[----:B------:R-:W-:Y:S01]  /*1320*/  SHF.R.S32.HI R23, RZ, 0x1f, R22 ;  /* 0x0000001fff177819 */ /* 0x000fe20000011416 */
[C---:B------:R-:W-:Y:S01]  /*1330*/  IMAD.X R10, R9.reuse, 0x1, R5, P1 ;  /* 0x00000001090a7824 */ /* 0x040fe200008e0605 */
[----:B------:R-:W-:Y:S01]  /*1340*/  SHF.R.S32.HI R4, RZ, 0x1f, R234 ;  /* 0x0000001fff047819 */ /* 0x000fe200000114ea */
[----:B------:R-:W-:Y:S01]  /*1350*/  UIMAD UR6, UR15, UR7, UR6 ;  /* 0x000000070f0672a4 */ /* 0x000fe2000f8e0206 */
[----:B------:R-:W-:Y:S01]  /*1360*/  IMAD.X R7, R9, 0x1, R7, P0 ;  /* 0x0000000109077824 */ /* 0x000fe200000e0607 */
[----:B------:R-:W-:Y:S01]  /*1370*/  IADD3 R0, -R233, UR14, RZ ;  /* 0x0000000ee9007c10 */ /* 0x000fe2000fffe1ff */
[----:B------:R-:W-:Y:S01]  /*1380*/  IMAD.WIDE.U32 R18, R31, c[0x0][0x1e0], R22 ;  /* 0x000078001f127a25 */ /* 0x000fe200078e0016 */
[----:B------:R-:W-:Y:S01]  /*1390*/  SEL R5, R4, RZ, !P2 ;  /* 0x000000ff04057207 */ /* 0x000fe20005000000 */
[----:B------:R-:W-:Y:S01]  /*13a0*/  USHF.R.S32.HI UR17, URZ, 0x1f, UR8 ;  /* 0x0000001f3f117899 */ /* 0x000fe20008011408 */
[----:B------:R-:W-:Y:S01]  /*13b0*/  LOP3.LUT R13, R13, 0x1c0, RZ, 0xc0, !PT ;  /* 0x000001c00d0d7812 */ /* 0x000fe200078ec0ff */
[----:B------:R-:W-:Y:S01]  /*13c0*/  IMAD.WIDE R14, R14, 0x50, R6 ;  /* 0x000000500e0e7825 */ /* 0x000fe200078e0206 */
[----:B------:R-:W-:Y:S01]  /*13d0*/  IADD3 R19, R19, UR6, RZ ;  /* 0x0000000613137c10 */ /* 0x000fe2000fffe0ff */
[----:B------:R-:W-:Y:S01]  /*13e0*/  ULDC.64 UR6, c[0x0][0x1b0] ;  /* 0x00006c0000067ab9 */ /* 0x000fe20000000a00 */
[-C--:B------:R-:W-:Y:S01]  /*13f0*/  LEA.HI R6, R17, R226.reuse, RZ, 0x6 ;  /* 0x000000e211067211 */ /* 0x080fe200078f30ff */
[----:B------:R-:W-:Y:S01]  /*1400*/  IMAD R7, R5, c[0x0][0x1e8], RZ ;  /* 0x00007a0005077a24 */ /* 0x000fe200078e02ff */
[----:B------:R-:W-:Y:S01]  /*1410*/  IADD3 R8, R22, 0x80, RZ ;  /* 0x0000008016087810 */ /* 0x000fe20007ffe0ff */
[----:B------:R-:W-:Y:S01]  /*1420*/  IMAD.WIDE.U32 R18, R26, c[0x0][0x1e8], R18 ;  /* 0x00007a001a127a25 */ /* 0x000fe200078e0012 */
[----:B------:R-:W-:Y:S01]  /*1430*/  UIMAD UR6, UR4, UR6, URZ ;  /* 0x00000006040672a4 */ /* 0x000fe2000f8e023f */
[----:B------:R-:W-:Y:S01]  /*1440*/  SEL R4, R4, RZ, !P6 ;  /* 0x000000ff04047207 */ /* 0x000fe20007000000 */
[----:B------:R-:W-:Y:S01]  /*1450*/  USHF.R.S32.HI UR4, URZ, 0x1f, UR10 ;  /* 0x0000001f3f047899 */ /* 0x000fe2000801140a */
[----:B------:R-:W-:Y:S01]  /*1460*/  IMAD R7, R26, c[0x0][0x1ec], R7 ;  /* 0x00007b001a077a24 */ /* 0x000fe200078e0207 */
[----:B------:R-:W-:Y:S01]  /*1470*/  ISETP.GE.AND P5, PT, R8, c[0x0][0x1cc], PT ;  /* 0x0000730008007a0c */ /* 0x000fe20003fa6270 */
[----:B------:R-:W-:Y:S01]  /*1480*/  IMAD.U32 R9, RZ, RZ, UR11 ;  /* 0x0000000bff097e24 */ /* 0x000fe2000f8e00ff */
[----:B------:R-:W-:Y:S01]  /*1490*/  UIMAD UR6, UR15, UR7, UR6 ;  /* 0x000000070f0672a4 */ /* 0x000fe2000f8e0206 */
[----:B------:R-:W-:Y:S01]  /*14a0*/  IMAD R24, R10, c[0x0][0x178], RZ ;  /* 0x00005e000a187a24 */ /* 0x000fe200078e02ff */
[----:B------:R-:W-:Y:S01]  /*14b0*/  ISETP.GT.AND P6, PT, R226, 0x7f, PT ;  /* 0x0000007fe200780c */ /* 0x000fe20003fc4270 */
[----:B------:R-:W-:Y:S01]  /*14c0*/  IMAD.IADD R19, R19, 0x1, R7 ;  /* 0x0000000113137824 */ /* 0x000fe200078e0207 */
[----:B------:R-:W-:Y:S01]  /*14d0*/  USHF.L.U32 UR15, UR8, 0x6, URZ ;  /* 0x00000006080f7899 */ /* 0x000fe2000800063f */
[----:B------:R-:W-:Y:S01]  /*14e0*/  IMAD R7, R15, c[0x0][0x1d8], RZ ;  /* 0x000076000f077a24 */ /* 0x000fe200078e02ff */
[----:B------:R-:W-:Y:S01]  /*14f0*/  LEA.HI R216, R17, R226, RZ, 0x7 ;  /* 0x000000e211d87211 */ /* 0x000fe200078f38ff */
[----:B------:R-:W-:Y:S01]  /*1500*/  IMAD R9, R9, -0x50, R0 ;  /* 0xffffffb009097824 */ /* 0x000fe200078e0200 */
[----:B------:R-:W-:Y:S01]  /*1510*/  LOP3.LUT R0, R13, 0x38, R22, 0xf8, !PT ;  /* 0x000000380d007812 */ /* 0x000fe200078ef816 */
[C---:B------:R-:W-:Y:S01]  /*1520*/  IMAD R24, R29.reuse, c[0x0][0x17c], R24 ;  /* 0x00005f001d187a24 */ /* 0x040fe200078e0218 */
[----:B------:R-:W-:Y:S01]  /*1530*/  SHF.R.U32.HI R13, RZ, 0x3, R13 ;  /* 0x00000003ff0d7819 */ /* 0x000fe2000001160d */
[----:B------:R-:W-:Y:S01]  /*1540*/  IMAD.WIDE.U32 R20, R29, c[0x0][0x178], R22 ;  /* 0x00005e001d147a25 */ /* 0x000fe200078e0016 */
[----:B------:R-:W-:Y:S01]  /*1550*/  SHF.R.S32.HI R216, RZ, 0x7, R216 ;  /* 0x00000007ffd87819 */ /* 0x000fe200000114d8 */
[----:B------:R-:W-:Y:S01]  /*1560*/  UIMAD UR14, UR11, -0x50, UR14 ;  /* 0xffffffb00b0e78a4 */ /* 0x000fe2000f8e020e */
[----:B------:R-:W-:Y:S01]  /*1570*/  LOP3.LUT R13, R0, R13, RZ, 0x3c, !PT ;  /* 0x0000000d000d7212 */ /* 0x000fe200078e3cff */
        /* <DEDUP_REMOVED lines=8> */
[----:B------:R-:W-:Y:S01]  /*1600*/  IMAD.MOV.U32 R24, RZ, RZ, R20 ;  /* 0x000000ffff187224 */ /* 0x000fe200078e0014 */
[----:B------:R-:W-:Y:S01]  /*1610*/  LEA R20, P0, R18, c[0x0][0x1c0], 0x1 ;  /* 0x0000700012147a11 */ /* 0x000fe200078008ff */
[----:B------:R-:W-:Y:S01]  /*1620*/  IMAD.IADD R0, R19, 0x1, R7 ;  /* 0x0000000113007824 */ /* 0x000fe200078e0207 */
[----:B------:R-:W-:Y:S01]  /*1630*/  CS2R R160, SRZ ;  /* 0x0000000000a07805 */ /* 0x000fe2000001ff00 */
[----:B------:R-:W-:Y:S01]  /*1640*/  IMAD.MOV.U32 R11, RZ, RZ, c[0x0][0x1d8] ;  /* 0x00007600ff0b7624 */ /* 0x000fe200078e00ff */
[----:B------:R-:W-:Y:S01]  /*1650*/  CS2R R158, SRZ ;  /* 0x00000000009e7805 */ /* 0x000fe2000001ff00 */
[----:B------:R-:W-:Y:S01]  /*1660*/  IMAD.WIDE.U32 R240, R240, c[0x0][0x180], R24 ;  /* 0x00006000f0f07a25 */ /* 0x000fe200078e0018 */
[----:B------:R-:W-:Y:S01]  /*1670*/  LEA.HI.X R21, R18, c[0x0][0x1c4], R0, 0x1, P0 ;  /* 0x0000710012157a11 */ /* 0x000fe200000f0c00 */
[----:B------:R-:W-:Y:S01]  /*1680*/  CS2R R156, SRZ ;  /* 0x00000000009c7805 */ /* 0x000fe2000001ff00 */
[C---:B------:R-:W-:Y:S01]  /*1690*/  ISETP.GE.AND P0, PT, R22.reuse, c[0x0][0x1cc], PT ;  /* 0x0000730016007a0c */ /* 0x040fe20003f06270 */
[----:B------:R-:W-:Y:S01]  /*16a0*/  IMAD.MOV.U32 R7, RZ, RZ, c[0x0][0x1dc] ;  /* 0x00007700ff077624 */ /* 0x000fe200078e00ff */
[----:B------:R-:W-:Y:S01]  /*16b0*/  SHF.R.S32.HI R0, RZ, 0x6, R6 ;  /* 0x00000006ff007819 */ /* 0x000fe20000011406 */
[----:B------:R-:W-:Y:S01]  /*16c0*/  IMAD.WIDE.U32 R30, R31, c[0x0][0x1b0], R22 ;  /* 0x00006c001f1e7a25 */ /* 0x000fe200078e0016 */
[----:B------:R-:W-:Y:S01]  /*16d0*/  ISETP.LT.OR P2, PT, R9, 0x1, P0 ;  /* 0x000000010900780c */ /* 0x000fe20000741670 */
[----:B------:R-:W-:Y:S01]  /*16e0*/  CS2R R154, SRZ ;  /* 0x00000000009a7805 */ /* 0x000fe2000001ff00 */
[----:B------:R-:W-:Y:S01]  /*16f0*/  IADD3 R6, R22, 0x40, RZ ;  /* 0x0000004016067810 */ /* 0x000fe20007ffe0ff */
[----:B------:R-:W-:Y:S01]  /*1700*/  IMAD R228, R0, 0x200, R13 ;  /* 0x0000020000e47824 */ /* 0x000fe200078e020d */
[C---:B------:R-:W-:Y:S01]  /*1710*/  LEA R24, P1, R11.reuse, R20, 0x6 ;  /* 0x000000140b187211 */ /* 0x040fe200078230ff */
[C---:B------:R-:W-:Y:S01]  /*1720*/  IMAD.SHL.U32 R13, R11.reuse, 0x20, RZ ;  /* 0x000000200b0d7824 */ /* 0x040fe200078e00ff */
[----:B------:R-:W-:Y:S01]  /*1730*/  ISETP.GE.AND P4, PT, R6, c[0x0][0x1cc], PT ;  /* 0x0000730006007a0c */ /* 0x000fe20003f86270 */
[----:B------:R-:W-:Y:S01]  /*1740*/  IMAD.SHL.U32 R228, R228, 0x2, RZ ;  /* 0x00000002e4e47824 */ /* 0x000fe200078e00ff */
[----:B------:R-:W-:Y:S01]  /*1750*/  LEA.HI.X R25, R11, R21, R7, 0x6, P1 ;  /* 0x000000150b197211 */ /* 0x000fe200008f3407 */
[----:B------:R-:W-:Y:S01]  /*1760*/  IMAD.MOV.U32 R7, RZ, RZ, 0x5 ;  /* 0x00000005ff077424 */ /* 0x000fe200078e00ff */
[----:B------:R-:W-:Y:S01]  /*1770*/  ISETP.LT.OR P3, PT, R9, 0x1, P4 ;  /* 0x000000010900780c */ /* 0x000fe20002761670 */
[----:B------:R-:W-:Y:S01]  /*1780*/  IMAD R5, R5, c[0x0][0x1b8], RZ ;  /* 0x00006e0005057a24 */ /* 0x000fe200078e02ff */
[C---:B------:R-:W-:Y:S01]  /*1790*/  ISETP.LT.OR P1, PT, R9.reuse, 0x21, P0 ;  /* 0x000000210900780c */ /* 0x040fe20000721670 */
[----:B------:R-:W-:Y:S01]  /*17a0*/  @!PT LDS RZ, [RZ] ;  /* 0x00000000fffff984 */ /* 0x000fe20000000800 */
[----:B------:R-:W-:Y:S01]  /*17b0*/  @!PT LDS RZ, [RZ] ;  /* 0x00000000fffff984 */ /* 0x000fe20000000800 */
[----:B------:R-:W-:Y:S01]  /*17c0*/  @!PT LDS RZ, [RZ] ;  /* 0x00000000fffff984 */ /* 0x000fe20000000800 */
[----:B------:R1:W-:Y:S01]  /*17d0*/  LDGSTS.E.BYPASS.LTC128B.128 [R228+0x7880], [R20.64], !P2 ;  /* 0x0788000014e47fae */ /* 0x0003e2000d101d4c */
[----:B------:R-:W-:Y:S01]  /*17e0*/  ISETP.LT.OR P2, PT, R9, 0x1, P5 ;  /* 0x000000010900780c */ /* 0x000fe20002f41670 */
[----:B------:R-:W-:Y:S01]  /*17f0*/  IMAD R5, R26, c[0x0][0x1bc], R5 ;  /* 0x00006f001a057a24 */ /* 0x000fe200078e0205 */
[----:B------:R-:W-:Y:S01]  /*1800*/  SHF.L.U64.HI R11, R11, R7, c[0x0][0x1dc] ;  /* 0x000077000b0b7619 */ /* 0x000fe20000010207 */
[----:B------:R-:W-:Y:S01]  /*1810*/  IMAD.MOV.U32 R16, RZ, RZ, c[0x0][0x1a8] ;  /* 0x00006a00ff107624 */ /* 0x000fe200078e00ff */
[----:B------:R-:W-:Y:S01]  /*1820*/  IADD3 R31, R31, UR6, RZ ;  /* 0x000000061f1f7c10 */ /* 0x000fe2000fffe0ff */
[----:B------:R-:W-:Y:S01]  /*1830*/  ULDC.64 UR6, c[0x0][0x180] ;  /* 0x0000600000067ab9 */ /* 0x000fe20000000a00 */
[C---:B------:R-:W-:Y:S01]  /*1840*/  ISETP.LT.OR P5, PT, R9.reuse, 0x21, P5 ;  /* 0x000000210900780c */ /* 0x040fe20002fa1670 */
[----:B------:R-:W-:Y:S01]  /*1850*/  UIMAD UR6, UR4, UR6, URZ ;  /* 0x00000006040672a4 */ /* 0x000fe2000f8e023f */
[----:B------:R-:W-:Y:S01]  /*1860*/  IMAD R10, R10, c[0x0][0x208], RZ ;  /* 0x000082000a0a7a24 */ /* 0x000fe200078e02ff */
[----:B------:R1:W-:Y:S01]  /*1870*/  LDGSTS.E.BYPASS.LTC128B.128 [R228+0xa080], [R20.64+0x80], !P3 ;  /* 0x0a08008014e47fae */ /* 0x0003e2000d901d4c */
[----:B------:R-:W-:Y:S01]  /*1880*/  ISETP.GT.AND P3, PT, R226, 0x7f, PT ;  /* 0x0000007fe200780c */ /* 0x000fe20003f64270 */
[----:B------:R-:W-:Y:S01]  /*1890*/  IMAD.WIDE.U32 R26, R26, c[0x0][0x1b8], R30 ;  /* 0x00006e001a1a7a25 */ /* 0x000fe200078e001e */
[----:B------:R-:W-:Y:S01]  /*18a0*/  UIMAD UR6, UR10, UR7, UR6 ;  /* 0x000000070a0672a4 */ /* 0x000fe2000f8e0206 */
[----:B------:R1:W-:Y:S01]  /*18b0*/  LDGSTS.E.BYPASS.LTC128B.128 [R228+0xc880], [R20.64+0x100], !P2 ;  /* 0x0c88010014e47fae */ /* 0x0003e2000d101d4c */
[----:B------:R-:W-:Y:S01]  /*18c0*/  ISETP.LT.OR P2, PT, R9, 0x21, P4 ;  /* 0x000000210900780c */ /* 0x000fe20002741670 */
[----:B------:R-:W-:Y:S01]  /*18d0*/  IMAD.IADD R27, R27, 0x1, R5 ;  /* 0x000000011b1b7824 */ /* 0x000fe200078e0205 */
[----:B------:R-:W-:Y:S01]  /*18e0*/  CS2R R152, SRZ ;  /* 0x0000000000987805 */ /* 0x000fe2000001ff00 */
[----:B------:R2:W-:Y:S01]  /*18f0*/  LDGSTS.E.BYPASS.LTC128B.128 [R228+0x8880], [R24.64], !P1 ;  /* 0x0888000018e47fae */ /* 0x0005e2000c901d4c */
[----:B------:R-:W-:Y:S01]  /*1900*/  ISETP.GE.AND P1, PT, R6, c[0x0][0x16c], PT ;  /* 0x00005b0006007a0c */ /* 0x000fe20003f26270 */
[----:B------:R-:W-:Y:S01]  /*1910*/  IMAD R5, R15, c[0x0][0x1a8], RZ ;  /* 0x00006a000f057a24 */ /* 0x000fe200078e02ff */
[----:B------:R-:W-:Y:S01]  /*1920*/  IADD3 R241, R241, UR6, RZ ;  /* 0x00000006f1f17c10 */ /* 0x000fe2000fffe0ff */
[----:B------:R-:W-:Y:S01]  /*1930*/  IMAD.MOV.U32 R222, RZ, RZ, c[0x0][0x178] ;  /* 0x00005e00ffde7624 */ /* 0x000fe200078e00ff */
[----:B------:R-:W-:Y:S01]  /*1940*/  SEL R12, RZ, 0xffffffff, P1 ;  /* 0xffffffffff0c7807 */ /* 0x000fe20000800000 */
[----:B------:R-:W-:Y:S01]  /*1950*/  IMAD R5, R14, c[0x0][0x1ac], R5 ;  /* 0x00006b000e057a24 */ /* 0x000fe200078e0205 */
[----:B------:R-:W-:Y:S01]  /*1960*/  ISETP.GT.AND P1, PT, R226, 0x7f, PT ;  /* 0x0000007fe200780c */ /* 0x000fe20003f24270 */
[----:B------:R-:W-:Y:S01]  /*1970*/  IMAD.WIDE.U32 R14, R14, c[0x0][0x1a8], R26 ;  /* 0x00006a000e0e7a25 */ /* 0x000fe200078e001a */
[----:B------:R-:W-:Y:S01]  /*1980*/  @!P3 LEA R18, P0, R13, R24, 0x1 ;  /* 0x000000180d12b211 */ /* 0x000fe200078008ff */
[----:B------:R2:W-:Y:S01]  /*1990*/  LDGSTS.E.BYPASS.LTC128B.128 [R228+0xb080], [R24.64+0x80], !P2 ;  /* 0x0b08008018e47fae */ /* 0x0005e2000d101d4c */
[----:B------:R-:W-:Y:S01]  /*19a0*/  ULDC.64 UR6, c[0x0][0x270] ;  /* 0x00009c0000067ab9 */ /* 0x000fe20000000a00 */
[----:B------:R-:W-:Y:S01]  /*19b0*/  IMAD.IADD R5, R15, 0x1, R5 ;  /* 0x000000010f057824 */ /* 0x000fe200078e0205 */
[----:B------:R-:W-:Y:S01]  /*19c0*/  @!P3 LEA.HI.X R19, R13, R25, R11, 0x1, P0 ;  /* 0x000000190d13b211 */ /* 0x000fe200000f0c0b */
[----:B------:R2:W-:Y:S01]  /*19d0*/  LDGSTS.E.BYPASS.LTC128B.128 [R228+0xd880], [R24.64+0x100], !P5 ;  /* 0x0d88010018e47fae */ /* 0x0005e2000e901d4c */
[----:B------:R-:W-:Y:S01]  /*19e0*/  ISETP.GE.AND P0, PT, R22, c[0x0][0x16c], PT ;  /* 0x00005b0016007a0c */ /* 0x000fe20003f06270 */
[----:B------:R-:W-:Y:S01]  /*19f0*/  IMAD.SHL.U32 R12, R12, 0x2, RZ ;  /* 0x000000020c0c7824 */ /* 0x000fe200078e00ff */
[----:B------:R-:W-:Y:S01]  /*1a00*/  UIMAD UR6, UR4, UR6, URZ ;  /* 0x00000006040672a4 */ /* 0x000fe2000f8e023f */
[----:B------:R-:W-:Y:S01]  /*1a10*/  IMAD R251, R4, c[0x0][0x188], RZ ;  /* 0x0000620004fb7a24 */ /* 0x000fe200078e02ff */
[----:B------:R-:W-:Y:S01]  /*1a20*/  SEL R11, RZ, 0x1, P0 ;  /* 0x00000001ff0b7807 */ /* 0x000fe20000000000 */
[----:B------:R-:W-:Y:S01]  /*1a30*/  IMAD.WIDE.U32 R240, R236, c[0x0][0x188], R240 ;  /* 0x00006200ecf07a25 */ /* 0x000fe200078e00f0 */
[C---:B------:R-:W-:Y:S01]  /*1a40*/  @!P3 ISETP.GE.AND P0, PT, R9.reuse, 0x41, PT ;  /* 0x000000410900b80c */ /* 0x040fe20003f06270 */
[----:B------:R-:W-:Y:S01]  /*1a50*/  UIMAD UR16, UR10, UR7, UR6 ;  /* 0x000000070a1072a4 */ /* 0x000fe2000f8e0206 */
[----:B------:R-:W-:Y:S01]  /*1a60*/  @!P1 ISETP.LT.OR P2, PT, R9, 0x41, P4 ;  /* 0x000000410900980c */ /* 0x000fe20002741670 */
[----:B-1----:R-:W-:Y:S01]  /*1a70*/  IMAD R20, R29, c[0x0][0x20c], R10 ;  /* 0x000083001d147a24 */ /* 0x002fe200078e020a */
[----:B------:R-:W-:Y:S01]  /*1a80*/  ISETP.GT.AND P4, PT, R226, 0x7f, PT ;  /* 0x0000007fe200780c */ /* 0x000fe20003f84270 */
[----:B------:R-:W-:Y:S01]  /*1a90*/  IMAD R251, R236, c[0x0][0x18c], R251 ;  /* 0x00006300ecfb7a24 */ /* 0x000fe200078e02fb */
[----:B------:R-:W-:Y:S01]  /*1aa0*/  LOP3.LUT R12, R12, 0x2, R11, 0xe2, !PT ;  /* 0x000000020c0c7812 */ /* 0x000fe200078ee20b */
[----:B------:R-:W-:Y:S01]  /*1ab0*/  IMAD.MOV.U32 R11, RZ, RZ, c[0x0][0x1ac] ;  /* 0x00006b00ff0b7624 */ /* 0x000fe200078e00ff */
[----:B------:R-:W-:Y:S01]  /*1ac0*/  ULDC.64 UR6, c[0x0][0x210] ;  /* 0x0000840000067ab9 */ /* 0x000fe20000000a00 */
[----:B------:R-:W-:Y:S01]  /*1ad0*/  IMAD.SHL.U32 R13, R222, 0x40, RZ ;  /* 0x00000040de0d7824 */ /* 0x000fe200078e00ff */
[----:B------:R-:W-:Y:S01]  /*1ae0*/  UIMAD UR6, UR4, UR6, URZ ;  /* 0x00000006040672a4 */ /* 0x000fe2000f8e023f */
[----:B------:R-:W-:Y:S01]  /*1af0*/  IMAD.IADD R251, R241, 0x1, R251 ;  /* 0x00000001f1fb7824 */ /* 0x000fe200078e02fb */
[----:B------:R-:W-:Y:S01]  /*1b00*/  CS2R R150, SRZ ;  /* 0x0000000000967805 */ /* 0x000fe2000001ff00 */
[----:B------:R-:W-:Y:S01]  /*1b10*/  @!P1 ISETP.GE.OR P3, PT, R22, c[0x0][0x1cc], !P0 ;  /* 0x0000730016009a0c */ /* 0x000fe20004766670 */
[----:B------:R-:W-:Y:S01]  /*1b20*/  IMAD.MOV.U32 R250, RZ, RZ, R240 ;  /* 0x000000fffffa7224 */ /* 0x000fe200078e00f0 */
[----:B------:R-:W-:Y:S01]  /*1b30*/  UIMAD UR6, UR10, UR7, UR6 ;  /* 0x000000070a0672a4 */ /* 0x000fe2000f8e0206 */
[----:B------:R-:W-:Y:S01]  /*1b40*/  IMAD.SHL.U32 R232, R226, 0x4, RZ ;  /* 0x00000004e2e87824 */ /* 0x000fe200078e00ff */
[----:B------:R-:W-:Y:S01]  /*1b50*/  @!P4 ISETP.GE.OR P1, PT, R8, c[0x0][0x1cc], !P0 ;  /* 0x000073000800ca0c */ /* 0x000fe20004726670 */
[----:B------:R-:W-:Y:S01]  /*1b60*/  IMAD.WIDE.U32 R30, R13, UR8, R250 ;  /* 0x000000080d1e7c25 */ /* 0x000fe2000f8e00fa */
[C---:B------:R-:W-:Y:S01]  /*1b70*/  LEA R32, P0, R14.reuse, c[0x0][0x190], 0x1 ;  /* 0x000064000e207a11 */ /* 0x040fe200078008ff */
[----:B------:R-:W-:Y:S01]  /*1b80*/  CS2R R148, SRZ ;  /* 0x0000000000947805 */ /* 0x000fe2000001ff00 */
[----:B------:R-:W-:Y:S01]  /*1b90*/  CS2R R146, SRZ ;  /* 0x0000000000927805 */ /* 0x000fe2000001ff00 */
[----:B------:R-:W-:Y:S01]  /*1ba0*/  IMAD.WIDE.U32 R28, R29, c[0x0][0x208], R22 ;  /* 0x000082001d1c7a25 */ /* 0x000fe200078e0016 */
[----:B------:R-:W-:Y:S01]  /*1bb0*/  LEA.HI.X R33, R14, c[0x0][0x194], R5, 0x1, P0 ;  /* 0x000065000e217a11 */ /* 0x000fe200000f0c05 */
[----:B------:R-:W-:Y:S01]  /*1bc0*/  CS2R R144, SRZ ;  /* 0x0000000000907805 */ /* 0x000fe2000001ff00 */
[----:B------:R-:W-:Y:S01]  /*1bd0*/  CS2R R142, SRZ ;  /* 0x00000000008e7805 */ /* 0x000fe2000001ff00 */
[----:B------:R1:W-:Y:S01]  /*1be0*/  @!P4 LDGSTS.E.BYPASS.LTC128B.128 [R228+0x9880], [R18.64], !P3 ;  /* 0x0988000012e4cfae */ /* 0x0003e2000d901d4c */
[----:B------:R-:W-:Y:S01]  /*1bf0*/  ISETP.GE.AND P3, PT, R8, c[0x0][0x19c], PT ;  /* 0x0000670008007a0c */ /* 0x000fe20003f66270 */
[----:B------:R-:W-:Y:S01]  /*1c00*/  IMAD.MOV.U32 R5, RZ, RZ, 0x6 ;  /* 0x00000006ff057424 */ /* 0x000fe200078e00ff */
[----:B------:R-:W-:Y:S01]  /*1c10*/  CS2R R140, SRZ ;  /* 0x00000000008c7805 */ /* 0x000fe2000001ff00 */
[----:B------:R1:W-:Y:S01]  /*1c20*/  @!P4 LDGSTS.E.BYPASS.LTC128B.128 [R228+0xc080], [R18.64+0x80], !P2 ;  /* 0x0c08008012e4cfae */ /* 0x0003e2000d101d4c */
[----:B------:R-:W-:Y:S01]  /*1c30*/  ISETP.GE.AND P2, PT, R6, c[0x0][0x19c], PT ;  /* 0x0000670006007a0c */ /* 0x000fe20003f46270 */
[----:B------:R-:W-:Y:S01]  /*1c40*/  IMAD.SHL.U32 R14, R16, 0x20, RZ ;  /* 0x00000020100e7824 */ /* 0x000fe200078e00ff */
[----:B------:R-:W-:Y:S01]  /*1c50*/  ISETP.LT.OR P5, PT, R9, 0x1, P3 ;  /* 0x000000010900780c */ /* 0x000fe20001fa1670 */
[----:B------:R1:W-:Y:S01]  /*1c60*/  @!P4 LDGSTS.E.BYPASS.LTC128B.128 [R228+0xe880], [R18.64+0x100], !P1 ;  /* 0x0e88010012e4cfae */ /* 0x0003e2000c901d4c */
[----:B------:R-:W-:Y:S01]  /*1c70*/  ISETP.GE.AND P4, PT, R22, c[0x0][0x19c], PT ;  /* 0x0000670016007a0c */ /* 0x000fe20003f86270 */
[----:B------:R-:W-:Y:S01]  /*1c80*/  IMAD.IADD R21, R29, 0x1, R20 ;  /* 0x000000011d157824 */ /* 0x000fe200078e0214 */
[C---:B------:R-:W-:Y:S01]  /*1c90*/  ISETP.LT.OR P1, PT, R9.reuse, 0x1, P2 ;  /* 0x000000010900780c */ /* 0x040fe20001721670 */
[----:B------:R-:W-:Y:S01]  /*1ca0*/  IMAD.MOV.U32 R20, RZ, RZ, R28 ;  /* 0x000000ffff147224 */ /* 0x000fe200078e001c */
[----:B------:R-:W-:Y:S01]  /*1cb0*/  ISETP.LT.OR P0, PT, R9, 0x1, P4 ;  /* 0x000000010900780c */ /* 0x000fe20002701670 */
[C---:B------:R-:W-:Y:S01]  /*1cc0*/  IMAD.SHL.U32 R223, R222.reuse, 0x20, RZ ;  /* 0x00000020dedf7824 */ /* 0x040fe200078e00ff */
[C---:B------:R-:W-:Y:S01]  /*1cd0*/  SHF.L.U64.HI R10, R222.reuse, R5, c[0x0][0x17c] ;  /* 0x00005f00de0a7619 */ /* 0x040fe20000010205 */
[----:B------:R-:W-:Y:S01]  /*1ce0*/  IMAD.MOV.U32 R224, RZ, RZ, c[0x0][0x208] ;  /* 0x00008200ffe07624 */ /* 0x000fe200078e00ff */
[----:B------:R-:W-:Y:S01]  /*1cf0*/  SHF.L.U64.HI R222, R222, R7, c[0x0][0x17c] ;  /* 0x00005f00dede7619 */ /* 0x000fe20000010207 */
[----:B------:R-:W-:Y:S01]  /*1d00*/  IMAD R221, R4, c[0x0][0x278], RZ ;  /* 0x00009e0004dd7a24 */ /* 0x000fe200078e02ff */
[----:B------:R-:W-:Y:S01]  /*1d10*/  CS2R R138, SRZ ;  /* 0x00000000008a7805 */ /* 0x000fe2000001ff00 */
[----:B------:R-:W-:Y:S01]  /*1d20*/  IMAD R10, R10, UR8, RZ ;  /* 0x000000080a0a7c24 */ /* 0x000fe2000f8e02ff */
[----:B------:R-:W-:Y:S01]  /*1d30*/  CS2R R136, SRZ ;  /* 0x0000000000887805 */ /* 0x000fe2000001ff00 */
[----:B------:R-:W-:Y:S01]  /*1d40*/  IMAD R221, R236, c[0x0][0x27c], R221 ;  /* 0x00009f00ecdd7a24 */ /* 0x000fe200078e02dd */
[----:B------:R-:W-:Y:S01]  /*1d50*/  CS2R R134, SRZ ;  /* 0x0000000000867805 */ /* 0x000fe2000001ff00 */
[----:B------:R-:W-:Y:S01]  /*1d60*/  IMAD R10, R13, UR17, R10 ;  /* 0x000000110d0a7c24 */ /* 0x000fe2000f8e020a */
[----:B------:R-:W-:Y:S01]  /*1d70*/  CS2R R132, SRZ ;  /* 0x0000000000847805 */ /* 0x000fe2000001ff00 */
[----:B------:R3:W-:Y:S01]  /*1d80*/  LDGSTS.E.BYPASS.LTC128B.128 [R228+0x80], [R32.64], !P0 ;  /* 0x0008000020e47fae */ /* 0x0007e2000c101d4c */
[C---:B------:R-:W-:Y:S01]  /*1d90*/  LEA R26, P0, R16.reuse, R32, 0x6 ;  /* 0x00000020101a7211 */ /* 0x040fe200078030ff */
[----:B------:R-:W-:Y:S01]  /*1da0*/  IMAD.IADD R10, R31, 0x1, R10 ;  /* 0x000000011f0a7824 */ /* 0x000fe200078e020a */
[----:B------:R-:W-:Y:S01]  /*1db0*/  CS2R R130, SRZ ;  /* 0x0000000000827805 */ /* 0x000fe2000001ff00 */
[----:B------:R3:W-:Y:S01]  /*1dc0*/  LDGSTS.E.BYPASS.LTC128B.128 [R228+0x2880], [R32.64+0x80], !P1 ;  /* 0x0288008020e47fae */ /* 0x0007e2000c901d4c */
[C---:B------:R-:W-:Y:S01]  /*1dd0*/  ISETP.LT.OR P1, PT, R9.reuse, 0x21, P4 ;  /* 0x000000210900780c */ /* 0x040fe20002721670 */
[----:B------:R-:W-:Y:S01]  /*1de0*/  IMAD.U32 R13, RZ, RZ, UR10 ;  /* 0x0000000aff0d7e24 */ /* 0x000fe2000f8e00ff */
[C---:B------:R-:W-:Y:S01]  /*1df0*/  LEA.HI.X R27, R16.reuse, R33, R11, 0x6, P0 ;  /* 0x00000021101b7211 */ /* 0x040fe200000f340b */
[----:B------:R3:W-:Y:S01]  /*1e00*/  LDGSTS.E.BYPASS.LTC128B.128 [R228+0x5080], [R32.64+0x100], !P5 ;  /* 0x0508010020e47fae */ /* 0x0007e2000e901d4c */
[----:B------:R-:W-:Y:S01]  /*1e10*/  SHF.L.U64.HI R11, R16, R7, c[0x0][0x1ac] ;  /* 0x00006b00100b7619 */ /* 0x000fe20000010207 */
[----:B------:R-:W-:Y:S01]  /*1e20*/  IMAD R247, R4, c[0x0][0x218], RZ ;  /* 0x0000860004f77a24 */ /* 0x000fe200078e02ff */
[----:B--2---:R-:W-:Y:S01]  /*1e30*/  @!P6 LEA R24, P0, R14, R26, 0x1 ;  /* 0x0000001a0e18e211 */ /* 0x004fe200078008ff */
[----:B------:R-:W-:Y:S01]  /*1e40*/  IMAD.SHL.U32 R225, R224, 0x20, RZ ;  /* 0x00000020e0e17824 */ /* 0x000fe200078e00ff */
[C---:B------:R-:W-:Y:S01]  /*1e50*/  ISETP.LT.OR P5, PT, R9.reuse, 0x21, P3 ;  /* 0x000000210900780c */ /* 0x040fe20001fa1670 */
[----:B------:R-:W-:Y:S01]  /*1e60*/  IMAD R247, R236, c[0x0][0x21c], R247 ;  /* 0x00008700ecf77a24 */ /* 0x000fe200078e02f7 */
[----:B------:R-:W-:Y:S01]  /*1e70*/  @!P6 LEA.HI.X R25, R14, R27, R11, 0x1, P0 ;  /* 0x0000001b0e19e211 */ /* 0x000fe200000f0c0b */
[----:B------:R-:W-:Y:S01]  /*1e80*/  IMAD.U32 R14, RZ, RZ, UR15 ;  /* 0x0000000fff0e7e24 */ /* 0x000fe2000f8e00ff */
[----:B------:R-:W-:Y:S01]  /*1e90*/  ISETP.GE.AND P0, PT, R8, c[0x0][0x16c], PT ;  /* 0x00005b0008007a0c */ /* 0x000fe20003f06270 */
[----:B------:R2:W-:Y:S01]  /*1ea0*/  LDGSTS.E.BYPASS.LTC128B.128 [R228+0x1080], [R26.64], !P1 ;  /* 0x010800001ae47fae */ /* 0x0005e2000c901d4c */
[----:B------:R-:W-:Y:S01]  /*1eb0*/  ISETP.GT.AND P1, PT, R226, 0x7f, PT ;  /* 0x0000007fe200780c */ /* 0x000fe20003f24270 */
[----:B------:R-:W-:Y:S01]  /*1ec0*/  IMAD R219, R4, c[0x0][0x290], RZ ;  /* 0x0000a40004db7a24 */ /* 0x000fe200078e02ff */
[----:B------:R-:W-:Y:S01]  /*1ed0*/  SEL R11, RZ, 0x4, P0 ;  /* 0x00000004ff0b7807 */ /* 0x000fe20000000000 */
[----:B------:R-:W-:Y:S01]  /*1ee0*/  IMAD.SHL.U32 R211, R216, 0x8, RZ ;  /* 0x00000008d8d37824 */ /* 0x000fe200078e00ff */
[----:B-1----:R-:W-:Y:S01]  /*1ef0*/  LEA R18, P0, R30, c[0x0][0x160], 0x1 ;  /* 0x000058001e127a11 */ /* 0x002fe200078008ff */
[----:B------:R-:W-:Y:S01]  /*1f00*/  IMAD R219, R236, c[0x0][0x294], R219 ;  /* 0x0000a500ecdb7a24 */ /* 0x000fe200078e02db */
[----:B------:R-:W-:Y:S01]  /*1f10*/  ISETP.LT.OR P6, PT, R9, 0x21, P2 ;  /* 0x000000210900780c */ /* 0x000fe200017c1670 */
[----:B------:R-:W-:Y:S01]  /*1f20*/  IMAD R235, R4, c[0x0][0x240], RZ ;  /* 0x0000900004eb7a24 */ /* 0x000fe200078e02ff */
[----:B------:R-:W-:Y:S01]  /*1f30*/  LEA.HI.X R19, R30, c[0x0][0x164], R10, 0x1, P0 ;  /* 0x000059001e137a11 */ /* 0x000fe200000f0c0a */
[----:B------:R-:W-:Y:S01]  /*1f40*/  IMAD.MOV.U32 R217, RZ, RZ, 0x10 ;  /* 0x00000010ffd97424 */ /* 0x000fe200078e00ff */
[----:B------:R-:W-:Y:S01]  /*1f50*/  IADD3 R10, P0, R232, R3, RZ ;  /* 0x00000003e80a7210 */ /* 0x000fe20007f1e0ff */
[----:B------:R-:W-:Y:S01]  /*1f60*/  IMAD R235, R236, c[0x0][0x244], R235 ;  /* 0x00009100eceb7a24 */ /* 0x000fe200078e02eb */
[----:B------:R-:W-:Y:S01]  /*1f70*/  LOP3.LUT R211, R211, 0x8, RZ, 0xc0, !PT ;  /* 0x00000008d3d37812 */ /* 0x000fe200078ec0ff */
[----:B------:R-:W-:Y:S01]  /*1f80*/  IMAD.MOV.U32 R215, RZ, RZ, 0x20 ;  /* 0x00000020ffd77424 */ /* 0x000fe200078e00ff */
[C---:B------:R-:W-:Y:S01]  /*1f90*/  @!P1 ISETP.LT.OR P4, PT, R9.reuse, 0x41, P4 ;  /* 0x000000410900980c */ /* 0x040fe20002781670 */
[----:B------:R-:W-:Y:S01]  /*1fa0*/  IMAD.SHL.U32 R0, R0, 0x8, RZ ;  /* 0x0000000800007824 */ /* 0x000fe200078e00ff */
[C---:B------:R-:W-:Y:S01]  /*1fb0*/  @!P1 ISETP.LT.OR P2, PT, R9.reuse, 0x41, P2 ;  /* 0x000000410900980c */ /* 0x040fe20001741670 */
[----:B------:R-:W-:Y:S01]  /*1fc0*/  CS2R R128, SRZ ;  /* 0x0000000000807805 */ /* 0x000fe2000001ff00 */
[----:B------:R-:W-:Y:S01]  /*1fd0*/  @!P1 ISETP.LT.OR P3, PT, R9, 0x41, P3 ;  /* 0x000000410900980c */ /* 0x000fe20001f61670 */
[----:B------:R2:W-:Y:S01]  /*1fe0*/  LDGSTS.E.BYPASS.LTC128B.128 [R228+0x3880], [R26.64+0x80], !P6 ;  /* 0x038800801ae47fae */ /* 0x0005e2000f101d4c */
[----:B------:R-:W-:Y:S01]  /*1ff0*/  LOP3.LUT R9, R12, R11, RZ, 0xfc, !PT ;  /* 0x0000000b0c097212 */ /* 0x000fe200078efcff */
[----:B------:R-:W-:Y:S01]  /*2000*/  IMAD.U32 R12, RZ, RZ, UR10 ;  /* 0x0000000aff0c7e24 */ /* 0x000fe2000f8e00ff */
[----:B------:R-:W-:Y:S01]  /*2010*/  SHF.R.S32.HI R11, RZ, 0x1f, R3 ;  /* 0x0000001fff0b7819 */ /* 0x000fe20000011403 */
[----:B------:R2:W-:Y:S01]  /*2020*/  LDGSTS.E.BYPASS.LTC128B.128 [R228+0x6080], [R26.64+0x100], !P5 ;  /* 0x060801001ae47fae */ /* 0x0005e2000e901d4c */
[C---:B------:R-:W-:Y:S01]  /*2030*/  LOP3.LUT P5, RZ, R9.reuse, 0x1, RZ, 0xc0, !PT ;  /* 0x0000000109ff7812 */ /* 0x040fe200078ac0ff */
[----:B------:R-:W-:Y:S01]  /*2040*/  IMAD.WIDE.U32 R238, R12, c[0x0][0x210], R20 ;  /* 0x000084000cee7a25 */ /* 0x000fe200078e0014 */
[----:B------:R-:W-:Y:S01]  /*2050*/  LEA.HI.X.SX32 R11, R232, R11, 0x1, P0 ;  /* 0x0000000be80b7211 */ /* 0x000fe200000f0eff */
[----:B------:R1:W-:Y:S01]  /*2060*/  @!P1 LDGSTS.E.BYPASS.LTC128B.128 [R228+0x2080], [R24.64], !P4 ;  /* 0x0208000018e49fae */ /* 0x0003e2000e101d4c */
[----:B------:R-:W-:Y:S01]  /*2070*/  ISETP.GT.AND P0, PT, R226, 0x7f, PT ;  /* 0x0000007fe200780c */ /* 0x000fe20003f04270 */
[----:B------:R-:W-:Y:S01]  /*2080*/  CS2R R126, SRZ ;  /* 0x00000000007e7805 */ /* 0x000fe2000001ff00 */
[----:B------:R-:W-:Y:S01]  /*2090*/  LOP3.LUT P4, RZ, R9, 0x2, RZ, 0xc0, !PT ;  /* 0x0000000209ff7812 */ /* 0x000fe2000788c0ff */
[----:B------:R-:W-:Y:S01]  /*20a0*/  IMAD.WIDE.U32 R244, R13, c[0x0][0x270], R10 ;  /* 0x00009c000df47a25 */ /* 0x000fe200078e000a */
[----:B------:R-:W-:Y:S01]  /*20b0*/  LOP3.LUT P6, RZ, R9, 0x4, RZ, 0xc0, !PT ;  /* 0x0000000409ff7812 */ /* 0x000fe200078cc0ff */
[----:B------:R-:W-:Y:S01]  /*20c0*/  CS2R R124, SRZ ;  /* 0x00000000007c7805 */ /* 0x000fe2000001ff00 */
[----:B------:R-:W-:Y:S01]  /*20d0*/  IADD3 R9, -R233, UR9, -R14 ;  /* 0x00000009e9097c10 */ /* 0x000fe2000fffe90e */
[----:B------:R-:W-:Y:S01]  /*20e0*/  CS2R R122, SRZ ;  /* 0x00000000007a7805 */ /* 0x000fe2000001ff00 */
[----:B------:R-:W-:Y:S01]  /*20f0*/  IADD3 R245, R245, UR16, RZ ;  /* 0x00000010f5f57c10 */ /* 0x000fe2000fffe0ff */
[----:B------:R-:W-:Y:S01]  /*2100*/  USHF.R.S32.HI UR16, URZ, 0x1f, UR15 ;  /* 0x0000001f3f107899 */ /* 0x000fe2000801140f */
[C---:B------:R-:W-:Y:S01]  /*2110*/  ISETP.LT.OR P1, PT, R9.reuse, 0x1, !P4 ;  /* 0x000000010900780c */ /* 0x040fe20006721670 */
[----:B------:R-:W-:Y:S01]  /*2120*/  CS2R R120, SRZ ;  /* 0x0000000000787805 */ /* 0x000fe2000001ff00 */
[----:B------:R-:W-:Y:S01]  /*2130*/  SHF.L.U64.HI R12, R224, R5, c[0x0][0x20c] ;  /* 0x00008300e00c7619 */ /* 0x000fe20000010205 */
[----:B------:R1:W-:Y:S01]  /*2140*/  @!P0 LDGSTS.E.BYPASS.LTC128B.128 [R228+0x4880], [R24.64+0x80], !P2 ;  /* 0x0488008018e48fae */ /* 0x0003e2000d101d4c */
[----:B------:R-:W-:Y:S01]  /*2150*/  ISETP.LT.OR P2, PT, R9, 0x1, !P5 ;  /* 0x000000010900780c */ /* 0x000fe20006f41670 */
[----:B------:R-:W-:Y:S01]  /*2160*/  IMAD.WIDE.U32 R244, R236, c[0x0][0x278], R244 ;  /* 0x00009e00ecf47a25 */ /* 0x000fe200078e00f4 */
[----:B------:R-:W-:Y:S01]  /*2170*/  IADD3 R239, R239, UR6, RZ ;  /* 0x00000006efef7c10 */ /* 0x000fe2000fffe0ff */
[----:B------:R1:W-:Y:S01]  /*2180*/  @!P0 LDGSTS.E.BYPASS.LTC128B.128 [R228+0x7080], [R24.64+0x100], !P3 ;  /* 0x0708010018e48fae */ /* 0x0003e2000d901d4c */
[C---:B------:R-:W-:Y:S01]  /*2190*/  ISETP.LT.OR P0, PT, R9.reuse, 0x1, !P6 ;  /* 0x000000010900780c */ /* 0x040fe20007701670 */
[----:B------:R-:W-:Y:S01]  /*21a0*/  IMAD R12, R12, UR8, RZ ;  /* 0x000000080c0c7c24 */ /* 0x000fe2000f8e02ff */
[----:B------:R-:W-:Y:S01]  /*21b0*/  ISETP.LT.OR P3, PT, R9, 0x21, !P5 ;  /* 0x000000210900780c */ /* 0x000fe20006f61670 */
[----:B------:R-:W0:Y:S01]  /*21c0*/  LDGDEPBAR ;  /* 0x00000000000079af */ /* 0x000e220000000000 */
[----:B------:R-:W-:Y:S01]  /*21d0*/  IMAD.IADD R221, R245, 0x1, R221 ;  /* 0x00000001f5dd7824 */ /* 0x000fe200078e02dd */
[----:B------:R-:W-:Y:S01]  /*21e0*/  ULDC.64 UR6, c[0x0][0x288] ;  /* 0x0000a20000067ab9 */ /* 0x000fe20000000a00 */
[----:B------:R-:W-:Y:S01]  /*21f0*/  IMAD.WIDE.U32 R238, R236, c[0x0][0x218], R238 ;  /* 0x00008600ecee7a25 */ /* 0x000fe200078e00ee */
[----:B------:R-:W-:Y:S01]  /*2200*/  UIMAD UR6, UR4, UR6, URZ ;  /* 0x00000006040672a4 */ /* 0x000fe2000f8e023f */
[----:B------:R-:W-:Y:S01]  /*2210*/  CS2R R118, SRZ ;  /* 0x0000000000767805 */ /* 0x000fe2000001ff00 */
[----:B------:R4:W-:Y:S01]  /*2220*/  LDGSTS.E.BYPASS.LTC128B.128 [R228+0xf080], [R18.64], !P2 ;  /* 0x0f08000012e47fae */ /* 0x0009e2000d101d4c */
[----:B------:R-:W-:Y:S01]  /*2230*/  ISETP.LT.OR P2, PT, R9, 0x21, !P4 ;  /* 0x000000210900780c */ /* 0x000fe20006741670 */
[----:B------:R-:W-:Y:S01]  /*2240*/  IMAD.IADD R247, R239, 0x1, R247 ;  /* 0x00000001eff77824 */ /* 0x000fe200078e02f7 */
[----:B------:R-:W-:Y:S01]  /*2250*/  UIMAD UR6, UR10, UR7, UR6 ;  /* 0x000000070a0672a4 */ /* 0x000fe2000f8e0206 */
[----:B------:R4:W-:Y:S01]  /*2260*/  LDGSTS.E.BYPASS.LTC128B.128 [R228+0x11080], [R18.64+0x80], !P1 ;  /* 0x1108008012e47fae */ /* 0x0009e2000c901d4c */
[----:B------:R-:W-:Y:S01]  /*2270*/  ISETP.LT.OR P1, PT, R9, 0x21, !P6 ;  /* 0x000000210900780c */ /* 0x000fe20007721670 */
[----:B------:R-:W-:Y:S01]  /*2280*/  IMAD.MOV.U32 R246, RZ, RZ, R238 ;  /* 0x000000fffff67224 */ /* 0x000fe200078e00ee */
[----:B------:R-:W-:Y:S01]  /*2290*/  CS2R R116, SRZ ;  /* 0x0000000000747805 */ /* 0x000fe2000001ff00 */
[----:B------:R4:W-:Y:S01]  /*22a0*/  LDGSTS.E.BYPASS.LTC128B.128 [R228+0x13080], [R18.64+0x100], !P0 ;  /* 0x1308010012e47fae */ /* 0x0009e2000c101d4c */
[C---:B------:R-:W-:Y:S01]  /*22b0*/  LEA R20, P0, R223.reuse, R18, 0x1 ;  /* 0x00000012df147211 */ /* 0x040fe200078008ff */
[----:B------:R-:W-:Y:S01]  /*22c0*/  CS2R R114, SRZ ;  /* 0x0000000000727805 */ /* 0x000fe2000001ff00 */
[----:B------:R-:W-:Y:S01]  /*22d0*/  CS2R R112, SRZ ;  /* 0x0000000000707805 */ /* 0x000fe2000001ff00 */
[----:B------:R-:W-:Y:S01]  /*22e0*/  CS2R R82, SRZ ;  /* 0x0000000000527805 */ /* 0x000fe2000001ff00 */
[----:B------:R-:W-:Y:S01]  /*22f0*/  LEA.HI.X R21, R223, R19, R222, 0x1, P0 ;  /* 0x00000013df157211 */ /* 0x000fe200000f0cde */
[----:B------:R-:W-:Y:S01]  /*2300*/  CS2R R80, SRZ ;  /* 0x0000000000507805 */ /* 0x000fe2000001ff00 */
[C---:B------:R-:W-:Y:S01]  /*2310*/  ISETP.GT.AND P0, PT, R226.reuse, 0xf, PT ;  /* 0x0000000fe200780c */ /* 0x040fe20003f04270 */
[----:B------:R-:W-:Y:S01]  /*2320*/  CS2R R78, SRZ ;  /* 0x00000000004e7805 */ /* 0x000fe2000001ff00 */
[----:B------:R-:W-:Y:S01]  /*2330*/  CS2R R76, SRZ ;  /* 0x00000000004c7805 */ /* 0x000fe2000001ff00 */
[----:B------:R5:W-:Y:S01]  /*2340*/  LDGSTS.E.BYPASS.LTC128B.128 [R228+0x10080], [R20.64], !P3 ;  /* 0x1008000014e47fae */ /* 0x000be2000d901d4c */
[C---:B------:R-:W-:Y:S01]  /*2350*/  ISETP.GT.AND P3, PT, R226.reuse, 0xf, PT ;  /* 0x0000000fe200780c */ /* 0x040fe20003f64270 */
[----:B------:R-:W-:Y:S01]  /*2360*/  CS2R R74, SRZ ;  /* 0x00000000004a7805 */ /* 0x000fe2000001ff00 */
[----:B------:R-:W-:Y:S01]  /*2370*/  P2R R5, PR, RZ, 0x1 ;  /* 0x00000001ff057803 */ /* 0x000fe20000000000 */
[----:B------:R5:W-:Y:S01]  /*2380*/  LDGSTS.E.BYPASS.LTC128B.128 [R228+0x12080], [R20.64+0x80], !P2 ;  /* 0x1208008014e47fae */ /* 0x000be2000d101d4c */
[----:B------:R-:W-:Y:S01]  /*2390*/  ISETP.GT.AND P2, PT, R226, 0xf, PT ;  /* 0x0000000fe200780c */ /* 0x000fe20003f44270 */
[C---:B------:R-:W-:Y:S01]  /*23a0*/  IMAD.SHL.U32 R5, R224.reuse, 0x40, RZ ;  /* 0x00000040e0057824 */ /* 0x040fe200078e00ff */
[----:B------:R-:W-:Y:S01]  /*23b0*/  SHF.L.U64.HI R224, R224, R7, c[0x0][0x20c] ;  /* 0x00008300e0e07619 */ /* 0x000fe20000010207 */
[----:B------:R5:W-:Y:S01]  /*23c0*/  LDGSTS.E.BYPASS.LTC128B.128 [R228+0x14080], [R20.64+0x100], !P1 ;  /* 0x1408010014e47fae */ /* 0x000be2000c901d4c */
[----:B------:R-:W-:Y:S01]  /*23d0*/  IMAD R7, R3, 0xc0, RZ ;  /* 0x000000c003077824 */ /* 0x000fe200078e02ff */
[----:B------:R-:W-:Y:S01]  /*23e0*/  SHF.R.S32.HI R3, RZ, 0x1f, R226 ;  /* 0x0000001fff037819 */ /* 0x000fe200000114e2 */
[C---:B------:R-:W-:Y:S01]  /*23f0*/  IMAD R9, R5.reuse, UR17, R12 ;  /* 0x0000001105097c24 */ /* 0x040fe2000f8e020c */
[----:B------:R-:W-:Y:S01]  /*2400*/  CS2R R72, SRZ ;  /* 0x0000000000487805 */ /* 0x000fe2000001ff00 */
[----:B------:R-:W-:Y:S01]  /*2410*/  CS2R R70, SRZ ;  /* 0x0000000000467805 */ /* 0x000fe2000001ff00 */
[----:B------:R-:W-:Y:S01]  /*2420*/  @!P3 IADD3 R13, P0, R244, UR15, RZ ;  /* 0x0000000ff40dbc10 */ /* 0x000fe2000ff1e0ff */
[----:B------:R-:W-:Y:S01]  /*2430*/  CS2R R68, SRZ ;  /* 0x0000000000447805 */ /* 0x000fe2000001ff00 */
[----:B------:R-:W-:Y:S01]  /*2440*/  CS2R R66, SRZ ;  /* 0x0000000000427805 */ /* 0x000fe2000001ff00 */
[----:B----4-:R-:W-:Y:S01]  /*2450*/  IMAD.WIDE.U32 R18, R5, UR8, R246 ;  /* 0x0000000805127c25 */ /* 0x010fe2000f8e00f6 */
[----:B------:R-:W-:Y:S01]  /*2460*/  @!P3 IADD3.X R12, R221, UR16, RZ, P0, !PT ;  /* 0x00000010dd0cbc10 */ /* 0x000fe200087fe4ff */
[----:B------:R-:W-:Y:S01]  /*2470*/  CS2R R64, SRZ ;  /* 0x0000000000407805 */ /* 0x000fe2000001ff00 */
[----:B-1----:R-:W-:Y:S01]  /*2480*/  @!P2 LEA R24, P0, R13, c[0x0][0x258], 0x2 ;  /* 0x000096000d18aa11 */ /* 0x002fe200078010ff */
[----:B------:R-:W-:Y:S01]  /*2490*/  IMAD.IADD R9, R19, 0x1, R9 ;  /* 0x0000000113097824 */ /* 0x000fe200078e0209 */
[----:B------:R-:W-:Y:S01]  /*24a0*/  IADD3 R5, -R14, UR9, -R233 ;  /* 0x000000090e057c10 */ /* 0x000fe2000fffe9e9 */
[----:B------:R-:W-:Y:S01]  /*24b0*/  IMAD.U32 R14, RZ, RZ, UR10 ;  /* 0x0000000aff0e7e24 */ /* 0x000fe2000f8e00ff */
[----:B------:R-:W-:Y:S01]  /*24c0*/  @!P2 LEA.HI.X R25, R13, c[0x0][0x25c], R12, 0x2, P0 ;  /* 0x000097000d19aa11 */ /* 0x000fe200000f140c */
[----:B------:R-:W-:Y:S01]  /*24d0*/  @!P2 IMAD.SHL.U32 R12, R226, 0x10, RZ ;  /* 0x00000010e20ca824 */ /* 0x000fe200078e00ff */
[----:B------:R-:W-:Y:S01]  /*24e0*/  ISETP.GE.AND P3, PT, R22, c[0x0][0x1fc], PT ;  /* 0x00007f0016007a0c */ /* 0x000fe20003f66270 */
[----:B------:R-:W-:Y:S01]  /*24f0*/  CS2R R62, SRZ ;  /* 0x00000000003e7805 */ /* 0x000fe2000001ff00 */
[----:B--2---:R-:W-:Y:S01]  /*2500*/  LEA R26, P0, R18, c[0x0][0x1f0], 0x1 ;  /* 0x00007c00121a7a11 */ /* 0x004fe200078008ff */
[----:B------:R-:W-:Y:S01]  /*2510*/  CS2R R60, SRZ ;  /* 0x00000000003c7805 */ /* 0x000fe2000001ff00 */
[----:B------:R1:W-:Y:S01]  /*2520*/  @!P2 LDGSTS.E.BYPASS.LTC128B.128 [R12+0x21080], [R24.64] ;  /* 0x21080000180cafae */ /* 0x0003e2000b901d4c */
[----:B------:R-:W-:Y:S01]  /*2530*/  ISETP.GE.AND P2, PT, R6, c[0x0][0x1fc], PT ;  /* 0x00007f0006007a0c */ /* 0x000fe20003f46270 */
[----:B------:R-:W-:Y:S01]  /*2540*/  CS2R R58, SRZ ;  /* 0x00000000003a7805 */ /* 0x000fe2000001ff00 */
[C---:B------:R-:W-:Y:S01]  /*2550*/  ISETP.LT.OR P1, PT, R5.reuse, 0x1, P3 ;  /* 0x000000010500780c */ /* 0x040fe20001f21670 */
[----:B------:R-:W0:Y:S01]  /*2560*/  LDGDEPBAR ;  /* 0x00000000000079af */ /* 0x000e220000000000 */
[----:B------:R-:W-:Y:S01]  /*2570*/  LEA.HI.X R27, R18, c[0x0][0x1f4], R9, 0x1, P0 ;  /* 0x00007d00121b7a11 */ /* 0x000fe200000f0c09 */
[----:B------:R-:W-:Y:S01]  /*2580*/  IMAD.U32 R18, RZ, RZ, UR10 ;  /* 0x0000000aff127e24 */ /* 0x000fe2000f8e00ff */
[----:B------:R-:W-:Y:S01]  /*2590*/  ISETP.LT.OR P0, PT, R5, 0x1, P2 ;  /* 0x000000010500780c */ /* 0x000fe20001701670 */
[----:B------:R-:W-:Y:S01]  /*25a0*/  CS2R R56, SRZ ;  /* 0x0000000000387805 */ /* 0x000fe2000001ff00 */
[-C--:B------:R-:W-:Y:S01]  /*25b0*/  LEA.HI R13, R17, R226.reuse, RZ, 0x2 ;  /* 0x000000e2110d7211 */ /* 0x080fe200078f10ff */
[----:B------:R-:W-:Y:S01]  /*25c0*/  IMAD.WIDE.U32 R18, R18, c[0x0][0x288], R10 ;  /* 0x0000a20012127a25 */ /* 0x000fe200078e000a */
[----:B------:R-:W-:Y:S01]  /*25d0*/  ISETP.LT.OR P3, PT, R5, 0x21, P3 ;  /* 0x000000210500780c */ /* 0x000fe20001f61670 */
[----:B------:R-:W-:Y:S01]  /*25e0*/  CS2R R54, SRZ ;  /* 0x0000000000367805 */ /* 0x000fe2000001ff00 */
[----:B------:R-:W-:Y:S01]  /*25f0*/  SHF.R.S32.HI R11, RZ, 0x2, R13 ;  /* 0x00000002ff0b7819 */ /* 0x000fe2000001140d */
[----:B------:R-:W-:Y:S01]  /*2600*/  CS2R R52, SRZ ;  /* 0x0000000000347805 */ /* 0x000fe2000001ff00 */
[----:B------:R-:W-:Y:S01]  /*2610*/  IADD3 R19, R19, UR6, RZ ;  /* 0x0000000613137c10 */ /* 0x000fe2000fffe0ff */
[----:B------:R2:W-:Y:S01]  /*2620*/  LDGSTS.E.BYPASS.LTC128B.128 [R228+0x1b080], [R26.64], !P1 ;  /* 0x1b0800001ae47fae */ /* 0x0005e2000c901d4c */
[----:B------:R-:W-:Y:S01]  /*2630*/  LEA.HI R9, R17, R226, RZ, 0x5 ;  /* 0x000000e211097211 */ /* 0x000fe200078f28ff */
[----:B------:R-:W-:Y:S01]  /*2640*/  ULDC.64 UR6, c[0x0][0x238] ;  /* 0x00008e0000067ab9 */ /* 0x000fe20000000a00 */
[----:B------:R-:W-:Y:S01]  /*2650*/  CS2R R50, SRZ ;  /* 0x0000000000327805 */ /* 0x000fe2000001ff00 */
[----:B------:R2:W-:Y:S01]  /*2660*/  LDGSTS.E.BYPASS.LTC128B.128 [R228+0x1d080], [R26.64+0x80], !P0 ;  /* 0x1d0800801ae47fae */ /* 0x0005e2000c101d4c */
[C---:B-----5:R-:W-:Y:S01]  /*2670*/  LEA R20, P0, R225.reuse, R26, 0x1 ;  /* 0x0000001ae1147211 */ /* 0x060fe200078008ff */
[----:B------:R-:W-:Y:S01]  /*2680*/  IMAD.WIDE.U32 R242, R236, c[0x0][0x290], R18 ;  /* 0x0000a400ecf27a25 */ /* 0x000fe200078e0012 */
[----:B------:R-:W-:Y:S01]  /*2690*/  UIMAD UR6, UR4, UR6, URZ ;  /* 0x00000006040672a4 */ /* 0x000fe2000f8e023f */
[----:B------:R-:W-:Y:S01]  /*26a0*/  CS2R R48, SRZ ;  /* 0x0000000000307805 */ /* 0x000fe2000001ff00 */
[----:B------:R-:W-:Y:S01]  /*26b0*/  LEA.HI.X R21, R225, R27, R224, 0x1, P0 ;  /* 0x0000001be1157211 */ /* 0x000fe200000f0ce0 */
[----:B------:R-:W-:Y:S01]  /*26c0*/  IMAD.IADD R219, R243, 0x1, R219 ;  /* 0x00000001f3db7824 */ /* 0x000fe200078e02db */
[CC--:B-1----:R-:W-:Y:S01]  /*26d0*/  IADD3 R24, P0, R7.reuse, R226.reuse, RZ ;  /* 0x000000e207187210 */ /* 0x0c2fe20007f1e0ff */
[----:B------:R-:W-:Y:S01]  /*26e0*/  UIMAD UR6, UR10, UR7, UR6 ;  /* 0x000000070a0672a4 */ /* 0x000fe2000f8e0206 */
[----:B------:R-:W-:Y:S01]  /*26f0*/  SHF.R.S32.HI R12, RZ, 0x1f, R13 ;  /* 0x0000001fff0c7819 */ /* 0x000fe2000001140d */
[----:B------:R-:W-:Y:S01]  /*2700*/  CS2R R46, SRZ ;  /* 0x00000000002e7805 */ /* 0x000fe2000001ff00 */
[----:B------:R-:W-:Y:S01]  /*2710*/  LEA.HI.X.SX32 R25, R7, R3, 0x1, P0 ;  /* 0x0000000307197211 */ /* 0x000fe200000f0eff */
[----:B------:R-:W-:Y:S01]  /*2720*/  CS2R R44, SRZ ;  /* 0x00000000002c7805 */ /* 0x000fe2000001ff00 */
[----:B------:R-:W-:Y:S01]  /*2730*/  ISETP.GE.AND P0, PT, R8, c[0x0][0x1fc], PT ;  /* 0x00007f0008007a0c */ /* 0x000fe20003f06270 */
[----:B------:R-:W-:Y:S01]  /*2740*/  CS2R R42, SRZ ;  /* 0x00000000002a7805 */ /* 0x000fe2000001ff00 */
[----:B------:R-:W-:Y:S01]  /*2750*/  LEA.HI R3, R17, R226, RZ, 0x4 ;  /* 0x000000e211037211 */ /* 0x000fe200078f20ff */
[----:B------:R-:W-:Y:S01]  /*2760*/  IMAD.WIDE.U32 R14, R14, c[0x0][0x238], R24 ;  /* 0x00008e000e0e7a25 */ /* 0x000fe200078e0018 */
[C---:B------:R-:W-:Y:S01]  /*2770*/  ISETP.LT.OR P1, PT, R5.reuse, 0x1, P0 ;  /* 0x000000010500780c */ /* 0x040fe20000721670 */
[----:B------:R-:W-:Y:S01]  /*2780*/  CS2R R40, SRZ ;  /* 0x0000000000287805 */ /* 0x000fe2000001ff00 */
[----:B------:R-:W-:Y:S01]  /*2790*/  ISETP.LT.OR P0, PT, R5, 0x21, P0 ;  /* 0x000000210500780c */ /* 0x000fe20000701670 */
[----:B------:R-:W-:Y:S01]  /*27a0*/  CS2R R38, SRZ ;  /* 0x0000000000267805 */ /* 0x000fe2000001ff00 */
[----:B------:R-:W-:Y:S01]  /*27b0*/  LEA.HI R12, R12, R11, RZ, 0x3 ;  /* 0x0000000b0c0c7211 */ /* 0x000fe200078f18ff */
[----:B------:R-:W-:Y:S01]  /*27c0*/  CS2R R36, SRZ ;  /* 0x0000000000247805 */ /* 0x000fe2000001ff00 */
[----:B------:R-:W-:Y:S01]  /*27d0*/  SHF.R.S32.HI R10, RZ, 0x4, R3 ;  /* 0x00000004ff0a7819 */ /* 0x000fe20000011403 */
[----:B------:R-:W-:Y:S01]  /*27e0*/  CS2R R34, SRZ ;  /* 0x0000000000227805 */ /* 0x000fe2000001ff00 */
[----:B------:R-:W-:Y:S01]  /*27f0*/  LOP3.LUT R12, R12, 0xfffffff8, RZ, 0xc0, !PT ;  /* 0xfffffff80c0c7812 */ /* 0x000fe200078ec0ff */
[----:B---3--:R-:W-:Y:S01]  /*2800*/  CS2R R32, SRZ ;  /* 0x0000000000207805 */ /* 0x008fe2000001ff00 */
[----:B------:R-:W-:Y:S01]  /*2810*/  LEA.HI R7, R3, R10, RZ, 0x1 ;  /* 0x0000000a03077211 */ /* 0x000fe200078f08ff */
[----:B------:R-:W-:Y:S01]  /*2820*/  CS2R R30, SRZ ;  /* 0x00000000001e7805 */ /* 0x000fe2000001ff00 */
[----:B------:R-:W-:Y:S01]  /*2830*/  LOP3.LUT R13, R13, 0x3ffffffc, RZ, 0xc0, !PT ;  /* 0x3ffffffc0d0d7812 */ /* 0x000fe200078ec0ff */
[----:B------:R2:W-:Y:S01]  /*2840*/  LDGSTS.E.BYPASS.LTC128B.128 [R228+0x1f080], [R26.64+0x100], !P1 ;  /* 0x1f0801001ae47fae */ /* 0x0005e2000c901d4c */
[----:B------:R-:W-:Y:S01]  /*2850*/  ISETP.LT.OR P1, PT, R5, 0x21, P2 ;  /* 0x000000210500780c */ /* 0x000fe20001721670 */
[----:B------:R-:W-:Y:S01]  /*2860*/  IMAD.IADD R11, R11, 0x1, -R12 ;  /* 0x000000010b0b7824 */ /* 0x000fe200078e0a0c */
[----:B------:R-:W-:Y:S01]  /*2870*/  LOP3.LUT R5, R7, 0xfffffffe, RZ, 0xc0, !PT ;  /* 0xfffffffe07057812 */ /* 0x000fe200078ec0ff */
[----:B------:R1:W-:Y:S01]  /*2880*/  LDGSTS.E.BYPASS.LTC128B.128 [R228+0x1c080], [R20.64], !P3 ;  /* 0x1c08000014e47fae */ /* 0x0003e2000d901d4c */
[--C-:B------:R-:W-:Y:S01]  /*2890*/  SHF.R.S32.HI R7, RZ, 0x1f, R9.reuse ;  /* 0x0000001fff077819 */ /* 0x100fe20000011409 */
[----:B------:R-:W-:Y:S01]  /*28a0*/  IMAD.SHL.U32 R16, R11, 0x10, RZ ;  /* 0x000000100b107824 */ /* 0x000fe200078e00ff */
[----:B------:R-:W-:Y:S01]  /*28b0*/  SHF.R.S32.HI R12, RZ, 0x5, R9 ;  /* 0x00000005ff0c7819 */ /* 0x000fe20000011409 */
[----:B------:R-:W-:Y:S01]  /*28c0*/  IMAD.IADD R5, R10, 0x1, -R5 ;  /* 0x000000010a057824 */ /* 0x000fe200078e0a05 */
[----:B------:R-:W-:Y:S01]  /*28d0*/  ISETP.GE.AND P3, PT, R8, c[0x0][0x1fc], PT ;  /* 0x00007f0008007a0c */ /* 0x000fe20003f66270 */
[----:B------:R-:W-:Y:S01]  /*28e0*/  IMAD.IADD R13, R226, 0x1, -R13 ;  /* 0x00000001e20d7824 */ /* 0x000fe200078e0a0d */
[----:B------:R-:W-:Y:S01]  /*28f0*/  LEA.HI R7, R7, R12, RZ, 0x2 ;  /* 0x0000000c07077211 */ /* 0x000fe200078f10ff */
[----:B------:R-:W-:Y:S01]  /*2900*/  IMAD.SHL.U32 R220, R5, 0x8, RZ ;  /* 0x0000000805dc7824 */ /* 0x000fe200078e00ff */
[----:B------:R-:W-:Y:S01]  /*2910*/  LOP3.LUT R16, R211, 0x70, R16, 0xf8, !PT ;  /* 0x00000070d3107812 */ /* 0x000fe200078ef810 */
[----:B------:R1:W-:Y:S01]  /*2920*/  LDGSTS.E.BYPASS.LTC128B.128 [R228+0x1e080], [R20.64+0x80], !P1 ;  /* 0x1e08008014e47fae */ /* 0x0003e2000c901d4c */
[----:B------:R-:W-:Y:S01]  /*2930*/  ISETP.GE.AND P1, PT, R6, c[0x0][0x1fc], PT ;  /* 0x00007f0006007a0c */ /* 0x000fe20003f26270 */
[----:B------:R-:W-:Y:S01]  /*2940*/  CS2R R28, SRZ ;  /* 0x00000000001c7805 */ /* 0x000fe2000001ff00 */
[----:B------:R-:W-:Y:S01]  /*2950*/  LOP3.LUT R7, R7, 0xfffffffc, RZ, 0xc0, !PT ;  /* 0xfffffffc07077812 */ /* 0x000fe200078ec0ff */
[----:B------:R1:W-:Y:S01]  /*2960*/  LDGSTS.E.BYPASS.LTC128B.128 [R228+0x20080], [R20.64+0x100], !P0 ;  /* 0x2008010014e47fae */ /* 0x0003e2000c101d4c */
[----:B------:R-:W-:Y:S01]  /*2970*/  IADD3 R6, P0, R242, UR15, RZ ;  /* 0x0000000ff2067c10 */ /* 0x000fe2000ff1e0ff */
[----:B------:R-:W-:Y:S01]  /*2980*/  CS2R R24, SRZ ;  /* 0x0000000000187805 */ /* 0x000fe2000001ff00 */
[----:B------:R-:W-:Y:S01]  /*2990*/  LOP3.LUT R3, R3, 0xfffffff0, RZ, 0xc0, !PT ;  /* 0xfffffff003037812 */ /* 0x000fe200078ec0ff */
[----:B------:R-:W-:Y:S01]  /*29a0*/  UMOV UR4, URZ ;  /* 0x0000003f00047c82 */ /* 0x000fe20008000000 */
[----:B------:R-:W-:Y:S01]  /*29b0*/  IADD3.X R17, R219, UR16, RZ, P0, !PT ;  /* 0x00000010db117c10 */ /* 0x000fe200087fe4ff */
[----:B------:R-:W-:Y:S01]  /*29c0*/  UMOV UR16, 0x1 ;  /* 0x0000000100107882 */ /* 0x000fe20000000000 */
[----:B------:R-:W-:-:S02]  /*29d0*/  LEA R18, P0, R6, c[0x0][0x280], 0x2 ;  /* 0x0000a00006127a11 */ /* 0x000fc400078010ff */
[----:B------:R-:W-:Y:S01]  /*29e0*/  LOP3.LUT R9, R9, 0xffffffe0, RZ, 0xc0, !PT ;  /* 0xffffffe009097812 */ /* 0x000fe200078ec0ff */
[----:B--2---:R-:W-:Y:S01]  /*29f0*/  CS2R R26, SRZ ;  /* 0x00000000001a7805 */ /* 0x004fe2000001ff00 */
[----:B------:R-:W-:Y:S01]  /*2a00*/  LEA.HI.X R19, R6, c[0x0][0x284], R17, 0x2, P0 ;  /* 0x0000a10006137a11 */ /* 0x000fe200000f1411 */
[----:B------:R-:W-:Y:S01]  /*2a10*/  IMAD.IADD R6, R12, 0x1, -R7 ;  /* 0x000000010c067824 */ /* 0x000fe200078e0a07 */
[C---:B------:R-:W-:Y:S01]  /*2a20*/  ISETP.GE.AND P0, PT, R226.reuse, 0x10, PT ;  /* 0x00000010e200780c */ /* 0x040fe20003f06270 */
[----:B------:R-:W-:Y:S01]  /*2a30*/  IMAD.IADD R9, R226, 0x1, -R9 ;  /* 0x00000001e2097824 */ /* 0x000fe200078e0a09 */
[----:B------:R-:W-:Y:S01]  /*2a40*/  IADD3 R15, R15, UR6, RZ ;  /* 0x000000060f0f7c10 */ /* 0x000fe2000fffe0ff */
[C---:B------:R-:W-:Y:S01]  /*2a50*/  IMAD.SHL.U32 R17, R6.reuse, 0x100, RZ ;  /* 0x0000010006117824 */ /* 0x040fe200078e00ff */
[----:B------:R-:W-:Y:S02]  /*2a60*/  LEA.HI R10, R6, R6, RZ, 0x1 ;  /* 0x00000006060a7211 */ /* 0x000fe400078f08ff */
[----:B------:R-:W-:Y:S01]  /*2a70*/  ISETP.GE.AND P2, PT, R22, c[0x0][0x1fc], PT ;  /* 0x00007f0016007a0c */ /* 0x000fe20003f46270 */
[----:B------:R-:W-:Y:S01]  /*2a80*/  IMAD.WIDE.U32 R236, R236, c[0x0][0x240], R14 ;  /* 0x00009000ecec7a25 */ /* 0x000fe200078e000e */
[----:B------:R-:W-:-:S02]  /*2a90*/  LOP3.LUT R16, R16, 0x100, R17, 0xf8, !PT ;  /* 0x0000010010107812 */ /* 0x000fc400078ef811 */
[----:B------:R-:W-:Y:S01]  /*2aa0*/  LEA.HI R15, R216, R216, RZ, 0x1 ;  /* 0x000000d8d80f7211 */ /* 0x000fe200078f08ff */
[----:B------:R-:W-:Y:S01]  /*2ab0*/  IMAD.SHL.U32 R10, R10, 0x100, RZ ;  /* 0x000001000a0a7824 */ /* 0x000fe200078e00ff */
[----:B------:R-:W-:Y:S01]  /*2ac0*/  SEL R7, RZ, 0x1, P2 ;  /* 0x00000001ff077807 */ /* 0x000fe20001000000 */
[----:B------:R-:W-:Y:S01]  /*2ad0*/  IMAD.IADD R235, R237, 0x1, R235 ;  /* 0x00000001edeb7824 */ /* 0x000fe200078e02eb */
[----:B-1----:R-:W-:Y:S02]  /*2ae0*/  SHF.R.S32.HI R20, RZ, 0x1f, R9 ;  /* 0x0000001fff147819 */ /* 0x002fe40000011409 */
[----:B------:R-:W-:Y:S01]  /*2af0*/  LOP3.LUT R8, R10, 0x7ffffe00, RZ, 0xc0, !PT ;  /* 0x7ffffe000a087812 */ /* 0x000fe200078ec0ff */
[----:B------:R-:W-:Y:S01]  /*2b00*/  IMAD.IADD R10, R226, 0x1, -R3 ;  /* 0x00000001e20a7824 */ /* 0x000fe200078e0a03 */
[----:B------:R-:W-:Y:S01]  /*2b10*/  LEA.HI R231, R20, R9, RZ, 0x2 ;  /* 0x0000000914e77211 */ /* 0x000fe200078f10ff */
[----:B------:R-:W-:Y:S01]  /*2b20*/  @!P0 IMAD.SHL.U32 R3, R226, 0x10, RZ ;  /* 0x00000010e2038824 */ /* 0x000fe200078e00ff */
[----:B------:R-:W-:Y:S01]  /*2b30*/  LOP3.LUT R15, R15, 0x1ffffffe, RZ, 0xc0, !PT ;  /* 0x1ffffffe0f0f7812 */ /* 0x000fe200078ec0ff */
[----:B------:R-:W-:Y:S01]  /*2b40*/  IMAD R8, R13, 0x2, R8 ;  /* 0x000000020d087824 */ /* 0x000fe200078e0208 */
[----:B------:R-:W-:-:S02]  /*2b50*/  SHF.R.U32.HI R13, RZ, 0x3, R16 ;  /* 0x00000003ff0d7819 */ /* 0x000fc40000011610 */
[----:B------:R1:W-:Y:S01]  /*2b60*/  @!P0 LDGSTS.E.BYPASS.LTC128B.128 [R3+0x21280], [R18.64] ;  /* 0x2128000012038fae */ /* 0x0003e2000b901d4c */
[----:B------:R-:W-:Y:S01]  /*2b70*/  LOP3.LUT P0, RZ, R11, 0x1, RZ, 0xc0, !PT ;  /* 0x000000010bff7812 */ /* 0x000fe2000780c0ff */
[----:B------:R-:W-:Y:S01]  /*2b80*/  IMAD.SHL.U32 R11, R12, 0x100, RZ ;  /* 0x000001000c0b7824 */ /* 0x000fe200078e00ff */
[----:B------:R-:W-:Y:S01]  /*2b90*/  LOP3.LUT R13, R16, 0x28, R13, 0x78, !PT ;  /* 0x00000028100d7812 */ /* 0x000fe200078e780d */
[----:B------:R-:W-:Y:S01]  /*2ba0*/  IMAD.SHL.U32 R16, R10, 0x10, RZ ;  /* 0x000000100a107824 */ /* 0x000fe200078e00ff */
[----:B------:R-:W-:Y:S01]  /*2bb0*/  SHF.R.S32.HI R209, RZ, 0x1f, R10 ;  /* 0x0000001fffd17819 */ /* 0x000fe2000001140a */
[----:B------:R-:W-:Y:S01]  /*2bc0*/  IMAD.IADD R248, R216, 0x1, -R15 ;  /* 0x00000001d8f87824 */ /* 0x000fe200078e0a0f */
[----:B------:R-:W-:Y:S01]  /*2bd0*/  LOP3.LUT R4, R231, 0x7ffffffc, RZ, 0xc0, !PT ;  /* 0x7ffffffce7047812 */ /* 0x000fe200078ec0ff */
[----:B------:R-:W-:Y:S01]  /*2be0*/  IMAD.IADD R8, R8, 0x1, R13 ;  /* 0x0000000108087824 */ /* 0x000fe200078e020d */
[----:B------:R-:W-:Y:S01]  /*2bf0*/  LEA.HI R209, R209, R10, RZ, 0x3 ;  /* 0x0000000ad1d17211 */ /* 0x000fe200078f18ff */
[----:B------:R-:W-:Y:S01]  /*2c00*/  IMAD.SHL.U32 R12, R6, 0x10, RZ ;  /* 0x00000010060c7824 */ /* 0x000fe200078e00ff */
[----:B------:R-:W-:Y:S01]  /*2c10*/  LOP3.LUT R16, R16, 0xf0, RZ, 0xc0, !PT ;  /* 0x000000f010107812 */ /* 0x000fe200078ec0ff */
[----:B------:R-:W-:Y:S01]  /*2c20*/  IMAD.SHL.U32 R230, R8, 0x2, RZ ;  /* 0x0000000208e67824 */ /* 0x000fe200078e00ff */
[----:B------:R-:W-:Y:S01]  /*2c30*/  LOP3.LUT R13, R209, 0xfffffff8, RZ, 0xc0, !PT ;  /* 0xfffffff8d10d7812 */ /* 0x000fe200078ec0ff */
[----:B------:R-:W-:Y:S01]  /*2c40*/  IMAD.IADD R9, R9, 0x1, -R4 ;  /* 0x0000000109097824 */ /* 0x000fe200078e0a04 */
[----:B------:R-:W-:Y:S01]  /*2c50*/  SEL R4, RZ, 0xffffffff, P1 ;  /* 0xffffffffff047807 */ /* 0x000fe20000800000 */
[----:B------:R-:W-:Y:S01]  /*2c60*/  IMAD.SHL.U32 R209, R209, 0x40, RZ ;  /* 0x00000040d1d17824 */ /* 0x000fe200078e00ff */
[----:B------:R-:W-:Y:S01]  /*2c70*/  IADD3 R227, R230, 0x215a0, RZ ;  /* 0x000215a0e6e37810 */ /* 0x000fe20007ffe0ff */
[----:B------:R-:W-:Y:S01]  /*2c80*/  IMAD R248, R248, 0x4, R9 ;  /* 0x00000004f8f87824 */ /* 0x000fe200078e0209 */
[----:B------:R-:W-:Y:S01]  /*2c90*/  LOP3.LUT P1, RZ, R2, 0x4, RZ, 0xc0, !PT ;  /* 0x0000000402ff7812 */ /* 0x000fe2000782c0ff */
[----:B------:R-:W-:Y:S01]  /*2ca0*/  IMAD.SHL.U32 R4, R4, 0x2, RZ ;  /* 0x0000000204047824 */ /* 0x000fe200078e00ff */
[----:B------:R-:W-:Y:S01]  /*2cb0*/  LOP3.LUT R210, R16, 0x100, R11, 0xf8, !PT ;  /* 0x0000010010d27812 */ /* 0x000fe200078ef80b */
[----:B------:R-:W-:Y:S01]  /*2cc0*/  IMAD.SHL.U32 R11, R5, 0x20, RZ ;  /* 0x00000020050b7824 */ /* 0x000fe200078e00ff */
[----:B------:R-:W-:Y:S01]  /*2cd0*/  SEL R205, R215, 0xffffffe0, !P1 ;  /* 0xffffffe0d7cd7807 */ /* 0x000fe20004800000 */
[----:B------:R-:W0:Y:S01]  /*2ce0*/  LDGDEPBAR ;  /* 0x00000000000079af */ /* 0x000e220000000000 */
[----:B------:R-:W-:Y:S01]  /*2cf0*/  SHF.R.U32.HI R9, RZ, 0x3, R210 ;  /* 0x00000003ff097819 */ /* 0x000fe200000116d2 */
[----:B------:R-:W-:Y:S01]  /*2d00*/  IMAD.SHL.U32 R248, R248, 0x2, RZ ;  /* 0x00000002f8f87824 */ /* 0x000fe200078e00ff */
[----:B-1----:R-:W-:Y:S01]  /*2d10*/  IADD3 R3, R230, 0x21480, RZ ;  /* 0x00021480e6037810 */ /* 0x002fe20007ffe0ff */
[----:B------:R-:W0:Y:S01]  /*2d20*/  LDGDEPBAR ;  /* 0x00000000000079af */ /* 0x000e220000000000 */
[----:B------:R-:W-:-:S02]  /*2d30*/  LOP3.LUT R11, R11, 0x20, RZ, 0xc0, !PT ;  /* 0x000000200b0b7812 */ /* 0x000fc400078ec0ff */
[----:B------:R-:W-:Y:S01]  /*2d40*/  @P0 IADD3 R227, R3, 0xe0, RZ ;  /* 0x000000e003e30810 */ /* 0x000fe20007ffe0ff */
[C---:B------:R-:W-:Y:S01]  /*2d50*/  IMAD.SHL.U32 R3, R2.reuse, 0x40, RZ ;  /* 0x0000004002037824 */ /* 0x040fe200078e00ff */
[----:B------:R-:W-:Y:S01]  /*2d60*/  LOP3.LUT P0, RZ, R2, 0x2, RZ, 0xc0, !PT ;  /* 0x0000000202ff7812 */ /* 0x000fe2000780c0ff */
[----:B------:R-:W-:Y:S01]  /*2d70*/  IMAD.IADD R2, R10, 0x1, -R13 ;  /* 0x000000010a027824 */ /* 0x000fe200078e0a0d */
[----:B------:R-:W-:Y:S02]  /*2d80*/  LOP3.LUT R220, R220, 0x8, RZ, 0xc0, !PT ;  /* 0x00000008dcdc7812 */ /* 0x000fe400078ec0ff */
[----:B------:R-:W-:Y:S02]  /*2d90*/  SEL R207, R217, 0xfffffff0, !P0 ;  /* 0xfffffff0d9cf7807 */ /* 0x000fe40004000000 */
[C---:B------:R-:W-:Y:S02]  /*2da0*/  LOP3.LUT P1, RZ, R2.reuse, 0x4, RZ, 0xc0, !PT ;  /* 0x0000000402ff7812 */ /* 0x040fe4000782c0ff */
[C---:B------:R-:W-:Y:S01]  /*2db0*/  LOP3.LUT P0, RZ, R2.reuse, 0x2, RZ, 0xc0, !PT ;  /* 0x0000000202ff7812 */ /* 0x040fe2000780c0ff */
[----:B------:R-:W-:Y:S01]  /*2dc0*/  IMAD.SHL.U32 R2, R2, 0x40, RZ ;  /* 0x0000004002027824 */ /* 0x000fe200078e00ff */
[----:B------:R-:W-:-:S02]  /*2dd0*/  LOP3.LUT R3, R3, 0x1c0, RZ, 0xc0, !PT ;  /* 0x000001c003037812 */ /* 0x000fc400078ec0ff */
[----:B------:R-:W-:Y:S02]  /*2de0*/  LOP3.LUT R9, R9, 0x38, RZ, 0xc0, !PT ;  /* 0x0000003809097812 */ /* 0x000fe400078ec0ff */
[C---:B------:R-:W-:Y:S02]  /*2df0*/  LOP3.LUT R13, R3.reuse, 0x30, R12, 0xf8, !PT ;  /* 0x00000030030d7812 */ /* 0x040fe400078ef80c */
[----:B------:R-:W-:Y:S02]  /*2e00*/  LOP3.LUT R2, R2, 0x1c0, RZ, 0xc0, !PT ;  /* 0x000001c002027812 */ /* 0x000fe400078ec0ff */
[----:B------:R-:W-:Y:S02]  /*2e10*/  LOP3.LUT R8, R3, 0x8, R218, 0xf8, !PT ;  /* 0x0000000803087812 */ /* 0x000fe400078ef8da */
[----:B------:R-:W-:Y:S02]  /*2e20*/  LOP3.LUT R4, R4, 0x2, R7, 0xe2, !PT ;  /* 0x0000000204047812 */ /* 0x000fe400078ee207 */
[----:B------:R-:W-:-:S02]  /*2e30*/  SHF.R.U32.HI R3, RZ, 0x3, R3 ;  /* 0x00000003ff037819 */ /* 0x000fc40000011603 */
[----:B------:R-:W-:Y:S02]  /*2e40*/  LOP3.LUT R218, R13, 0x8, R218, 0xf8, !PT ;  /* 0x000000080dda7812 */ /* 0x000fe400078ef8da */
[----:B------:R-:W-:Y:S02]  /*2e50*/  LOP3.LUT R209, R209, 0xfffffe00, RZ, 0xc0, !PT ;  /* 0xfffffe00d1d17812 */ /* 0x000fe400078ec0ff */
[----:B------:R-:W-:Y:S02]  /*2e60*/  SHF.R.U32.HI R7, RZ, 0x3, R2 ;  /* 0x00000003ff077819 */ /* 0x000fe40000011602 */
[----:B------:R-:W-:Y:S02]  /*2e70*/  LOP3.LUT R0, R11, 0x18, R0, 0xf8, !PT ;  /* 0x000000180b007812 */ /* 0x000fe400078ef800 */
[----:B------:R-:W-:Y:S02]  /*2e80*/  LOP3.LUT R210, R9, R210, R220, 0x1e, !PT ;  /* 0x000000d209d27212 */ /* 0x000fe400078e1edc */
[----:B------:R-:W-:-:S02]  /*2e90*/  LOP3.LUT R11, R8, R3, RZ, 0x3c, !PT ;  /* 0x00000003080b7212 */ /* 0x000fc400078e3cff */
[----:B------:R-:W-:Y:S01]  /*2ea0*/  LOP3.LUT R218, R218, R3, RZ, 0x3c, !PT ;  /* 0x00000003dada7212 */ /* 0x000fe200078e3cff */
[----:B------:R-:W-:Y:S01]  /*2eb0*/  IMAD R3, R6, 0x400, R209 ;  /* 0x0000040006037824 */ /* 0x000fe200078e02d1 */
[C---:B------:R-:W-:Y:S01]  /*2ec0*/  LOP3.LUT R220, R7.reuse, R2, R220, 0x1e, !PT ;  /* 0x0000000207dc7212 */ /* 0x040fe200078e1edc */
[----:B------:R-:W-:Y:S01]  /*2ed0*/  IMAD R216, R216, 0x200, R11 ;  /* 0x00000200d8d87824 */ /* 0x000fe200078e020b */
[C---:B------:R-:W-:Y:S01]  /*2ee0*/  LOP3.LUT P2, RZ, R10.reuse, 0x2, RZ, 0xc0, !PT ;  /* 0x000000020aff7812 */ /* 0x040fe2000784c0ff */
[----:B------:R-:W-:Y:S01]  /*2ef0*/  IMAD.SHL.U32 R10, R10, 0x2, RZ ;  /* 0x000000020a0a7824 */ /* 0x000fe200078e00ff */
[----:B------:R-:W-:Y:S01]  /*2f00*/  LOP3.LUT R0, R7, R0, R2, 0x1e, !PT ;  /* 0x0000000007007212 */ /* 0x000fe200078e1e02 */
[----:B------:R-:W-:Y:S01]  /*2f10*/  IMAD.IADD R220, R3, 0x1, R220 ;  /* 0x0000000103dc7824 */ /* 0x000fe200078e02dc */
[----:B------:R-:W-:Y:S01]  /*2f20*/  LOP3.LUT R211, R16, R211, RZ, 0xfc, !PT ;  /* 0x000000d310d37212 */ /* 0x000fe200078efcff */
[----:B------:R-:W-:Y:S01]  /*2f30*/  IMAD.SHL.U32 R216, R216, 0x2, RZ ;  /* 0x00000002d8d87824 */ /* 0x000fe200078e00ff */
[----:B------:R-:W-:Y:S01]  /*2f40*/  LOP3.LUT R209, R0, R209, RZ, 0xfc, !PT ;  /* 0x000000d100d17212 */ /* 0x000fe200078efcff */
[----:B------:R-:W-:Y:S01]  /*2f50*/  IMAD.SHL.U32 R214, R220, 0x2, RZ ;  /* 0x00000002dcd67824 */ /* 0x000fe200078e00ff */
[----:B------:R-:W-:Y:S01]  /*2f60*/  LOP3.LUT R211, R211, 0x18, R10, 0x78, !PT ;  /* 0x00000018d3d37812 */ /* 0x000fe200078e780a */
[----:B------:R-:W-:Y:S01]  /*2f70*/  IMAD.MOV.U32 R0, RZ, RZ, 0x120 ;  /* 0x00000120ff007424 */ /* 0x000fe200078e00ff */
[----:B------:R-:W-:Y:S01]  /*2f80*/  SEL R217, R217, 0xfffffff0, !P0 ;  /* 0xfffffff0d9d97807 */ /* 0x000fe20004000000 */
[--C-:B------:R-:W-:Y:S01]  /*2f90*/  IMAD R207, R207, 0x2, R216.reuse ;  /* 0x00000002cfcf7824 */ /* 0x100fe200078e02d8 */
[----:B------:R-:W-:Y:S01]  /*2fa0*/  SEL R215, R215, 0xffffffe0, !P1 ;  /* 0xffffffe0d7d77807 */ /* 0x000fe20004800000 */
[----:B------:R-:W-:Y:S01]  /*2fb0*/  IMAD.SHL.U32 R211, R211, 0x2, RZ ;  /* 0x00000002d3d37824 */ /* 0x000fe200078e00ff */
[----:B------:R-:W-:Y:S01]  /*2fc0*/  IADD3 R212, R214, 0x1b080, RZ ;  /* 0x0001b080d6d47810 */ /* 0x000fe20007ffe0ff */
[----:B------:R-:W-:Y:S01]  /*2fd0*/  IMAD.SHL.U32 R213, R217, 0x2, RZ ;  /* 0x00000002d9d57824 */ /* 0x000fe200078e00ff */
[----:B------:R-:W-:Y:S01]  /*2fe0*/  SEL R0, R0, 0xe0, !P2 ;  /* 0x000000e000007807 */ /* 0x000fe20005000000 */
[----:B------:R-:W-:Y:S01]  /*2ff0*/  IMAD R206, R205, 0x2, R216 ;  /* 0x00000002cdce7824 */ /* 0x000fe200078e02d8 */
[----:B------:R-:W-:Y:S01]  /*3000*/  SEL R229, RZ, 0x4, P3 ;  /* 0x00000004ffe57807 */ /* 0x000fe20001800000 */
[----:B------:R-:W-:Y:S01]  /*3010*/  IMAD R212, R215, 0x2, R212 ;  /* 0x00000002d7d47824 */ /* 0x000fe200078e02d4 */
[----:B------:R-:W-:Y:S01]  /*3020*/  LEA.HI.SX32 R231, R231, R12, 0x1e ;  /* 0x0000000ce7e77211 */ /* 0x000fe200078ff2ff */
[----:B------:R-:W-:Y:S01]  /*3030*/  IMAD R218, R5, 0x200, R218 ;  /* 0x0000020005da7824 */ /* 0x000fe200078e02da */
[----:B------:R-:W-:Y:S01]  /*3040*/  LOP3.LUT R229, R4, R229, RZ, 0xfc, !PT ;  /* 0x000000e504e57212 */ /* 0x000fe200078efcff */
[----:B------:R-:W-:Y:S01]  /*3050*/  IMAD R0, R0, 0x2, R211 ;  /* 0x0000000200007824 */ /* 0x000fe200078e02d3 */
[----:B------:R-:W-:Y:S01]  /*3060*/  IADD3 R249, R228, 0xf080, RZ ;  /* 0x0000f080e4f97810 */ /* 0x000fe20007ffe0ff */
[----:B------:R-:W-:Y:S01]  /*3070*/  IMAD R205, R205, 0x2, R207 ;  /* 0x00000002cdcd7824 */ /* 0x000fe200078e02cf */
[----:B------:R-:W-:Y:S01]  /*3080*/  LEA R210, R210, 0x23c80, 0x1 ;  /* 0x00023c80d2d27811 */ /* 0x000fe200078e08ff */
[----:B------:R-:W-:Y:S01]  /*3090*/  IMAD.IADD R215, R220, 0x1, R215 ;  /* 0x00000001dcd77824 */ /* 0x000fe200078e02d7 */
[----:B------:R-:W-:Y:S01]  /*30a0*/  IADD3 R252, -R248, UR14, RZ ;  /* 0x0000000ef8fc7c10 */ /* 0x000fe2000fffe1ff */
[----:B------:R-:W-:Y:S01]  /*30b0*/  IMAD.IADD R204, R214, 0x1, R213 ;  /* 0x00000001d6cc7824 */ /* 0x000fe200078e02d5 */
[----:B------:R-:W-:Y:S01]  /*30c0*/  LEA R209, R209, 0x80, 0x1 ;  /* 0x00000080d1d17811 */ /* 0x000fe200078e08ff */
[----:B------:R-:W-:-:S02]  /*30d0*/  IMAD.IADD R208, R220, 0x1, R217 ;  /* 0x00000001dcd07824 */ /* 0x000fc400078e02d9 */
.L_x_1313:
        /* <DEDUP_REMOVED lines=211> */
[----:B--234-:R-:W-:Y:S01]  /*3e10*/  ISETP.GT.AND P3, PT, R226, 0xf, PT ;  /* 0x0000000fe200780c */ /* 0x01cfe20003f64270 */
[----:B------:R-:W-:Y:S01]  /*3e20*/  IMAD.U32 R8, RZ, RZ, UR8 ;  /* 0x00000008ff087e24 */ /* 0x000fe2000f8e00ff */
[----:B------:R-:W-:Y:S02]  /*3e30*/  USHF.R.S32.HI UR17, URZ, 0x1f, UR15 ;  /* 0x0000001f3f117899 */ /* 0x000fe4000801140f */
[----:B------:R-:W-:Y:S02]  /*3e40*/  ULDC.64 UR6, c[0x0][0x178] ;  /* 0x00005e0000067ab9 */ /* 0x000fe40000000a00 */
[----:B------:R-:W-:Y:S02]  /*3e50*/  UIMAD UR17, UR17, UR6, URZ ;  /* 0x00000006111172a4 */ /* 0x000fe4000f8e023f */
[----:B------:R-:W-:Y:S02]  /*3e60*/  UIMAD.WIDE.U32 UR18, UR15, UR6, URZ ;  /* 0x000000060f1272a5 */ /* 0x000fe4000f8e003f */
[----:B------:R-:W-:Y:S02]  /*3e70*/  UIMAD UR17, UR15, UR7, UR17 ;  /* 0x000000070f1172a4 */ /* 0x000fe4000f8e0211 */
[----:B------:R-:W-:Y:S01]  /*3e80*/  USHF.L.U32 UR6, UR18, 0x6, URZ ;  /* 0x0000000612067899 */ /* 0x000fe2000800063f */
[----:B------:R-:W-:Y:S01]  /*3e90*/  @!P3 LEA R8, R8, 0x40, 0x6 ;  /* 0x000000400808b811 */ /* 0x000fe200078e30ff */
[----:B------:R-:W-:Y:S03]  /*3ea0*/  UIADD3 UR17, UR19, UR17, URZ ;  /* 0x0000001113117290 */ /* 0x000fe6000fffe03f */
[----:B------:R-:W-:Y:S01]  /*3eb0*/  @!P3 IADD3 R9, P0, R8, R244, RZ ;  /* 0x000000f40809b210 */ /* 0x000fe20007f1e0ff */
[----:B------:R-:W-:Y:S01]  /*3ec0*/  USHF.L.U64.HI UR17, UR18, 0x6, UR17 ;  /* 0x0000000612117899 */ /* 0x000fe20008010211 */
[----:B------:R-:W-:Y:S02]  /*3ed0*/  IADD3 R7, P2, P1, R240, UR6, R223 ;  /* 0x00000006f0077c10 */ /* 0x000fe4000f95e0df */
[----:B------:R-:W-:Y:S02]  /*3ee0*/  @!P3 LEA.HI.X.SX32 R8, R8, R221, 0x1, P0 ;  /* 0x000000dd0808b211 */ /* 0x000fe400000f0eff */
[----:B------:R-:W-:Y:S02]  /*3ef0*/  ISETP.GT.AND P0, PT, R226, 0xf, PT ;  /* 0x0000000fe200780c */ /* 0x000fe40003f04270 */
[----:B------:R-:W-:Y:S01]  /*3f00*/  IADD3 R5, P3, R240, UR6, RZ ;  /* 0x00000006f0057c10 */ /* 0x000fe2000ff7e0ff */
[----:B------:R-:W-:Y:S01]  /*3f10*/  UIMAD UR6, UR15, -0x40, UR9 ;  /* 0xffffffc00f0678a4 */ /* 0x000fe2000f8e0209 */
[C---:B------:R-:W-:Y:S02]  /*3f20*/  IADD3.X R6, R251.reuse, UR17, R222, P2, P1 ;  /* 0x00000011fb067c10 */ /* 0x040fe400097e24de */
[----:B------:R-:W-:Y:S02]  /*3f30*/  IADD3.X R4, R251, UR17, RZ, P3, !PT ;  /* 0x00000011fb047c10 */ /* 0x000fe40009ffe4ff */
[----:B------:R-:W-:Y:S02]  /*3f40*/  ISETP.GT.AND P3, PT, R226, 0xf, PT ;  /* 0x0000000fe200780c */ /* 0x000fe40003f64270 */
[----:B------:R-:W-:Y:S02]  /*3f50*/  LEA R16, P2, R5, c[0x0][0x160], 0x1 ;  /* 0x0000580005107a11 */ /* 0x000fe400078408ff */
[----:B------:R-:W-:Y:S02]  /*3f60*/  IADD3 R10, -R233, UR6, RZ ;  /* 0x00000006e90a7c10 */ /* 0x000fe4000fffe1ff */
[----:B------:R-:W-:Y:S02]  /*3f70*/  @!P0 LEA R12, P0, R9, c[0x0][0x258], 0x2 ;  /* 0x00009600090c8a11 */ /* 0x000fe400078010ff */
[----:B------:R-:W-:Y:S02]  /*3f80*/  LEA R14, P1, R7, c[0x0][0x160], 0x1 ;  /* 0x00005800070e7a11 */ /* 0x000fe400078208ff */
[----:B------:R-:W-:Y:S01]  /*3f90*/  LEA.HI.X R17, R5, c[0x0][0x164], R4, 0x1, P2 ;  /* 0x0000590005117a11 */ /* 0x000fe200010f0c04 */
[----:B------:R-:W-:Y:S01]  /*3fa0*/  IMAD.U32 R5, RZ, RZ, UR16 ;  /* 0x00000010ff057e24 */ /* 0x000fe2000f8e00ff */
[C---:B------:R-:W-:Y:S02]  /*3fb0*/  ISETP.LT.OR P2, PT, R10.reuse, 0x1, !P5 ;  /* 0x000000010a00780c */ /* 0x040fe40006f41670 */
[----:B------:R-:W-:Y:S01]  /*3fc0*/  LEA.HI.X R15, R7, c[0x0][0x164], R6, 0x1, P1 ;  /* 0x00005900070f7a11 */ /* 0x000fe200008f0c06 */
[----:B------:R-:W-:Y:S01]  /*3fd0*/  IMAD.U32 R6, RZ, RZ, UR16 ;  /* 0x00000010ff067e24 */ /* 0x000fe2000f8e00ff */
[----:B------:R-:W-:Y:S01]  /*3fe0*/  ISETP.LT.OR P1, PT, R10, 0x1, !P4 ;  /* 0x000000010a00780c */ /* 0x000fe20006721670 */
[----:B------:R-:W-:Y:S02]  /*3ff0*/  @!P3 IMAD R5, R5, 0x40, R232 ;  /* 0x000000400505b824 */ /* 0x000fe400078e02e8 */
[----:B------:R-:W-:Y:S01]  /*4000*/  @!P3 LEA.HI.X R13, R9, c[0x0][0x25c], R8, 0x2, P0 ;  /* 0x00009700090dba11 */ /* 0x000fe200000f1408 */
[----:B------:R-:W-:Y:S01]  /*4010*/  IMAD R4, R6, 0x6000, R249 ;  /* 0x0000600006047824 */ /* 0x000fe200078e02f9 */
[C---:B------:R-:W-:Y:S01]  /*4020*/  ISETP.LT.OR P0, PT, R10.reuse, 0x1, !P6 ;  /* 0x000000010a00780c */ /* 0x040fe20007701670 */
[----:B------:R-:W-:Y:S03]  /*4030*/  @!P3 IMAD.SHL.U32 R7, R5, 0x4, RZ ;  /* 0x000000040507b824 */ /* 0x000fe600078e00ff */
[----:B------:R-:W-:Y:S01]  /*4040*/  @!PT LDS RZ, [RZ] ;  /* 0x00000000fffff984 */ /* 0x000fe20000000800 */
[----:B------:R-:W-:Y:S01]  /*4050*/  @!PT LDS RZ, [RZ] ;  /* 0x00000000fffff984 */ /* 0x000fe20000000800 */
[----:B------:R-:W-:Y:S01]  /*4060*/  @!PT LDS RZ, [RZ] ;  /* 0x00000000fffff984 */ /* 0x000fe20000000800 */
[----:B------:R2:W-:Y:S01]  /*4070*/  LDGSTS.E.BYPASS.LTC128B.128 [R4], [R16.64], !P2 ;  /* 0x0000000010047fae */ /* 0x0005e2000d101d4c */
[C---:B------:R-:W-:Y:S03]  /*4080*/  ISETP.LT.OR P2, PT, R10.reuse, 0x21, !P5 ;  /* 0x000000210a00780c */ /* 0x040fe60006f41670 */
[----:B------:R2:W-:Y:S01]  /*4090*/  LDGSTS.E.BYPASS.LTC128B.128 [R4+0x2000], [R16.64+0x80], !P1 ;  /* 0x0200008010047fae */ /* 0x0005e2000c901d4c */
[C---:B------:R-:W-:Y:S04]  /*40a0*/  ISETP.LT.OR P1, PT, R10.reuse, 0x21, !P4 ;  /* 0x000000210a00780c */ /* 0x040fe80006721670 */
[----:B------:R2:W-:Y:S01]  /*40b0*/  LDGSTS.E.BYPASS.LTC128B.128 [R4+0x4000], [R16.64+0x100], !P0 ;  /* 0x0400010010047fae */ /* 0x0005e2000c101d4c */
[----:B------:R-:W-:Y:S04]  /*40c0*/  ISETP.LT.OR P0, PT, R10, 0x21, !P6 ;  /* 0x000000210a00780c */ /* 0x000fe80007701670 */
[----:B------:R2:W-:Y:S04]  /*40d0*/  LDGSTS.E.BYPASS.LTC128B.128 [R4+0x1000], [R14.64], !P2 ;  /* 0x010000000e047fae */ /* 0x0005e8000d101d4c */
[----:B------:R2:W-:Y:S05]  /*40e0*/  LDGSTS.E.BYPASS.LTC128B.128 [R4+0x3000], [R14.64+0x80], !P1 ;  /* 0x030000800e047fae */ /* 0x0005ea000c901d4c */
[----:B------:R2:W-:Y:S04]  /*40f0*/  LDGSTS.E.BYPASS.LTC128B.128 [R4+0x5000], [R14.64+0x100], !P0 ;  /* 0x050001000e047fae */ /* 0x0005e8000c101d4c */
[----:B------:R2:W-:Y:S02]  /*4100*/  @!P3 LDGSTS.E.BYPASS.LTC128B.128 [R7+0x21080], [R12.64] ;  /* 0x210800000c07bfae */ /* 0x0005e4000b901d4c */
.L_x_1311:
[C---:B-1234-:R-:W-:Y:S01]  /*4110*/  HMMA.16816.F32.BF16 R4, R84.reuse, R2, RZ ;  /* 0x000000025404723c */ /* 0x05efe200000418ff */
[----:B------:R-:W-:Y:S01]  /*4120*/  LDSM.16.M88.2 R2, [R206+0x7880] ;  /* 0x00788000ce02783b */ /* 0x000fe20000000100 */
[----:B------:R-:W-:Y:S04]  /*4130*/  ULEA UR6, UR8, UR14, 0x6 ;  /* 0x0000000e08067291 */ /* 0x000fe8000f8e303f */
[----:B------:R-:W0:Y:S01]  /*4140*/  LDGDEPBAR ;  /* 0x00000000000079af */ /* 0x000e220000000000 */
[----:B------:R-:W-:Y:S01]  /*4150*/  UIADD3 UR6, -UR9, 0x1, UR6 ;  /* 0x0000000109067890 */ /* 0x000fe2000fffe106 */
[C---:B------:R-:W-:Y:S08]  /*4160*/  HMMA.16816.F32.BF16 R8, R84.reuse, R88, RZ ;  /* 0x000000585408723c */ /* 0x040ff000000418ff */
[C---:B------:R-:W-:Y:S01]  /*4170*/  HMMA.16816.F32.BF16 R12, R84.reuse, R90, RZ ;  /* 0x0000005a540c723c */ /* 0x040fe200000418ff */
[----:B------:R-:W1:Y:S07]  /*4180*/  LDSM.16.M88.4 R88, [R212] ;  /* 0x00000000d458783b */ /* 0x000e6e0000000200 */
[C---:B------:R-:W-:Y:S01]  /*4190*/  HMMA.16816.F32.BF16 R16, R84.reuse, R92, RZ ;  /* 0x0000005c5410723c */ /* 0x040fe200000418ff */
[----:B------:R-:W-:Y:S07]  /*41a0*/  LDSM.16.M88.2 R92, [R206+0x9080] ;  /* 0x00908000ce5c783b */ /* 0x000fee0000000100 */
[----:B------:R-:W-:Y:S01]  /*41b0*/  HMMA.16816.F32.BF16 R20, R84, R94, RZ ;  /* 0x0000005e5414723c */ /* 0x000fe200000418ff */
[----:B------:R-:W2:Y:S05]  /*41c0*/  LDSM.16.M88.2 R84, [R206+0x8080] ;  /* 0x00808000ce54783b */ /* 0x000eaa0000000100 */
[----:B------:R-:W3:Y:S02]  /*41d0*/  LDSM.16.M88.2 R86, [R206+0x8880] ;  /* 0x00888000ce56783b */ /* 0x000ee40000000100 */
[C---:B------:R-:W-:Y:S03]  /*41e0*/  HMMA.16816.F32.BF16 R4, R96.reuse, R100, R4 ;  /* 0x000000646004723c */ /* 0x040fe60000041804 */
[----:B------:R-:W4:Y:S05]  /*41f0*/  LDSM.16.M88.2 R94, [R206+0x9880] ;  /* 0x00988000ce5e783b */ /* 0x000f2a0000000100 */
[C---:B------:R-:W-:Y:S01]  /*4200*/  HMMA.16816.F32.BF16 R8, R96.reuse, R102, R8 ;  /* 0x000000666008723c */ /* 0x040fe20000041808 */
[----:B------:R-:W-:Y:S05]  /*4210*/  LDSM.16.M88.2 R100, [R205+0x8080] ;  /* 0x00808000cd64783b */ /* 0x000fea0000000100 */
[----:B------:R-:W-:Y:S02]  /*4220*/  LDSM.16.M88.2 R102, [R205+0xa880] ;  /* 0x00a88000cd66783b */ /* 0x000fe40000000100 */
[C---:B------:R-:W-:Y:S08]  /*4230*/  HMMA.16816.F32.BF16 R12, R96.reuse, R104, R12 ;  /* 0x00000068600c723c */ /* 0x040ff0000004180c */
[C---:B------:R-:W-:Y:S01]  /*4240*/  HMMA.16816.F32.BF16 R16, R96.reuse, R106, R16 ;  /* 0x0000006a6010723c */ /* 0x040fe20000041810 */
[----:B------:R-:W-:Y:S07]  /*4250*/  LDSM.16.M88.4 R104, [R214+0x1f080] ;  /* 0x01f08000d668783b */ /* 0x000fee0000000200 */
[----:B------:R-:W-:Y:S07]  /*4260*/  HMMA.16816.F32.BF16 R20, R96, R108, R20 ;  /* 0x0000006c6014723c */ /* 0x000fee0000041814 */
[----:B------:R-:W-:Y:S01]  /*4270*/  IADD3 R108, R213, R212, RZ ;  /* 0x000000d4d56c7210 */ /* 0x000fe20007ffe0ff */
[C---:B-1----:R-:W-:Y:S01]  /*4280*/  HMMA.16816.F32.BF16 R4, R88.reuse, R2, R4 ;  /* 0x000000025804723c */ /* 0x042fe20000041804 */
[----:B------:R-:W-:Y:S05]  /*4290*/  LDSM.16.M88.2 R2, [R205+0x7880] ;  /* 0x00788000cd02783b */ /* 0x000fea0000000100 */
[----:B------:R-:W1:Y:S02]  /*42a0*/  LDSM.16.M88.4 R96, [R108] ;  /* 0x000000006c60783b */ /* 0x000e640000000200 */
[C---:B--2---:R-:W-:Y:S03]  /*42b0*/  HMMA.16816.F32.BF16 R8, R88.reuse, R84, R8 ;  /* 0x000000545808723c */ /* 0x044fe60000041808 */
[----:B------:R-:W2:Y:S05]  /*42c0*/  LDSM.16.M88.2 R84, [R205+0x8880] ;  /* 0x00888000cd54783b */ /* 0x000eaa0000000100 */
[C---:B---3--:R-:W-:Y:S01]  /*42d0*/  HMMA.16816.F32.BF16 R12, R88.reuse, R86, R12 ;  /* 0x00000056580c723c */ /* 0x048fe2000004180c */
[----:B------:R-:W3:Y:S07]  /*42e0*/  LDSM.16.M88.2 R86, [R205+0x9080] ;  /* 0x00908000cd56783b */ /* 0x000eee0000000100 */
[C---:B------:R-:W-:Y:S01]  /*42f0*/  HMMA.16816.F32.BF16 R16, R88.reuse, R92, R16 ;  /* 0x0000005c5810723c */ /* 0x040fe20000041810 */
[----:B------:R-:W5:Y:S07]  /*4300*/  LDSM.16.M88.2 R92, [R205+0x9880] ;  /* 0x00988000cd5c783b */ /* 0x000f6e0000000100 */
[----:B----4-:R-:W-:Y:S01]  /*4310*/  HMMA.16816.F32.BF16 R20, R88, R94, R20 ;  /* 0x0000005e5814723c */ /* 0x010fe20000041814 */
[----:B------:R-:W-:Y:S05]  /*4320*/  LDSM.16.M88.2 R94, [R216+0xa080] ;  /* 0x00a08000d85e783b */ /* 0x000fea0000000100 */
[----:B------:R-:W4:Y:S02]  /*4330*/  LDSM.16.M88.4 R88, [R214+0x1d080] ;  /* 0x01d08000d658783b */ /* 0x000f240000000200 */
[C---:B-1----:R-:W-:Y:S03]  /*4340*/  HMMA.16816.F32.BF16 R4, R96.reuse, R2, R4 ;  /* 0x000000026004723c */ /* 0x042fe60000041804 */
[----:B------:R-:W1:Y:S05]  /*4350*/  LDSM.16.M88.2 R2, [R216+0xa880] ;  /* 0x00a88000d802783b */ /* 0x000e6a0000000100 */
[C---:B------:R-:W-:Y:S01]  /*4360*/  HMMA.16816.F32.BF16 R8, R96.reuse, R100, R8 ;  /* 0x000000646008723c */ /* 0x040fe20000041808 */
[----:B------:R-:W-:Y:S07]  /*4370*/  LDSM.16.M88.2 R100, [R205+0xa080] ;  /* 0x00a08000cd64783b */ /* 0x000fee0000000100 */
[C---:B--2---:R-:W-:Y:S01]  /*4380*/  HMMA.16816.F32.BF16 R12, R96.reuse, R84, R12 ;  /* 0x00000054600c723c */ /* 0x044fe2000004180c */
[----:B------:R-:W2:Y:S07]  /*4390*/  LDSM.16.M88.2 R84, [R216+0xb080] ;  /* 0x00b08000d854783b */ /* 0x000eae0000000100 */
[C---:B---3--:R-:W-:Y:S01]  /*43a0*/  HMMA.16816.F32.BF16 R16, R96.reuse, R86, R16 ;  /* 0x000000566010723c */ /* 0x048fe20000041810 */
[----:B------:R-:W3:Y:S07]  /*43b0*/  LDSM.16.M88.2 R86, [R216+0xb880] ;  /* 0x00b88000d856783b */ /* 0x000eee0000000100 */
[----:B-----5:R-:W-:Y:S01]  /*43c0*/  HMMA.16816.F32.BF16 R20, R96, R92, R20 ;  /* 0x0000005c6014723c */ /* 0x020fe20000041814 */
[----:B------:R-:W5:Y:S05]  /*43d0*/  LDSM.16.M88.2 R92, [R216+0xc080] ;  /* 0x00c08000d85c783b */ /* 0x000f6a0000000100 */
[----:B------:R-:W-:Y:S02]  /*43e0*/  LDSM.16.M88.4 R96, [R204+0x1d080] ;  /* 0x01d08000cc60783b */ /* 0x000fe40000000200 */
[C---:B----4-:R-:W-:Y:S03]  /*43f0*/  HMMA.16816.F32.BF16 R4, R88.reuse, R94, R4 ;  /* 0x0000005e5804723c */ /* 0x050fe60000041804 */
[----:B------:R-:W4:Y:S05]  /*4400*/  LDSM.16.M88.2 R94, [R207+0xa080] ;  /* 0x00a08000cf5e783b */ /* 0x000f2a0000000100 */
[C---:B-1----:R-:W-:Y:S01]  /*4410*/  HMMA.16816.F32.BF16 R8, R88.reuse, R2, R8 ;  /* 0x000000025808723c */ /* 0x042fe20000041808 */
[----:B------:R-:W1:Y:S07]  /*4420*/  LDSM.16.M88.2 R2, [R207+0xa880] ;  /* 0x00a88000cf02783b */ /* 0x000e6e0000000100 */
[C---:B--2---:R-:W-:Y:S01]  /*4430*/  HMMA.16816.F32.BF16 R12, R88.reuse, R84, R12 ;  /* 0x00000054580c723c */ /* 0x044fe2000004180c */
[----:B------:R-:W2:Y:S07]  /*4440*/  LDSM.16.M88.2 R84, [R207+0xb080] ;  /* 0x00b08000cf54783b */ /* 0x000eae0000000100 */
[C---:B---3--:R-:W-:Y:S01]  /*4450*/  HMMA.16816.F32.BF16 R16, R88.reuse, R86, R16 ;  /* 0x000000565810723c */ /* 0x048fe20000041810 */
[----:B------:R-:W3:Y:S07]  /*4460*/  LDSM.16.M88.2 R86, [R207+0xb880] ;  /* 0x00b88000cf56783b */ /* 0x000eee0000000100 */
[----:B-----5:R-:W-:Y:S01]  /*4470*/  HMMA.16816.F32.BF16 R20, R88, R92, R20 ;  /* 0x0000005c5814723c */ /* 0x020fe20000041814 */
[----:B------:R-:W5:Y:S05]  /*4480*/  LDSM.16.M88.2 R88, [R207+0xc080] ;  /* 0x00c08000cf58783b */ /* 0x000f6a0000000100 */
[----:B------:R-:W-:Y:S02]  /*4490*/  LDSM.16.M88.2 R90, [R206+0xa080] ;  /* 0x00a08000ce5a783b */ /* 0x000fe40000000100 */
[C---:B----4-:R-:W-:Y:S03]  /*44a0*/  HMMA.16816.F32.BF16 R4, R96.reuse, R94, R4 ;  /* 0x0000005e6004723c */ /* 0x050fe60000041804 */
[----:B------:R-:W4:Y:S05]  /*44b0*/  LDSM.16.M88.4 R92, [R212+0x2000] ;  /* 0x00200000d45c783b */ /* 0x000f2a0000000200 */
        /* <DEDUP_REMOVED lines=8> */
[----:B------:R-:W5:Y:S02]  /*4540*/  LDSM.16.M88.4 R96, [R108+0x2000] ;  /* 0x002000006c60783b */ /* 0x000f640000000200 */
        /* <DEDUP_REMOVED lines=10> */
[----:B------:R-:W-:Y:S02]  /*45f0*/  LDSM.16.M88.4 R92, [R204+0x1f080] ;  /* 0x01f08000cc5c783b */ /* 0x000fe40000000200 */
[C---:B------:R-:W-:Y:S08]  /*4600*/  HMMA.16816.F32.BF16 R4, R96.reuse, R100, R4 ;  /* 0x000000646004723c */ /* 0x040ff00000041804 */
[C---:B------:R-:W-:Y:S07]  /*4610*/  HMMA.16816.F32.BF16 R8, R96.reuse, R102, R8 ;  /* 0x000000666008723c */ /* 0x040fee0000041808 */
[----:B------:R-:W-:Y:S01]  /*4620*/  IADD3 R103, -R248, UR6, R231 ;  /* 0x00000006f8677c10 */ /* 0x000fe2000fffe1e7 */
[C---:B----4-:R-:W-:Y:S01]  /*4630*/  HMMA.16816.F32.BF16 R12, R96.reuse, R90, R12 ;  /* 0x0000005a600c723c */ /* 0x050fe2000004180c */
[----:B------:R-:W4:Y:S03]  /*4640*/  LDSM.16.M88.2 R90, [R216+0xd880] ;  /* 0x00d88000d85a783b */ /* 0x000f260000000100 */
[----:B------:R-:W-:Y:S04]  /*4650*/  IMNMX R109, R252, R103, PT ;  /* 0x00000067fc6d7217 */ /* 0x000fe80003800200 */
[C---:B-1----:R-:W-:Y:S01]  /*4660*/  HMMA.16816.F32.BF16 R16, R96.reuse, R2, R16 ;  /* 0x000000026010723c */ /* 0x042fe20000041810 */
[----:B------:R-:W1:Y:S02]  /*4670*/  LDSM.16.M88.2 R2, [R216+0xe080] ;  /* 0x00e08000d802783b */ /* 0x000e640000000100 */
[C---:B------:R-:W-:Y:S05]  /*4680*/  ISETP.GT.AND P0, PT, R109.reuse, RZ, PT ;  /* 0x000000ff6d00720c */ /* 0x040fea0003f04270 */
[----:B--2---:R-:W-:Y:S01]  /*4690*/  HMMA.16816.F32.BF16 R20, R96, R84, R20 ;  /* 0x000000546014723c */ /* 0x004fe20000041814 */
[----:B------:R-:W2:Y:S06]  /*46a0*/  LDSM.16.M88.2 R84, [R216+0xe880] ;  /* 0x00e88000d854783b */ /* 0x000eac0000000100 */
[C---:B------:R-:W-:Y:S01]  /*46b0*/  FSEL R96, R178.reuse, -INF , P0 ;  /* 0xff800000b2607808 */ /* 0x040fe20000000000 */
[C---:B---3--:R-:W-:Y:S01]  /*46c0*/  HMMA.16816.F32.BF16 R4, R104.reuse, R86, R4 ;  /* 0x000000566804723c */ /* 0x048fe20000041804 */
[----:B------:R-:W3:Y:S04]  /*46d0*/  LDSM.16.M88.2 R86, [R207+0xc880] ;  /* 0x00c88000cf56783b */ /* 0x000ee80000000100 */
[----:B------:R-:W-:Y:S01]  /*46e0*/  FFMA.FTZ R178, -R178, R178, 1 ;  /* 0x3f800000b2b27423 */ /* 0x000fe200000101b2 */
[----:B------:R-:W-:Y:S01]  /*46f0*/  ISETP.GT.AND P0, PT, R109, 0x1, PT ;  /* 0x000000016d00780c */ /* 0x000fe20003f04270 */
[--C-:B------:R-:W-:Y:S01]  /*4700*/  FFMA.FTZ R100, R96, c[0x0][0x29c], -R199.reuse ;  /* 0x0000a70060647a23 */ /* 0x100fe200000108c7 */
[C---:B-----5:R-:W-:Y:S01]  /*4710*/  HMMA.16816.F32.BF16 R8, R104.reuse, R88, R8 ;  /* 0x000000586808723c */ /* 0x060fe20000041808 */
[----:B------:R-:W5:Y:S03]  /*4720*/  LDSM.16.M88.2 R88, [R207+0xd080] ;  /* 0x00d08000cf58783b */ /* 0x000f660000000100 */
[C---:B------:R-:W-:Y:S01]  /*4730*/  FSEL R96, R179.reuse, -INF , P0 ;  /* 0xff800000b3607808 */ /* 0x040fe20000000000 */
[----:B------:R-:W-:Y:S01]  /*4740*/  MUFU.EX2 R100, R100 ;  /* 0x0000006400647308 */ /* 0x000fe20000000800 */
[----:B------:R-:W-:Y:S01]  /*4750*/  FFMA.FTZ R179, -R179, R179, 1 ;  /* 0x3f800000b3b37423 */ /* 0x000fe200000101b3 */
[C---:B------:R-:W-:Y:S01]  /*4760*/  ISETP.GT.AND P0, PT, R109.reuse, 0x10, PT ;  /* 0x000000106d00780c */ /* 0x040fe20003f04270 */
[C---:B----4-:R-:W-:Y:S01]  /*4770*/  HMMA.16816.F32.BF16 R12, R104.reuse, R90, R12 ;  /* 0x0000005a680c723c */ /* 0x050fe2000004180c */
[----:B------:R-:W4:Y:S03]  /*4780*/  LDSM.16.M88.2 R90, [R207+0xd880] ;  /* 0x00d88000cf5a783b */ /* 0x000f260000000100 */
[--C-:B------:R-:W-:Y:S01]  /*4790*/  FFMA.FTZ R101, R96, c[0x0][0x29c], -R199.reuse ;  /* 0x0000a70060657a23 */ /* 0x100fe200000108c7 */
[C---:B------:R-:W-:Y:S01]  /*47a0*/  FSEL R96, R182.reuse, -INF , P0 ;  /* 0xff800000b6607808 */ /* 0x040fe20000000000 */
[----:B------:R-:W-:Y:S01]  /*47b0*/  FFMA.FTZ R182, -R182, R182, 1 ;  /* 0x3f800000b6b67423 */ /* 0x000fe200000101b6 */
[----:B------:R-:W-:Y:S01]  /*47c0*/  ISETP.GT.AND P0, PT, R109, 0x11, PT ;  /* 0x000000116d00780c */ /* 0x000fe20003f04270 */
[C---:B-1----:R-:W-:Y:S01]  /*47d0*/  HMMA.16816.F32.BF16 R16, R104.reuse, R2, R16 ;  /* 0x000000026810723c */ /* 0x042fe20000041810 */
[----:B------:R-:W1:Y:S01]  /*47e0*/  LDSM.16.M88.2 R2, [R207+0xe080] ;  /* 0x00e08000cf02783b */ /* 0x000e620000000100 */
[----:B------:R-:W1:Y:S02]  /*47f0*/  MUFU.EX2 R101, R101 ;  /* 0x0000006500657308 */ /* 0x000e640000000800 */
[--C-:B------:R-:W-:Y:S02]  /*4800*/  FFMA.FTZ R102, R96, c[0x0][0x29c], -R199.reuse ;  /* 0x0000a70060667a23 */ /* 0x100fe400000108c7 */
[----:B------:R-:W-:Y:S02]  /*4810*/  LDSM.16.M88.4 R96, [R212+0x4000] ;  /* 0x00400000d460783b */ /* 0x000fe40000000200 */
[----:B--2---:R-:W-:Y:S03]  /*4820*/  HMMA.16816.F32.BF16 R20, R104, R84, R20 ;  /* 0x000000546814723c */ /* 0x004fe60000041814 */
[----:B------:R-:W2:Y:S01]  /*4830*/  LDSM.16.M88.2 R84, [R207+0xe880] ;  /* 0x00e88000cf54783b */ /* 0x000ea20000000100 */
[----:B------:R-:W-:Y:S04]  /*4840*/  MUFU.EX2 R102, R102 ;  /* 0x0000006600667308 */ /* 0x000fe80000000800 */
[C---:B---3--:R-:W-:Y:S01]  /*4850*/  HMMA.16816.F32.BF16 R4, R92.reuse, R86, R4 ;  /* 0x000000565c04723c */ /* 0x048fe20000041804 */
[----:B------:R-:W3:Y:S07]  /*4860*/  LDSM.16.M88.2 R86, [R206+0xc880] ;  /* 0x00c88000ce56783b */ /* 0x000eee0000000100 */
[C---:B-----5:R-:W-:Y:S07]  /*4870*/  HMMA.16816.F32.BF16 R8, R92.reuse, R88, R8 ;  /* 0x000000585c08723c */ /* 0x060fee0000041808 */
[C---:B------:R-:W-:Y:S01]  /*4880*/  FSEL R88, R183.reuse, -INF , P0 ;  /* 0xff800000b7587808 */ /* 0x040fe20000000000 */
[----:B------:R-:W-:Y:S01]  /*4890*/  FFMA.FTZ R183, -R183, R183, 1 ;  /* 0x3f800000b7b77423 */ /* 0x000fe200000101b7 */
[C---:B----4-:R-:W-:Y:S01]  /*48a0*/  HMMA.16816.F32.BF16 R12, R92.reuse, R90, R12 ;  /* 0x0000005a5c0c723c */ /* 0x050fe2000004180c */
[----:B------:R-:W-:Y:S02]  /*48b0*/  LDSM.16.M88.2 R90, [R206+0xd880] ;  /* 0x00d88000ce5a783b */ /* 0x000fe40000000100 */
[--C-:B------:R-:W-:Y:S01]  /*48c0*/  FFMA.FTZ R105, R88, c[0x0][0x29c], -R199.reuse ;  /* 0x0000a70058697a23 */ /* 0x100fe200000108c7 */
[C---:B------:R-:W-:Y:S02]  /*48d0*/  ISETP.GT.AND P0, PT, R109.reuse, 0x20, PT ;  /* 0x000000206d00780c */ /* 0x040fe40003f04270 */
[----:B------:R-:W4:Y:S02]  /*48e0*/  LDSM.16.M88.2 R88, [R206+0xd080] ;  /* 0x00d08000ce58783b */ /* 0x000f240000000100 */
[C---:B-1----:R-:W-:Y:S01]  /*48f0*/  HMMA.16816.F32.BF16 R16, R92.reuse, R2, R16 ;  /* 0x000000025c10723c */ /* 0x042fe20000041810 */
[----:B------:R-:W1:Y:S02]  /*4900*/  MUFU.EX2 R105, R105 ;  /* 0x0000006900697308 */ /* 0x000e640000000800 */
[----:B------:R-:W5:Y:S01]  /*4910*/  LDSM.16.M88.2 R2, [R206+0xe080] ;  /* 0x00e08000ce02783b */ /* 0x000f620000000100 */
[C---:B------:R-:W-:Y:S01]  /*4920*/  FSEL R106, R186.reuse, -INF , P0 ;  /* 0xff800000ba6a7808 */ /* 0x040fe20000000000 */
[----:B------:R-:W-:Y:S01]  /*4930*/  FFMA.FTZ R186, -R186, R186, 1 ;  /* 0x3f800000baba7423 */ /* 0x000fe200000101ba */
[----:B------:R-:W-:Y:S03]  /*4940*/  ISETP.GT.AND P0, PT, R109, 0x21, PT ;  /* 0x000000216d00780c */ /* 0x000fe60003f04270 */
[--C-:B------:R-:W-:Y:S01]  /*4950*/  FFMA.FTZ R104, R106, c[0x0][0x29c], -R199.reuse ;  /* 0x0000a7006a687a23 */ /* 0x100fe200000108c7 */
[----:B--2---:R-:W-:Y:S01]  /*4960*/  HMMA.16816.F32.BF16 R20, R92, R84, R20 ;  /* 0x000000545c14723c */ /* 0x004fe20000041814 */
[----:B------:R-:W2:Y:S02]  /*4970*/  LDSM.16.M88.2 R84, [R206+0xe880] ;  /* 0x00e88000ce54783b */ /* 0x000ea40000000100 */
[C---:B------:R-:W-:Y:S01]  /*4980*/  FSEL R106, R187.reuse, -INF , P0 ;  /* 0xff800000bb6a7808 */ /* 0x040fe20000000000 */
[----:B------:R-:W-:Y:S01]  /*4990*/  FFMA.FTZ R187, -R187, R187, 1 ;  /* 0x3f800000bbbb7423 */ /* 0x000fe200000101bb */
[C---:B------:R-:W-:Y:S01]  /*49a0*/  ISETP.GT.AND P0, PT, R109.reuse, 0x30, PT ;  /* 0x000000306d00780c */ /* 0x040fe20003f04270 */
[----:B------:R-:W-:Y:S02]  /*49b0*/  MUFU.EX2 R104, R104 ;  /* 0x0000006800687308 */ /* 0x000fe40000000800 */
[C---:B---3--:R-:W-:Y:S01]  /*49c0*/  HMMA.16816.F32.BF16 R4, R96.reuse, R86, R4 ;  /* 0x000000566004723c */ /* 0x048fe20000041804 */
[----:B------:R-:W-:Y:S04]  /*49d0*/  LDSM.16.M88.2 R86, [R205+0xc880] ;  /* 0x00c88000cd56783b */ /* 0x000fe80000000100 */
[----:B------:R-:W-:Y:S01]  /*49e0*/  FSEL R92, R190, -INF , P0 ;  /* 0xff800000be5c7808 */ /* 0x000fe20000000000 */
[--C-:B------:R-:W-:Y:S01]  /*49f0*/  FFMA.FTZ R107, R106, c[0x0][0x29c], -R199.reuse ;  /* 0x0000a7006a6b7a23 */ /* 0x100fe200000108c7 */
[----:B------:R-:W-:Y:S01]  /*4a00*/  ISETP.GT.AND P0, PT, R109, 0x31, PT ;  /* 0x000000316d00780c */ /* 0x000fe20003f04270 */
[----:B------:R-:W-:Y:S04]  /*4a10*/  FFMA.FTZ R190, -R190, R190, 1 ;  /* 0x3f800000bebe7423 */ /* 0x000fe800000101be */
[--C-:B------:R-:W-:Y:S01]  /*4a20*/  FFMA.FTZ R106, R92, c[0x0][0x29c], -R199.reuse ;  /* 0x0000a7005c6a7a23 */ /* 0x100fe200000108c7 */
[----:B------:R-:W-:Y:S01]  /*4a30*/  MUFU.EX2 R107, R107 ;  /* 0x0000006b006b7308 */ /* 0x000fe20000000800 */
[----:B------:R3:W1:Y:S01]  /*4a40*/  LDSM.16.M88.4 R92, [R108+0x4000] ;  /* 0x004000006c5c783b */ /* 0x0006620000000200 */
[C---:B------:R-:W-:Y:S01]  /*4a50*/  FSEL R110, R191.reuse, -INF , P0 ;  /* 0xff800000bf6e7808 */ /* 0x040fe20000000000 */
[----:B------:R-:W-:Y:S01]  /*4a60*/  FFMA.FTZ R191, -R191, R191, 1 ;  /* 0x3f800000bfbf7423 */ /* 0x000fe200000101bf */
[C---:B------:R-:W-:Y:S01]  /*4a70*/  ISETP.GT.AND P0, PT, R109.reuse, 0x40, PT ;  /* 0x000000406d00780c */ /* 0x040fe20003f04270 */
[C---:B----4-:R-:W-:Y:S01]  /*4a80*/  HMMA.16816.F32.BF16 R8, R96.reuse, R88, R8 ;  /* 0x000000586008723c */ /* 0x050fe20000041808 */
[----:B------:R-:W4:Y:S02]  /*4a90*/  LDSM.16.M88.2 R88, [R205+0xd080] ;  /* 0x00d08000cd58783b */ /* 0x000f240000000100 */
[----:B------:R-:W-:Y:S02]  /*4aa0*/  FSEL R172, R194, -INF , P0 ;  /* 0xff800000c2ac7808 */ /* 0x000fe40000000000 */
[----:B------:R-:W-:Y:S01]  /*4ab0*/  MUFU.EX2 R106, R106 ;  /* 0x0000006a006a7308 */ /* 0x000fe20000000800 */
[----:B------:R-:W-:Y:S01]  /*4ac0*/  ISETP.GT.AND P0, PT, R109, 0x41, PT ;  /* 0x000000416d00780c */ /* 0x000fe20003f04270 */
[--C-:B------:R-:W-:Y:S01]  /*4ad0*/  FFMA.FTZ R111, R110, c[0x0][0x29c], -R199.reuse ;  /* 0x0000a7006e6f7a23 */ /* 0x100fe200000108c7 */
[----:B------:R-:W-:Y:S01]  /*4ae0*/  IADD3 R109, R103, 0x8, RZ ;  /* 0x00000008676d7810 */ /* 0x000fe20007ffe0ff */
[C---:B------:R-:W-:Y:S01]  /*4af0*/  HMMA.16816.F32.BF16 R12, R96.reuse, R90, R12 ;  /* 0x0000005a600c723c */ /* 0x040fe2000004180c */
[----:B------:R-:W4:Y:S02]  /*4b00*/  LDSM.16.M88.2 R90, [R205+0xd880] ;  /* 0x00d88000cd5a783b */ /* 0x000f240000000100 */
[--C-:B------:R-:W-:Y:S01]  /*4b10*/  FFMA.FTZ R110, R172, c[0x0][0x29c], -R199.reuse ;  /* 0x0000a700ac6e7a23 */ /* 0x100fe200000108c7 */
[----:B------:R-:W-:Y:S02]  /*4b20*/  IMNMX R109, R252, R109, PT ;  /* 0x0000006dfc6d7217 */ /* 0x000fe40003800200 */
[----:B------:R-:W-:Y:S02]  /*4b30*/  MUFU.EX2 R111, R111 ;  /* 0x0000006f006f7308 */ /* 0x000fe40000000800 */
[C---:B-----5:R-:W-:Y:S01]  /*4b40*/  HMMA.16816.F32.BF16 R16, R96.reuse, R2, R16 ;  /* 0x000000026010723c */ /* 0x060fe20000041810 */
[----:B------:R-:W5:Y:S02]  /*4b50*/  LDSM.16.M88.2 R2, [R205+0xe080] ;  /* 0x00e08000cd02783b */ /* 0x000f640000000100 */
[----:B------:R-:W-:Y:S02]  /*4b60*/  ISETP.GT.AND P3, PT, R109, 0x30, PT ;  /* 0x000000306d00780c */ /* 0x000fe40003f64270 */
[----:B---3--:R-:W-:Y:S02]  /*4b70*/  FSEL R108, R195, -INF , P0 ;  /* 0xff800000c36c7808 */ /* 0x008fe40000000000 */
[C---:B------:R-:W-:Y:S01]  /*4b80*/  ISETP.GT.AND P0, PT, R109.reuse, RZ, PT ;  /* 0x000000ff6d00720c */ /* 0x040fe20003f04270 */
[----:B--2---:R-:W-:Y:S01]  /*4b90*/  HMMA.16816.F32.BF16 R20, R96, R84, R20 ;  /* 0x000000546014723c */ /* 0x004fe20000041814 */
[----:B------:R-:W2:Y:S01]  /*4ba0*/  LDSM.16.M88.2 R84, [R205+0xe880] ;  /* 0x00e88000cd54783b */ /* 0x000ea20000000100 */
[----:B------:R-:W-:Y:S01]  /*4bb0*/  MUFU.EX2 R103, R110 ;  /* 0x0000006e00677308 */ /* 0x000fe20000000800 */
[C---:B------:R-:W-:Y:S01]  /*4bc0*/  ISETP.GT.AND P2, PT, R109.reuse, 0x31, PT ;  /* 0x000000316d00780c */ /* 0x040fe20003f44270 */
[----:B------:R-:W-:Y:S01]  /*4bd0*/  FFMA.FTZ R199, R108, c[0x0][0x29c], -R199 ;  /* 0x0000a7006cc77a23 */ /* 0x000fe200000108c7 */
[C---:B------:R-:W-:Y:S01]  /*4be0*/  FSEL R173, R180.reuse, -INF , P0 ;  /* 0xff800000b4ad7808 */ /* 0x040fe20000000000 */
[----:B------:R-:W3:Y:S01]  /*4bf0*/  LDS R97, [R231.X4+0x21280] ;  /* 0x02128000e7617984 */ /* 0x000ee20000004800 */
[C---:B------:R-:W-:Y:S01]  /*4c00*/  ISETP.GT.AND P0, PT, R109.reuse, 0x1, PT ;  /* 0x000000016d00780c */ /* 0x040fe20003f04270 */
[----:B------:R-:W-:Y:S01]  /*4c10*/  FFMA.FTZ R180, -R180, R180, 1 ;  /* 0x3f800000b4b47423 */ /* 0x000fe200000101b4 */
[----:B------:R-:W-:Y:S01]  /*4c20*/  ISETP.GT.AND P1, PT, R109, 0x20, PT ;  /* 0x000000206d00780c */ /* 0x000fe20003f24270 */
[C---:B-1----:R-:W-:Y:S02]  /*4c30*/  HMMA.16816.F32.BF16 R4, R92.reuse, R86, R4 ;  /* 0x000000565c04723c */ /* 0x042fe40000041804 */
[----:B------:R-:W-:Y:S03]  /*4c40*/  MUFU.EX2 R108, R199 ;  /* 0x000000c7006c7308 */ /* 0x000fe60000000800 */
[C---:B------:R-:W-:Y:S01]  /*4c50*/  FSEL R99, R181.reuse, -INF , P0 ;  /* 0xff800000b5637808 */ /* 0x040fe20000000000 */
[----:B------:R-:W-:Y:S01]  /*4c60*/  FFMA.FTZ R181, -R181, R181, 1 ;  /* 0x3f800000b5b57423 */ /* 0x000fe200000101b5 */
[C---:B------:R-:W-:Y:S01]  /*4c70*/  FSEL R175, R188.reuse, -INF , P1 ;  /* 0xff800000bcaf7808 */ /* 0x040fe20000800000 */
[C---:B----4-:R-:W-:Y:S03]  /*4c80*/  HMMA.16816.F32.BF16 R8, R92.reuse, R88, R8 ;  /* 0x000000585c08723c */ /* 0x050fe60000041808 */
[----:B------:R-:W-:Y:S01]  /*4c90*/  ISETP.GT.AND P1, PT, R109, 0x40, PT ;  /* 0x000000406d00780c */ /* 0x000fe20003f24270 */
[--C-:B------:R-:W-:Y:S01]  /*4ca0*/  FFMA.FTZ R98, R99, c[0x0][0x29c], -R198.reuse ;  /* 0x0000a70063627a23 */ /* 0x100fe200000108c6 */
[----:B------:R-:W-:Y:S01]  /*4cb0*/  ISETP.GT.AND P0, PT, R109, 0x10, PT ;  /* 0x000000106d00780c */ /* 0x000fe20003f04270 */
[----:B------:R-:W-:Y:S02]  /*4cc0*/  FFMA.FTZ R188, -R188, R188, 1 ;  /* 0x3f800000bcbc7423 */ /* 0x000fe400000101bc */
[C---:B------:R-:W-:Y:S01]  /*4cd0*/  HMMA.16816.F32.BF16 R12, R92.reuse, R90, R12 ;  /* 0x0000005a5c0c723c */ /* 0x040fe2000004180c */
[----:B------:R1:W-:Y:S03]  /*4ce0*/  MUFU.EX2 R99, R98 ;  /* 0x0000006200637308 */ /* 0x0003e60000000800 */
[--C-:B------:R-:W-:Y:S01]  /*4cf0*/  FFMA.FTZ R96, R173, c[0x0][0x29c], -R198.reuse ;  /* 0x0000a700ad607a23 */ /* 0x100fe200000108c6 */
[C---:B------:R-:W-:Y:S01]  /*4d00*/  FSEL R173, R184.reuse, -INF , P0 ;  /* 0xff800000b8ad7808 */ /* 0x040fe20000000000 */
[----:B------:R-:W-:Y:S01]  /*4d10*/  FFMA.FTZ R184, -R184, R184, 1 ;  /* 0x3f800000b8b87423 */ /* 0x000fe200000101b8 */
[----:B------:R-:W-:Y:S01]  /*4d20*/  ISETP.GT.AND P0, PT, R109, 0x11, PT ;  /* 0x000000116d00780c */ /* 0x000fe20003f04270 */
[C---:B-----5:R-:W-:Y:S03]  /*4d30*/  HMMA.16816.F32.BF16 R16, R92.reuse, R2, R16 ;  /* 0x000000025c10723c */ /* 0x060fe60000041810 */
[----:B------:R-:W4:Y:S01]  /*4d40*/  MUFU.EX2 R96, R96 ;  /* 0x0000006000607308 */ /* 0x000f220000000800 */
[C---:B------:R-:W-:Y:S01]  /*4d50*/  FSEL R89, R185.reuse, -INF , P0 ;  /* 0xff800000b9597808 */ /* 0x040fe20000000000 */
[----:B------:R-:W-:Y:S01]  /*4d60*/  FFMA.FTZ R185, -R185, R185, 1 ;  /* 0x3f800000b9b97423 */ /* 0x000fe200000101b9 */
[----:B------:R-:W-:Y:S01]  /*4d70*/  FSEL R91, R192, -INF , P3 ;  /* 0xff800000c05b7808 */ /* 0x000fe20001800000 */
[--C-:B------:R-:W-:Y:S01]  /*4d80*/  FFMA.FTZ R90, R175, c[0x0][0x29c], -R198.reuse ;  /* 0x0000a700af5a7a23 */ /* 0x100fe200000108c6 */
[----:B--2---:R-:W-:Y:S03]  /*4d90*/  HMMA.16816.F32.BF16 R20, R92, R84, R20 ;  /* 0x000000545c14723c */ /* 0x004fe60000041814 */
[----:B------:R-:W-:Y:S01]  /*4da0*/  ISETP.GT.AND P0, PT, R109, 0x21, PT ;  /* 0x000000216d00780c */ /* 0x000fe20003f04270 */
[--C-:B------:R-:W-:Y:S01]  /*4db0*/  FFMA.FTZ R88, R173, c[0x0][0x29c], -R198.reuse ;  /* 0x0000a700ad587a23 */ /* 0x100fe200000108c6 */
[----:B------:R-:W-:Y:S01]  /*4dc0*/  FSEL R175, R196, -INF , P1 ;  /* 0xff800000c4af7808 */ /* 0x000fe20000800000 */
[----:B------:R-:W-:Y:S01]  /*4dd0*/  MUFU.EX2 R90, R90 ;  /* 0x0000005a005a7308 */ /* 0x000fe20000000800 */
[----:B------:R-:W-:Y:S01]  /*4de0*/  FSEL R173, R189, -INF , P0 ;  /* 0xff800000bdad7808 */ /* 0x000fe20000000000 */
[--C-:B---3--:R-:W-:Y:S01]  /*4df0*/  FADD.FTZ R92, R5, -R97.reuse ;  /* 0x80000061055c7221 */ /* 0x108fe20000010000 */
[----:B------:R-:W-:Y:S03]  /*4e00*/  ISETP.GT.AND P0, PT, R109, 0x41, PT ;  /* 0x000000416d00780c */ /* 0x000fe60003f04270 */
[--C-:B-1----:R-:W-:Y:S01]  /*4e10*/  FFMA.FTZ R98, R89, c[0x0][0x29c], -R198.reuse ;  /* 0x0000a70059627a23 */ /* 0x102fe200000108c6 */
[----:B------:R-:W-:Y:S01]  /*4e20*/  FSEL R199, R193, -INF , P2 ;  /* 0xff800000c1c77808 */ /* 0x000fe20001000000 */
[--C-:B------:R-:W-:Y:S01]  /*4e30*/  FFMA.FTZ R109, R91, c[0x0][0x29c], -R198.reuse ;  /* 0x0000a7005b6d7a23 */ /* 0x100fe200000108c6 */
[----:B------:R-:W-:Y:S01]  /*4e40*/  F2FP.BF16.PACK_AB R93, R101, R100 ;  /* 0x00000064655d723e */ /* 0x000fe200000010ff */
[----:B------:R1:W-:Y:S01]  /*4e50*/  MUFU.EX2 R89, R98 ;  /* 0x0000006200597308 */ /* 0x0003e20000000800 */
[--C-:B------:R-:W-:Y:S01]  /*4e60*/  FFMA.FTZ R91, R175, c[0x0][0x29c], -R198.reuse ;  /* 0x0000a700af5b7a23 */ /* 0x100fe200000108c6 */
[----:B------:R-:W-:Y:S01]  /*4e70*/  FSEL R177, R197, -INF , P0 ;  /* 0xff800000c5b17808 */ /* 0x000fe20000000000 */
[--C-:B------:R-:W-:Y:S01]  /*4e80*/  FADD.FTZ R175, R4, -R97.reuse ;  /* 0x8000006104af7221 */ /* 0x100fe20000010000 */
[----:B------:R-:W-:Y:S01]  /*4e90*/  SHF.L.U32 R110, R218, 0x1, RZ ;  /* 0x00000001da6e7819 */ /* 0x000fe200000006ff */
[----:B------:R-:W-:Y:S01]  /*4ea0*/  FMUL.FTZ R92, R101, R92 ;  /* 0x0000005c655c7220 */ /* 0x000fe20000410000 */
[----:B------:R-:W-:Y:S01]  /*4eb0*/  PLOP3.LUT P0, PT, PT, PT, UP0, 0x80, 0x0 ;  /* 0x000000000000781c */ /* 0x000fe20003f0f008 */
[----:B------:R-:W-:Y:S02]  /*4ec0*/  FMUL.FTZ R175, R100, R175 ;  /* 0x000000af64af7220 */ /* 0x000fe40000410000 */
[--C-:B------:R-:W-:Y:S01]  /*4ed0*/  FADD.FTZ R95, R8, -R97.reuse ;  /* 0x80000061085f7221 */ /* 0x100fe20000010000 */
[----:B------:R-:W2:Y:S01]  /*4ee0*/  MUFU.EX2 R88, R88 ;  /* 0x0000005800587308 */ /* 0x000ea20000000800 */
[--C-:B------:R-:W-:Y:S01]  /*4ef0*/  FADD.FTZ R8, R9, -R97.reuse ;  /* 0x8000006109087221 */ /* 0x100fe20000010000 */
[----:B------:R-:W-:Y:S01]  /*4f00*/  F2FP.BF16.PACK_AB R9, R105, R102 ;  /* 0x000000666909723e */ /* 0x000fe200000010ff */
[----:B------:R-:W-:Y:S02]  /*4f10*/  FMUL.FTZ R175, R175, R178 ;  /* 0x000000b2afaf7220 */ /* 0x000fe40000410000 */
[----:B------:R-:W-:Y:S02]  /*4f20*/  FMUL.FTZ R92, R92, R179 ;  /* 0x000000b35c5c7220 */ /* 0x000fe40000410000 */
[--C-:B------:R-:W-:Y:S02]  /*4f30*/  FFMA.FTZ R173, R173, c[0x0][0x29c], -R198.reuse ;  /* 0x0000a700adad7a23 */ /* 0x100fe400000108c6 */
[----:B------:R-:W-:Y:S01]  /*4f40*/  FMUL.FTZ R95, R102, R95 ;  /* 0x0000005f665f7220 */ /* 0x000fe20000410000 */
[----:B------:R-:W-:Y:S01]  /*4f50*/  F2FP.BF16.PACK_AB R175, R92, R175 ;  /* 0x000000af5caf723e */ /* 0x000fe200000010ff */
[----:B------:R-:W-:Y:S01]  /*4f60*/  FMUL.FTZ R8, R105, R8 ;  /* 0x0000000869087220 */ /* 0x000fe20000410000 */
[----:B------:R-:W3:Y:S01]  /*4f70*/  LDS R92, [R231.X4+0x212a0] ;  /* 0x0212a000e75c7984 */ /* 0x000ee20000004800 */
[----:B------:R-:W-:Y:S01]  /*4f80*/  FMUL.FTZ R95, R95, R182 ;  /* 0x000000b65f5f7220 */ /* 0x000fe20000410000 */
[----:B------:R-:W5:Y:S01]  /*4f90*/  MUFU.EX2 R173, R173 ;  /* 0x000000ad00ad7308 */ /* 0x000f620000000800 */
[----:B------:R-:W-:Y:S02]  /*4fa0*/  FMUL.FTZ R8, R8, R183 ;  /* 0x000000b708087220 */ /* 0x000fe40000410000 */
[--C-:B------:R-:W-:Y:S01]  /*4fb0*/  FADD.FTZ R101, R12, -R97.reuse ;  /* 0x800000610c657221 */ /* 0x100fe20000010000 */
[----:B------:R-:W-:Y:S01]  /*4fc0*/  STS [R230+0x21480], R93 ;  /* 0x0214805de6007388 */ /* 0x000fe20000000800 */
[--C-:B------:R-:W-:Y:S01]  /*4fd0*/  FADD.FTZ R12, R13, -R97.reuse ;  /* 0x800000610d0c7221 */ /* 0x100fe20000010000 */
[----:B------:R-:W-:Y:S01]  /*4fe0*/  F2FP.BF16.PACK_AB R95, R8, R95 ;  /* 0x0000005f085f723e */ /* 0x000fe200000010ff */
[--C-:B-1----:R-:W-:Y:S01]  /*4ff0*/  FFMA.FTZ R98, R199, c[0x0][0x29c], -R198.reuse ;  /* 0x0000a700c7627a23 */ /* 0x102fe200000108c6 */
[----:B----4-:R-:W-:Y:S01]  /*5000*/  F2FP.BF16.PACK_AB R8, R99, R96 ;  /* 0x000000606308723e */ /* 0x010fe200000010ff */
[----:B------:R-:W-:Y:S01]  /*5010*/  FMUL.FTZ R101, R104, R101 ;  /* 0x0000006568657220 */ /* 0x000fe20000410000 */
[----:B------:R-:W-:Y:S01]  /*5020*/  MUFU.EX2 R109, R109 ;  /* 0x0000006d006d7308 */ /* 0x000fe20000000800 */
[C---:B------:R-:W-:Y:S01]  /*5030*/  FMUL.FTZ R12, R107.reuse, R12 ;  /* 0x0000000c6b0c7220 */ /* 0x040fe20000410000 */
[----:B------:R-:W-:Y:S01]  /*5040*/  F2FP.BF16.PACK_AB R13, R107, R104 ;  /* 0x000000686b0d723e */ /* 0x000fe200000010ff */
[----:B------:R3:W-:Y:S01]  /*5050*/  STS [R227], R8 ;  /* 0x00000008e3007388 */ /* 0x0007e20000000800 */
[----:B------:R-:W-:Y:S02]  /*5060*/  FMUL.FTZ R101, R101, R186 ;  /* 0x000000ba65657220 */ /* 0x000fe40000410000 */
[----:B------:R-:W-:Y:S02]  /*5070*/  FMUL.FTZ R12, R12, R187 ;  /* 0x000000bb0c0c7220 */ /* 0x000fe40000410000 */
[--C-:B------:R-:W-:Y:S01]  /*5080*/  FADD.FTZ R105, R16, -R97.reuse ;  /* 0x8000006110697221 */ /* 0x100fe20000010000 */
[----:B------:R1:W-:Y:S01]  /*5090*/  STS [R230+0x21c80], R9 ;  /* 0x021c8009e6007388 */ /* 0x0003e20000000800 */
[----:B------:R-:W4:Y:S01]  /*50a0*/  MUFU.EX2 R98, R98 ;  /* 0x0000006200627308 */ /* 0x000f220000000800 */
[--C-:B------:R-:W-:Y:S01]  /*50b0*/  FADD.FTZ R16, R17, -R97.reuse ;  /* 0x8000006111107221 */ /* 0x100fe20000010000 */
[----:B------:R-:W-:Y:S01]  /*50c0*/  F2FP.BF16.PACK_AB R101, R12, R101 ;  /* 0x000000650c65723e */ /* 0x000fe200000010ff */
[----:B------:R-:W-:Y:S01]  /*50d0*/  FFMA.FTZ R198, R177, c[0x0][0x29c], -R198 ;  /* 0x0000a700b1c67a23 */ /* 0x000fe200000108c6 */
[----:B--2---:R-:W-:Y:S01]  /*50e0*/  F2FP.BF16.PACK_AB R12, R89, R88 ;  /* 0x00000058590c723e */ /* 0x004fe200000010ff */
[----:B------:R-:W-:Y:S01]  /*50f0*/  FMUL.FTZ R105, R106, R105 ;  /* 0x000000696a697220 */ /* 0x000fe20000410000 */
[C---:B------:R-:W-:Y:S01]  /*5100*/  F2FP.BF16.PACK_AB R17, R111.reuse, R106 ;  /* 0x0000006a6f11723e */ /* 0x040fe200000010ff */
[----:B------:R-:W-:Y:S02]  /*5110*/  FMUL.FTZ R16, R111, R16 ;  /* 0x000000106f107220 */ /* 0x000fe40000410000 */
[----:B------:R2:W-:Y:S01]  /*5120*/  STS [R227+0x800], R12 ;  /* 0x0008000ce3007388 */ /* 0x0005e20000000800 */
[----:B------:R-:W-:Y:S01]  /*5130*/  FMUL.FTZ R105, R105, R190 ;  /* 0x000000be69697220 */ /* 0x000fe20000410000 */
[----:B------:R-:W-:Y:S01]  /*5140*/  MUFU.EX2 R91, R91 ;  /* 0x0000005b005b7308 */ /* 0x000fe20000000800 */
[----:B------:R-:W-:Y:S02]  /*5150*/  FMUL.FTZ R16, R16, R191 ;  /* 0x000000bf10107220 */ /* 0x000fe40000410000 */
[--C-:B------:R-:W-:Y:S01]  /*5160*/  FADD.FTZ R20, R20, -R97.reuse ;  /* 0x8000006114147221 */ /* 0x100fe20000010000 */
[----:B------:R-:W-:Y:S01]  /*5170*/  STS [R230+0x22480], R13 ;  /* 0x0224800de6007388 */ /* 0x000fe20000000800 */
[----:B------:R-:W-:Y:S01]  /*5180*/  FADD.FTZ R21, R21, -R97 ;  /* 0x8000006115157221 */ /* 0x000fe20000010000 */
[----:B------:R-:W-:Y:S01]  /*5190*/  F2FP.BF16.PACK_AB R105, R16, R105 ;  /* 0x000000691069723e */ /* 0x000fe200000010ff */
[----:B------:R-:W-:Y:S01]  /*51a0*/  FFMA.FTZ R97, -R194, R194, 1 ;  /* 0x3f800000c2617423 */ /* 0x000fe200000101c2 */
[----:B-----5:R-:W-:Y:S01]  /*51b0*/  F2FP.BF16.PACK_AB R16, R173, R90 ;  /* 0x0000005aad10723e */ /* 0x020fe200000010ff */
[C---:B------:R-:W-:Y:S01]  /*51c0*/  FMUL.FTZ R21, R108.reuse, R21 ;  /* 0x000000156c157220 */ /* 0x040fe20000410000 */
[----:B------:R-:W5:Y:S01]  /*51d0*/  MUFU.EX2 R198, R198 ;  /* 0x000000c600c67308 */ /* 0x000f620000000800 */
[----:B------:R-:W-:Y:S02]  /*51e0*/  FFMA.FTZ R94, -R195, R195, 1 ;  /* 0x3f800000c35e7423 */ /* 0x000fe400000101c3 */
[----:B------:R-:W-:Y:S01]  /*51f0*/  FMUL.FTZ R20, R103, R20 ;  /* 0x0000001467147220 */ /* 0x000fe20000410000 */
[----:B------:R2:W-:Y:S01]  /*5200*/  STS [R227+0x1000], R16 ;  /* 0x00100010e3007388 */ /* 0x0005e20000000800 */
[----:B------:R-:W-:Y:S01]  /*5210*/  FMUL.FTZ R21, R21, R94 ;  /* 0x0000005e15157220 */ /* 0x000fe20000410000 */
[----:B------:R-:W-:Y:S01]  /*5220*/  F2FP.BF16.PACK_AB R103, R108, R103 ;  /* 0x000000676c67723e */ /* 0x000fe200000010ff */
[----:B------:R-:W-:Y:S02]  /*5230*/  FMUL.FTZ R20, R20, R97 ;  /* 0x0000006114147220 */ /* 0x000fe40000410000 */
[----:B------:R-:W-:Y:S01]  /*5240*/  STS [R230+0x22c80], R17 ;  /* 0x022c8011e6007388 */ /* 0x000fe20000000800 */
[--C-:B---3--:R-:W-:Y:S02]  /*5250*/  FADD.FTZ R8, R7, -R92.reuse ;  /* 0x8000005c07087221 */ /* 0x108fe40000010000 */
[----:B------:R-:W-:Y:S01]  /*5260*/  F2FP.BF16.PACK_AB R97, R21, R20 ;  /* 0x000000141561723e */ /* 0x000fe200000010ff */
[--C-:B------:R-:W-:Y:S01]  /*5270*/  FADD.FTZ R21, R6, -R92.reuse ;  /* 0x8000005c06157221 */ /* 0x100fe20000010000 */
[----:B----4-:R-:W-:Y:S01]  /*5280*/  F2FP.BF16.PACK_AB R20, R98, R109 ;  /* 0x0000006d6214723e */ /* 0x010fe200000010ff */
[----:B------:R-:W-:Y:S02]  /*5290*/  FMUL.FTZ R8, R99, R8 ;  /* 0x0000000863087220 */ /* 0x000fe40000410000 */
[----:B------:R-:W-:Y:S02]  /*52a0*/  FMUL.FTZ R21, R96, R21 ;  /* 0x0000001560157220 */ /* 0x000fe40000410000 */
[----:B------:R-:W-:Y:S01]  /*52b0*/  STS [R227+0x1800], R20 ;  /* 0x00180014e3007388 */ /* 0x000fe20000000800 */
[----:B------:R-:W-:Y:S02]  /*52c0*/  FMUL.FTZ R8, R8, R181 ;  /* 0x000000b508087220 */ /* 0x000fe40000410000 */
[----:B------:R-:W-:Y:S02]  /*52d0*/  FMUL.FTZ R21, R21, R180 ;  /* 0x000000b415157220 */ /* 0x000fe40000410000 */
[----:B------:R-:W-:Y:S01]  /*52e0*/  STS [R230+0x23480], R103 ;  /* 0x02348067e6007388 */ /* 0x000fe20000000800 */
[----:B-----5:R-:W-:Y:S01]  /*52f0*/  F2FP.BF16.PACK_AB R94, R198, R91 ;  /* 0x0000005bc65e723e */ /* 0x020fe200000010ff */
[--C-:B-1----:R-:W-:Y:S01]  /*5300*/  FADD.FTZ R9, R10, -R92.reuse ;  /* 0x8000005c0a097221 */ /* 0x102fe20000010000 */
[----:B------:R-:W-:Y:S01]  /*5310*/  F2FP.BF16.PACK_AB R8, R8, R21 ;  /* 0x000000150808723e */ /* 0x000fe200000010ff */
[--C-:B------:R-:W-:Y:S02]  /*5320*/  FADD.FTZ R10, R11, -R92.reuse ;  /* 0x8000005c0b0a7221 */ /* 0x100fe40000010000 */
[----:B------:R1:W-:Y:S01]  /*5330*/  STS [R227+0x2000], R94 ;  /* 0x0020005ee3007388 */ /* 0x0003e20000000800 */
[----:B------:R-:W-:Y:S02]  /*5340*/  FMUL.FTZ R9, R88, R9 ;  /* 0x0000000958097220 */ /* 0x000fe40000410000 */
[----:B------:R-:W-:Y:S02]  /*5350*/  FMUL.FTZ R10, R89, R10 ;  /* 0x0000000a590a7220 */ /* 0x000fe40000410000 */
[----:B------:R-:W-:Y:S01]  /*5360*/  BAR.SYNC.DEFER_BLOCKING 0x0 ;  /* 0x0000000000007b1d */ /* 0x000fe20000010000 */
[----:B------:R-:W-:Y:S02]  /*5370*/  FMUL.FTZ R9, R9, R184 ;  /* 0x000000b809097220 */ /* 0x000fe40000410000 */
[----:B------:R-:W-:Y:S02]  /*5380*/  FMUL.FTZ R10, R10, R185 ;  /* 0x000000b90a0a7220 */ /* 0x000fe40000410000 */
[--C-:B------:R-:W-:Y:S02]  /*5390*/  FADD.FTZ R11, R14, -R92.reuse ;  /* 0x8000005c0e0b7221 */ /* 0x100fe40000010000 */
[--C-:B--2---:R-:W-:Y:S01]  /*53a0*/  FADD.FTZ R12, R15, -R92.reuse ;  /* 0x8000005c0f0c7221 */ /* 0x104fe20000010000 */
[----:B------:R-:W-:Y:S01]  /*53b0*/  F2FP.BF16.PACK_AB R16, R10, R9 ;  /* 0x000000090a10723e */ /* 0x000fe200000010ff */
[----:B------:R-:W-:Y:S02]  /*53c0*/  FMUL.FTZ R11, R90, R11 ;  /* 0x0000000b5a0b7220 */ /* 0x000fe40000410000 */
[----:B------:R-:W-:Y:S02]  /*53d0*/  FMUL.FTZ R12, R173, R12 ;  /* 0x0000000cad0c7220 */ /* 0x000fe40000410000 */
[----:B------:R-:W-:Y:S02]  /*53e0*/  FFMA.FTZ R189, -R189, R189, 1 ;  /* 0x3f800000bdbd7423 */ /* 0x000fe400000101bd */
[--C-:B------:R-:W-:Y:S02]  /*53f0*/  FADD.FTZ R22, R22, -R92.reuse ;  /* 0x8000005c16167221 */ /* 0x100fe40000010000 */
[----:B------:R-:W-:Y:S02]  /*5400*/  FMUL.FTZ R11, R11, R188 ;  /* 0x000000bc0b0b7220 */ /* 0x000fe40000410000 */
[----:B------:R-:W-:Y:S02]  /*5410*/  FMUL.FTZ R12, R12, R189 ;  /* 0x000000bd0c0c7220 */ /* 0x000fe40000410000 */
[----:B------:R-:W-:Y:S02]  /*5420*/  FMUL.FTZ R22, R91, R22 ;  /* 0x000000165b167220 */ /* 0x000fe40000410000 */
[----:B------:R-:W-:Y:S01]  /*5430*/  FFMA.FTZ R13, -R196, R196, 1 ;  /* 0x3f800000c40d7423 */ /* 0x000fe200000101c4 */
[----:B------:R-:W-:Y:S01]  /*5440*/  STS [R230+0x23c80], R175 ;  /* 0x023c80afe6007388 */ /* 0x000fe20000000800 */
[--C-:B------:R-:W-:Y:S02]  /*5450*/  FADD.FTZ R18, R18, -R92.reuse ;  /* 0x8000005c12127221 */ /* 0x100fe40000010000 */
[--C-:B------:R-:W-:Y:S02]  /*5460*/  FADD.FTZ R19, R19, -R92.reuse ;  /* 0x8000005c13137221 */ /* 0x100fe40000010000 */
[----:B------:R-:W-:Y:S01]  /*5470*/  STS [R227+0x2800], R8 ;  /* 0x00280008e3007388 */ /* 0x000fe20000000800 */
[----:B------:R-:W-:Y:S01]  /*5480*/  FMUL.FTZ R13, R22, R13 ;  /* 0x0000000d160d7220 */ /* 0x000fe20000410000 */
[----:B------:R-:W-:Y:S01]  /*5490*/  F2FP.BF16.PACK_AB R22, R12, R11 ;  /* 0x0000000b0c16723e */ /* 0x000fe200000010ff */
[----:B------:R-:W-:Y:S02]  /*54a0*/  FMUL.FTZ R18, R109, R18 ;  /* 0x000000126d127220 */ /* 0x000fe40000410000 */
[----:B------:R-:W-:Y:S01]  /*54b0*/  STS [R230+0x24480], R95 ;  /* 0x0244805fe6007388 */ /* 0x000fe20000000800 */
[----:B------:R-:W-:Y:S02]  /*54c0*/  FMUL.FTZ R19, R98, R19 ;  /* 0x0000001362137220 */ /* 0x000fe40000410000 */
[----:B------:R-:W-:Y:S02]  /*54d0*/  FFMA.FTZ R9, -R192, R192, 1 ;  /* 0x3f800000c0097423 */ /* 0x000fe400000101c0 */
[----:B------:R-:W-:Y:S01]  /*54e0*/  STS [R227+0x3000], R16 ;  /* 0x00300010e3007388 */ /* 0x000fe20000000800 */
[----:B------:R-:W-:Y:S02]  /*54f0*/  FFMA.FTZ R10, -R193, R193, 1 ;  /* 0x3f800000c10a7423 */ /* 0x000fe400000101c1 */
[----:B------:R-:W-:Y:S02]  /*5500*/  FMUL.FTZ R9, R18, R9 ;  /* 0x0000000912097220 */ /* 0x000fe40000410000 */
[----:B------:R-:W-:Y:S01]  /*5510*/  STS [R230+0x24c80], R101 ;  /* 0x024c8065e6007388 */ /* 0x000fe20000000800 */
[----:B------:R-:W-:Y:S02]  /*5520*/  FMUL.FTZ R10, R19, R10 ;  /* 0x0000000a130a7220 */ /* 0x000fe40000410000 */
[----:B------:R-:W-:Y:S02]  /*5530*/  FADD.FTZ R23, R23, -R92 ;  /* 0x8000005c17177221 */ /* 0x000fe40000010000 */
[----:B------:R-:W-:Y:S01]  /*5540*/  STS [R227+0x3800], R22 ;  /* 0x00380016e3007388 */ /* 0x000fe20000000800 */
[----:B------:R-:W-:Y:S01]  /*5550*/  F2FP.BF16.PACK_AB R88, R10, R9 ;  /* 0x000000090a58723e */ /* 0x000fe200000010ff */
[----:B------:R-:W-:Y:S02]  /*5560*/  FMUL.FTZ R23, R198, R23 ;  /* 0x00000017c6177220 */ /* 0x000fe40000410000 */
[----:B------:R-:W-:Y:S01]  /*5570*/  FFMA.FTZ R14, -R197, R197, 1 ;  /* 0x3f800000c50e7423 */ /* 0x000fe200000101c5 */
[----:B------:R-:W-:Y:S03]  /*5580*/  STS [R230+0x25480], R105 ;  /* 0x02548069e6007388 */ /* 0x000fe60000000800 */
[----:B------:R-:W-:Y:S02]  /*5590*/  FMUL.FTZ R14, R23, R14 ;  /* 0x0000000e170e7220 */ /* 0x000fe40000410000 */
[----:B------:R-:W-:Y:S03]  /*55a0*/  STS [R227+0x4000], R88 ;  /* 0x00400058e3007388 */ /* 0x000fe60000000800 */
[----:B-1----:R-:W-:Y:S02]  /*55b0*/  F2FP.BF16.PACK_AB R94, R14, R13 ;  /* 0x0000000d0e5e723e */ /* 0x002fe400000010ff */
        /* <DEDUP_REMOVED lines=50> */
[C---:B------:R-:W-:Y:S01]  /*58e0*/  HMMA.16816.F32.BF16 R56, R100.reuse, R104, R56 ;  /* 0x000000686438723c */ /* 0x040fe20000041838 */
[----:B------:R-:W-:Y:S07]  /*58f0*/  LDSM.16.MT88.4 R104, [R110+0x20880] ;  /* 0x020880006e68783b */ /* 0x000fee0000004200 */
[-C--:B----4-:R-:W-:Y:S08]  /*5900*/  HMMA.16816.F32.BF16 R60, R100, R2.reuse, R60 ;  /* 0x00000002643c723c */ /* 0x090ff0000004183c */
[-C--:B------:R-:W-:Y:S08]  /*5910*/  HMMA.16816.F32.BF16 R64, R96, R2.reuse, R64 ;  /* 0x000000026040723c */ /* 0x080ff00000041840 */
[C---:B------:R-:W-:Y:S01]  /*5920*/  HMMA.16816.F32.BF16 R68, R88.reuse, R2, R68 ;  /* 0x000000025844723c */ /* 0x040fe20000041844 */
[----:B------:R-:W2:Y:S07]  /*5930*/  LDSM.16.MT88.2 R2, [R211+0x23880] ;  /* 0x02388000d302783b */ /* 0x000eae0000004100 */
[-C--:B-----5:R-:W-:Y:S01]  /*5940*/  HMMA.16816.F32.BF16 R72, R88, R8.reuse, R72 ;  /* 0x000000085848723c */ /* 0x0a0fe20000041848 */
[----:B------:R-:W3:Y:S07]  /*5950*/  LDSM.16.MT88.4 R88, [R110+0x1c880] ;  /* 0x01c880006e58783b */ /* 0x000eee0000004200 */
[-C--:B------:R-:W-:Y:S01]  /*5960*/  HMMA.16816.F32.BF16 R76, R96, R8.reuse, R76 ;  /* 0x00000008604c723c */ /* 0x080fe2000004184c */
[----:B------:R-:W4:Y:S07]  /*5970*/  LDSM.16.MT88.4 R96, [R110+0x1e880] ;  /* 0x01e880006e60783b */ /* 0x000f2e0000004200 */
[----:B------:R-:W-:Y:S01]  /*5980*/  HMMA.16816.F32.BF16 R80, R100, R8, R80 ;  /* 0x000000086450723c */ /* 0x000fe20000041850 */
[----:B------:R-:W5:Y:S07]  /*5990*/  LDSM.16.MT88.2 R8, [R0+0x22880] ;  /* 0x022880000008783b */ /* 0x000f6e0000004100 */
        /* <DEDUP_REMOVED lines=22> */
[C---:B------:R-:W-:Y:S01]  /*5b00*/  HMMA.16816.F32.BF16 R32, R104.reuse, R94, R32 ;  /* 0x0000005e6820723c */ /* 0x040fe20000041820 */
[----:B------:R2:W1:Y:S05]  /*5b10*/  LDSM.16.MT88.4 R176, [R209] ;  /* 0x00000000d1b0783b */ /* 0x00046a0000004200 */
[----:B------:R2:W1:Y:S02]  /*5b20*/  LDSM.16.MT88.4 R92, [R209+0x2800] ;  /* 0x00280000d15c783b */ /* 0x0004640000004200 */
[-C--:B------:R-:W-:Y:S03]  /*5b30*/  HMMA.16816.F32.BF16 R36, R104, R108.reuse, R36 ;  /* 0x0000006c6824723c */ /* 0x080fe60000041824 */
[----:B------:R2:W1:Y:S05]  /*5b40*/  LDSM.16.M88.4 R184, [R210+0x800] ;  /* 0x00080000d2b8783b */ /* 0x00046a0000000200 */
[-C--:B------:R-:W-:Y:S01]  /*5b50*/  HMMA.16816.F32.BF16 R40, R96, R108.reuse, R40 ;  /* 0x0000006c6028723c */ /* 0x080fe20000041828 */
[----:B------:R2:W1:Y:S05]  /*5b60*/  LDSM.16.M88.4 R192, [R210+0xc00] ;  /* 0x000c0000d2c0783b */ /* 0x00046a0000000200 */
[----:B------:R2:W1:Y:S02]  /*5b70*/  LDSM.16.MT88.4 R188, [R209+0x800] ;  /* 0x00080000d1bc783b */ /* 0x0004640000004200 */
[C---:B------:R-:W-:Y:S03]  /*5b80*/  HMMA.16816.F32.BF16 R44, R88.reuse, R108, R44 ;  /* 0x0000006c582c723c */ /* 0x040fe6000004182c */
[----:B------:R2:W1:Y:S05]  /*5b90*/  LDSM.16.MT88.4 R108, [R209+0x5000] ;  /* 0x00500000d16c783b */ /* 0x00046a0000004200 */
[-C--:B-----5:R-:W-:Y:S01]  /*5ba0*/  HMMA.16816.F32.BF16 R48, R88, R8.reuse, R48 ;  /* 0x000000085830723c */ /* 0x0a0fe20000041830 */
        /* <DEDUP_REMOVED lines=22> */
[----:B------:R-:W-:Y:S01]  /*5d10*/  IADD3 R4, P2, P1, R238, UR6, R225 ;  /* 0x00000006ee047c10 */ /* 0x000fe2000f95e0e1 */
[----:B------:R-:W-:Y:S01]  /*5d20*/  USHF.L.U64.HI UR17, UR20, 0x6, UR17 ;  /* 0x0000000614117899 */ /* 0x000fe20008010211 */
[----:B------:R-:W-:Y:S02]  /*5d30*/  IMAD.U32 R2, RZ, RZ, UR18 ;  /* 0x00000012ff027e24 */ /* 0x000fe4000f8e00ff */
[----:B------:R-:W-:Y:S02]  /*5d40*/  LEA.HI.X.SX32 R5, R8, R219, 0x1, P0 ;  /* 0x000000db08057211 */ /* 0x000fe400000f0eff */
[----:B------:R-:W-:Y:S02]  /*5d50*/  LEA R8, P0, R6, c[0x0][0x280], 0x2 ;  /* 0x0000a00006087a11 */ /* 0x000fe400078010ff */
[----:B------:R-:W-:Y:S02]  /*5d60*/  IADD3.X R3, R247, UR17, R224, P2, P1 ;  /* 0x00000011f7037c10 */ /* 0x000fe400097e24e0 */
[----:B------:R-:W-:Y:S02]  /*5d70*/  IADD3 R7, -R233, UR9, -R2 ;  /* 0x00000009e9077c10 */ /* 0x000fe4000fffe902 */
[----:B------:R-:W-:Y:S02]  /*5d80*/  IADD3 R2, P1, R238, UR6, RZ ;  /* 0x00000006ee027c10 */ /* 0x000fe4000ff3e0ff */
[----:B------:R-:W-:Y:S02]  /*5d90*/  LEA.HI.X R9, R6, c[0x0][0x284], R5, 0x2, P0 ;  /* 0x0000a10006097a11 */ /* 0x000fe400000f1405 */
[C---:B------:R-:W-:Y:S02]  /*5da0*/  LEA R10, P0, R2.reuse, c[0x0][0x1f0], 0x1 ;  /* 0x00007c00020a7a11 */ /* 0x040fe400078008ff */
[----:B------:R-:W-:Y:S02]  /*5db0*/  IADD3.X R5, R247, UR17, RZ, P1, !PT ;  /* 0x00000011f7057c10 */ /* 0x000fe40008ffe4ff */
[----:B------:R-:W-:Y:S02]  /*5dc0*/  ISETP.LT.OR P2, PT, R7, 0x1, !P3 ;  /* 0x000000010700780c */ /* 0x000fe40005f41670 */
[----:B------:R-:W-:Y:S02]  /*5dd0*/  LEA.HI.X R11, R2, c[0x0][0x1f4], R5, 0x1, P0 ;  /* 0x00007d00020b7a11 */ /* 0x000fe400000f0c05 */
[C---:B------:R-:W-:Y:S02]  /*5de0*/  LEA R12, P0, R4.reuse, c[0x0][0x1f0], 0x1 ;  /* 0x00007c00040c7a11 */ /* 0x040fe400078008ff */
[----:B------:R-:W-:Y:S02]  /*5df0*/  LOP3.LUT P1, RZ, R229, 0x2, RZ, 0xc0, !PT ;  /* 0x00000002e5ff7812 */ /* 0x000fe4000782c0ff */
[----:B------:R-:W-:Y:S02]  /*5e00*/  LEA.HI.X R13, R4, c[0x0][0x1f4], R3, 0x1, P0 ;  /* 0x00007d00040d7a11 */ /* 0x000fe400000f0c03 */
        /* <DEDUP_REMOVED lines=18> */
.L_x_1312:
[-C--:B--234-:R-:W-:Y:S01]  /*5f30*/  HMMA.16816.F32.BF16 R4, R172, R176.reuse, RZ ;  /* 0x000000b0ac04723c */ /* 0x09cfe200000418ff */
[----:B------:R-:W0:Y:S01]  /*5f40*/  LDGDEPBAR ;  /* 0x00000000000079af */ /* 0x000e220000000000 */
[----:B------:R-:W-:Y:S02]  /*5f50*/  UIMAD UR8, UR8, 0x3000, URZ ;  /* 0x00003000080878a4 */ /* 0x000fe4000f8e023f */
[----:B------:R-:W-:Y:S02]  /*5f60*/  UISETP.GE.AND UP0, UPT, UR15, UR5, UPT ;  /* 0x000000050f00728c */ /* 0x000fe4000bf06270 */
[----:B------:R-:W-:Y:S02]  /*5f70*/  UIADD3 UR7, UR4, 0x1, URZ ;  /* 0x0000000104077890 */ /* 0x000fe4000fffe03f */
[C---:B-1----:R-:W-:Y:S01]  /*5f80*/  HMMA.16816.F32.BF16 R8, R180.reuse, R176, RZ ;  /* 0x000000b0b408723c */ /* 0x042fe200000418ff */
[----:B------:R-:W-:Y:S02]  /*5f90*/  UISETP.GE.AND UP2, UPT, UR4, 0x1, UPT ;  /* 0x000000010400788c */ /* 0x000fe4000bf46270 */
[----:B------:R-:W-:Y:S01]  /*5fa0*/  UIADD3 UR6, UR16, 0x1, URZ ;  /* 0x0000000110067890 */ /* 0x000fe2000fffe03f */
[----:B------:R-:W-:Y:S01]  /*5fb0*/  IADD3 R2, P0, R236, UR8, RZ ;  /* 0x00000008ec027c10 */ /* 0x000fe2000ff1e0ff */
[----:B------:R-:W-:Y:S03]  /*5fc0*/  UISETP.GE.AND UP1, UPT, UR16, 0x1, UPT ;  /* 0x000000011000788c */ /* 0x000fe6000bf26270 */
[-C--:B------:R-:W-:Y:S01]  /*5fd0*/  HMMA.16816.F32.BF16 R12, R180, R178.reuse, RZ ;  /* 0x000000b2b40c723c */ /* 0x080fe200000418ff */
[----:B------:R-:W-:Y:S07]  /*5fe0*/  USEL UR16, UR6, URZ, !UP1 ;  /* 0x0000003f06107287 */ /* 0x000fee000c800000 */
        /* <DEDUP_REMOVED lines=11> */
[----:B------:R-:W1:Y:S07]  /*60a0*/  LDSM.16.M88.4 R172, [R210+0x1000] ;  /* 0x00100000d2ac783b */ /* 0x000e6e0000000200 */
        /* <DEDUP_REMOVED lines=13> */
[----:B------:R-:W3:Y:S07]  /*6180*/  LDSM.16.MT88.4 R192, [R209+0x6000] ;  /* 0x00600000d1c0783b */ /* 0x000eee0000004200 */
[----:B------:R-:W-:Y:S01]  /*6190*/  HMMA.16816.F32.BF16 R108, R184, R202, R108 ;  /* 0x000000cab86c723c */ /* 0x000fe2000004186c */
[----:B------:R-:W4:Y:S04]  /*61a0*/  LDSM.16.M88.4 R184, [R210+0x1800] ;  /* 0x00180000d2b8783b */ /* 0x000f280000000200 */
[----:B------:R-:W5:Y:S03]  /*61b0*/  LDSM.16.M88.4 R200, [R210+0x1c00] ;  /* 0x001c0000d2c8783b */ /* 0x000f660000000200 */
        /* <DEDUP_REMOVED lines=17> */
[-C--:B----4-:R-:W-:Y:S08]  /*62d0*/  HMMA.16816.F32.BF16 R4, R184, R196.reuse, R4 ;  /* 0x000000c4b804723c */ /* 0x090ff00000041804 */
[C---:B-----5:R-:W-:Y:S08]  /*62e0*/  HMMA.16816.F32.BF16 R8, R200.reuse, R196, R8 ;  /* 0x000000c4c808723c */ /* 0x060ff00000041808 */
[-C--:B------:R-:W-:Y:S08]  /*62f0*/  HMMA.16816.F32.BF16 R12, R200, R198.reuse, R12 ;  /* 0x000000c6c80c723c */ /* 0x080ff0000004180c */
[C---:B------:R-:W-:Y:S01]  /*6300*/  HMMA.16816.F32.BF16 R16, R184.reuse, R198, R16 ;  /* 0x000000c6b810723c */ /* 0x040fe20000041810 */
[----:B------:R-:W4:Y:S07]  /*6310*/  LDSM.16.MT88.4 R196, [R209+0x4800] ;  /* 0x00480000d1c4783b */ /* 0x000f2e0000004200 */
        /* <DEDUP_REMOVED lines=9> */
[----:B------:R-:W-:Y:S01]  /*63b0*/  IMAD.U32 R186, RZ, RZ, UR8 ;  /* 0x00000008ffba7e24 */ /* 0x000fe2000f8e00ff */
[-C--:B------:R-:W-:Y:S01]  /*63c0*/  HMMA.16816.F32.BF16 R4, R180, R188.reuse, R4 ;  /* 0x000000bcb404723c */ /* 0x080fe20000041804 */
[----:B------:R-:W-:Y:S04]  /*63d0*/  UMOV UR8, UR15 ;  /* 0x0000000f00087c82 */ /* 0x000fe80008000000 */
[----:B------:R-:W-:Y:S02]  /*63e0*/  LEA.HI.X.SX32 R3, R186, R235, 0x1, P0 ;  /* 0x000000ebba037211 */ /* 0x000fe400000f0eff */
[C---:B------:R-:W-:Y:S01]  /*63f0*/  LEA R184, P0, R2.reuse, c[0x0][0x220], 0x2 ;  /* 0x0000880002b87a11 */ /* 0x040fe200078010ff */
[C---:B---3--:R-:W-:Y:S04]  /*6400*/  HMMA.16816.F32.BF16 R8, R192.reuse, R188, R8 ;  /* 0x000000bcc008723c */ /* 0x048fe80000041808 */
[----:B------:R-:W-:Y:S01]  /*6410*/  LEA.HI.X R185, R2, c[0x0][0x224], R3, 0x2, P0 ;  /* 0x0000890002b97a11 */ /* 0x000fe200000f1403 */
[----:B------:R-:W-:Y:S01]  /*6420*/  IMAD.U32 R3, RZ, RZ, UR4 ;  /* 0x00000004ff037e24 */ /* 0x000fe2000f8e00ff */
[----:B------:R-:W-:Y:S01]  /*6430*/  PLOP3.LUT P0, PT, PT, PT, UP0, 0x80, 0x0 ;  /* 0x000000000000781c */ /* 0x000fe20003f0f008 */
[----:B------:R-:W-:Y:S01]  /*6440*/  USEL UR4, UR7, URZ, !UP2 ;  /* 0x0000003f07047287 */ /* 0x000fe2000d000000 */
[-C--:B------:R-:W-:Y:S04]  /*6450*/  HMMA.16816.F32.BF16 R12, R192, R190.reuse, R12 ;  /* 0x000000bec00c723c */ /* 0x080fe8000004180c */
[----:B------:R-:W-:Y:S03]  /*6460*/  IMAD R3, R3, 0x3000, R218 ;  /* 0x0000300003037824 */ /* 0x000fe600078e02da */
[----:B------:R-:W-:Y:S01]  /*6470*/  RED.E.ADD.F32.FTZ.RN.STRONG.GPU [R184.64], R4 ;  /* 0x00000004b800798e */ /* 0x000fe2000c10e78c */
[C---:B------:R-:W-:Y:S03]  /*6480*/  HMMA.16816.F32.BF16 R16, R180.reuse, R190, R16 ;  /* 0x000000beb410723c */ /* 0x040fe60000041810 */
[----:B------:R-:W-:Y:S01]  /*6490*/  RED.E.ADD.F32.FTZ.RN.STRONG.GPU [R184.64+0x400], R5 ;  /* 0x00040005b800798e */ /* 0x000fe2000c10e78c */
[----:B------:R-:W-:Y:S03]  /*64a0*/  IMAD.SHL.U32 R172, R3, 0x2, RZ ;  /* 0x0000000203ac7824 */ /* 0x000fe600078e00ff */
        /* <DEDUP_REMOVED lines=14> */
[----:B------:R-:W-:Y:S04]  /*6590*/  RED.E.ADD.F32.FTZ.RN.STRONG.GPU [R184.64+0x2c00], R19 ;  /* 0x002c0013b800798e */ /* 0x000fe8000c10e78c */
[----:B------:R-:W-:Y:S01]  /*65a0*/  RED.E.ADD.F32.FTZ.RN.STRONG.GPU [R184.64+0x3000], R12 ;  /* 0x0030000cb800798e */ /* 0x000fe2000c10e78c */
[C---:B------:R-:W-:Y:S03]  /*65b0*/  HMMA.16816.F32.BF16 R100, R192.reuse, R176, R100 ;  /* 0x000000b0c064723c */ /* 0x040fe60000041864 */
[----:B------:R-:W-:Y:S04]  /*65c0*/  LDSM.16.MT88.2 R2, [R211+0x23c80] ;  /* 0x023c8000d302783b */ /* 0x000fe80000004100 */
[----:B------:R-:W1:Y:S01]  /*65d0*/  LDSM.16.MT88.4 R8, [R172+0xf080] ;  /* 0x00f08000ac08783b */ /* 0x000e620000004200 */
[-C--:B------:R-:W-:Y:S03]  /*65e0*/  HMMA.16816.F32.BF16 R104, R192, R178.reuse, R104 ;  /* 0x000000b2c068723c */ /* 0x080fe60000041868 */
[----:B------:R-:W-:Y:S04]  /*65f0*/  RED.E.ADD.F32.FTZ.RN.STRONG.GPU [R184.64+0x3400], R13 ;  /* 0x0034000db800798e */ /* 0x000fe8000c10e78c */
[----:B------:R-:W-:Y:S01]  /*6600*/  RED.E.ADD.F32.FTZ.RN.STRONG.GPU [R184.64+0x3800], R14 ;  /* 0x0038000eb800798e */ /* 0x000fe2000c10e78c */
[----:B------:R-:W-:Y:S03]  /*6610*/  HMMA.16816.F32.BF16 R108, R180, R178, R108 ;  /* 0x000000b2b46c723c */ /* 0x000fe6000004186c */
        /* <DEDUP_REMOVED lines=185> */
.L_x_1310:
[----:B------:R-:W-:Y:S05]  /*71b0*/  @P0 EXIT ;  /* 0x000000000000094d */ /* 0x000fea0003800000 */
[----:B------:R-:W-:Y:S01]  /*71c0*/  ISETP.NE.U32.AND P0, PT, RZ, c[0x0][0x360], PT ;  /* 0x0000d800ff007a0c */ /* 0x000fe20003f05070 */
[----:B------:R-:W-:Y:S02]  /*71d0*/  UMOV UR6, 0x1 ;  /* 0x0000000100067882 */ /* 0x000fe40000000000 */
[----:B------:R-:W-:Y:S01]  /*71e0*/  ULDC.64 UR4, c[0x0][0x338] ;  /* 0x0000ce0000047ab9 */ /* 0x000fe20000000a00 */
[----:B------:R-:W-:-:S13]  /*71f0*/  ISETP.NE.AND.EX P0, PT, RZ, c[0x0][0x364], PT, P0 ;  /* 0x0000d900ff007a0c */ /* 0x000fda0003f05300 */
[----:B------:R-:W-:-:S04]  /*7200*/  @P0 IMAD.MOV.U32 R3, RZ, RZ, 0x4 ;  /* 0x00000004ff030424 */ /* 0x000fc800078e00ff */
[----:B------:R-:W-:-:S05]  /*7210*/  @P0 IMAD.WIDE R4, R234, R3, c[0x0][0x360] ;  /* 0x0000d800ea040625 */ /* 0x000fca00078e0203 */
[----:B------:R1:W2:Y:S01]  /*7220*/  @P0 LDG.E R3, [R4.64] ;  /* 0x0000000c04030981 */ /* 0x0002a2000c1e1900 */
[----:B------:R-:W-:Y:S02]  /*7230*/  UISETP.NE.AND UP0, UPT, UR6, UR4, UPT ;  /* 0x000000040600728c */ /* 0x000fe4000bf05270 */
[----:B------:R-:W-:Y:S02]  /*7240*/  UIMAD.WIDE.U32 UR6, UR10, UR5, URZ ;  /* 0x000000050a0672a5 */ /* 0x000fe4000f8e003f */
[----:B------:R-:W-:Y:S02]  /*7250*/  ULDC UR4, c[0x0][0x340] ;  /* 0x0000d00000047ab9 */ /* 0x000fe40000000800 */
[----:B------:R-:W-:-:S04]  /*7260*/  UIMAD UR11, UR11, 0x3c00, URZ ;  /* 0x00003c000b0b78a4 */ /* 0x000fc8000f8e023f */
[----:B------:R-:W-:Y:S02]  /*7270*/  USHF.R.S32.HI UR6, URZ, 0x1f, UR11 ;  /* 0x0000001f3f067899 */ /* 0x000fe4000801140b */
[----:B------:R-:W-:Y:S02]  /*7280*/  @UP0 UMOV UR5, UR7 ;  /* 0x0000000700050c82 */ /* 0x000fe40008000000 */
[----:B------:R-:W-:-:S03]  /*7290*/  @UP0 USHF.R.U32.HI UR10, URZ, UR4, UR5 ;  /* 0x000000043f0a0299 */ /* 0x000fc60008011605 */
[----:B------:R-:W-:Y:S02]  /*72a0*/  ULDC.64 UR4, c[0x0][0x328] ;  /* 0x0000ca0000047ab9 */ /* 0x000fe40000000a00 */
[----:B------:R-:W-:Y:S01]  /*72b0*/  USHF.R.S32.HI UR7, URZ, 0x1f, UR10 ;  /* 0x0000001f3f077899 */ /* 0x000fe2000801140a */
[----:B------:R-:W-:-:S03]  /*72c0*/  IMAD.U32 R6, RZ, RZ, UR10 ;  /* 0x0000000aff067e24 */ /* 0x000fc6000f8e00ff */
[----:B------:R-:W-:Y:S01]  /*72d0*/  UIMAD UR4, UR7, UR4, URZ ;  /* 0x00000004070472a4 */ /* 0x000fe2000f8e023f */
[----:B-1----:R-:W-:-:S03]  /*72e0*/  SEL R5, R234, RZ, !P0 ;  /* 0x000000ffea057207 */ /* 0x002fc60004000000 */
[----:B------:R-:W-:-:S03]  /*72f0*/  UIMAD UR8, UR10, UR5, UR4 ;  /* 0x000000050a0872a4 */ /* 0x000fc6000f8e0204 */
[----:B------:R-:W-:Y:S02]  /*7300*/  ULDC.64 UR4, c[0x0][0x300] ;  /* 0x0000c00000047ab9 */ /* 0x000fe40000000a00 */
[----:B------:R-:W-:-:S04]  /*7310*/  UIMAD UR4, UR7, UR4, URZ ;  /* 0x00000004070472a4 */ /* 0x000fc8000f8e023f */
[----:B------:R-:W-:Y:S01]  /*7320*/  UIMAD UR4, UR10, UR5, UR4 ;  /* 0x000000050a0472a4 */ /* 0x000fe2000f8e0204 */
[----:B------:R-:W-:Y:S01]  /*7330*/  BAR.SYNC.DEFER_BLOCKING 0x1, 0x100 ;  /* 0x0044000000007b1d */ /* 0x000fe20000010000 */
[----:B--2---:R-:W-:-:S04]  /*7340*/  @P0 IMAD R3, R234, 0x50, R3 ;  /* 0x00000050ea030824 */ /* 0x004fc800078e0203 */
[----:B------:R-:W-:-:S05]  /*7350*/  @P0 IMAD.HI R3, R3, 0x66666667, RZ ;  /* 0x6666666703030827 */ /* 0x000fca00078e02ff */
[----:B------:R-:W-:-:S04]  /*7360*/  @P0 SHF.R.U32.HI R0, RZ, 0x1f, R3 ;  /* 0x0000001fff000819 */ /* 0x000fc80000011603 */
[----:B------:R-:W-:-:S05]  /*7370*/  @P0 LEA.HI.SX32 R0, R3, R0, 0x1b ;  /* 0x0000000003000211 */ /* 0x000fca00078fdaff */
[----:B------:R-:W-:Y:S01]  /*7380*/  @P0 IMAD R2, R0, 0x3c00, RZ ;  /* 0x00003c0000020824 */ /* 0x000fe200078e02ff */
[----:B------:R-:W-:-:S04]  /*7390*/  SHF.R.S32.HI R0, RZ, 0x1f, R226 ;  /* 0x0000001fff007819 */ /* 0x000fc800000114e2 */
[----:B------:R-:W-:Y:S02]  /*73a0*/  @P0 SHF.R.S32.HI R3, RZ, 0x1f, R2 ;  /* 0x0000001fff030819 */ /* 0x000fe40000011402 */
[----:B------:R-:W-:-:S06]  /*73b0*/  @!P0 CS2R R2, SRZ ;  /* 0x0000000000028805 */ /* 0x000fcc000001ff00 */
[----:B------:R-:W-:Y:S01]  /*73c0*/  IADD3 R226, P2, P1, R2, UR11, R226 ;  /* 0x0000000b02e27c10 */ /* 0x000fe2000f95e0e2 */
[----:B------:R-:W-:-:S03]  /*73d0*/  IMAD.U32 R2, RZ, RZ, UR10 ;  /* 0x0000000aff027e24 */ /* 0x000fc6000f8e00ff */
[----:B------:R-:W-:Y:S02]  /*73e0*/  IADD3.X R227, R3, UR6, R0, P2, P1 ;  /* 0x0000000603e37c10 */ /* 0x000fe400097e2400 */
[----:B------:R-:W-:-:S03]  /*73f0*/  SHF.R.S32.HI R0, RZ, 0x1f, R234 ;  /* 0x0000001fff007819 */ /* 0x000fc600000114ea */
[----:B------:R-:W-:Y:S01]  /*7400*/  IMAD.WIDE.U32 R6, R6, c[0x0][0x328], R226 ;  /* 0x0000ca0006067a25 */ /* 0x000fe200078e00e2 */
[----:B------:R-:W-:-:S03]  /*7410*/  SEL R0, R0, RZ, !P0 ;  /* 0x000000ff00007207 */ /* 0x000fc60004000000 */
[----:B------:R-:W-:Y:S01]  /*7420*/  IMAD.WIDE.U32 R2, R2, c[0x0][0x300], R226 ;  /* 0x0000c00002027a25 */ /* 0x000fe200078e00e2 */
[----:B------:R-:W-:-:S03]  /*7430*/  IADD3 R7, R7, UR8, RZ ;  /* 0x0000000807077c10 */ /* 0x000fc6000fffe0ff */
[----:B------:R-:W-:Y:S01]  /*7440*/  IMAD R4, R0, c[0x0][0x330], RZ ;  /* 0x0000cc0000047a24 */ /* 0x000fe200078e02ff */
[----:B------:R-:W-:Y:S01]  /*7450*/  IADD3 R3, R3, UR4, RZ ;  /* 0x0000000403037c10 */ /* 0x000fe2000fffe0ff */
[----:B------:R-:W-:-:S04]  /*7460*/  IMAD.WIDE.U32 R6, R5, c[0x0][0x330], R6 ;  /* 0x0000cc0005067a25 */ /* 0x000fc800078e0006 */
[C---:B------:R-:W-:Y:S01]  /*7470*/  IMAD R4, R5.reuse, c[0x0][0x334], R4 ;  /* 0x0000cd0005047a24 */ /* 0x040fe200078e0204 */
[----:B------:R-:W-:Y:S01]  /*7480*/  LEA R10, P1, R6, c[0x0][0x310], 0x2 ;  /* 0x0000c400060a7a11 */ /* 0x000fe200078210ff */
[----:B------:R-:W-:-:S04]  /*7490*/  IMAD.WIDE.U32 R8, R5, c[0x0][0x308], R2 ;  /* 0x0000c20005087a25 */ /* 0x000fc800078e0002 */
[----:B------:R-:W-:Y:S01]  /*74a0*/  IMAD.IADD R3, R7, 0x1, R4 ;  /* 0x0000000107037824 */ /* 0x000fe200078e0204 */
[----:B------:R-:W-:Y:S01]  /*74b0*/  LEA R2, P0, R8, c[0x0][0x2e8], 0x2 ;  /* 0x0000ba0008027a11 */ /* 0x000fe200078010ff */
[----:B------:R-:W-:-:S03]  /*74c0*/  IMAD R0, R0, c[0x0][0x308], RZ ;  /* 0x0000c20000007a24 */ /* 0x000fc600078e02ff */
[----:B------:R-:W-:Y:S01]  /*74d0*/  LEA.HI.X R11, R6, c[0x0][0x314], R3, 0x2, P1 ;  /* 0x0000c500060b7a11 */ /* 0x000fe200008f1403 */
[----:B------:R-:W-:-:S04]  /*74e0*/  IMAD R0, R5, c[0x0][0x30c], R0 ;  /* 0x0000c30005007a24 */ /* 0x000fc800078e0200 */
[----:B------:R-:W-:Y:S01]  /*74f0*/  RED.E.ADD.F32.FTZ.RN.STRONG.GPU [R10.64], R24 ;  /* 0x000000180a00798e */ /* 0x000fe2000c10e78c */
[----:B------:R-:W-:-:S03]  /*7500*/  IMAD.IADD R5, R9, 0x1, R0 ;  /* 0x0000000109057824 */ /* 0x000fc600078e0200 */
[----:B------:R-:W-:Y:S02]  /*7510*/  RED.E.ADD.F32.FTZ.RN.STRONG.GPU [R10.64+0x400], R25 ;  /* 0x000400190a00798e */ /* 0x000fe4000c10e78c */
[----:B------:R-:W-:Y:S02]  /*7520*/  LEA.HI.X R3, R8, c[0x0][0x2ec], R5, 0x2, P0 ;  /* 0x0000bb0008037a11 */ /* 0x000fe400000f1405 */
        /* <DEDUP_REMOVED lines=119> */
.L_x_1314:
        /* <DEDUP_REMOVED lines=14> */
.L_x_1429:


//--------------------- .text._ZN7cutlass13device_kernelIN5flash32FlashAttnBwdPostprocessConvertdQIN4cute5tupleIJNS3_1CILi80EEENS5_ILi192EEEEEENS_10bfloat16_tEfNS_4arch4Sm80ELi256ENS3_8TiledMMAINS3_8MMA_AtomIJNS3_30SM80_16x8x16_F32BF16BF16F32_TNEEEENS3_6LayoutINS4_IJNS5_ILi4EEENS5_ILi2EEENS5_ILi1EEEEEENS4_IJSJ_SH_NS5_ILi0EEEEEEEENS4_IJNS5_ILi64EEENS5_ILi16EEESP_EEEEELb1EEEEEvNT_6ParamsE --------------------------
	.section	.text._ZN7cutlass13device_kernelIN5flash32FlashAttnBwdPostprocessConvertdQIN4cute5tupleIJNS3_1CILi80EEENS5_ILi192EEEEEENS_10bfloat16_tEfNS_4arch4Sm80ELi256ENS3_8TiledMMAINS3_8MMA_AtomIJNS3_30SM80_16x8x16_F32BF16BF16F32_TNEEEENS3_6LayoutINS4_IJNS5_ILi4EEENS5_ILi2EEENS5_ILi1EEEEEENS4_IJSJ_SH_NS5_ILi0EEEEEEEENS4_IJNS5_ILi64EEENS5_ILi16EEESP_EEEEELb1EEEEEvNT_6ParamsE,"ax",@progbits
	.sectioninfo	@"SHI_REGISTERS=80"
	.align	128
.text._ZN7cutlass13device_kernelIN5flash32FlashAttnBwdPostprocessConvertdQIN4cute5tupleIJNS3_1CILi80EEENS5_ILi192EEEEEENS_10bfloat16_tEfNS_4arch4Sm80ELi256ENS3_8TiledMMAINS3_8MMA_AtomIJNS3_30SM80_16x8x16_F32BF16BF16F32_TNEEEENS3_6LayoutINS4_IJNS5_ILi4EEENS5_ILi2EEENS5_ILi1EEEEEENS4_IJSJ_SH_NS5_ILi0EEEEEEEENS4_IJNS5_ILi64EEENS5_ILi16EEESP_EEEEELb1EEEEEvNT_6ParamsE:
        .type           _ZN7cutlass13device_kernelIN5flash32FlashAttnBwdPostprocessConvertdQIN4cute5tupleIJNS3_1CILi80EEENS5_ILi192EEEEEENS_10bfloat16_tEfNS_4arch4Sm80ELi256ENS3_8TiledMMAINS3_8MMA_AtomIJNS3_30SM80_16x8x16_F32BF16BF16F32_TNEEEENS3_6LayoutINS4_IJNS5_ILi4EEENS5_ILi2EEENS5_ILi1EEEEEENS4_IJSJ_SH_NS5_ILi0EEEEEEEENS4_IJNS5_ILi64EEENS5_ILi16EEESP_EEEEELb1EEEEEvNT_6ParamsE,@function
        .size           _ZN7cutlass13device_kernelIN5flash32FlashAttnBwdPostprocessConvertdQIN4cute5tupleIJNS3_1CILi80EEENS5_ILi192EEEEEENS_10bfloat16_tEfNS_4arch4Sm80ELi256ENS3_8TiledMMAINS3_8MMA_AtomIJNS3_30SM80_16x8x16_F32BF16BF16F32_TNEEEENS3_6LayoutINS4_IJNS5_ILi4EEENS5_ILi2EEENS5_ILi1EEEEEENS4_IJSJ_SH_NS5_ILi0EEEEEEEENS4_IJNS5_ILi64EEENS5_ILi16EEESP_EEEEELb1EEEEEvNT_6ParamsE,(.L_x_1430 - _ZN7cutlass13device_kernelIN5flash32FlashAttnBwdPostprocessConvertdQIN4cute5tupleIJNS3_1CILi80EEENS5_ILi192EEEEEENS_10bfloat16_tEfNS_4arch4Sm80ELi256ENS3_8TiledMMAINS3_8MMA_AtomIJNS3_30SM80_16x8x16_F32BF16BF16F32_TNEEEENS3_6LayoutINS4_IJNS5_ILi4EEENS5_ILi2EEENS5_ILi1EEEEEENS4_IJSJ_SH_NS5_ILi0EEEEEEEENS4_IJNS5_ILi64EEENS5_ILi16EEESP_EEEEELb1EEEEEvNT_6ParamsE)
        .other          _ZN7cutlass13device_kernelIN5flash32FlashAttnBwdPostprocessConvertdQIN4cute5tupleIJNS3_1CILi80EEENS5_ILi192EEEEEENS_10bfloat16_tEfNS_4arch4Sm80ELi256ENS3_8TiledMMAINS3_8MMA_AtomIJNS3_30SM80_16x8x16_F32BF16BF16F32_TNEEEENS3_6LayoutINS4_IJNS5_ILi4EEENS5_ILi2EEENS5_ILi1EEEEEENS4_IJSJ_SH_NS5_ILi0EEEEEEEENS4_IJNS5_ILi64EEENS5_ILi16EEESP_EEEEELb1EEEEEvNT_6ParamsE,@"STO_CUDA_ENTRY STV_DEFAULT"
_ZN7cutlass13device_kernelIN5flash32FlashAttnBwdPostprocessConvertdQIN4cute5tupleIJNS3_1CILi80EEENS5_ILi192EEEEEENS_10bfloat16_tEfNS_4arch4Sm80ELi256ENS3_8TiledMMAINS3_8MMA_AtomIJNS3_30SM80_16x8x16_F32BF16BF16F32_TNEEEENS3_6LayoutINS4_IJNS5_ILi4EEENS5_ILi2EEENS5_ILi1EEEEEENS4_IJSJ_SH_NS5_ILi0EEEEEEEENS4_IJNS5_ILi64EEENS5_ILi16EEESP_EEEEELb1EEEEEvNT_6ParamsE:
[----:B------:R-:W-:Y:S02]  /*0000*/  IMAD.MOV.U32 R1, RZ, RZ, c[0x0][0x28] ;  /* 0x00000a00ff017624 */ /* 0x000fe400078e00ff */
[----:B------:R-:W0:Y:S01]  /*0010*/  S2R R6, SR_CTAID.Z ;  /* 0x0000000000067919 */ /* 0x000e220000002700 */
[----:B------:R-:W-:Y:S01]  /*0020*/  ISETP.NE.U32.AND P1, PT, RZ, c[0x0][0x1c8], PT ;  /* 0x00007200ff007a0c */ /* 0x000fe20003f25070 */
[----:B------:R-:W-:Y:S01]  /*0030*/  IMAD.MOV.U32 R5, RZ, RZ, 0x4 ;  /* 0x00000004ff057424 */ /* 0x000fe200078e00ff */
[----:B------:R-:W-:Y:S01]  /*0040*/  ISETP.NE.U32.AND P0, PT, RZ, c[0x0][0x1c0], PT ;  /* 0x00007000ff007a0c */ /* 0x000fe20003f05070 */
[----:B------:R-:W-:Y:S01]  /*0050*/  ULDC.64 UR4, c[0x0][0x118] ;  /* 0x0000460000047ab9 */ /* 0x000fe20000000a00 */
[----:B------:R-:W-:Y:S02]  /*0060*/  ISETP.NE.AND.EX P1, PT, RZ, c[0x0][0x1cc], PT, P1 ;  /* 0x00007300ff007a0c */ /* 0x000fe40003f25310 */
[----:B------:R-:W-:Y:S01]  /*0070*/  ISETP.NE.AND.EX P0, PT, RZ, c[0x0][0x1c4], PT, P0 ;  /* 0x00007100ff007a0c */ /* 0x000fe20003f05300 */
[----:B------:R-:W-:Y:S02]  /*0080*/  IMAD.MOV.U32 R69, RZ, RZ, c[0x0][0x190] ;  /* 0x00006400ff457624 */ /* 0x000fe400078e00ff */
[----:B0-----:R-:W-:-:S08]  /*0090*/  IMAD.WIDE R2, R6, R5, c[0x0][0x1c0] ;  /* 0x0000700006027625 */ /* 0x001fd000078e0205 */
[----:B------:R-:W-:Y:S02]  /*00a0*/  @P1 IMAD.WIDE R4, R6, R5, c[0x0][0x1c8] ;  /* 0x0000720006041625 */ /* 0x000fe400078e0205 */
[----:B------:R0:W5:Y:S01]  /*00b0*/  @P0 LDG.E R67, [R2.64] ;  /* 0x0000000402430981 */ /* 0x000162000c1e1900 */
[----:B------:R-:W-:-:S03]  /*00c0*/  ISETP.NE.U32.AND P2, PT, RZ, c[0x0][0x1c0], PT ;  /* 0x00007000ff007a0c */ /* 0x000fc60003f45070 */
[----:B------:R0:W5:Y:S04]  /*00d0*/  @P1 LDG.E R69, [R4.64] ;  /* 0x0000000404451981 */ /* 0x000168000c1e1900 */
[----:B------:R-:W1:Y:S02]  /*00e0*/  S2R R66, SR_CTAID.X ;  /* 0x0000000000427919 */ /* 0x000e640000002500 */
[----:B-1----:R-:W-:Y:S01]  /*00f0*/  IMAD R0, R66, 0x50, RZ ;  /* 0x0000005042007824 */ /* 0x002fe200078e02ff */
[----:B------:R-:W-:Y:S05]  /*0100*/  @P1 BRA `(.L_x_1315) ;  /* 0x0000004000001947 */ /* 0x000fea0003800000 */
[----:B0-----:R-:W-:Y:S05]  /*0110*/  @!P0 BRA `(.L_x_1315) ;  /* 0x0000003000008947 */ /* 0x001fea0003800000 */
[----:B------:R-:W2:Y:S04]  /*0120*/  LDG.E R4, [R2.64] ;  /* 0x0000000402047981 */ /* 0x000ea8000c1e1900 */
[----:B-----5:R-:W2:Y:S02]  /*0130*/  LDG.E R69, [R2.64+0x4] ;  /* 0x0000040402457981 */ /* 0x020ea4000c1e1900 */
[----:B--2---:R-:W-:-:S02]  /*0140*/  IMAD.IADD R69, R69, 0x1, -R4 ;  /* 0x0000000145457824 */ /* 0x004fc400078e0a04 */
.L_x_1315:
[----:B0-----:R-:W0:Y:S01]  /*0150*/  S2R R65, SR_TID.X ;  /* 0x0000000000417919 */ /* 0x001e220000002100 */
[----:B------:R-:W-:-:S02]  /*0160*/  ISETP.NE.AND.EX P1, PT, RZ, c[0x0][0x1c4], PT, P2 ;  /* 0x00007100ff007a0c */ /* 0x000fc40003f25320 */
[----:B-----5:R-:W-:Y:S01]  /*0170*/  ISETP.GE.AND P2, PT, R0, R69, PT ;  /* 0x000000450000720c */ /* 0x020fe20003f46270 */
[----:B------:R-:W-:-:S04]  /*0180*/  @P0 IMAD R0, R6, 0x50, R67 ;  /* 0x0000005006000824 */ /* 0x000fc800078e0243 */
[----:B------:R-:W-:-:S08]  /*0190*/  @P0 IMAD.HI R0, R0, 0x66666667, RZ ;  /* 0x6666666700000827 */ /* 0x000fd000078e02ff */
[----:B------:R-:W-:Y:S05]  /*01a0*/  @P1 EXIT P2 ;  /* 0x000000000000194d */ /* 0x000fea0001000000 */
[----:B------:R-:W1:Y:S01]  /*01b0*/  S2R R64, SR_CTAID.Y ;  /* 0x0000000000407919 */ /* 0x000e620000002600 */
[----:B------:R-:W-:Y:S01]  /*01c0*/  @P0 SHF.R.U32.HI R3, RZ, 0x1f, R0 ;  /* 0x0000001fff030819 */ /* 0x000fe20000011600 */
[----:B------:R-:W-:Y:S01]  /*01d0*/  CS2R R4, SRZ ;  /* 0x0000000000047805 */ /* 0x000fe2000001ff00 */
[----:B------:R-:W-:Y:S01]  /*01e0*/  IMAD R7, R66, 0x3c00, RZ ;  /* 0x00003c0042077824 */ /* 0x000fe200078e02ff */
[----:B------:R-:W-:Y:S02]  /*01f0*/  SHF.R.S32.HI R2, RZ, 0x1f, R6 ;  /* 0x0000001fff027819 */ /* 0x000fe40000011406 */
[----:B------:R-:W-:Y:S01]  /*0200*/  @P0 LEA.HI.SX32 R3, R0, R3, 0x1b ;  /* 0x0000000300030211 */ /* 0x000fe200078fdaff */
[----:B0-----:R-:W-:Y:S01]  /*0210*/  IMAD.SHL.U32 R0, R65, 0x4, RZ ;  /* 0x0000000441007824 */ /* 0x001fe200078e00ff */
[----:B------:R-:W-:Y:S02]  /*0220*/  SHF.R.S32.HI R9, RZ, 0x1f, R7 ;  /* 0x0000001fff097819 */ /* 0x000fe40000011407 */
[----:B------:R-:W-:Y:S01]  /*0230*/  SEL R2, R2, RZ, !P1 ;  /* 0x000000ff02027207 */ /* 0x000fe20004800000 */
[----:B------:R-:W-:-:S04]  /*0240*/  @P0 IMAD R3, R3, 0x3c00, RZ ;  /* 0x00003c0003030824 */ /* 0x000fc800078e02ff */
[--C-:B------:R-:W-:Y:S01]  /*0250*/  @P0 IMAD.MOV.U32 R4, RZ, RZ, R3.reuse ;  /* 0x000000ffff040224 */ /* 0x100fe200078e0003 */
[----:B------:R-:W-:-:S04]  /*0260*/  @P0 SHF.R.S32.HI R5, RZ, 0x1f, R3 ;  /* 0x0000001fff050819 */ /* 0x000fc80000011403 */
[----:B------:R-:W-:Y:S02]  /*0270*/  IADD3 R4, P2, P3, R4, R0, R7 ;  /* 0x0000000004047210 */ /* 0x000fe40007b5e007 */
[----:B------:R-:W-:Y:S02]  /*0280*/  SHF.R.S32.HI R0, RZ, 0x1f, R0 ;  /* 0x0000001fff007819 */ /* 0x000fe40000011400 */
[----:B-1----:R-:W-:Y:S02]  /*0290*/  SHF.R.S32.HI R3, RZ, 0x1f, R64 ;  /* 0x0000001fff037819 */ /* 0x002fe40000011440 */
[----:B------:R-:W-:Y:S01]  /*02a0*/  IADD3.X R5, R5, R0, R9, P2, P3 ;  /* 0x0000000005057210 */ /* 0x000fe200017e6409 */
[----:B------:R-:W-:Y:S01]  /*02b0*/  IMAD R9, R2, c[0x0][0x180], RZ ;  /* 0x0000600002097a24 */ /* 0x000fe200078e02ff */
[----:B------:R-:W-:Y:S01]  /*02c0*/  SEL R0, R6, RZ, !P1 ;  /* 0x000000ff06007207 */ /* 0x000fe20004800000 */
[----:B------:R-:W-:Y:S02]  /*02d0*/  IMAD R7, R3, c[0x0][0x178], RZ ;  /* 0x00005e0003077a24 */ /* 0x000fe400078e02ff */
[----:B------:R-:W-:-:S04]  /*02e0*/  IMAD.WIDE.U32 R4, R64, c[0x0][0x178], R4 ;  /* 0x00005e0040047a25 */ /* 0x000fc800078e0004 */
[----:B------:R-:W-:Y:S02]  /*02f0*/  IMAD R7, R64, c[0x0][0x17c], R7 ;  /* 0x00005f0040077a24 */ /* 0x000fe400078e0207 */
[----:B------:R-:W-:Y:S02]  /*0300*/  IMAD R9, R0, c[0x0][0x184], R9 ;  /* 0x0000610000097a24 */ /* 0x000fe400078e0209 */
[----:B------:R-:W-:-:S04]  /*0310*/  IMAD.IADD R5, R5, 0x1, R7 ;  /* 0x0000000105057824 */ /* 0x000fc800078e0207 */
[----:B------:R-:W-:-:S04]  /*0320*/  IMAD.WIDE.U32 R4, R0, c[0x0][0x180], R4 ;  /* 0x0000600000047a25 */ /* 0x000fc800078e0004 */
[----:B------:R-:W-:Y:S01]  /*0330*/  IMAD.IADD R5, R5, 0x1, R9 ;  /* 0x0000000105057824 */ /* 0x000fe200078e0209 */
[----:B------:R-:W-:-:S04]  /*0340*/  LEA R76, P1, R4, c[0x0][0x160], 0x2 ;  /* 0x00005800044c7a11 */ /* 0x000fc800078210ff */
[----:B------:R-:W-:-:S05]  /*0350*/  LEA.HI.X R77, R4, c[0x0][0x164], R5, 0x2, P1 ;  /* 0x00005900044d7a11 */ /* 0x000fca00008f1405 */
[----:B------:R0:W2:Y:S04]  /*0360*/  LDG.E.128 R4, [R76.64] ;  /* 0x000000044c047981 */ /* 0x0000a8000c1e1d00 */
[----:B------:R0:W3:Y:S04]  /*0370*/  LDG.E.128 R8, [R76.64+0x1000] ;  /* 0x001000044c087981 */ /* 0x0000e8000c1e1d00 */
[----:B------:R0:W4:Y:S04]  /*0380*/  LDG.E.128 R12, [R76.64+0x2000] ;  /* 0x002000044c0c7981 */ /* 0x000128000c1e1d00 */
[----:B------:R0:W5:Y:S04]  /*0390*/  LDG.E.128 R16, [R76.64+0x3000] ;  /* 0x003000044c107981 */ /* 0x000168000c1e1d00 */
        /* <DEDUP_REMOVED lines=10> */
[----:B------:R0:W5:Y:S01]  /*0440*/  LDG.E.128 R60, [R76.64+0xe000] ;  /* 0x00e000044c3c7981 */ /* 0x000162000c1e1d00 */
[----:B------:R-:W-:Y:S01]  /*0450*/  SHF.R.S32.HI R70, RZ, 0x1f, R65 ;  /* 0x0000001fff467819 */ /* 0x000fe20000011441 */
[----:B------:R-:W-:Y:S01]  /*0460*/  BSSY B0, `(.L_x_1316) ;  /* 0x0000173000007945 */ /* 0x000fe20003800000 */
[----:B------:R-:W-:-:S02]  /*0470*/  ISETP.GT.AND P5, PT, R65, 0x27f, PT ;  /* 0x0000027f4100780c */ /* 0x000fc40003fa4270 */
[CC--:B------:R-:W-:Y:S02]  /*0480*/  LEA.HI R73, R70.reuse, R65.reuse, RZ, 0x2 ;  /* 0x0000004146497211 */ /* 0x0c0fe400078f10ff */
[-C--:B------:R-:W-:Y:S02]  /*0490*/  LEA.HI R75, R70, R65.reuse, RZ, 0x7 ;  /* 0x00000041464b7211 */ /* 0x080fe400078f38ff */
[----:B------:R-:W-:Y:S01]  /*04a0*/  SHF.R.S32.HI R72, RZ, 0x2, R73 ;  /* 0x00000002ff487819 */ /* 0x000fe20000011449 */
[----:B0-----:R-:W-:Y:S01]  /*04b0*/  IMAD R76, R66, -0x50, R69 ;  /* 0xffffffb0424c7824 */ /* 0x001fe200078e0245 */
[----:B------:R-:W-:Y:S02]  /*04c0*/  LEA.HI R69, R70, R65, RZ, 0x3 ;  /* 0x0000004146457211 */ /* 0x000fe400078f18ff */
[----:B------:R-:W-:Y:S02]  /*04d0*/  SHF.R.S32.HI R71, RZ, 0x1f, R73 ;  /* 0x0000001fff477819 */ /* 0x000fe40000011449 */
[----:B------:R-:W-:-:S02]  /*04e0*/  SHF.R.S32.HI R68, RZ, 0x3, R69 ;  /* 0x00000003ff447819 */ /* 0x000fc40000011445 */
[-C--:B------:R-:W-:Y:S02]  /*04f0*/  LEA.HI R74, R71, R72.reuse, RZ, 0x3 ;  /* 0x00000048474a7211 */ /* 0x080fe400078f18ff */
[----:B------:R-:W-:Y:S02]  /*0500*/  IMNMX R71, R76, 0x50, PT ;  /* 0x000000504c477817 */ /* 0x000fe40003800200 */
[----:B------:R-:W-:Y:S02]  /*0510*/  LOP3.LUT R76, R75, 0xffffff80, RZ, 0xc0, !PT ;  /* 0xffffff804b4c7812 */ /* 0x000fe400078ec0ff */
[----:B------:R-:W-:Y:S02]  /*0520*/  LOP3.LUT R75, R74, 0xfffffff8, RZ, 0xc0, !PT ;  /* 0xfffffff84a4b7812 */ /* 0x000fe400078ec0ff */
[----:B------:R-:W-:Y:S02]  /*0530*/  IADD3 R77, R68, 0x20, RZ ;  /* 0x00000020444d7810 */ /* 0x000fe40007ffe0ff */
[----:B------:R-:W-:-:S02]  /*0540*/  IADD3 R72, R76, R72, -R75 ;  /* 0x000000484c487210 */ /* 0x000fc40007ffe84b */
[-C--:B------:R-:W-:Y:S02]  /*0550*/  ISETP.GE.AND P4, PT, R68, R71.reuse, PT ;  /* 0x000000474400720c */ /* 0x080fe40003f86270 */
[----:B------:R-:W-:Y:S01]  /*0560*/  ISETP.GE.AND P1, PT, R77, R71, PT ;  /* 0x000000474d00720c */ /* 0x000fe20003f26270 */
[----:B--2---:R0:W-:Y:S04]  /*0570*/  STS.128 [R65.X16], R4 ;  /* 0x0000000441007388 */ /* 0x0041e8000000cc00 */
[----:B---3--:R1:W-:Y:S04]  /*0580*/  STS.128 [R65.X16+0x1000], R8 ;  /* 0x0010000841007388 */ /* 0x0083e8000000cc00 */
[----:B----4-:R2:W-:Y:S04]  /*0590*/  STS.128 [R65.X16+0x2000], R12 ;  /* 0x0020000c41007388 */ /* 0x0105e8000000cc00 */
[----:B-----5:R-:W-:Y:S04]  /*05a0*/  STS.128 [R65.X16+0x3000], R16 ;  /* 0x0030001041007388 */ /* 0x020fe8000000cc00 */
[----:B------:R-:W-:Y:S01]  /*05b0*/  STS.128 [R65.X16+0x4000], R20 ;  /* 0x0040001441007388 */ /* 0x000fe2000000cc00 */
[----:B0-----:R-:W-:-:S02]  /*05c0*/  LOP3.LUT R4, R73, 0xfffffffc, RZ, 0xc0, !PT ;  /* 0xfffffffc49047812 */ /* 0x001fc400078ec0ff */
[CC--:B------:R-:W-:Y:S01]  /*05d0*/  LEA.HI R5, R70.reuse, R65.reuse, RZ, 0x5 ;  /* 0x0000004146057211 */ /* 0x0c0fe200078f28ff */
[----:B------:R-:W-:Y:S01]  /*05e0*/  STS.128 [R65.X16+0x5000], R24 ;  /* 0x0050001841007388 */ /* 0x000fe2000000cc00 */
[----:B-1----:R-:W-:Y:S01]  /*05f0*/  SHF.R.S32.HI R11, RZ, 0x1f, R69 ;  /* 0x0000001fff0b7819 */ /* 0x002fe20000011445 */
[----:B------:R-:W-:Y:S01]  /*0600*/  IMAD.IADD R4, R65, 0x1, -R4 ;  /* 0x0000000141047824 */ /* 0x000fe200078e0a04 */
[--C-:B------:R-:W-:Y:S01]  /*0610*/  SHF.R.S32.HI R6, RZ, 0x1f, R5.reuse ;  /* 0x0000001fff067819 */ /* 0x100fe20000011405 */
[----:B------:R0:W-:Y:S01]  /*0620*/  STS.128 [R65.X16+0x6000], R28 ;  /* 0x0060001c41007388 */ /* 0x0001e2000000cc00 */
[----:B------:R-:W-:Y:S02]  /*0630*/  SHF.R.S32.HI R9, RZ, 0x5, R5 ;  /* 0x00000005ff097819 */ /* 0x000fe40000011405 */
[----:B------:R-:W-:Y:S01]  /*0640*/  LEA.HI R70, R70, R65, RZ, 0x6 ;  /* 0x0000004146467211 */ /* 0x000fe200078f30ff */
[----:B------:R-:W-:Y:S01]  /*0650*/  STS.128 [R65.X16+0x7000], R32 ;  /* 0x0070002041007388 */ /* 0x000fe2000000cc00 */
[----:B------:R-:W-:-:S02]  /*0660*/  LEA.HI R7, R6, R9, RZ, 0x2 ;  /* 0x0000000906077211 */ /* 0x000fc400078f10ff */
[----:B------:R-:W-:Y:S01]  /*0670*/  LEA.HI R6, R4, R4, RZ, 0x1 ;  /* 0x0000000404067211 */ /* 0x000fe200078f08ff */
[----:B------:R-:W-:Y:S01]  /*0680*/  STS.128 [R65.X16+0x8000], R36 ;  /* 0x0080002441007388 */ /* 0x000fe2000000cc00 */
[----:B------:R-:W-:Y:S01]  /*0690*/  LOP3.LUT R10, R7, 0xfffffffc, RZ, 0xc0, !PT ;  /* 0xfffffffc070a7812 */ /* 0x000fe200078ec0ff */
[----:B------:R-:W-:Y:S01]  /*06a0*/  IMAD.SHL.U32 R70, R70, 0x2, RZ ;  /* 0x0000000246467824 */ /* 0x000fe200078e00ff */
[----:B------:R-:W-:Y:S01]  /*06b0*/  LEA.HI R11, R11, R68, RZ, 0x2 ;  /* 0x000000440b0b7211 */ /* 0x000fe200078f10ff */
[----:B------:R-:W-:Y:S01]  /*06c0*/  STS.128 [R65.X16+0x9000], R40 ;  /* 0x0090002841007388 */ /* 0x000fe2000000cc00 */
[C---:B------:R-:W-:Y:S01]  /*06d0*/  LOP3.LUT R7, R6.reuse, 0x3fffffe, RZ, 0xc0, !PT ;  /* 0x03fffffe06077812 */ /* 0x040fe200078ec0ff */
[----:B------:R-:W-:Y:S01]  /*06e0*/  IMAD.SHL.U32 R6, R6, 0x20, RZ ;  /* 0x0000002006067824 */ /* 0x000fe200078e00ff */
[----:B--2---:R-:W-:Y:S01]  /*06f0*/  LOP3.LUT R13, R11, 0xffffffc, RZ, 0xc0, !PT ;  /* 0x0ffffffc0b0d7812 */ /* 0x004fe200078ec0ff */
[----:B------:R-:W-:Y:S01]  /*0700*/  STS.128 [R65.X16+0xa000], R44 ;  /* 0x00a0002c41007388 */ /* 0x000fe2000000cc00 */
[----:B------:R-:W-:Y:S01]  /*0710*/  IMAD.IADD R11, R9, 0x1, -R10 ;  /* 0x00000001090b7824 */ /* 0x000fe200078e0a0a */
[----:B------:R-:W-:Y:S01]  /*0720*/  LOP3.LUT R10, R69, 0xfffffff8, RZ, 0xc0, !PT ;  /* 0xfffffff8450a7812 */ /* 0x000fe200078ec0ff */
[----:B------:R-:W-:Y:S01]  /*0730*/  IMAD.IADD R7, R4, 0x1, -R7 ;  /* 0x0000000104077824 */ /* 0x000fe200078e0a07 */
[----:B------:R-:W-:Y:S01]  /*0740*/  STS.128 [R65.X16+0xb000], R48 ;  /* 0x00b0003041007388 */ /* 0x000fe2000000cc00 */
[C---:B------:R-:W-:Y:S01]  /*0750*/  IADD3 R4, R68.reuse, 0x40, RZ ;  /* 0x0000004044047810 */ /* 0x040fe20007ffe0ff */
[----:B------:R-:W-:Y:S01]  /*0760*/  IMAD.IADD R13, R68, 0x1, -R13 ;  /* 0x00000001440d7824 */ /* 0x000fe200078e0a0d */
[----:B------:R-:W-:Y:S01]  /*0770*/  LOP3.LUT R70, R70, 0xffffff80, RZ, 0xc0, !PT ;  /* 0xffffff8046467812 */ /* 0x000fe200078ec0ff */
[----:B------:R-:W-:Y:S01]  /*0780*/  STS.128 [R65.X16+0xc000], R52 ;  /* 0x00c0003441007388 */ /* 0x000fe2000000cc00 */
[----:B------:R-:W-:Y:S01]  /*0790*/  IMAD.SHL.U32 R9, R9, 0x40, RZ ;  /* 0x0000004009097824 */ /* 0x000fe200078e00ff */
[----:B------:R-:W-:Y:S01]  /*07a0*/  ISETP.GE.AND P2, PT, R4, R71, PT ;  /* 0x000000470400720c */ /* 0x000fe20003f46270 */
[----:B------:R-:W-:Y:S01]  /*07b0*/  IMAD R72, R11, 0x500, R72 ;  /* 0x000005000b487824 */ /* 0x000fe200078e0248 */
[----:B------:R-:W-:Y:S01]  /*07c0*/  STS.128 [R65.X16+0xd000], R56 ;  /* 0x00d0003841007388 */ /* 0x000fe2000000cc00 */
[C---:B------:R-:W-:Y:S01]  /*07d0*/  LOP3.LUT R4, R6.reuse, 0x40, RZ, 0xc0, !PT ;  /* 0x0000004006047812 */ /* 0x040fe200078ec0ff */
[----:B------:R-:W-:Y:S01]  /*07e0*/  IMAD.IADD R10, R65, 0x1, -R10 ;  /* 0x00000001410a7824 */ /* 0x000fe200078e0a0a */
[----:B------:R-:W-:Y:S01]  /*07f0*/  LOP3.LUT P3, RZ, R6, 0x40, RZ, 0xc0, !PT ;  /* 0x0000004006ff7812 */ /* 0x000fe2000786c0ff */
[----:B------:R-:W-:Y:S01]  /*0800*/  STS.128 [R65.X16+0xe000], R60 ;  /* 0x00e0003c41007388 */ /* 0x000fe2000000cc00 */
[----:B------:R-:W-:Y:S01]  /*0810*/  IMAD R70, R13, 0x10, R70 ;  /* 0x000000100d467824 */ /* 0x000fe200078e0246 */
[----:B------:R-:W-:Y:S01]  /*0820*/  LOP3.LUT R13, R9, 0x40, RZ, 0xc0, !PT ;  /* 0x00000040090d7812 */ /* 0x000fe200078ec0ff */
[----:B------:R-:W-:Y:S01]  /*0830*/  IMAD R72, R7, 0x20, R72 ;  /* 0x0000002007487824 */ /* 0x000fe200078e0248 */
[----:B------:R-:W-:Y:S01]  /*0840*/  BAR.SYNC.DEFER_BLOCKING 0x0 ;  /* 0x0000000000007b1d */ /* 0x000fe20000010000 */
[----:B------:R-:W-:Y:S01]  /*0850*/  CS2R R6, SRZ ;  /* 0x0000000000067805 */ /* 0x000fe2000001ff00 */
[----:B------:R-:W-:Y:S01]  /*0860*/  LEA.HI R9, R4, R4, RZ, 0x1d ;  /* 0x0000000404097211 */ /* 0x000fe200078fe8ff */
[C---:B------:R-:W-:Y:S01]  /*0870*/  IMAD.SHL.U32 R4, R10.reuse, 0x8, RZ ;  /* 0x000000080a047824 */ /* 0x040fe200078e00ff */
[----:B------:R-:W-:Y:S01]  /*0880*/  LEA.HI R11, R10, R10, RZ, 0x1 ;  /* 0x0000000a0a0b7211 */ /* 0x000fe200078f08ff */
[--C-:B------:R-:W-:Y:S01]  /*0890*/  @P0 IMAD.MOV.U32 R6, RZ, RZ, R67.reuse ;  /* 0x000000ffff060224 */ /* 0x100fe200078e0043 */
[----:B------:R-:W-:Y:S01]  /*08a0*/  @P0 SHF.R.S32.HI R7, RZ, 0x1f, R67 ;  /* 0x0000001fff070819 */ /* 0x000fe20000011443 */
[----:B------:R-:W-:Y:S01]  /*08b0*/  IMAD.IADD R72, R9, 0x1, R72 ;  /* 0x0000000109487824 */ /* 0x000fe200078e0248 */
[----:B------:R-:W-:-:S02]  /*08c0*/  SHF.R.S32.HI R11, RZ, 0x1, R11 ;  /* 0x00000001ff0b7819 */ /* 0x000fc4000001140b */
[----:B------:R-:W-:Y:S01]  /*08d0*/  LOP3.LUT R9, R13, 0x8, R4, 0xf8, !PT ;  /* 0x000000080d097812 */ /* 0x000fe200078ef804 */
[----:B0-----:R-:W-:Y:S01]  /*08e0*/  IMAD.SHL.U32 R28, R72, 0x2, RZ ;  /* 0x00000002481c7824 */ /* 0x001fe200078e00ff */
[----:B------:R-:W-:Y:S01]  /*08f0*/  SHF.R.U32.HI R10, RZ, 0x3, R13 ;  /* 0x00000003ff0a7819 */ /* 0x000fe2000001160d */
[----:B------:R-:W-:Y:S01]  /*0900*/  IMAD R70, R11, 0x500, R70 ;  /* 0x000005000b467824 */ /* 0x000fe200078e0246 */
[C---:B------:R-:W-:Y:S02]  /*0910*/  IADD3 R6, P0, R68.reuse, R6, RZ ;  /* 0x0000000644067210 */ /* 0x040fe40007f1e0ff */
[----:B------:R-:W-:Y:S02]  /*0920*/  LOP3.LUT R13, R9, R10, RZ, 0x3c, !PT ;  /* 0x0000000a090d7212 */ /* 0x000fe400078e3cff */
[----:B------:R-:W-:Y:S02]  /*0930*/  LEA.HI.X.SX32 R7, R68, R7, 0x1, P0 ;  /* 0x0000000744077211 */ /* 0x000fe400000f0eff */
[----:B------:R-:W-:-:S02]  /*0940*/  LEA R12, R72, 0xf000, 0x1 ;  /* 0x0000f000480c7811 */ /* 0x000fc400078e08ff */
[C---:B------:R-:W-:Y:S01]  /*0950*/  ISETP.GT.AND P0, PT, R65.reuse, 0x17f, PT ;  /* 0x0000017f4100780c */ /* 0x040fe20003f04270 */
[----:B------:R-:W-:Y:S01]  /*0960*/  IMAD.WIDE R6, R66, 0x50, R6 ;  /* 0x0000005042067825 */ /* 0x000fe200078e0206 */
[----:B------:R-:W0:Y:S01]  /*0970*/  LDS R8, [R65.X4+0x400] ;  /* 0x0004000041087984 */ /* 0x000e220000004800 */
[C---:B------:R-:W-:Y:S02]  /*0980*/  IADD3 R9, R12.reuse, 0x10, RZ ;  /* 0x000000100c097810 */ /* 0x040fe40007ffe0ff */
[----:B------:R-:W-:Y:S01]  /*0990*/  @P3 IADD3 R9, R12, -0x10, RZ ;  /* 0xfffffff00c093810 */ /* 0x000fe20007ffe0ff */
[----:B------:R-:W1:Y:S01]  /*09a0*/  LDS R59, [R65.X4+0x2800] ;  /* 0x00280000413b7984 */ /* 0x000e620000004800 */
[----:B------:R-:W-:-:S03]  /*09b0*/  ISETP.GT.AND P3, PT, R65, 0x7f, PT ;  /* 0x0000007f4100780c */ /* 0x000fc60003f64270 */
[----:B------:R-:W2:Y:S04]  /*09c0*/  LDS R58, [R65.X4+0x2c00] ;  /* 0x002c0000413a7984 */ /* 0x000ea80000004800 */
[----:B------:R-:W3:Y:S04]  /*09d0*/  LDS R5, [R65.X4] ;  /* 0x0000000041057984 */ /* 0x000ee80000004800 */
[----:B------:R-:W4:Y:S04]  /*09e0*/  LDS R60, [R65.X4+0x800] ;  /* 0x00080000413c7984 */ /* 0x000f280000004800 */
[----:B------:R-:W5:Y:S04]  /*09f0*/  LDS R68, [R65.X4+0xc00] ;  /* 0x000c000041447984 */ /* 0x000f680000004800 */
[----:B------:R-:W5:Y:S04]  /*0a00*/  LDS R69, [R65.X4+0x1000] ;  /* 0x0010000041457984 */ /* 0x000f680000004800 */
[----:B------:R-:W5:Y:S04]  /*0a10*/  LDS R66, [R65.X4+0x1800] ;  /* 0x0018000041427984 */ /* 0x000f680000004800 */
[----:B------:R-:W5:Y:S04]  /*0a20*/  LDS R63, [R65.X4+0x1c00] ;  /* 0x001c0000413f7984 */ /* 0x000f680000004800 */
[----:B------:R-:W5:Y:S01]  /*0a30*/  LDS R54, [R65.X4+0x3000] ;  /* 0x0030000041367984 */ /* 0x000f620000004800 */
[----:B0-----:R-:W-:-:S03]  /*0a40*/  FMUL.FTZ R11, R8, c[0x0][0x1b8] ;  /* 0x00006e00080b7a20 */ /* 0x001fc60000410000 */
[----:B------:R-:W0:Y:S01]  /*0a50*/  LDS R56, [R65.X4+0x3400] ;  /* 0x0034000041387984 */ /* 0x000e220000004800 */
[----:B------:R-:W-:Y:S02]  /*0a60*/  IMAD.IADD R8, R70, 0x1, R13 ;  /* 0x0000000146087824 */ /* 0x000fe400078e020d */
[----:B-1----:R-:W-:Y:S01]  /*0a70*/  FMUL.FTZ R59, R59, c[0x0][0x1b8] ;  /* 0x00006e003b3b7a20 */ /* 0x002fe20000410000 */
[----:B------:R-:W1:Y:S01]  /*0a80*/  LDS R70, [R65.X4+0x1400] ;  /* 0x0014000041467984 */ /* 0x000e620000004800 */
[----:B--2---:R-:W-:-:S03]  /*0a90*/  FMUL.FTZ R58, R58, c[0x0][0x1b8] ;  /* 0x00006e003a3a7a20 */ /* 0x004fc60000410000 */
[----:B------:R-:W2:Y:S01]  /*0aa0*/  LDS R62, [R65.X4+0x2000] ;  /* 0x00200000413e7984 */ /* 0x000ea20000004800 */
[----:B---3--:R-:W-:-:S03]  /*0ab0*/  FMUL.FTZ R10, R5, c[0x0][0x1b8] ;  /* 0x00006e00050a7a20 */ /* 0x008fc60000410000 */
[----:B------:R-:W3:Y:S01]  /*0ac0*/  LDS R61, [R65.X4+0x2400] ;  /* 0x00240000413d7984 */ /* 0x000ee20000004800 */
[----:B------:R-:W-:Y:S01]  /*0ad0*/  F2FP.BF16.PACK_AB R58, R58, R59 ;  /* 0x0000003b3a3a723e */ /* 0x000fe200000010ff */
[----:B----4-:R-:W-:Y:S02]  /*0ae0*/  FMUL.FTZ R67, R60, c[0x0][0x1b8] ;  /* 0x00006e003c437a20 */ /* 0x010fe40000410000 */
[----:B------:R-:W4:Y:S01]  /*0af0*/  LDS R57, [R65.X4+0x3800] ;  /* 0x0038000041397984 */ /* 0x000f220000004800 */
[----:B------:R-:W-:Y:S01]  /*0b00*/  F2FP.BF16.PACK_AB R71, R11, R10 ;  /* 0x0000000a0b47723e */ /* 0x000fe200000010ff */
[----:B-----5:R-:W-:Y:S02]  /*0b10*/  FMUL.FTZ R68, R68, c[0x0][0x1b8] ;  /* 0x00006e0044447a20 */ /* 0x020fe40000410000 */
[----:B------:R-:W5:Y:S01]  /*0b20*/  LDS R50, [R65.X4+0x3c00] ;  /* 0x003c000041327984 */ /* 0x000f620000004800 */
[----:B------:R-:W-:Y:S01]  /*0b30*/  PRMT R72, R71, 0x7632, R72 ;  /* 0x0000763247487816 */ /* 0x000fe20000000048 */
[----:B------:R-:W-:-:S02]  /*0b40*/  FMUL.FTZ R69, R69, c[0x0][0x1b8] ;  /* 0x00006e0045457a20 */ /* 0x000fc40000410000 */
[----:B------:R-:W5:Y:S01]  /*0b50*/  LDS R49, [R65.X4+0x4000] ;  /* 0x0040000041317984 */ /* 0x000f620000004800 */
[----:B------:R-:W-:Y:S01]  /*0b60*/  F2FP.BF16.PACK_AB R67, R68, R67 ;  /* 0x000000434443723e */ /* 0x000fe200000010ff */
[----:B------:R-:W-:Y:S02]  /*0b70*/  FMUL.FTZ R66, R66, c[0x0][0x1b8] ;  /* 0x00006e0042427a20 */ /* 0x000fe40000410000 */
[----:B------:R-:W5:Y:S01]  /*0b80*/  LDS R53, [R65.X4+0x4400] ;  /* 0x0044000041357984 */ /* 0x000f620000004800 */
[----:B------:R-:W-:Y:S01]  /*0b90*/  PRMT R68, R67, 0x7632, R68 ;  /* 0x0000763243447816 */ /* 0x000fe20000000044 */
[----:B------:R-:W-:Y:S02]  /*0ba0*/  FMUL.FTZ R63, R63, c[0x0][0x1b8] ;  /* 0x00006e003f3f7a20 */ /* 0x000fe40000410000 */
[----:B------:R-:W5:Y:S01]  /*0bb0*/  LDS R55, [R65.X4+0x4800] ;  /* 0x0048000041377984 */ /* 0x000f620000004800 */
[----:B------:R-:W-:-:S03]  /*0bc0*/  FMUL.FTZ R54, R54, c[0x0][0x1b8] ;  /* 0x00006e0036367a20 */ /* 0x000fc60000410000 */
[----:B------:R-:W5:Y:S01]  /*0bd0*/  LDS R47, [R65.X4+0x4c00] ;  /* 0x004c0000412f7984 */ /* 0x000f620000004800 */
[----:B------:R-:W-:Y:S02]  /*0be0*/  F2FP.BF16.PACK_AB R63, R63, R66 ;  /* 0x000000423f3f723e */ /* 0x000fe400000010ff */
[----:B------:R-:W-:Y:S01]  /*0bf0*/  PRMT R66, R58, 0x7632, R66 ;  /* 0x000076323a427816 */ /* 0x000fe20000000042 */
[----:B------:R-:W5:Y:S01]  /*0c00*/  LDS R44, [R65.X4+0x5800] ;  /* 0x00580000412c7984 */ /* 0x000f620000004800 */
[----:B0-----:R-:W-:-:S03]  /*0c10*/  FMUL.FTZ R59, R56, c[0x0][0x1b8] ;  /* 0x00006e00383b7a20 */ /* 0x001fc60000410000 */
[----:B------:R-:W0:Y:S01]  /*0c20*/  LDS R46, [R65.X4+0x5c00] ;  /* 0x005c0000412e7984 */ /* 0x000e220000004800 */
[----:B-1----:R-:W-:Y:S01]  /*0c30*/  FMUL.FTZ R70, R70, c[0x0][0x1b8] ;  /* 0x00006e0046467a20 */ /* 0x002fe20000410000 */
[----:B------:R-:W-:Y:S02]  /*0c40*/  F2FP.BF16.PACK_AB R54, R59, R54 ;  /* 0x000000363b36723e */ /* 0x000fe400000010ff */
[----:B------:R-:W-:Y:S01]  /*0c50*/  LDS R40, [R65.X4+0x6400] ;  /* 0x0064000041287984 */ /* 0x000fe20000004800 */
[----:B--2---:R-:W-:Y:S01]  /*0c60*/  FMUL.FTZ R62, R62, c[0x0][0x1b8] ;  /* 0x00006e003e3e7a20 */ /* 0x004fe20000410000 */
[----:B------:R-:W-:Y:S02]  /*0c70*/  F2FP.BF16.PACK_AB R69, R70, R69 ;  /* 0x000000454645723e */ /* 0x000fe400000010ff */
[----:B------:R-:W1:Y:S01]  /*0c80*/  LDS R39, [R65.X4+0x6800] ;  /* 0x0068000041277984 */ /* 0x000e620000004800 */
[----:B---3--:R-:W-:Y:S01]  /*0c90*/  FMUL.FTZ R61, R61, c[0x0][0x1b8] ;  /* 0x00006e003d3d7a20 */ /* 0x008fe20000410000 */
[----:B------:R-:W-:-:S02]  /*0ca0*/  PRMT R59, R54, 0x7632, R59 ;  /* 0x00007632363b7816 */ /* 0x000fc4000000003b */
[----:B------:R-:W-:Y:S01]  /*0cb0*/  LDS R43, [R65.X4+0x6c00] ;  /* 0x006c0000412b7984 */ /* 0x000fe20000004800 */
[----:B----4-:R-:W-:Y:S01]  /*0cc0*/  FMUL.FTZ R57, R57, c[0x0][0x1b8] ;  /* 0x00006e0039397a20 */ /* 0x010fe20000410000 */
[----:B------:R-:W-:Y:S02]  /*0cd0*/  F2FP.BF16.PACK_AB R61, R61, R62 ;  /* 0x0000003e3d3d723e */ /* 0x000fe400000010ff */
[----:B------:R-:W2:Y:S01]  /*0ce0*/  LDS R52, [R65.X4+0x5000] ;  /* 0x0050000041347984 */ /* 0x000ea20000004800 */
[----:B-----5:R-:W-:Y:S01]  /*0cf0*/  FMUL.FTZ R50, R50, c[0x0][0x1b8] ;  /* 0x00006e0032327a20 */ /* 0x020fe20000410000 */
[----:B------:R-:W-:Y:S02]  /*0d00*/  PRMT R62, R69, 0x7632, R62 ;  /* 0x00007632453e7816 */ /* 0x000fe4000000003e */
[----:B------:R-:W3:Y:S01]  /*0d10*/  LDS R51, [R65.X4+0x5400] ;  /* 0x0054000041337984 */ /* 0x000ee20000004800 */
[----:B------:R-:W-:Y:S01]  /*0d20*/  FMUL.FTZ R49, R49, c[0x0][0x1b8] ;  /* 0x00006e0031317a20 */ /* 0x000fe20000410000 */
[----:B------:R-:W-:-:S02]  /*0d30*/  F2FP.BF16.PACK_AB R57, R50, R57 ;  /* 0x000000393239723e */ /* 0x000fc400000010ff */
[----:B------:R-:W4:Y:S01]  /*0d40*/  LDS R45, [R65.X4+0x7000] ;  /* 0x00700000412d7984 */ /* 0x000f220000004800 */
[----:B------:R-:W-:Y:S01]  /*0d50*/  FMUL.FTZ R50, R53, c[0x0][0x1b8] ;  /* 0x00006e0035327a20 */ /* 0x000fe20000410000 */
[----:B------:R-:W-:Y:S02]  /*0d60*/  PRMT R53, R54, 0x7610, R53 ;  /* 0x0000761036357816 */ /* 0x000fe40000000035 */
[----:B------:R-:W-:Y:S01]  /*0d70*/  LDS R37, [R65.X4+0x7400] ;  /* 0x0074000041257984 */ /* 0x000fe20000004800 */
[----:B------:R-:W-:Y:S01]  /*0d80*/  PRMT R56, R61, 0x7632, R56 ;  /* 0x000076323d387816 */ /* 0x000fe20000000038 */
[----:B------:R-:W-:Y:S01]  /*0d90*/  FMUL.FTZ R55, R55, c[0x0][0x1b8] ;  /* 0x00006e0037377a20 */ /* 0x000fe20000410000 */
[----:B------:R-:W-:Y:S01]  /*0da0*/  F2FP.BF16.PACK_AB R49, R50, R49 ;  /* 0x000000313231723e */ /* 0x000fe200000010ff */
[----:B------:R-:W5:Y:S01]  /*0db0*/  LDS R48, [R65.X4+0x6000] ;  /* 0x0060000041307984 */ /* 0x000f620000004800 */
[----:B------:R-:W-:Y:S01]  /*0dc0*/  FMUL.FTZ R54, R47, c[0x0][0x1b8] ;  /* 0x00006e002f367a20 */ /* 0x000fe20000410000 */
[----:B------:R-:W-:-:S02]  /*0dd0*/  PRMT R50, R57, 0x7632, R50 ;  /* 0x0000763239327816 */ /* 0x000fc40000000032 */
[----:B------:R-:W5:Y:S01]  /*0de0*/  LDS R42, [R65.X4+0x7800] ;  /* 0x00780000412a7984 */ /* 0x000f620000004800 */
[----:B------:R-:W-:Y:S01]  /*0df0*/  FMUL.FTZ R44, R44, c[0x0][0x1b8] ;  /* 0x00006e002c2c7a20 */ /* 0x000fe20000410000 */
[----:B------:R-:W-:Y:S02]  /*0e00*/  F2FP.BF16.PACK_AB R54, R54, R55 ;  /* 0x000000373636723e */ /* 0x000fe400000010ff */
[----:B------:R-:W5:Y:S01]  /*0e10*/  LDS R41, [R65.X4+0x7c00] ;  /* 0x007c000041297984 */ /* 0x000f620000004800 */
[----:B0-----:R-:W-:Y:S01]  /*0e20*/  FMUL.FTZ R47, R46, c[0x0][0x1b8] ;  /* 0x00006e002e2f7a20 */ /* 0x001fe20000410000 */
[----:B------:R-:W-:Y:S02]  /*0e30*/  PRMT R55, R49, 0x7610, R55 ;  /* 0x0000761031377816 */ /* 0x000fe40000000037 */
[----:B------:R-:W0:Y:S01]  /*0e40*/  LDS R34, [R65.X4+0x8000] ;  /* 0x0080000041227984 */ /* 0x000e220000004800 */
[----:B------:R-:W-:Y:S02]  /*0e50*/  PRMT R46, R54, 0x7632, R46 ;  /* 0x00007632362e7816 */ /* 0x000fe4000000002e */
[----:B------:R-:W-:Y:S01]  /*0e60*/  F2FP.BF16.PACK_AB R44, R47, R44 ;  /* 0x0000002c2f2c723e */ /* 0x000fe200000010ff */
[----:B------:R-:W-:Y:S01]  /*0e70*/  LDS R36, [R65.X4+0x8400] ;  /* 0x0084000041247984 */ /* 0x000fe20000004800 */
[----:B-1----:R-:W-:-:S02]  /*0e80*/  FMUL.FTZ R39, R39, c[0x0][0x1b8] ;  /* 0x00006e0027277a20 */ /* 0x002fc40000410000 */
[----:B------:R-:W-:Y:S01]  /*0e90*/  PRMT R47, R44, 0x7632, R47 ;  /* 0x000076322c2f7816 */ /* 0x000fe2000000002f */
[----:B------:R-:W1:Y:S04]  /*0ea0*/  LDS R38, [R65.X4+0x8800] ;  /* 0x0088000041267984 */ /* 0x000e680000004800 */
[----:B------:R-:W-:Y:S01]  /*0eb0*/  LDS R30, [R65.X4+0x8c00] ;  /* 0x008c0000411e7984 */ /* 0x000fe20000004800 */
[----:B--2---:R-:W-:-:S03]  /*0ec0*/  FMUL.FTZ R52, R52, c[0x0][0x1b8] ;  /* 0x00006e0034347a20 */ /* 0x004fc60000410000 */
[----:B------:R-:W2:Y:S01]  /*0ed0*/  LDS R35, [R65.X4+0x9800] ;  /* 0x0098000041237984 */ /* 0x000ea20000004800 */
[----:B---3--:R-:W-:-:S03]  /*0ee0*/  FMUL.FTZ R51, R51, c[0x0][0x1b8] ;  /* 0x00006e0033337a20 */ /* 0x008fc60000410000 */
[----:B------:R-:W3:Y:S01]  /*0ef0*/  LDS R26, [R65.X4+0x9c00] ;  /* 0x009c0000411a7984 */ /* 0x000ee20000004800 */
[----:B----4-:R-:W-:Y:S01]  /*0f00*/  FMUL.FTZ R45, R45, c[0x0][0x1b8] ;  /* 0x00006e002d2d7a20 */ /* 0x010fe20000410000 */
[----:B------:R-:W-:Y:S02]  /*0f10*/  F2FP.BF16.PACK_AB R51, R51, R52 ;  /* 0x000000343333723e */ /* 0x000fe400000010ff */
[----:B------:R-:W4:Y:S02]  /*0f20*/  LDS R29, [R65.X4+0x9000] ;  /* 0x00900000411d7984 */ /* 0x000f240000004800 */
[----:B------:R-:W-:Y:S02]  /*0f30*/  PRMT R52, R51, 0x7632, R52 ;  /* 0x0000763233347816 */ /* 0x000fe40000000034 */
[----:B------:R-:W-:Y:S01]  /*0f40*/  LDS R33, [R65.X4+0x9400] ;  /* 0x0094000041217984 */ /* 0x000fe20000004800 */
[----:B-----5:R-:W-:-:S03]  /*0f50*/  FMUL.FTZ R48, R48, c[0x0][0x1b8] ;  /* 0x00006e0030307a20 */ /* 0x020fc60000410000 */
[----:B------:R-:W5:Y:S01]  /*0f60*/  LDS R23, [R65.X4+0xa800] ;  /* 0x00a8000041177984 */ /* 0x000f620000004800 */
[----:B------:R-:W-:-:S03]  /*0f70*/  FMUL.FTZ R42, R42, c[0x0][0x1b8] ;  /* 0x00006e002a2a7a20 */ /* 0x000fc60000410000 */
[----:B------:R-:W5:Y:S01]  /*0f80*/  LDS R25, [R65.X4+0xac00] ;  /* 0x00ac000041197984 */ /* 0x000f620000004800 */
[----:B------:R-:W-:-:S03]  /*0f90*/  FMUL.FTZ R41, R41, c[0x0][0x1b8] ;  /* 0x00006e0029297a20 */ /* 0x000fc60000410000 */
[----:B------:R-:W5:Y:S01]  /*0fa0*/  LDS R32, [R65.X4+0xa000] ;  /* 0x00a0000041207984 */ /* 0x000f620000004800 */
[----:B0-----:R-:W-:Y:S01]  /*0fb0*/  FMUL.FTZ R34, R34, c[0x0][0x1b8] ;  /* 0x00006e0022227a20 */ /* 0x001fe20000410000 */
[----:B------:R-:W-:Y:S02]  /*0fc0*/  F2FP.BF16.PACK_AB R41, R41, R42 ;  /* 0x0000002a2929723e */ /* 0x000fe400000010ff */
[----:B------:R-:W0:Y:S02]  /*0fd0*/  LDS R31, [R65.X4+0xa400] ;  /* 0x00a40000411f7984 */ /* 0x000e240000004800 */
[----:B------:R-:W-:Y:S02]  /*0fe0*/  PRMT R42, R41, 0x7632, R42 ;  /* 0x00007632292a7816 */ /* 0x000fe4000000002a */
[----:B------:R-:W-:Y:S01]  /*0ff0*/  LDS R19, [R65.X4+0xb400] ;  /* 0x00b4000041137984 */ /* 0x000fe20000004800 */
[----:B-1----:R-:W-:-:S03]  /*1000*/  FMUL.FTZ R38, R38, c[0x0][0x1b8] ;  /* 0x00006e0026267a20 */ /* 0x002fc60000410000 */
        /* <DEDUP_REMOVED lines=8> */
[----:B------:R-:W-:Y:S04]  /*1090*/  LDS R16, [R65.X4+0xc400] ;  /* 0x00c4000041107984 */ /* 0x000fe80000004800 */
[----:B------:R-:W4:Y:S01]  /*10a0*/  LDS R21, [R65.X4+0xc800] ;  /* 0x00c8000041157984 */ /* 0x000f220000004800 */
[----:B-----5:R-:W-:-:S03]  /*10b0*/  FMUL.FTZ R23, R23, c[0x0][0x1b8] ;  /* 0x00006e0017177a20 */ /* 0x020fc60000410000 */
[----:B------:R-:W5:Y:S01]  /*10c0*/  LDS R20, [R65.X4+0xcc00] ;  /* 0x00cc000041147984 */ /* 0x000f620000004800 */
[----:B------:R-:W-:Y:S01]  /*10d0*/  FMUL.FTZ R26, R25, c[0x0][0x1b8] ;  /* 0x00006e00191a7a20 */ /* 0x000fe20000410000 */
[----:B------:R-:W-:Y:S02]  /*10e0*/  PRMT R25, R35, 0x7632, R25 ;  /* 0x0000763223197816 */ /* 0x000fe40000000019 */
[----:B------:R-:W5:Y:S01]  /*10f0*/  LDS R14, [R65.X4+0xd000] ;  /* 0x00d00000410e7984 */ /* 0x000f620000004800 */
[----:B------:R-:W-:Y:S01]  /*1100*/  FMUL.FTZ R32, R32, c[0x0][0x1b8] ;  /* 0x00006e0020207a20 */ /* 0x000fe20000410000 */
[----:B------:R-:W-:Y:S02]  /*1110*/  F2FP.BF16.PACK_AB R23, R26, R23 ;  /* 0x000000171a17723e */ /* 0x000fe400000010ff */
[----:B------:R-:W5:Y:S01]  /*1120*/  LDS R15, [R65.X4+0xd400] ;  /* 0x00d40000410f7984 */ /* 0x000f620000004800 */
[----:B0-----:R-:W-:Y:S01]  /*1130*/  FMUL.FTZ R31, R31, c[0x0][0x1b8] ;  /* 0x00006e001f1f7a20 */ /* 0x001fe20000410000 */
[----:B------:R-:W-:-:S02]  /*1140*/  PRMT R26, R23, 0x7632, R26 ;  /* 0x00007632171a7816 */ /* 0x000fc4000000001a */
[----:B------:R-:W0:Y:S02]  /*1150*/  LDS R17, [R65.X4+0xd800] ;  /* 0x00d8000041117984 */ /* 0x000e240000004800 */
[----:B------:R-:W-:Y:S02]  /*1160*/  F2FP.BF16.PACK_AB R31, R31, R32 ;  /* 0x000000201f1f723e */ /* 0x000fe400000010ff */
[----:B------:R-:W0:Y:S01]  /*1170*/  LDS R10, [R65.X4+0xdc00] ;  /* 0x00dc0000410a7984 */ /* 0x000e220000004800 */
[----:B-1----:R-:W-:Y:S01]  /*1180*/  FMUL.FTZ R27, R27, c[0x0][0x1b8] ;  /* 0x00006e001b1b7a20 */ /* 0x002fe20000410000 */
[----:B------:R-:W-:Y:S02]  /*1190*/  PRMT R32, R31, 0x7632, R32 ;  /* 0x000076321f207816 */ /* 0x000fe40000000020 */
[----:B------:R-:W1:Y:S04]  /*11a0*/  LDS R12, [R65.X4+0xe000] ;  /* 0x00e00000410c7984 */ /* 0x000e680000004800 */
[----:B------:R-:W1:Y:S01]  /*11b0*/  LDS R13, [R65.X4+0xe400] ;  /* 0x00e40000410d7984 */ /* 0x000e620000004800 */
[----:B--2---:R-:W-:-:S03]  /*11c0*/  FMUL.FTZ R18, R18, c[0x0][0x1b8] ;  /* 0x00006e0012127a20 */ /* 0x004fc60000410000 */
[----:B------:R-:W2:Y:S01]  /*11d0*/  LDS R11, [R65.X4+0xe800] ;  /* 0x00e80000410b7984 */ /* 0x000ea20000004800 */
[----:B---3--:R-:W-:-:S03]  /*11e0*/  FMUL.FTZ R24, R24, c[0x0][0x1b8] ;  /* 0x00006e0018187a20 */ /* 0x008fc60000410000 */
[----:B------:R3:W2:Y:S04]  /*11f0*/  LDS R60, [R65.X4+0xec00] ;  /* 0x00ec0000413c7984 */ /* 0x0006a80000004800 */
[----:B------:R-:W-:Y:S01]  /*1200*/  STS.U16 [R28+0xf000], R71 ;  /* 0x00f000471c007388 */ /* 0x000fe20000000400 */
[----:B----4-:R-:W-:Y:S01]  /*1210*/  FMUL.FTZ R21, R21, c[0x0][0x1b8] ;  /* 0x00006e0015157a20 */ /* 0x010fe20000410000 */
[----:B---3--:R-:W-:Y:S02]  /*1220*/  PRMT R65, R63, 0x7632, R65 ;  /* 0x000076323f417816 */ /* 0x008fe40000000041 */
[----:B------:R-:W-:Y:S01]  /*1230*/  STS.U16 [R28+0xf020], R72 ;  /* 0x00f020481c007388 */ /* 0x000fe20000000400 */
[----:B-----5:R-:W-:Y:S02]  /*1240*/  FMUL.FTZ R20, R20, c[0x0][0x1b8] ;  /* 0x00006e0014147a20 */ /* 0x020fe40000410000 */
[----:B------:R-:W-:Y:S01]  /*1250*/  FMUL.FTZ R14, R14, c[0x0][0x1b8] ;  /* 0x00006e000e0e7a20 */ /* 0x000fe20000410000 */
[----:B------:R-:W-:Y:S02]  /*1260*/  STS.U16 [R9], R67 ;  /* 0x0000004309007388 */ /* 0x000fe40000000400 */
[----:B------:R-:W-:Y:S01]  /*1270*/  F2FP.BF16.PACK_AB R20, R20, R21 ;  /* 0x000000151414723e */ /* 0x000fe200000010ff */
[----:B------:R-:W-:Y:S01]  /*1280*/  FMUL.FTZ R15, R15, c[0x0][0x1b8] ;  /* 0x00006e000f0f7a20 */ /* 0x000fe20000410000 */
[----:B------:R-:W-:Y:S01]  /*1290*/  STS.U16 [R9+0x20], R68 ;  /* 0x0000204409007388 */ /* 0x000fe20000000400 */
[----:B0-----:R-:W-:-:S03]  /*12a0*/  FMUL.FTZ R17, R17, c[0x0][0x1b8] ;  /* 0x00006e0011117a20 */ /* 0x001fc60000410000 */
[----:B------:R-:W-:Y:S01]  /*12b0*/  STS.U16 [R28+0x11800], R69 ;  /* 0x011800451c007388 */ /* 0x000fe20000000400 */
[----:B------:R-:W-:Y:S01]  /*12c0*/  F2FP.BF16.PACK_AB R14, R15, R14 ;  /* 0x0000000e0f0e723e */ /* 0x000fe200000010ff */
[----:B------:R-:W-:Y:S02]  /*12d0*/  FMUL.FTZ R10, R10, c[0x0][0x1b8] ;  /* 0x00006e000a0a7a20 */ /* 0x000fe40000410000 */
[----:B------:R-:W-:Y:S01]  /*12e0*/  STS.U16 [R28+0x11820], R62 ;  /* 0x0118203e1c007388 */ /* 0x000fe20000000400 */
[----:B------:R-:W-:Y:S01]  /*12f0*/  PRMT R15, R14, 0x7632, R15 ;  /* 0x000076320e0f7816 */ /* 0x000fe2000000000f */
[----:B-1----:R-:W-:Y:S02]  /*1300*/  FMUL.FTZ R12, R12, c[0x0][0x1b8] ;  /* 0x00006e000c0c7a20 */ /* 0x002fe40000410000 */
[----:B------:R-:W-:Y:S01]  /*1310*/  STS.U16 [R9+0x2800], R63 ;  /* 0x0028003f09007388 */ /* 0x000fe20000000400 */
[----:B------:R-:W-:Y:S01]  /*1320*/  F2FP.BF16.PACK_AB R10, R10, R17 ;  /* 0x000000110a0a723e */ /* 0x000fe200000010ff */
[----:B------:R-:W-:-:S02]  /*1330*/  FMUL.FTZ R13, R13, c[0x0][0x1b8] ;  /* 0x00006e000d0d7a20 */ /* 0x000fc40000410000 */
[----:B------:R-:W-:Y:S01]  /*1340*/  STS.U16 [R9+0x2820], R65 ;  /* 0x0028204109007388 */ /* 0x000fe20000000400 */
[----:B--2---:R-:W-:-:S03]  /*1350*/  FMUL.FTZ R11, R11, c[0x0][0x1b8] ;  /* 0x00006e000b0b7a20 */ /* 0x004fc60000410000 */
[----:B------:R0:W-:Y:S01]  /*1360*/  STS.U16 [R28+0x14020], R56 ;  /* 0x014020381c007388 */ /* 0x0001e20000000400 */
[----:B------:R-:W-:Y:S01]  /*1370*/  F2FP.BF16.PACK_AB R12, R13, R12 ;  /* 0x0000000c0d0c723e */ /* 0x000fe200000010ff */
[----:B------:R-:W-:Y:S02]  /*1380*/  FMUL.FTZ R60, R60, c[0x0][0x1b8] ;  /* 0x00006e003c3c7a20 */ /* 0x000fe40000410000 */
[----:B------:R-:W-:Y:S01]  /*1390*/  STS.U16 [R28+0x14000], R61 ;  /* 0x0140003d1c007388 */ /* 0x000fe20000000400 */
[----:B------:R-:W-:Y:S02]  /*13a0*/  PRMT R13, R10, 0x7632, R13 ;  /* 0x000076320a0d7816 */ /* 0x000fe4000000000d */
[----:B------:R-:W-:Y:S01]  /*13b0*/  PRMT R17, R12, 0x7632, R17 ;  /* 0x000076320c117816 */ /* 0x000fe20000000011 */
[----:B------:R-:W-:Y:S01]  /*13c0*/  STS.U16 [R9+0x5000], R58 ;  /* 0x0050003a09007388 */ /* 0x000fe20000000400 */
[----:B------:R-:W-:Y:S02]  /*13d0*/  F2FP.BF16.PACK_AB R11, R60, R11 ;  /* 0x0000000b3c0b723e */ /* 0x000fe400000010ff */
[----:B0-----:R-:W-:Y:S01]  /*13e0*/  PRMT R56, R49, 0x7632, R56 ;  /* 0x0000763231387816 */ /* 0x001fe20000000038 */
[----:B------:R-:W-:Y:S01]  /*13f0*/  FMUL.FTZ R49, R40, c[0x0][0x1b8] ;  /* 0x00006e0028317a20 */ /* 0x000fe20000410000 */
[----:B------:R-:W-:Y:S01]  /*1400*/  STS.U16 [R9+0x5020], R66 ;  /* 0x0050204209007388 */ /* 0x000fe20000000400 */
[----:B------:R-:W-:Y:S01]  /*1410*/  FMUL.FTZ R40, R43, c[0x0][0x1b8] ;  /* 0x00006e002b287a20 */ /* 0x000fe20000410000 */
[----:B------:R-:W-:Y:S01]  /*1420*/  PRMT R43, R44, 0x7610, R43 ;  /* 0x000076102c2b7816 */ /* 0x000fe2000000002b */
[----:B------:R-:W-:Y:S01]  /*1430*/  FMUL.FTZ R44, R37, c[0x0][0x1b8] ;  /* 0x00006e00252c7a20 */ /* 0x000fe20000410000 */
[----:B------:R-:W-:Y:S01]  /*1440*/  STS.U16 [R28+0xf200], R53 ;  /* 0x00f200351c007388 */ /* 0x000fe20000000400 */
[----:B------:R-:W-:Y:S01]  /*1450*/  FMUL.FTZ R37, R36, c[0x0][0x1b8] ;  /* 0x00006e0024257a20 */ /* 0x000fe20000410000 */
[----:B------:R-:W-:-:S02]  /*1460*/  F2FP.BF16.PACK_AB R39, R40, R39 ;  /* 0x000000272827723e */ /* 0x000fc400000010ff */
[----:B------:R-:W-:Y:S01]  /*1470*/  STS.U16 [R28+0xf220], R59 ;  /* 0x00f2203b1c007388 */ /* 0x000fe20000000400 */
[----:B------:R-:W-:Y:S02]  /*1480*/  F2FP.BF16.PACK_AB R44, R44, R45 ;  /* 0x0000002d2c2c723e */ /* 0x000fe400000010ff */
[----:B------:R-:W-:Y:S01]  /*1490*/  PRMT R45, R39, 0x7610, R45 ;  /* 0x00007610272d7816 */ /* 0x000fe2000000002d */
[----:B------:R-:W-:Y:S01]  /*14a0*/  STS.U16 [R9+0x200], R57 ;  /* 0x0002003909007388 */ /* 0x000fe20000000400 */
[----:B------:R-:W-:Y:S02]  /*14b0*/  F2FP.BF16.PACK_AB R48, R49, R48 ;  /* 0x000000303130723e */ /* 0x000fe400000010ff */
[----:B------:R-:W-:Y:S01]  /*14c0*/  F2FP.BF16.PACK_AB R34, R37, R34 ;  /* 0x000000222522723e */ /* 0x000fe200000010ff */
[----:B------:R-:W-:Y:S01]  /*14d0*/  STS.U16 [R9+0x220], R50 ;  /* 0x0002203209007388 */ /* 0x000fe20000000400 */
[----:B------:R-:W-:Y:S02]  /*14e0*/  PRMT R40, R48, 0x7632, R40 ;  /* 0x0000763230287816 */ /* 0x000fe40000000028 */
[----:B------:R-:W-:Y:S01]  /*14f0*/  PRMT R36, R44, 0x7632, R36 ;  /* 0x000076322c247816 */ /* 0x000fe20000000024 */
[----:B------:R-:W-:Y:S04]  /*1500*/  STS.U16 [R28+0x11a00], R55 ;  /* 0x011a00371c007388 */ /* 0x000fe80000000400 */
[----:B------:R-:W-:Y:S04]  /*1510*/  STS.U16 [R28+0x11a20], R56 ;  /* 0x011a20381c007388 */ /* 0x000fe80000000400 */
[----:B------:R0:W-:Y:S04]  /*1520*/  STS.U16 [R9+0x2a20], R46 ;  /* 0x002a202e09007388 */ /* 0x0001e80000000400 */
[----:B------:R-:W-:Y:S04]  /*1530*/  STS.U16 [R9+0x2a00], R54 ;  /* 0x002a003609007388 */ /* 0x000fe80000000400 */
[----:B------:R-:W-:Y:S01]  /*1540*/  STS.U16 [R28+0x14200], R51 ;  /* 0x014200331c007388 */ /* 0x000fe20000000400 */
[----:B0-----:R-:W-:Y:S01]  /*1550*/  PRMT R46, R39, 0x7632, R46 ;  /* 0x00007632272e7816 */ /* 0x001fe2000000002e */
[----:B------:R-:W-:-:S02]  /*1560*/  FMUL.FTZ R39, R30, c[0x0][0x1b8] ;  /* 0x00006e001e277a20 */ /* 0x000fc40000410000 */
[----:B------:R-:W-:Y:S01]  /*1570*/  STS.U16 [R28+0x14220], R52 ;  /* 0x014220341c007388 */ /* 0x000fe20000000400 */
[----:B------:R-:W-:Y:S01]  /*1580*/  FMUL.FTZ R30, R33, c[0x0][0x1b8] ;  /* 0x00006e00211e7a20 */ /* 0x000fe20000410000 */
[----:B------:R-:W-:Y:S02]  /*1590*/  PRMT R33, R34, 0x7632, R33 ;  /* 0x0000763222217816 */ /* 0x000fe40000000021 */
[----:B------:R-:W-:Y:S01]  /*15a0*/  F2FP.BF16.PACK_AB R38, R39, R38 ;  /* 0x000000262726723e */ /* 0x000fe200000010ff */
[----:B------:R-:W-:Y:S01]  /*15b0*/  STS.U16 [R9+0x5200], R43 ;  /* 0x0052002b09007388 */ /* 0x000fe20000000400 */
[----:B------:R-:W-:Y:S02]  /*15c0*/  F2FP.BF16.PACK_AB R29, R30, R29 ;  /* 0x0000001d1e1d723e */ /* 0x000fe400000010ff */
[----:B------:R-:W-:Y:S01]  /*15d0*/  PRMT R30, R38, 0x7632, R30 ;  /* 0x00007632261e7816 */ /* 0x000fe2000000001e */
[----:B------:R-:W-:Y:S04]  /*15e0*/  STS.U16 [R9+0x5220], R47 ;  /* 0x0052202f09007388 */ /* 0x000fe80000000400 */
[----:B------:R-:W-:Y:S04]  /*15f0*/  STS.U16 [R28+0xf400], R48 ;  /* 0x00f400301c007388 */ /* 0x000fe80000000400 */
[----:B------:R-:W-:Y:S04]  /*1600*/  STS.U16 [R28+0xf420], R40 ;  /* 0x00f420281c007388 */ /* 0x000fe80000000400 */
[----:B------:R-:W-:Y:S04]  /*1610*/  STS.U16 [R9+0x400], R45 ;  /* 0x0004002d09007388 */ /* 0x000fe80000000400 */
[----:B------:R-:W-:Y:S04]  /*1620*/  STS.U16 [R9+0x420], R46 ;  /* 0x0004202e09007388 */ /* 0x000fe80000000400 */
[----:B------:R-:W-:Y:S04]  /*1630*/  STS.U16 [R28+0x11c00], R44 ;  /* 0x011c002c1c007388 */ /* 0x000fe80000000400 */
[----:B------:R0:W-:Y:S04]  /*1640*/  STS.U16 [R28+0x11c20], R36 ;  /* 0x011c20241c007388 */ /* 0x0001e80000000400 */
[----:B------:R-:W-:Y:S04]  /*1650*/  STS.U16 [R9+0x2c00], R41 ;  /* 0x002c002909007388 */ /* 0x000fe80000000400 */
[----:B------:R-:W-:Y:S01]  /*1660*/  STS.U16 [R9+0x2c20], R42 ;  /* 0x002c202a09007388 */ /* 0x000fe20000000400 */
[----:B0-----:R-:W-:-:S03]  /*1670*/  PRMT R36, R29, 0x7632, R36 ;  /* 0x000076321d247816 */ /* 0x001fc60000000024 */
[----:B------:R-:W-:Y:S04]  /*1680*/  STS.U16 [R28+0x14400], R34 ;  /* 0x014400221c007388 */ /* 0x000fe80000000400 */
[----:B------:R-:W-:Y:S04]  /*1690*/  STS.U16 [R28+0x14420], R33 ;  /* 0x014420211c007388 */ /* 0x000fe80000000400 */
[----:B------:R0:W-:Y:S04]  /*16a0*/  STS.U16 [R9+0x5420], R30 ;  /* 0x0054201e09007388 */ /* 0x0001e80000000400 */
[----:B------:R-:W-:Y:S04]  /*16b0*/  STS.U16 [R9+0x5400], R38 ;  /* 0x0054002609007388 */ /* 0x000fe80000000400 */
[----:B------:R-:W-:Y:S01]  /*16c0*/  STS.U16 [R28+0xf600], R29 ;  /* 0x00f6001d1c007388 */ /* 0x000fe20000000400 */
[----:B0-----:R-:W-:-:S02]  /*16d0*/  FMUL.FTZ R30, R19, c[0x0][0x1b8] ;  /* 0x00006e00131e7a20 */ /* 0x001fc40000410000 */
[----:B------:R-:W-:Y:S01]  /*16e0*/  FMUL.FTZ R19, R22, c[0x0][0x1b8] ;  /* 0x00006e0016137a20 */ /* 0x000fe20000410000 */
[----:B------:R-:W-:Y:S01]  /*16f0*/  PRMT R22, R23, 0x7610, R22 ;  /* 0x0000761017167816 */ /* 0x000fe20000000016 */
[----:B------:R-:W-:Y:S01]  /*1700*/  FMUL.FTZ R23, R16, c[0x0][0x1b8] ;  /* 0x00006e0010177a20 */ /* 0x000fe20000410000 */
[----:B------:R-:W-:Y:S01]  /*1710*/  F2FP.BF16.PACK_AB R27, R30, R27 ;  /* 0x0000001b1e1b723e */ /* 0x000fe200000010ff */
[----:B------:R-:W-:Y:S01]  /*1720*/  STS.U16 [R28+0xf620], R36 ;  /* 0x00f620241c007388 */ /* 0x000fe20000000400 */
[----:B------:R-:W-:Y:S02]  /*1730*/  F2FP.BF16.PACK_AB R18, R19, R18 ;  /* 0x000000121312723e */ /* 0x000fe400000010ff */
[----:B------:R-:W-:Y:S01]  /*1740*/  F2FP.BF16.PACK_AB R23, R23, R24 ;  /* 0x000000181717723e */ /* 0x000fe200000010ff */
[----:B------:R-:W-:Y:S01]  /*1750*/  STS.U16 [R9+0x600], R35 ;  /* 0x0006002309007388 */ /* 0x000fe20000000400 */
[----:B------:R-:W-:Y:S02]  /*1760*/  PRMT R16, R27, 0x7632, R16 ;  /* 0x000076321b107816 */ /* 0x000fe40000000010 */
[----:B------:R-:W-:Y:S01]  /*1770*/  PRMT R19, R18, 0x7632, R19 ;  /* 0x0000763212137816 */ /* 0x000fe20000000013 */
[----:B------:R0:W-:Y:S01]  /*1780*/  STS.U16 [R9+0x620], R25 ;  /* 0x0006201909007388 */ /* 0x0001e20000000400 */
[----:B------:R-:W-:-:S03]  /*1790*/  PRMT R21, R23, 0x7632, R21 ;  /* 0x0000763217157816 */ /* 0x000fc60000000015 */
[----:B------:R1:W-:Y:S04]  /*17a0*/  STS.U16 [R28+0x11e00], R31 ;  /* 0x011e001f1c007388 */ /* 0x0003e80000000400 */
[----:B------:R2:W-:Y:S01]  /*17b0*/  STS.U16 [R28+0x11e20], R32 ;  /* 0x011e20201c007388 */ /* 0x0005e20000000400 */
[----:B0-----:R-:W-:-:S03]  /*17c0*/  CS2R R24, SRZ ;  /* 0x0000000000187805 */ /* 0x001fc6000001ff00 */
[----:B------:R0:W-:Y:S01]  /*17d0*/  STS.U16 [R9+0x2e00], R22 ;  /* 0x002e001609007388 */ /* 0x0001e20000000400 */
[----:B-1----:R-:W-:-:S03]  /*17e0*/  CS2R R30, SRZ ;  /* 0x00000000001e7805 */ /* 0x002fc6000001ff00 */
[----:B------:R-:W-:Y:S01]  /*17f0*/  STS.U16 [R9+0x2e20], R26 ;  /* 0x002e201a09007388 */ /* 0x000fe20000000400 */
[----:B--2---:R-:W-:-:S03]  /*1800*/  LEA R32, R8, 0xf000, 0x1 ;  /* 0x0000f00008207811 */ /* 0x004fc600078e08ff */
[----:B------:R1:W-:Y:S01]  /*1810*/  STS.U16 [R28+0x14600], R27 ;  /* 0x0146001b1c007388 */ /* 0x0003e20000000400 */
[----:B0-----:R-:W-:-:S03]  /*1820*/  PRMT R22, R20, 0x7632, R22 ;  /* 0x0000763214167816 */ /* 0x001fc60000000016 */
[----:B------:R-:W-:Y:S04]  /*1830*/  STS.U16 [R28+0x14620], R16 ;  /* 0x014620101c007388 */ /* 0x000fe80000000400 */
[----:B------:R-:W-:Y:S01]  /*1840*/  STS.U16 [R9+0x5600], R18 ;  /* 0x0056001209007388 */ /* 0x000fe20000000400 */
[----:B-1----:R-:W-:-:S03]  /*1850*/  CS2R R26, SRZ ;  /* 0x00000000001a7805 */ /* 0x002fc6000001ff00 */
[----:B------:R0:W-:Y:S04]  /*1860*/  STS.U16 [R9+0x5620], R19 ;  /* 0x0056201309007388 */ /* 0x0001e80000000400 */
[----:B------:R-:W-:Y:S04]  /*1870*/  STS.U16 [R28+0xf800], R23 ;  /* 0x00f800171c007388 */ /* 0x000fe80000000400 */
[----:B------:R-:W-:Y:S01]  /*1880*/  STS.U16 [R28+0xf820], R21 ;  /* 0x00f820151c007388 */ /* 0x000fe20000000400 */
[----:B0-----:R-:W-:-:S03]  /*1890*/  PRMT R19, R11, 0x7632, R19 ;  /* 0x000076320b137816 */ /* 0x001fc60000000013 */
[----:B------:R0:W-:Y:S04]  /*18a0*/  STS.U16 [R9+0x800], R20 ;  /* 0x0008001409007388 */ /* 0x0001e80000000400 */
[----:B------:R1:W-:Y:S04]  /*18b0*/  STS.U16 [R9+0x820], R22 ;  /* 0x0008201609007388 */ /* 0x0003e80000000400 */
[----:B------:R-:W-:Y:S01]  /*18c0*/  STS.U16 [R28+0x12000], R14 ;  /* 0x0120000e1c007388 */ /* 0x000fe20000000400 */
[----:B0-----:R-:W-:-:S03]  /*18d0*/  CS2R R20, SRZ ;  /* 0x0000000000147805 */ /* 0x001fc6000001ff00 */
[----:B------:R0:W-:Y:S01]  /*18e0*/  STS.U16 [R28+0x12020], R15 ;  /* 0x0120200f1c007388 */ /* 0x0001e20000000400 */
[----:B-1----:R-:W-:-:S03]  /*18f0*/  CS2R R22, SRZ ;  /* 0x0000000000167805 */ /* 0x002fc6000001ff00 */
[----:B------:R-:W-:Y:S04]  /*1900*/  STS.U16 [R9+0x3000], R10 ;  /* 0x0030000a09007388 */ /* 0x000fe80000000400 */
[----:B------:R-:W-:Y:S01]  /*1910*/  STS.U16 [R9+0x3020], R13 ;  /* 0x0030200d09007388 */ /* 0x000fe20000000400 */
[----:B0-----:R-:W-:-:S03]  /*1920*/  CS2R R14, SRZ ;  /* 0x00000000000e7805 */ /* 0x001fc6000001ff00 */
[----:B------:R0:W-:Y:S04]  /*1930*/  STS.U16 [R28+0x14800], R12 ;  /* 0x0148000c1c007388 */ /* 0x0001e80000000400 */
[----:B------:R1:W-:Y:S04]  /*1940*/  STS.U16 [R28+0x14820], R17 ;  /* 0x014820111c007388 */ /* 0x0003e80000000400 */
[----:B------:R2:W-:Y:S01]  /*1950*/  STS.U16 [R9+0x5800], R11 ;  /* 0x0058000b09007388 */ /* 0x0005e20000000400 */
[----:B0-----:R-:W-:-:S03]  /*1960*/  CS2R R12, SRZ ;  /* 0x00000000000c7805 */ /* 0x001fc6000001ff00 */
[----:B------:R0:W-:Y:S01]  /*1970*/  STS.U16 [R9+0x5820], R19 ;  /* 0x0058201309007388 */ /* 0x0001e20000000400 */
[----:B-1----:R-:W-:Y:S01]  /*1980*/  CS2R R16, SRZ ;  /* 0x0000000000107805 */ /* 0x002fe2000001ff00 */
[----:B------:R-:W-:Y:S02]  /*1990*/  CS2R R28, SRZ ;  /* 0x00000000001c7805 */ /* 0x000fe4000001ff00 */
[----:B------:R-:W-:Y:S01]  /*19a0*/  BAR.SYNC.DEFER_BLOCKING 0x0 ;  /* 0x0000000000007b1d */ /* 0x000fe20000010000 */
[----:B--2---:R-:W-:Y:S01]  /*19b0*/  CS2R R10, SRZ ;  /* 0x00000000000a7805 */ /* 0x004fe2000001ff00 */
[----:B0-----:R-:W-:Y:S01]  /*19c0*/  CS2R R18, SRZ ;  /* 0x0000000000127805 */ /* 0x001fe2000001ff00 */
[----:B------:R-:W-:-:S03]  /*19d0*/  CS2R R8, SRZ ;  /* 0x0000000000087805 */ /* 0x000fc6000001ff00 */
[----:B------:R0:W1:Y:S04]  /*19e0*/  @!P5 LDS.128 R24, [R32] ;  /* 0x000000002018d984 */ /* 0x0000680000000c00 */
[----:B------:R0:W2:Y:S04]  /*19f0*/  @!P5 LDS.128 R20, [R32+0x2800] ;  /* 0x002800002014d984 */ /* 0x0000a80000000c00 */
[----:B------:R0:W3:Y:S01]  /*1a00*/  @!P5 LDS.128 R16, [R32+0x5000] ;  /* 0x005000002010d984 */ /* 0x0000e20000000c00 */
[----:B------:R-:W-:Y:S05]  /*1a10*/  @P4 BRA `(.L_x_1317) ;  /* 0x0000017000004947 */ /* 0x000fea0003800000 */
[----:B------:R-:W-:Y:S01]  /*1a20*/  SHF.R.S32.HI R5, RZ, 0x1f, R4 ;  /* 0x0000001fff057819 */ /* 0x000fe20000011404 */
[----:B------:R-:W-:Y:S01]  /*1a30*/  IMAD R33, R3, c[0x0][0x1a8], RZ ;  /* 0x00006a0003217a24 */ /* 0x000fe200078e02ff */
[----:B------:R-:W-:Y:S01]  /*1a40*/  ISETP.GE.AND P5, PT, R4, c[0x0][0x194], PT ;  /* 0x0000650004007a0c */ /* 0x000fe20003fa6270 */
[----:B------:R-:W-:-:S02]  /*1a50*/  IMAD R37, R2, c[0x0][0x1b0], RZ ;  /* 0x00006c0002257a24 */ /* 0x000fc400078e02ff */
[C---:B------:R-:W-:Y:S02]  /*1a60*/  IMAD R33, R64.reuse, c[0x0][0x1ac], R33 ;  /* 0x00006b0040217a24 */ /* 0x040fe400078e0221 */
[----:B------:R-:W-:-:S04]  /*1a70*/  IMAD.WIDE.U32 R34, R64, c[0x0][0x1a8], R4 ;  /* 0x00006a0040227a25 */ /* 0x000fc800078e0004 */
[----:B------:R-:W-:Y:S02]  /*1a80*/  IMAD.IADD R35, R35, 0x1, R33 ;  /* 0x0000000123237824 */ /* 0x000fe400078e0221 */
[C---:B------:R-:W-:Y:S02]  /*1a90*/  IMAD R37, R0.reuse, c[0x0][0x1b4], R37 ;  /* 0x00006d0000257a24 */ /* 0x040fe400078e0225 */
[----:B------:R-:W-:-:S04]  /*1aa0*/  IMAD.WIDE.U32 R34, R0, c[0x0][0x1b0], R34 ;  /* 0x00006c0000227a25 */ /* 0x000fc800078e0022 */
[----:B------:R-:W-:Y:S02]  /*1ab0*/  IMAD R33, R7, c[0x0][0x1a0], RZ ;  /* 0x0000680007217a24 */ /* 0x000fe400078e02ff */
[----:B------:R-:W-:Y:S01]  /*1ac0*/  IMAD.IADD R35, R35, 0x1, R37 ;  /* 0x0000000123237824 */ /* 0x000fe200078e0225 */
[----:B------:R-:W-:Y:S01]  /*1ad0*/  IADD3 R37, R4, 0x40, RZ ;  /* 0x0000004004257810 */ /* 0x000fe20007ffe0ff */
[C---:B------:R-:W-:Y:S02]  /*1ae0*/  IMAD R33, R6.reuse, c[0x0][0x1a4], R33 ;  /* 0x0000690006217a24 */ /* 0x040fe400078e0221 */
[----:B------:R-:W-:Y:S01]  /*1af0*/  IMAD.WIDE.U32 R34, R6, c[0x0][0x1a0], R34 ;  /* 0x0000680006227a25 */ /* 0x000fe200078e0022 */
[----:B------:R-:W-:-:S03]  /*1b00*/  ISETP.GE.AND P4, PT, R37, c[0x0][0x194], PT ;  /* 0x0000650025007a0c */ /* 0x000fc60003f86270 */
[----:B------:R-:W-:Y:S01]  /*1b10*/  IMAD.IADD R33, R35, 0x1, R33 ;  /* 0x0000000123217824 */ /* 0x000fe200078e0221 */
[----:B------:R-:W-:Y:S02]  /*1b20*/  LEA R36, P6, R34, c[0x0][0x188], 0x1 ;  /* 0x0000620022247a11 */ /* 0x000fe400078c08ff */
[----:B------:R-:W-:Y:S02]  /*1b30*/  IADD3 R35, R4, 0x80, RZ ;  /* 0x0000008004237810 */ /* 0x000fe40007ffe0ff */
[----:B------:R-:W-:Y:S02]  /*1b40*/  LEA.HI.X R37, R34, c[0x0][0x18c], R33, 0x1, P6 ;  /* 0x0000630022257a11 */ /* 0x000fe400030f0c21 */
[----:B------:R-:W-:-:S03]  /*1b50*/  ISETP.GE.AND P6, PT, R35, c[0x0][0x194], PT ;  /* 0x0000650023007a0c */ /* 0x000fc60003fc6270 */
[----:B-1----:R1:W-:Y:S04]  /*1b60*/  @!P5 STG.E.128 [R36.64], R24 ;  /* 0x000000182400d986 */ /* 0x0023e8000c101d04 */
[----:B--2---:R1:W-:Y:S06]  /*1b70*/  @!P4 STG.E.128 [R36.64+0x80], R20 ;  /* 0x000080142400c986 */ /* 0x0043ec000c101d04 */
[----:B---3--:R1:W-:Y:S02]  /*1b80*/  @!P6 STG.E.128 [R36.64+0x100], R16 ;  /* 0x000100102400e986 */ /* 0x0083e4000c101d04 */
.L_x_1317:
[----:B------:R-:W-:Y:S05]  /*1b90*/  BSYNC B0 ;  /* 0x0000000000007941 */ /* 0x000fea0003800000 */
.L_x_1316:
[----:B------:R4:W0:Y:S01]  /*1ba0*/  @!P0 LDS.128 R12, [R32+0x400] ;  /* 0x00040000200c8984 */ /* 0x0008220000000c00 */
[----:B------:R-:W-:Y:S03]  /*1bb0*/  BSSY B0, `(.L_x_1318) ;  /* 0x000001e000007945 */ /* 0x000fe60003800000 */
[----:B------:R4:W3:Y:S04]  /*1bc0*/  @!P0 LDS.128 R8, [R32+0x2c00] ;  /* 0x002c000020088984 */ /* 0x0008e80000000c00 */
[----:B------:R4:W2:Y:S01]  /*1bd0*/  @!P0 LDS.128 R28, [R32+0x5400] ;  /* 0x00540000201c8984 */ /* 0x0008a20000000c00 */
[----:B------:R-:W-:Y:S05]  /*1be0*/  @P1 BRA `(.L_x_1319) ;  /* 0x000001a000001947 */ /* 0x000fea0003800000 */
[----:B-1-3--:R-:W-:Y:S01]  /*1bf0*/  IMAD R19, R3, c[0x0][0x1a8], RZ ;  /* 0x00006a0003137a24 */ /* 0x00afe200078e02ff */
[--C-:B------:R-:W-:Y:S01]  /*1c00*/  SHF.R.S32.HI R17, RZ, 0x1f, R4.reuse ;  /* 0x0000001fff117819 */ /* 0x100fe20000011404 */
[----:B------:R-:W-:Y:S01]  /*1c10*/  IMAD.MOV.U32 R16, RZ, RZ, R4 ;  /* 0x000000ffff107224 */ /* 0x000fe200078e0004 */
[----:B--2---:R-:W-:Y:S01]  /*1c20*/  IADD3 R20, R4, 0x40, RZ ;  /* 0x0000004004147810 */ /* 0x004fe20007ffe0ff */
[----:B------:R-:W-:Y:S01]  /*1c30*/  IMAD R21, R64, c[0x0][0x1ac], R19 ;  /* 0x00006b0040157a24 */ /* 0x000fe200078e0213 */
[----:B------:R-:W-:Y:S01]  /*1c40*/  IADD3 R19, P0, R6, 0x20, RZ ;  /* 0x0000002006137810 */ /* 0x000fe20007f1e0ff */
[----:B------:R-:W-:Y:S01]  /*1c50*/  IMAD.WIDE.U32 R16, R64, c[0x0][0x1a8], R16 ;  /* 0x00006a0040107a25 */ /* 0x000fe200078e0010 */
[----:B------:R-:W-:-:S02]  /*1c60*/  ISETP.GE.AND P4, PT, R20, c[0x0][0x194], PT ;  /* 0x0000650014007a0c */ /* 0x000fc40003f86270 */
[----:B------:R-:W-:Y:S01]  /*1c70*/  ISETP.GE.AND P1, PT, R4, c[0x0][0x194], PT ;  /* 0x0000650004007a0c */ /* 0x000fe20003f26270 */
[----:B------:R-:W-:Y:S02]  /*1c80*/  IMAD R23, R2, c[0x0][0x1b0], RZ ;  /* 0x00006c0002177a24 */ /* 0x000fe400078e02ff */
[----:B------:R-:W-:Y:S02]  /*1c90*/  IMAD.IADD R17, R17, 0x1, R21 ;  /* 0x0000000111117824 */ /* 0x000fe400078e0215 */
[----:B------:R-:W-:Y:S02]  /*1ca0*/  IMAD.X R18, RZ, RZ, R7, P0 ;  /* 0x000000ffff127224 */ /* 0x000fe400000e0607 */
[C---:B------:R-:W-:Y:S02]  /*1cb0*/  IMAD R23, R0.reuse, c[0x0][0x1b4], R23 ;  /* 0x00006d0000177a24 */ /* 0x040fe400078e0217 */
[----:B------:R-:W-:-:S04]  /*1cc0*/  IMAD.WIDE.U32 R16, R0, c[0x0][0x1b0], R16 ;  /* 0x00006c0000107a25 */ /* 0x000fc800078e0010 */
[----:B------:R-:W-:Y:S02]  /*1cd0*/  IMAD R18, R18, c[0x0][0x1a0], RZ ;  /* 0x0000680012127a24 */ /* 0x000fe400078e02ff */
[----:B------:R-:W-:Y:S02]  /*1ce0*/  IMAD.IADD R17, R17, 0x1, R23 ;  /* 0x0000000111117824 */ /* 0x000fe400078e0217 */
[C---:B------:R-:W-:Y:S01]  /*1cf0*/  IMAD R21, R19.reuse, c[0x0][0x1a4], R18 ;  /* 0x0000690013157a24 */ /* 0x040fe200078e0212 */
[----:B------:R-:W-:Y:S01]  /*1d00*/  IADD3 R18, R4, 0x80, RZ ;  /* 0x0000008004127810 */ /* 0x000fe20007ffe0ff */
[----:B------:R-:W-:-:S03]  /*1d10*/  IMAD.WIDE.U32 R16, R19, c[0x0][0x1a0], R16 ;  /* 0x0000680013107a25 */ /* 0x000fc600078e0010 */
[----:B------:R-:W-:Y:S01]  /*1d20*/  ISETP.GE.AND P5, PT, R18, c[0x0][0x194], PT ;  /* 0x0000650012007a0c */ /* 0x000fe20003fa6270 */
[----:B------:R-:W-:Y:S01]  /*1d30*/  IMAD.IADD R17, R17, 0x1, R21 ;  /* 0x0000000111117824 */ /* 0x000fe200078e0215 */
[----:B------:R-:W-:-:S04]  /*1d40*/  LEA R18, P0, R16, c[0x0][0x188], 0x1 ;  /* 0x0000620010127a11 */ /* 0x000fc800078008ff */
[----:B------:R-:W-:-:S05]  /*1d50*/  LEA.HI.X R19, R16, c[0x0][0x18c], R17, 0x1, P0 ;  /* 0x0000630010137a11 */ /* 0x000fca00000f0c11 */
[----:B0-----:R0:W-:Y:S04]  /*1d60*/  @!P1 STG.E.128 [R18.64], R12 ;  /* 0x0000000c12009986 */ /* 0x0011e8000c101d04 */
[----:B------:R0:W-:Y:S04]  /*1d70*/  @!P4 STG.E.128 [R18.64+0x80], R8 ;  /* 0x000080081200c986 */ /* 0x0001e8000c101d04 */
[----:B------:R0:W-:Y:S02]  /*1d80*/  @!P5 STG.E.128 [R18.64+0x100], R28 ;  /* 0x0001001c1200d986 */ /* 0x0001e4000c101d04 */
.L_x_1319:
[----:B------:R-:W-:Y:S05]  /*1d90*/  BSYNC B0 ;  /* 0x0000000000007941 */ /* 0x000fea0003800000 */
.L_x_1318:
[----:B0--3--:R-:W-:Y:S01]  /*1da0*/  CS2R R10, SRZ ;  /* 0x00000000000a7805 */ /* 0x009fe2000001ff00 */
[----:B------:R-:W-:Y:S06]  /*1db0*/  @P2 EXIT ;  /* 0x000000000000294d */ /* 0x000fec0003800000 */
[----:B------:R-:W-:Y:S01]  /*1dc0*/  CS2R R8, SRZ ;  /* 0x0000000000087805 */ /* 0x000fe2000001ff00 */
[----:B------:R-:W-:Y:S01]  /*1dd0*/  CS2R R14, SRZ ;  /* 0x00000000000e7805 */ /* 0x000fe2000001ff00 */
[----:B------:R-:W-:Y:S01]  /*1de0*/  CS2R R12, SRZ ;  /* 0x00000000000c7805 */ /* 0x000fe2000001ff00 */
[----:B------:R-:W-:Y:S01]  /*1df0*/  IMAD R3, R3, c[0x0][0x1a8], RZ ;  /* 0x00006a0003037a24 */ /* 0x000fe200078e02ff */
[--C-:B------:R-:W-:Y:S01]  /*1e00*/  SHF.R.S32.HI R5, RZ, 0x1f, R4.reuse ;  /* 0x0000001fff057819 */ /* 0x100fe20000011404 */
[----:B-1----:R-:W-:Y:S01]  /*1e10*/  CS2R R18, SRZ ;  /* 0x0000000000127805 */ /* 0x002fe2000001ff00 */
[----:B------:R-:W0:Y:S01]  /*1e20*/  @!P3 LDS.128 R8, [R32+0x800] ;  /* 0x000800002008b984 */ /* 0x000e220000000c00 */
[C---:B------:R-:W-:Y:S01]  /*1e30*/  IMAD R3, R64.reuse, c[0x0][0x1ac], R3 ;  /* 0x00006b0040037a24 */ /* 0x040fe200078e0203 */
[----:B------:R-:W-:Y:S01]  /*1e40*/  CS2R R16, SRZ ;  /* 0x0000000000107805 */ /* 0x000fe2000001ff00 */
[----:B------:R-:W-:Y:S01]  /*1e50*/  IMAD.WIDE.U32 R64, R64, c[0x0][0x1a8], R4 ;  /* 0x00006a0040407a25 */ /* 0x000fe200078e0004 */
[----:B------:R-:W1:Y:S01]  /*1e60*/  @!P3 LDS.128 R12, [R32+0x3000] ;  /* 0x00300000200cb984 */ /* 0x000e620000000c00 */
[----:B------:R-:W-:-:S02]  /*1e70*/  ISETP.GE.AND P1, PT, R4, c[0x0][0x194], PT ;  /* 0x0000650004007a0c */ /* 0x000fc40003f26270 */
[----:B------:R-:W-:Y:S01]  /*1e80*/  IMAD.IADD R65, R65, 0x1, R3 ;  /* 0x0000000141417824 */ /* 0x000fe200078e0203 */
[----:B------:R-:W-:Y:S01]  /*1e90*/  IADD3 R3, P0, R6, 0x40, RZ ;  /* 0x0000004006037810 */ /* 0x000fe20007f1e0ff */
[----:B------:R-:W-:Y:S01]  /*1ea0*/  IMAD R5, R2, c[0x0][0x1b0], RZ ;  /* 0x00006c0002057a24 */ /* 0x000fe200078e02ff */
[----:B------:R3:W4:Y:S01]  /*1eb0*/  @!P3 LDS.128 R16, [R32+0x5800] ;  /* 0x005800002010b984 */ /* 0x0007220000000c00 */
[----:B------:R-:W-:-:S04]  /*1ec0*/  IMAD.WIDE.U32 R64, R0, c[0x0][0x1b0], R64 ;  /* 0x00006c0000407a25 */ /* 0x000fc800078e0040 */
[----:B------:R-:W-:Y:S02]  /*1ed0*/  IMAD.X R6, RZ, RZ, R7, P0 ;  /* 0x000000ffff067224 */ /* 0x000fe400000e0607 */
[----:B------:R-:W-:Y:S01]  /*1ee0*/  IMAD R5, R0, c[0x0][0x1b4], R5 ;  /* 0x00006d0000057a24 */ /* 0x000fe200078e0205 */
[----:B------:R-:W-:Y:S01]  /*1ef0*/  IADD3 R0, R4, 0x40, RZ ;  /* 0x0000004004007810 */ /* 0x000fe20007ffe0ff */
[----:B------:R-:W-:Y:S02]  /*1f00*/  IMAD R6, R6, c[0x0][0x1a0], RZ ;  /* 0x0000680006067a24 */ /* 0x000fe400078e02ff */
[----:B------:R-:W-:Y:S01]  /*1f10*/  IMAD.IADD R65, R65, 0x1, R5 ;  /* 0x0000000141417824 */ /* 0x000fe200078e0205 */
[----:B------:R-:W-:Y:S01]  /*1f20*/  ISETP.GE.AND P2, PT, R0, c[0x0][0x194], PT ;  /* 0x0000650000007a0c */ /* 0x000fe20003f46270 */
        /* <DEDUP_REMOVED lines=8> */
[----:B-1----:R3:W-:Y:S01]  /*1fb0*/  @!P2 STG.E.128 [R4.64+0x80], R12 ;  /* 0x0000800c0400a986 */ /* 0x0027e2000c101d04 */
[----:B------:R-:W-:Y:S05]  /*1fc0*/  @P3 EXIT ;  /* 0x000000000000394d */ /* 0x000fea0003800000 */
[----:B----4-:R-:W-:Y:S01]  /*1fd0*/  STG.E.128 [R4.64+0x100], R16 ;  /* 0x0001001004007986 */ /* 0x010fe2000c101d04 */
[----:B------:R-:W-:Y:S05]  /*1fe0*/  EXIT ;  /* 0x000000000000794d */ /* 0x000fea0003800000 */
.L_x_1320:
        /* <DEDUP_REMOVED lines=9> */
.L_x_1430:


//--------------------- .text._ZN7cutlass13device_kernelIN5flash32FlashAttnBwdPostprocessConvertdQIN4cute5tupleIJNS3_1CILi64EEENS5_ILi192EEEEEENS_10bfloat16_tEfNS_4arch4Sm80ELi256ENS3_8TiledMMAINS3_8MMA_AtomIJNS3_30SM80_16x8x16_F32BF16BF16F32_TNEEEENS3_6LayoutINS4_IJNS5_ILi2EEENS5_ILi4EEENS5_ILi1EEEEEENS4_IJSJ_SH_NS5_ILi0EEEEEEEENS4_IJNS5_ILi32EEES6_NS5_ILi16EEEEEEEELb0EEEEEvNT_6ParamsE --------------------------
	.section	.text._ZN7cutlass13device_kernelIN5flash32FlashAttnBwdPostprocessConvertdQIN4cute5tupleIJNS3_1CILi64EEENS5_ILi192EEEEEENS_10bfloat16_tEfNS_4arch4Sm80ELi256ENS3_8TiledMMAINS3_8MMA_AtomIJNS3_30SM80_16x8x16_F32BF16BF16F32_TNEEEENS3_6LayoutINS4_IJNS5_ILi2EEENS5_ILi4EEENS5_ILi1EEEEEENS4_IJSJ_SH_NS5_ILi0EEEEEEEENS4_IJNS5_ILi32EEES6_NS5_ILi16EEEEEEEELb0EEEEEvNT_6ParamsE,"ax",@progbits
	.sectioninfo	@"SHI_REGISTERS=69"
	.align	128
.text._ZN7cutlass13device_kernelIN5flash32FlashAttnBwdPostprocessConvertdQIN4cute5tupleIJNS3_1CILi64EEENS5_ILi192EEEEEENS_10bfloat16_tEfNS_4arch4Sm80ELi256ENS3_8TiledMMAINS3_8MMA_AtomIJNS3_30SM80_16x8x16_F32BF16BF16F32_TNEEEENS3_6LayoutINS4_IJNS5_ILi2EEENS5_ILi4EEENS5_ILi1EEEEEENS4_IJSJ_SH_NS5_ILi0EEEEEEEENS4_IJNS5_ILi32EEES6_NS5_ILi16EEEEEEEELb0EEEEEvNT_6ParamsE:
        .type           _ZN7cutlass13device_kernelIN5flash32FlashAttnBwdPostprocessConvertdQIN4cute5tupleIJNS3_1CILi64EEENS5_ILi192EEEEEENS_10bfloat16_tEfNS_4arch4Sm80ELi256ENS3_8TiledMMAINS3_8MMA_AtomIJNS3_30SM80_16x8x16_F32BF16BF16F32_TNEEEENS3_6LayoutINS4_IJNS5_ILi2EEENS5_ILi4EEENS5_ILi1EEEEEENS4_IJSJ_SH_NS5_ILi0EEEEEEEENS4_IJNS5_ILi32EEES6_NS5_ILi16EEEEEEEELb0EEEEEvNT_6ParamsE,@function
        .size           _ZN7cutlass13device_kernelIN5flash32FlashAttnBwdPostprocessConvertdQIN4cute5tupleIJNS3_1CILi64EEENS5_ILi192EEEEEENS_10bfloat16_tEfNS_4arch4Sm80ELi256ENS3_8TiledMMAINS3_8MMA_AtomIJNS3_30SM80_16x8x16_F32BF16BF16F32_TNEEEENS3_6LayoutINS4_IJNS5_ILi2EEENS5_ILi4EEENS5_ILi1EEEEEENS4_IJSJ_SH_NS5_ILi0EEEEEEEENS4_IJNS5_ILi32EEES6_NS5_ILi16EEEEEEEELb0EEEEEvNT_6ParamsE,(.L_x_1431 - _ZN7cutlass13device_kernelIN5flash32FlashAttnBwdPostprocessConvertdQIN4cute5tupleIJNS3_1CILi64EEENS5_ILi192EEEEEENS_10bfloat16_tEfNS_4arch4Sm80ELi256ENS3_8TiledMMAINS3_8MMA_AtomIJNS3_30SM80_16x8x16_F32BF16BF16F32_TNEEEENS3_6LayoutINS4_IJNS5_ILi2EEENS5_ILi4EEENS5_ILi1EEEEEENS4_IJSJ_SH_NS5_ILi0EEEEEEEENS4_IJNS5_ILi32EEES6_NS5_ILi16EEEEEEEELb0EEEEEvNT_6ParamsE)
        .other          _ZN7cutlass13device_kernelIN5flash32FlashAttnBwdPostprocessConvertdQIN4cute5tupleIJNS3_1CILi64EEENS5_ILi192EEEEEENS_10bfloat16_tEfNS_4arch4Sm80ELi256ENS3_8TiledMMAINS3_8MMA_AtomIJNS3_30SM80_16x8x16_F32BF16BF16F32_TNEEEENS3_6LayoutINS4_IJNS5_ILi2EEENS5_ILi4EEENS5_ILi1EEEEEENS4_IJSJ_SH_NS5_ILi0EEEEEEEENS4_IJNS5_ILi32EEES6_NS5_ILi16EEEEEEEELb0EEEEEvNT_6ParamsE,@"STO_CUDA_ENTRY STV_DEFAULT"
_ZN7cutlass13device_kernelIN5flash32FlashAttnBwdPostprocessConvertdQIN4cute5tupleIJNS3_1CILi64EEENS5_ILi192EEEEEENS_10bfloat16_tEfNS_4arch4Sm80ELi256ENS3_8TiledMMAINS3_8MMA_AtomIJNS3_30SM80_16x8x16_F32BF16BF16F32_TNEEEENS3_6LayoutINS4_IJNS5_ILi2EEENS5_ILi4EEENS5_ILi1EEEEEENS4_IJSJ_SH_NS5_ILi0EEEEEEEENS4_IJNS5_ILi32EEES6_NS5_ILi16EEEEEEEELb0EEEEEvNT_6ParamsE:
        /* <DEDUP_REMOVED lines=15> */
[----:B-1----:R-:W-:Y:S01]  /*00f0*/  IMAD.SHL.U32 R58, R54, 0x40, RZ ;  /* 0x00000040363a7824 */ /* 0x002fe200078e00ff */
[----:B------:R-:W-:Y:S05]  /*0100*/  @P1 BRA `(.L_x_1321) ;  /* 0x0000004000001947 */ /* 0x000fea0003800000 */
[----:B0-----:R-:W-:Y:S05]  /*0110*/  @!P0 BRA `(.L_x_1321) ;  /* 0x0000003000008947 */ /* 0x001fea0003800000 */
[----:B------:R-:W2:Y:S04]  /*0120*/  LDG.E R0, [R2.64] ;  /* 0x0000000402007981 */ /* 0x000ea8000c1e1900 */
[----:B-----5:R-:W2:Y:S02]  /*0130*/  LDG.E R57, [R2.64+0x4] ;  /* 0x0000040402397981 */ /* 0x020ea4000c1e1900 */
[----:B--2---:R-:W-:-:S02]  /*0140*/  IADD3 R57, -R0, R57, RZ ;  /* 0x0000003900397210 */ /* 0x004fc40007ffe1ff */
.L_x_1321:
[----:B0-----:R-:W-:Y:S01]  /*0150*/  ISETP.NE.AND.EX P1, PT, RZ, c[0x0][0x1c4], PT, P2 ;  /* 0x00007100ff007a0c */ /* 0x001fe20003f25320 */
[----:B-----5:R-:W-:Y:S01]  /*0160*/  @P0 IMAD R2, R52, 0x40, R55 ;  /* 0x0000004034020824 */ /* 0x020fe200078e0237 */
[----:B------:R-:W-:-:S13]  /*0170*/  ISETP.LE.AND P2, PT, R57, R58, PT ;  /* 0x0000003a3900720c */ /* 0x000fda0003f43270 */
[----:B------:R-:W-:Y:S05]  /*0180*/  @P1 EXIT P2 ;  /* 0x000000000000194d */ /* 0x000fea0001000000 */
[----:B------:R-:W0:Y:S01]  /*0190*/  S2R R53, SR_TID.X ;  /* 0x0000000000357919 */ /* 0x000e220000002100 */
[----:B------:R-:W-:Y:S01]  /*01a0*/  @P0 SHF.R.S32.HI R3, RZ, 0x1f, R2 ;  /* 0x0000001fff030819 */ /* 0x000fe20000011402 */
[----:B------:R-:W-:Y:S01]  /*01b0*/  CS2R R4, SRZ ;  /* 0x0000000000047805 */ /* 0x000fe2000001ff00 */
[----:B------:R-:W-:Y:S01]  /*01c0*/  IMAD R7, R54, 0x3000, RZ ;  /* 0x0000300036077824 */ /* 0x000fe200078e02ff */
[----:B------:R-:W1:Y:S01]  /*01d0*/  S2R R0, SR_CTAID.Y ;  /* 0x0000000000007919 */ /* 0x000e620000002600 */
[----:B------:R-:W-:-:S03]  /*01e0*/  @P0 LEA.HI R3, R3, R2, RZ, 0x6 ;  /* 0x0000000203030211 */ /* 0x000fc600078f30ff */
[----:B------:R-:W-:Y:S02]  /*01f0*/  SHF.R.S32.HI R9, RZ, 0x1f, R7 ;  /* 0x0000001fff097819 */ /* 0x000fe40000011407 */
[----:B------:R-:W-:-:S05]  /*0200*/  @P0 SHF.R.S32.HI R3, RZ, 0x6, R3 ;  /* 0x00000006ff030819 */ /* 0x000fca0000011403 */
[----:B------:R-:W-:-:S04]  /*0210*/  @P0 IMAD R3, R3, 0x3000, RZ ;  /* 0x0000300003030824 */ /* 0x000fc800078e02ff */
[--C-:B------:R-:W-:Y:S01]  /*0220*/  @P0 IMAD.MOV.U32 R4, RZ, RZ, R3.reuse ;  /* 0x000000ffff040224 */ /* 0x100fe200078e0003 */
[----:B------:R-:W-:Y:S02]  /*0230*/  @P0 SHF.R.S32.HI R5, RZ, 0x1f, R3 ;  /* 0x0000001fff050819 */ /* 0x000fe40000011403 */
[----:B------:R-:W-:Y:S01]  /*0240*/  SHF.R.S32.HI R3, RZ, 0x1f, R52 ;  /* 0x0000001fff037819 */ /* 0x000fe20000011434 */
[----:B0-----:R-:W-:Y:S01]  /*0250*/  IMAD.SHL.U32 R6, R53, 0x4, RZ ;  /* 0x0000000435067824 */ /* 0x001fe200078e00ff */
[----:B------:R-:W-:Y:S02]  /*0260*/  SEL R52, R52, RZ, !P1 ;  /* 0x000000ff34347207 */ /* 0x000fe40004800000 */
[----:B------:R-:W-:Y:S02]  /*0270*/  SEL R3, R3, RZ, !P1 ;  /* 0x000000ff03037207 */ /* 0x000fe40004800000 */
[----:B------:R-:W-:Y:S02]  /*0280*/  IADD3 R4, P2, P3, R4, R6, R7 ;  /* 0x0000000604047210 */ /* 0x000fe40007b5e007 */
[----:B-1----:R-:W-:-:S02]  /*0290*/  SHF.R.S32.HI R2, RZ, 0x1f, R0 ;  /* 0x0000001fff027819 */ /* 0x002fc40000011400 */
[----:B------:R-:W-:-:S03]  /*02a0*/  SHF.R.S32.HI R6, RZ, 0x1f, R6 ;  /* 0x0000001fff067819 */ /* 0x000fc60000011406 */
[----:B------:R-:W-:Y:S01]  /*02b0*/  IMAD R7, R2, c[0x0][0x178], RZ ;  /* 0x00005e0002077a24 */ /* 0x000fe200078e02ff */
[----:B------:R-:W-:Y:S01]  /*02c0*/  IADD3.X R5, R5, R6, R9, P2, P3 ;  /* 0x0000000605057210 */ /* 0x000fe200017e6409 */
[----:B------:R-:W-:Y:S02]  /*02d0*/  IMAD R9, R3, c[0x0][0x180], RZ ;  /* 0x0000600003097a24 */ /* 0x000fe400078e02ff */
[C---:B------:R-:W-:Y:S02]  /*02e0*/  IMAD R7, R0.reuse, c[0x0][0x17c], R7 ;  /* 0x00005f0000077a24 */ /* 0x040fe400078e0207 */
[----:B------:R-:W-:-:S04]  /*02f0*/  IMAD.WIDE.U32 R4, R0, c[0x0][0x178], R4 ;  /* 0x00005e0000047a25 */ /* 0x000fc800078e0004 */
[----:B------:R-:W-:Y:S02]  /*0300*/  IMAD.IADD R5, R5, 0x1, R7 ;  /* 0x0000000105057824 */ /* 0x000fe400078e0207 */
[C---:B------:R-:W-:Y:S02]  /*0310*/  IMAD R9, R52.reuse, c[0x0][0x184], R9 ;  /* 0x0000610034097a24 */ /* 0x040fe400078e0209 */
[----:B------:R-:W-:-:S05]  /*0320*/  IMAD.WIDE.U32 R4, R52, c[0x0][0x180], R4 ;  /* 0x0000600034047a25 */ /* 0x000fca00078e0004 */
[----:B------:R-:W-:Y:S02]  /*0330*/  IADD3 R5, R5, R9, RZ ;  /* 0x0000000905057210 */ /* 0x000fe40007ffe0ff */
        /* <DEDUP_REMOVED lines=15> */
[----:B------:R-:W-:Y:S01]  /*0430*/  IMAD.IADD R57, R57, 0x1, -R58 ;  /* 0x0000000139397824 */ /* 0x000fe200078e0a3a */
[----:B------:R-:W-:Y:S02]  /*0440*/  BSSY B0, `(.L_x_1322) ;  /* 0x00000fa000007945 */ /* 0x000fe40003800000 */
[----:B------:R-:W-:-:S02]  /*0450*/  LEA.HI R56, R60, R53, RZ, 0x2 ;  /* 0x000000353c387211 */ /* 0x000fc400078f10ff */
[CC--:B------:R-:W-:Y:S02]  /*0460*/  LEA.HI R66, R60.reuse, R53.reuse, RZ, 0x5 ;  /* 0x000000353c427211 */ /* 0x0c0fe400078f28ff */
[--C-:B------:R-:W-:Y:S02]  /*0470*/  SHF.R.S32.HI R59, RZ, 0x2, R56.reuse ;  /* 0x00000002ff3b7819 */ /* 0x100fe40000011438 */
[----:B------:R-:W-:Y:S02]  /*0480*/  SHF.R.S32.HI R64, RZ, 0x1f, R56 ;  /* 0x0000001fff407819 */ /* 0x000fe40000011438 */
[----:B------:R-:W-:Y:S02]  /*0490*/  LEA.HI R65, R60, R53, RZ, 0x7 ;  /* 0x000000353c417211 */ /* 0x000fe400078f38ff */
[----:B------:R-:W-:Y:S02]  /*04a0*/  LEA.HI R64, R64, R59, RZ, 0x3 ;  /* 0x0000003b40407211 */ /* 0x000fe400078f18ff */
[----:B------:R-:W-:Y:S01]  /*04b0*/  SHF.R.S32.HI R61, RZ, 0x5, R66 ;  /* 0x00000005ff3d7819 */ /* 0x000fe20000011442 */
[----:B------:R-:W-:Y:S01]  /*04c0*/  IMAD.SHL.U32 R65, R65, 0x8, RZ ;  /* 0x0000000841417824 */ /* 0x000fe200078e00ff */
[----:B------:R-:W-:-:S02]  /*04d0*/  LOP3.LUT R64, R64, 0xfffffff8, RZ, 0xc0, !PT ;  /* 0xfffffff840407812 */ /* 0x000fc400078ec0ff */
[----:B0-----:R-:W-:Y:S02]  /*04e0*/  LEA.HI R63, R60, R53, RZ, 0x3 ;  /* 0x000000353c3f7211 */ /* 0x001fe400078f18ff */
[----:B------:R-:W-:Y:S01]  /*04f0*/  LEA.HI R66, R66, R61, RZ, 0x1 ;  /* 0x0000003d42427211 */ /* 0x000fe200078f08ff */
[----:B------:R-:W-:Y:S01]  /*0500*/  IMAD.IADD R59, R59, 0x1, -R64 ;  /* 0x000000013b3b7824 */ /* 0x000fe200078e0a40 */
[----:B------:R-:W-:Y:S02]  /*0510*/  LOP3.LUT R64, R56, 0x7ffffffc, RZ, 0xc0, !PT ;  /* 0x7ffffffc38407812 */ /* 0x000fe400078ec0ff */
[----:B------:R-:W-:Y:S02]  /*0520*/  LOP3.LUT R65, R65, 0x7ffffc00, RZ, 0xc0, !PT ;  /* 0x7ffffc0041417812 */ /* 0x000fe400078ec0ff */
[----:B------:R-:W-:Y:S02]  /*0530*/  SHF.R.S32.HI R62, RZ, 0x1f, R59 ;  /* 0x0000001fff3e7819 */ /* 0x000fe4000001143b */
[----:B------:R-:W-:-:S02]  /*0540*/  LOP3.LUT R66, R66, 0xfffffffe, RZ, 0xc0, !PT ;  /* 0xfffffffe42427812 */ /* 0x000fc400078ec0ff */
[----:B------:R-:W-:Y:S01]  /*0550*/  LEA.HI R56, R62, R59, RZ, 0x2 ;  /* 0x0000003b3e387211 */ /* 0x000fe200078f10ff */
[----:B------:R-:W-:Y:S01]  /*0560*/  IMAD.IADD R62, R53, 0x1, -R64 ;  /* 0x00000001353e7824 */ /* 0x000fe200078e0a40 */
[----:B------:R-:W-:Y:S01]  /*0570*/  LEA.HI R60, R60, R53, RZ, 0x6 ;  /* 0x000000353c3c7211 */ /* 0x000fe200078f30ff */
[----:B------:R-:W-:Y:S01]  /*0580*/  IMAD.IADD R61, R61, 0x1, -R66 ;  /* 0x000000013d3d7824 */ /* 0x000fe200078e0a42 */
[C---:B------:R-:W-:Y:S01]  /*0590*/  LOP3.LUT R64, R56.reuse, 0x7fffffc, RZ, 0xc0, !PT ;  /* 0x07fffffc38407812 */ /* 0x040fe200078ec0ff */
[----:B------:R-:W-:Y:S01]  /*05a0*/  IMAD.SHL.U32 R56, R56, 0x10, RZ ;  /* 0x0000001038387824 */ /* 0x000fe200078e00ff */
[----:B------:R-:W-:Y:S02]  /*05b0*/  LEA R62, R62, R65, 0x1 ;  /* 0x000000413e3e7211 */ /* 0x000fe400078e08ff */
[----:B------:R-:W-:Y:S01]  /*05c0*/  SHF.R.S32.HI R60, RZ, 0x6, R60 ;  /* 0x00000006ff3c7819 */ /* 0x000fe2000001143c */
[----:B------:R-:W-:Y:S01]  /*05d0*/  IMAD.IADD R58, R59, 0x1, -R64 ;  /* 0x000000013b3a7824 */ /* 0x000fe200078e0a40 */
[----:B------:R-:W-:-:S02]  /*05e0*/  SHF.R.S32.HI R59, RZ, 0x3, R63 ;  /* 0x00000003ff3b7819 */ /* 0x000fc4000001143f */
[----:B------:R-:W-:Y:S02]  /*05f0*/  SHF.R.S32.HI R64, RZ, 0x1f, R63 ;  /* 0x0000001fff407819 */ /* 0x000fe4000001143f */
[----:B------:R-:W-:Y:S02]  /*0600*/  IMNMX R57, R57, 0x40, PT ;  /* 0x0000004039397817 */ /* 0x000fe40003800200 */
[----:B------:R-:W-:Y:S02]  /*0610*/  LEA.HI R64, R64, R59, RZ, 0x2 ;  /* 0x0000003b40407211 */ /* 0x000fe400078f10ff */
[----:B------:R-:W-:Y:S02]  /*0620*/  LOP3.LUT R56, R56, 0x40, RZ, 0xc0, !PT ;  /* 0x0000004038387812 */ /* 0x000fe400078ec0ff */
[----:B------:R-:W-:Y:S02]  /*0630*/  LOP3.LUT R64, R64, 0xffffffc, RZ, 0xc0, !PT ;  /* 0x0ffffffc40407812 */ /* 0x000fe400078ec0ff */
[----:B------:R-:W-:Y:S01]  /*0640*/  ISETP.GE.AND P1, PT, R59, R57, PT ;  /* 0x000000393b00720c */ /* 0x000fe20003f26270 */
[----:B--2---:R0:W-:Y:S04]  /*0650*/  STS.128 [R53.X16], R4 ;  /* 0x0000000435007388 */ /* 0x0041e8000000cc00 */
[----:B---3--:R-:W-:Y:S04]  /*0660*/  STS.128 [R53.X16+0x1000], R8 ;  /* 0x0010000835007388 */ /* 0x008fe8000000cc00 */
[----:B----4-:R1:W-:Y:S04]  /*0670*/  STS.128 [R53.X16+0x2000], R12 ;  /* 0x0020000c35007388 */ /* 0x0103e8000000cc00 */
[----:B-----5:R-:W-:Y:S04]  /*0680*/  STS.128 [R53.X16+0x3000], R16 ;  /* 0x0030001035007388 */ /* 0x020fe8000000cc00 */
[----:B------:R-:W-:Y:S01]  /*0690*/  STS.128 [R53.X16+0x4000], R20 ;  /* 0x0040001435007388 */ /* 0x000fe2000000cc00 */
[----:B0-----:R-:W-:Y:S01]  /*06a0*/  LOP3.LUT R4, R63, 0xfffffff8, RZ, 0xc0, !PT ;  /* 0xfffffff83f047812 */ /* 0x001fe200078ec0ff */
[----:B------:R-:W-:Y:S01]  /*06b0*/  IMAD R5, R61, 0x100, R62 ;  /* 0x000001003d057824 */ /* 0x000fe200078e023e */
[----:B------:R-:W-:Y:S01]  /*06c0*/  IADD3 R7, R59, -R64, RZ ;  /* 0x800000403b077210 */ /* 0x000fe20007ffe0ff */
[----:B------:R-:W-:Y:S01]  /*06d0*/  STS.128 [R53.X16+0x5000], R24 ;  /* 0x0050001835007388 */ /* 0x000fe2000000cc00 */
[----:B------:R-:W-:-:S02]  /*06e0*/  IMAD.SHL.U32 R61, R61, 0x40, RZ ;  /* 0x000000403d3d7824 */ /* 0x000fc400078e00ff */
[----:B------:R-:W-:Y:S01]  /*06f0*/  IMAD.IADD R4, R53, 0x1, -R4 ;  /* 0x0000000135047824 */ /* 0x000fe200078e0a04 */
[----:B------:R-:W-:Y:S01]  /*0700*/  STS.128 [R53.X16+0x6000], R28 ;  /* 0x0060001c35007388 */ /* 0x000fe2000000cc00 */
[----:B-1----:R-:W-:Y:S01]  /*0710*/  IMAD R14, R60, 0x8, R7 ;  /* 0x000000083c0e7824 */ /* 0x002fe200078e0207 */
[----:B------:R-:W-:Y:S02]  /*0720*/  LOP3.LUT R61, R61, 0x40, RZ, 0xc0, !PT ;  /* 0x000000403d3d7812 */ /* 0x000fe400078ec0ff */
[----:B------:R-:W-:Y:S01]  /*0730*/  STS.128 [R53.X16+0x7000], R32 ;  /* 0x0070002035007388 */ /* 0x000fe2000000cc00 */
[C---:B------:R-:W-:Y:S01]  /*0740*/  LEA.HI R6, R4.reuse, R4, RZ, 0x1 ;  /* 0x0000000404067211 */ /* 0x040fe200078f08ff */
[----:B------:R-:W-:Y:S01]  /*0750*/  IMAD.SHL.U32 R4, R4, 0x8, RZ ;  /* 0x0000000804047824 */ /* 0x000fe200078e00ff */
[----:B------:R-:W-:Y:S01]  /*0760*/  LEA R58, R58, R5, 0x4 ;  /* 0x000000053a3a7211 */ /* 0x000fe200078e20ff */
[----:B------:R-:W-:Y:S01]  /*0770*/  STS.128 [R53.X16+0x8000], R36 ;  /* 0x0080002435007388 */ /* 0x000fe2000000cc00 */
[----:B------:R-:W-:-:S02]  /*0780*/  SHF.L.U32 R6, R6, 0x9, RZ ;  /* 0x0000000906067819 */ /* 0x000fc400000006ff */
[----:B------:R-:W-:Y:S01]  /*0790*/  LOP3.LUT R8, R61, 0x8, R4, 0xf8, !PT ;  /* 0x000000083d087812 */ /* 0x000fe200078ef804 */
[----:B------:R-:W-:Y:S01]  /*07a0*/  STS.128 [R53.X16+0x9000], R40 ;  /* 0x0090002835007388 */ /* 0x000fe2000000cc00 */
[----:B------:R-:W-:Y:S02]  /*07b0*/  LOP3.LUT R9, R6, 0x7ffffc00, RZ, 0xc0, !PT ;  /* 0x7ffffc0006097812 */ /* 0x000fe400078ec0ff */
[----:B------:R-:W-:Y:S01]  /*07c0*/  CS2R R6, SRZ ;  /* 0x0000000000067805 */ /* 0x000fe2000001ff00 */
[----:B------:R-:W-:Y:S01]  /*07d0*/  STS.128 [R53.X16+0xa000], R44 ;  /* 0x00a0002c35007388 */ /* 0x000fe2000000cc00 */
[----:B------:R-:W-:Y:S01]  /*07e0*/  @P0 IMAD.MOV.U32 R6, RZ, RZ, R55 ;  /* 0x000000ffff060224 */ /* 0x000fe200078e0037 */
[----:B------:R-:W-:Y:S01]  /*07f0*/  SHF.R.U32.HI R61, RZ, 0x3, R61 ;  /* 0x00000003ff3d7819 */ /* 0x000fe2000001163d */
[----:B------:R-:W-:Y:S01]  /*0800*/  IMAD.U32 R14, R14, 0x10, R9 ;  /* 0x000000100e0e7824 */ /* 0x000fe200078e0009 */
[----:B------:R-:W-:Y:S01]  /*0810*/  STS.128 [R53.X16+0xb000], R48 ;  /* 0x00b0003035007388 */ /* 0x000fe2000000cc00 */
[----:B------:R-:W-:Y:S01]  /*0820*/  @P0 SHF.R.S32.HI R7, RZ, 0x1f, R55 ;  /* 0x0000001fff070819 */ /* 0x000fe20000011437 */
[----:B------:R-:W-:Y:S01]  /*0830*/  IMAD.SHL.U32 R9, R60, 0x8, RZ ;  /* 0x000000083c097824 */ /* 0x000fe200078e00ff */
[----:B------:R-:W-:Y:S01]  /*0840*/  LOP3.LUT R61, R8, R61, RZ, 0x3c, !PT ;  /* 0x0000003d083d7212 */ /* 0x000fe200078e3cff */
[----:B------:R-:W-:Y:S01]  /*0850*/  BAR.SYNC.DEFER_BLOCKING 0x0 ;  /* 0x0000000000007b1d */ /* 0x000fe20000010000 */
[----:B------:R-:W-:-:S02]  /*0860*/  IADD3 R6, P0, R59, R6, RZ ;  /* 0x000000063b067210 */ /* 0x000fc40007f1e0ff */
[C---:B------:R-:W-:Y:S02]  /*0870*/  IADD3 R8, R59.reuse, 0x20, RZ ;  /* 0x000000203b087810 */ /* 0x040fe40007ffe0ff */
[----:B------:R-:W-:Y:S02]  /*0880*/  LEA.HI.X.SX32 R7, R59, R7, 0x1, P0 ;  /* 0x000000073b077211 */ /* 0x000fe400000f0eff */
[----:B------:R-:W-:Y:S01]  /*0890*/  ISETP.GE.AND P0, PT, R8, R57, PT ;  /* 0x000000390800720c */ /* 0x000fe20003f06270 */
[----:B------:R-:W-:Y:S01]  /*08a0*/  IMAD.IADD R8, R14, 0x1, R61 ;  /* 0x000000010e087824 */ /* 0x000fe200078e023d */
[----:B------:R-:W-:Y:S01]  /*08b0*/  LOP3.LUT R9, R56, 0x8, R9, 0xf8, !PT ;  /* 0x0000000838097812 */ /* 0x000fe200078ef809 */
[----:B------:R-:W-:Y:S01]  /*08c0*/  IMAD.WIDE R6, R54, 0x40, R6 ;  /* 0x0000004036067825 */ /* 0x000fe200078e0206 */
[----:B------:R-:W-:-:S04]  /*08d0*/  SHF.R.U32.HI R56, RZ, 0x3, R56 ;  /* 0x00000003ff387819 */ /* 0x000fc80000011638 */
[----:B------:R-:W-:-:S04]  /*08e0*/  LOP3.LUT R9, R9, R56, RZ, 0x3c, !PT ;  /* 0x0000003809097212 */ /* 0x000fc800078e3cff */
[----:B------:R-:W-:Y:S01]  /*08f0*/  IADD3 R9, R9, R58, RZ ;  /* 0x0000003a09097210 */ /* 0x000fe20007ffe0ff */
[----:B------:R-:W0:Y:S04]  /*0900*/  LDS R10, [R53.X4] ;  /* 0x00000000350a7984 */ /* 0x000e280000004800 */
[----:B------:R-:W1:Y:S04]  /*0910*/  LDS R11, [R53.X4+0x400] ;  /* 0x00040000350b7984 */ /* 0x000e680000004800 */
[----:B------:R-:W2:Y:S04]  /*0920*/  LDS R12, [R53.X4+0x800] ;  /* 0x00080000350c7984 */ /* 0x000ea80000004800 */
[----:B------:R-:W3:Y:S04]  /*0930*/  LDS R13, [R53.X4+0xc00] ;  /* 0x000c0000350d7984 */ /* 0x000ee80000004800 */
[----:B------:R-:W4:Y:S04]  /*0940*/  LDS R16, [R53.X4+0x1000] ;  /* 0x0010000035107984 */ /* 0x000f280000004800 */
[----:B------:R-:W5:Y:S04]  /*0950*/  LDS R17, [R53.X4+0x1400] ;  /* 0x0014000035117984 */ /* 0x000f680000004800 */
[----:B------:R-:W5:Y:S04]  /*0960*/  LDS R18, [R53.X4+0x1800] ;  /* 0x0018000035127984 */ /* 0x000f680000004800 */
[----:B------:R-:W5:Y:S04]  /*0970*/  LDS R19, [R53.X4+0x1c00] ;  /* 0x001c000035137984 */ /* 0x000f680000004800 */
[----:B------:R-:W5:Y:S04]  /*0980*/  LDS R25, [R53.X4+0x2000] ;  /* 0x0020000035197984 */ /* 0x000f680000004800 */
[----:B------:R-:W5:Y:S04]  /*0990*/  LDS R26, [R53.X4+0x2400] ;  /* 0x00240000351a7984 */ /* 0x000f680000004800 */
[----:B------:R-:W5:Y:S01]  /*09a0*/  LDS R15, [R53.X4+0x3800] ;  /* 0x00380000350f7984 */ /* 0x000f620000004800 */
[----:B0-----:R-:W-:-:S03]  /*09b0*/  FMUL.FTZ R10, R10, c[0x0][0x1b8] ;  /* 0x00006e000a0a7a20 */ /* 0x001fc60000410000 */
[----:B------:R-:W0:Y:S01]  /*09c0*/  LDS R14, [R53.X4+0x3c00] ;  /* 0x003c0000350e7984 */ /* 0x000e220000004800 */
[----:B-1----:R-:W-:-:S03]  /*09d0*/  FMUL.FTZ R11, R11, c[0x0][0x1b8] ;  /* 0x00006e000b0b7a20 */ /* 0x002fc60000410000 */
[----:B------:R-:W1:Y:S01]  /*09e0*/  LDS R27, [R53.X4+0x2800] ;  /* 0x00280000351b7984 */ /* 0x000e620000004800 */
[----:B--2---:R-:W-:Y:S01]  /*09f0*/  FMUL.FTZ R12, R12, c[0x0][0x1b8] ;  /* 0x00006e000c0c7a20 */ /* 0x004fe20000410000 */
[----:B------:R-:W-:Y:S02]  /*0a00*/  F2FP.BF16.PACK_AB R10, R11, R10 ;  /* 0x0000000a0b0a723e */ /* 0x000fe400000010ff */
[----:B------:R-:W2:Y:S01]  /*0a10*/  LDS R30, [R53.X4+0x2c00] ;  /* 0x002c0000351e7984 */ /* 0x000ea20000004800 */
[----:B---3--:R-:W-:-:S03]  /*0a20*/  FMUL.FTZ R13, R13, c[0x0][0x1b8] ;  /* 0x00006e000d0d7a20 */ /* 0x008fc60000410000 */
[----:B------:R-:W3:Y:S01]  /*0a30*/  LDS R31, [R53.X4+0x3000] ;  /* 0x00300000351f7984 */ /* 0x000ee20000004800 */
[----:B----4-:R-:W-:Y:S01]  /*0a40*/  FMUL.FTZ R16, R16, c[0x0][0x1b8] ;  /* 0x00006e0010107a20 */ /* 0x010fe20000410000 */
[----:B------:R-:W-:Y:S02]  /*0a50*/  F2FP.BF16.PACK_AB R11, R13, R12 ;  /* 0x0000000c0d0b723e */ /* 0x000fe400000010ff */
[----:B------:R-:W4:Y:S01]  /*0a60*/  LDS R24, [R53.X4+0x3400] ;  /* 0x0034000035187984 */ /* 0x000f220000004800 */
[----:B-----5:R-:W-:-:S03]  /*0a70*/  FMUL.FTZ R17, R17, c[0x0][0x1b8] ;  /* 0x00006e0011117a20 */ /* 0x020fc60000410000 */
[----:B------:R-:W5:Y:S01]  /*0a80*/  LDS R43, [R53.X4+0x4000] ;  /* 0x00400000352b7984 */ /* 0x000f620000004800 */
[----:B------:R-:W-:Y:S01]  /*0a90*/  FMUL.FTZ R18, R18, c[0x0][0x1b8] ;  /* 0x00006e0012127a20 */ /* 0x000fe20000410000 */
[----:B------:R-:W-:Y:S02]  /*0aa0*/  F2FP.BF16.PACK_AB R12, R17, R16 ;  /* 0x00000010110c723e */ /* 0x000fe400000010ff */
[----:B------:R-:W5:Y:S01]  /*0ab0*/  LDS R44, [R53.X4+0x4400] ;  /* 0x00440000352c7984 */ /* 0x000f620000004800 */
[----:B------:R-:W-:-:S03]  /*0ac0*/  FMUL.FTZ R19, R19, c[0x0][0x1b8] ;  /* 0x00006e0013137a20 */ /* 0x000fc60000410000 */
[----:B------:R-:W5:Y:S01]  /*0ad0*/  LDS R45, [R53.X4+0x4800] ;  /* 0x00480000352d7984 */ /* 0x000f620000004800 */
[----:B------:R-:W-:Y:S01]  /*0ae0*/  FMUL.FTZ R25, R25, c[0x0][0x1b8] ;  /* 0x00006e0019197a20 */ /* 0x000fe20000410000 */
[----:B------:R-:W-:Y:S02]  /*0af0*/  F2FP.BF16.PACK_AB R13, R19, R18 ;  /* 0x00000012130d723e */ /* 0x000fe400000010ff */
[----:B------:R-:W5:Y:S01]  /*0b00*/  LDS R16, [R53.X4+0x5000] ;  /* 0x0050000035107984 */ /* 0x000f620000004800 */
[----:B------:R-:W-:-:S03]  /*0b10*/  FMUL.FTZ R28, R26, c[0x0][0x1b8] ;  /* 0x00006e001a1c7a20 */ /* 0x000fc60000410000 */
[----:B------:R-:W5:Y:S01]  /*0b20*/  LDS R17, [R53.X4+0x5400] ;  /* 0x0054000035117984 */ /* 0x000f620000004800 */
[----:B------:R-:W-:-:S03]  /*0b30*/  FMUL.FTZ R40, R15, c[0x0][0x1b8] ;  /* 0x00006e000f287a20 */ /* 0x000fc60000410000 */
[----:B------:R-:W5:Y:S01]  /*0b40*/  LDS R18, [R53.X4+0x5800] ;  /* 0x0058000035127984 */ /* 0x000f620000004800 */
[----:B0-----:R-:W-:-:S03]  /*0b50*/  FMUL.FTZ R37, R14, c[0x0][0x1b8] ;  /* 0x00006e000e257a20 */ /* 0x001fc60000410000 */
[----:B------:R-:W0:Y:S01]  /*0b60*/  LDS R19, [R53.X4+0x5c00] ;  /* 0x005c000035137984 */ /* 0x000e220000004800 */
[----:B-1----:R-:W-:Y:S01]  /*0b70*/  FMUL.FTZ R29, R27, c[0x0][0x1b8] ;  /* 0x00006e001b1d7a20 */ /* 0x002fe20000410000 */
[----:B------:R-:W-:Y:S02]  /*0b80*/  F2FP.BF16.PACK_AB R40, R37, R40 ;  /* 0x000000282528723e */ /* 0x000fe400000010ff */
[----:B------:R-:W1:Y:S01]  /*0b90*/  LDS R20, [R53.X4+0x6000] ;  /* 0x0060000035147984 */ /* 0x000e620000004800 */
[----:B--2---:R-:W-:-:S03]  /*0ba0*/  FMUL.FTZ R30, R30, c[0x0][0x1b8] ;  /* 0x00006e001e1e7a20 */ /* 0x004fc60000410000 */
[----:B------:R-:W2:Y:S01]  /*0bb0*/  LDS R21, [R53.X4+0x6400] ;  /* 0x0064000035157984 */ /* 0x000ea20000004800 */
[----:B---3--:R-:W-:-:S03]  /*0bc0*/  FMUL.FTZ R31, R31, c[0x0][0x1b8] ;  /* 0x00006e001f1f7a20 */ /* 0x008fc60000410000 */
[----:B------:R-:W3:Y:S01]  /*0bd0*/  LDS R22, [R53.X4+0x6800] ;  /* 0x0068000035167984 */ /* 0x000ee20000004800 */
[----:B----4-:R-:W-:Y:S01]  /*0be0*/  FMUL.FTZ R32, R24, c[0x0][0x1b8] ;  /* 0x00006e0018207a20 */ /* 0x010fe20000410000 */
[----:B------:R-:W-:Y:S02]  /*0bf0*/  F2FP.BF16.PACK_AB R24, R28, R25 ;  /* 0x000000191c18723e */ /* 0x000fe400000010ff */
[----:B------:R-:W4:Y:S01]  /*0c00*/  LDS R23, [R53.X4+0x6c00] ;  /* 0x006c000035177984 */ /* 0x000f220000004800 */
[----:B------:R-:W-:Y:S01]  /*0c10*/  F2FP.BF16.PACK_AB R25, R30, R29 ;  /* 0x0000001d1e19723e */ /* 0x000fe200000010ff */
[----:B-----5:R-:W-:Y:S01]  /*0c20*/  FMUL.FTZ R46, R43, c[0x0][0x1b8] ;  /* 0x00006e002b2e7a20 */ /* 0x020fe20000410000 */
[----:B------:R-:W-:Y:S01]  /*0c30*/  F2FP.BF16.PACK_AB R31, R32, R31 ;  /* 0x0000001f201f723e */ /* 0x000fe200000010ff */
        /* <DEDUP_REMOVED lines=10> */
[----:B------:R-:W-:Y:S01]  /*0ce0*/  FMUL.FTZ R18, R18, c[0x0][0x1b8] ;  /* 0x00006e0012127a20 */ /* 0x000fe20000410000 */
[----:B------:R-:W-:Y:S02]  /*0cf0*/  F2FP.BF16.PACK_AB R16, R17, R16 ;  /* 0x000000101110723e */ /* 0x000fe400000010ff */
        /* <DEDUP_REMOVED lines=8> */
[----:B---3--:R-:W-:Y:S01]  /*0d80*/  FMUL.FTZ R22, R22, c[0x0][0x1b8] ;  /* 0x00006e0016167a20 */ /* 0x008fe20000410000 */
[----:B------:R-:W-:Y:S02]  /*0d90*/  F2FP.BF16.PACK_AB R18, R21, R20 ;  /* 0x000000141512723e */ /* 0x000fe400000010ff */
[----:B------:R-:W3:Y:S01]  /*0da0*/  LDS R28, [R53.X4+0x8000] ;  /* 0x00800000351c7984 */ /* 0x000ee20000004800 */
[----:B----4-:R-:W-:-:S03]  /*0db0*/  FMUL.FTZ R23, R23, c[0x0][0x1b8] ;  /* 0x00006e0017177a20 */ /* 0x010fc60000410000 */
[----:B------:R-:W4:Y:S01]  /*0dc0*/  LDS R33, [R53.X4+0x8400] ;  /* 0x0084000035217984 */ /* 0x000f220000004800 */
[----:B-----5:R-:W-:Y:S01]  /*0dd0*/  FMUL.FTZ R15, R15, c[0x0][0x1b8] ;  /* 0x00006e000f0f7a20 */ /* 0x020fe20000410000 */
[----:B------:R-:W-:Y:S01]  /*0de0*/  F2FP.BF16.PACK_AB R19, R23, R22 ;  /* 0x000000161713723e */ /* 0x000fe200000010ff */
[----:B------:R-:W-:Y:S01]  /*0df0*/  IMAD.SHL.U32 R23, R9, 0x2, RZ ;  /* 0x0000000209177824 */ /* 0x000fe200078e00ff */
[----:B------:R-:W5:Y:S01]  /*0e00*/  LDS R29, [R53.X4+0x8800] ;  /* 0x00880000351d7984 */ /* 0x000f620000004800 */
[----:B------:R-:W-:Y:S01]  /*0e10*/  FMUL.FTZ R36, R36, c[0x0][0x1b8] ;  /* 0x00006e0024247a20 */ /* 0x000fe20000410000 */
[----:B------:R-:W-:Y:S02]  /*0e20*/  LEA R9, R8, 0xc000, 0x1 ;  /* 0x0000c00008097811 */ /* 0x000fe400078e08ff */
[----:B------:R-:W5:Y:S01]  /*0e30*/  LDS R32, [R53.X4+0x8c00] ;  /* 0x008c000035207984 */ /* 0x000f620000004800 */
[----:B------:R-:W-:Y:S01]  /*0e40*/  FMUL.FTZ R14, R14, c[0x0][0x1b8] ;  /* 0x00006e000e0e7a20 */ /* 0x000fe20000410000 */
[----:B------:R-:W-:-:S02]  /*0e50*/  F2FP.BF16.PACK_AB R36, R36, R15 ;  /* 0x0000000f2424723e */ /* 0x000fc400000010ff */
[----:B------:R-:W5:Y:S01]  /*0e60*/  LDS R38, [R53.X4+0xa000] ;  /* 0x00a0000035267984 */ /* 0x000f620000004800 */
[----:B------:R-:W-:-:S03]  /*0e70*/  FMUL.FTZ R35, R35, c[0x0][0x1b8] ;  /* 0x00006e0023237a20 */ /* 0x000fc60000410000 */
[----:B------:R-:W5:Y:S01]  /*0e80*/  LDS R42, [R53.X4+0xa400] ;  /* 0x00a40000352a7984 */ /* 0x000f620000004800 */
[----:B------:R-:W-:Y:S01]  /*0e90*/  FMUL.FTZ R49, R49, c[0x0][0x1b8] ;  /* 0x00006e0031317a20 */ /* 0x000fe20000410000 */
[----:B------:R-:W-:Y:S02]  /*0ea0*/  F2FP.BF16.PACK_AB R35, R35, R14 ;  /* 0x0000000e2323723e */ /* 0x000fe400000010ff */
        /* <DEDUP_REMOVED lines=14> */
[----:B----4-:R-:W-:Y:S02]  /*0f90*/  FMUL.FTZ R33, R33, c[0x0][0x1b8] ;  /* 0x00006e0021217a20 */ /* 0x010fe40000410000 */
[----:B-----5:R-:W-:Y:S01]  /*0fa0*/  FMUL.FTZ R29, R29, c[0x0][0x1b8] ;  /* 0x00006e001d1d7a20 */ /* 0x020fe20000410000 */
[----:B------:R-:W-:Y:S02]  /*0fb0*/  STS [R23+0xc000], R10 ;  /* 0x00c0000a17007388 */ /* 0x000fe40000000800 */
[----:B------:R-:W-:Y:S01]  /*0fc0*/  F2FP.BF16.PACK_AB R28, R33, R28 ;  /* 0x0000001c211c723e */ /* 0x000fe200000010ff */
[----:B------:R-:W-:Y:S01]  /*0fd0*/  FMUL.FTZ R32, R32, c[0x0][0x1b8] ;  /* 0x00006e0020207a20 */ /* 0x000fe20000410000 */
[----:B------:R-:W-:Y:S01]  /*0fe0*/  STS [R23+0xc100], R11 ;  /* 0x00c1000b17007388 */ /* 0x000fe20000000800 */
[----:B------:R-:W-:-:S03]  /*0ff0*/  FMUL.FTZ R38, R38, c[0x0][0x1b8] ;  /* 0x00006e0026267a20 */ /* 0x000fc60000410000 */
[----:B------:R-:W-:Y:S01]  /*1000*/  F2FP.BF16.PACK_AB R29, R32, R29 ;  /* 0x0000001d201d723e */ /* 0x000fe200000010ff */
[----:B------:R4:W-:Y:S01]  /*1010*/  STS [R23+0xd000], R24 ;  /* 0x00d0001817007388 */ /* 0x0009e20000000800 */
[----:B------:R-:W-:-:S03]  /*1020*/  FMUL.FTZ R15, R42, c[0x0][0x1b8] ;  /* 0x00006e002a0f7a20 */ /* 0x000fc60000410000 */
[----:B------:R5:W-:Y:S01]  /*1030*/  STS [R23+0xd100], R25 ;  /* 0x00d1001917007388 */ /* 0x000be20000000800 */
[----:B------:R-:W-:Y:S01]  /*1040*/  FMUL.FTZ R37, R37, c[0x0][0x1b8] ;  /* 0x00006e0025257a20 */ /* 0x000fe20000410000 */
[----:B------:R-:W-:Y:S02]  /*1050*/  F2FP.BF16.PACK_AB R15, R15, R38 ;  /* 0x000000260f0f723e */ /* 0x000fe400000010ff */
[----:B------:R1:W-:Y:S01]  /*1060*/  STS [R23+0xc400], R12 ;  /* 0x00c4000c17007388 */ /* 0x0003e20000000800 */
[----:B------:R-:W-:Y:S01]  /*1070*/  FMUL.FTZ R14, R41, c[0x0][0x1b8] ;  /* 0x00006e00290e7a20 */ /* 0x000fe20000410000 */
[----:B----4-:R-:W-:Y:S02]  /*1080*/  IADD3 R24, R4, 0x80, RZ ;  /* 0x0000008004187810 */ /* 0x010fe40007ffe0ff */
[----:B------:R4:W-:Y:S01]  /*1090*/  STS [R23+0xc500], R13 ;  /* 0x00c5000d17007388 */ /* 0x0009e20000000800 */
[----:B0-----:R-:W-:Y:S01]  /*10a0*/  FMUL.FTZ R39, R39, c[0x0][0x1b8] ;  /* 0x00006e0027277a20 */ /* 0x001fe20000410000 */
[----:B------:R-:W-:-:S02]  /*10b0*/  F2FP.BF16.PACK_AB R14, R14, R37 ;  /* 0x000000250e0e723e */ /* 0x000fc400000010ff */
[----:B------:R4:W-:Y:S01]  /*10c0*/  STS [R23+0xd400], R31 ;  /* 0x00d4001f17007388 */ /* 0x0009e20000000800 */
[----:B-----5:R-:W-:Y:S01]  /*10d0*/  IADD3 R25, R4, 0x40, RZ ;  /* 0x0000004004197810 */ /* 0x020fe20007ffe0ff */
[----:B-1----:R-:W-:Y:S02]  /*10e0*/  FMUL.FTZ R44, R44, c[0x0][0x1b8] ;  /* 0x00006e002c2c7a20 */ /* 0x002fe40000410000 */
[----:B------:R4:W-:Y:S01]  /*10f0*/  STS [R23+0xd500], R40 ;  /* 0x00d5002817007388 */ /* 0x0009e20000000800 */
[----:B--2---:R-:W-:Y:S02]  /*1100*/  FMUL.FTZ R43, R43, c[0x0][0x1b8] ;  /* 0x00006e002b2b7a20 */ /* 0x004fe40000410000 */
[----:B------:R-:W-:Y:S01]  /*1110*/  F2FP.BF16.PACK_AB R39, R44, R39 ;  /* 0x000000272c27723e */ /* 0x000fe200000010ff */
[----:B------:R4:W-:Y:S01]  /*1120*/  STS [R23+0xe000], R46 ;  /* 0x00e0002e17007388 */ /* 0x0009e20000000800 */
[----:B---3--:R-:W-:-:S03]  /*1130*/  FMUL.FTZ R22, R45, c[0x0][0x1b8] ;  /* 0x00006e002d167a20 */ /* 0x008fc60000410000 */
[----:B------:R4:W-:Y:S02]  /*1140*/  STS [R23+0xe100], R47 ;  /* 0x00e1002f17007388 */ /* 0x0009e40000000800 */
[----:B------:R-:W-:Y:S02]  /*1150*/  F2FP.BF16.PACK_AB R22, R22, R43 ;  /* 0x0000002b1616723e */ /* 0x000fe400000010ff */
        /* <DEDUP_REMOVED lines=14> */
[----:B------:R-:W-:Y:S06]  /*1240*/  BAR.SYNC.DEFER_BLOCKING 0x0 ;  /* 0x0000000000007b1d */ /* 0x000fec0000010000 */
[----:B------:R-:W-:Y:S05]  /*1250*/  @P1 BRA `(.L_x_1323) ;  /* 0x0000018000001947 */ /* 0x000fea0003800000 */
[----:B----4-:R-:W-:Y:S01]  /*1260*/  ISETP.GE.AND P1, PT, R4, c[0x0][0x194], PT ;  /* 0x0000650004007a0c */ /* 0x010fe20003f26270 */
[----:B------:R-:W0:Y:S01]  /*1270*/  LDS.128 R20, [R9+0x2000] ;  /* 0x0020000009147984 */ /* 0x000e220000000c00 */
[----:B------:R-:W-:Y:S01]  /*1280*/  SHF.R.S32.HI R5, RZ, 0x1f, R4 ;  /* 0x0000001fff057819 */ /* 0x000fe20000011404 */
[----:B------:R-:W-:Y:S01]  /*1290*/  IMAD R11, R2, c[0x0][0x1a8], RZ ;  /* 0x00006a00020b7a24 */ /* 0x000fe200078e02ff */
[----:B------:R-:W-:Y:S01]  /*12a0*/  ISETP.GE.AND P2, PT, R25, c[0x0][0x194], PT ;  /* 0x0000650019007a0c */ /* 0x000fe20003f46270 */
[----:B------:R-:W1:Y:S01]  /*12b0*/  LDS.128 R12, [R9+0x4000] ;  /* 0x00400000090c7984 */ /* 0x000e620000000c00 */
[----:B------:R-:W-:Y:S01]  /*12c0*/  ISETP.GE.AND P3, PT, R24, c[0x0][0x194], PT ;  /* 0x0000650018007a0c */ /* 0x000fe20003f66270 */
[----:B------:R-:W-:-:S02]  /*12d0*/  IMAD R27, R0, c[0x0][0x1ac], R11 ;  /* 0x00006b00001b7a24 */ /* 0x000fc400078e020b */
[----:B------:R-:W-:-:S04]  /*12e0*/  IMAD.WIDE.U32 R10, R0, c[0x0][0x1a8], R4 ;  /* 0x00006a00000a7a25 */ /* 0x000fc800078e0004 */
[----:B------:R2:W3:Y:S01]  /*12f0*/  @!P1 LDS.128 R16, [R9] ;  /* 0x0000000009109984 */ /* 0x0004e20000000c00 */
[----:B------:R-:W-:Y:S02]  /*1300*/  IMAD.IADD R11, R11, 0x1, R27 ;  /* 0x000000010b0b7824 */ /* 0x000fe400078e021b */
[----:B------:R-:W-:Y:S02]  /*1310*/  IMAD R27, R3, c[0x0][0x1b0], RZ ;  /* 0x00006c00031b7a24 */ /* 0x000fe400078e02ff */
[----:B------:R-:W-:-:S04]  /*1320*/  IMAD.WIDE.U32 R10, R52, c[0x0][0x1b0], R10 ;  /* 0x00006c00340a7a25 */ /* 0x000fc800078e000a */
[----:B------:R-:W-:-:S04]  /*1330*/  IMAD R27, R52, c[0x0][0x1b4], R27 ;  /* 0x00006d00341b7a24 */ /* 0x000fc800078e021b */
[----:B------:R-:W-:Y:S02]  /*1340*/  IMAD.IADD R11, R11, 0x1, R27 ;  /* 0x000000010b0b7824 */ /* 0x000fe400078e021b */
[----:B------:R-:W-:Y:S02]  /*1350*/  IMAD R27, R7, c[0x0][0x1a0], RZ ;  /* 0x00006800071b7a24 */ /* 0x000fe400078e02ff */
[----:B------:R-:W-:-:S04]  /*1360*/  IMAD.WIDE.U32 R10, R6, c[0x0][0x1a0], R10 ;  /* 0x00006800060a7a25 */ /* 0x000fc800078e000a */
[----:B------:R-:W-:Y:S01]  /*1370*/  IMAD R27, R6, c[0x0][0x1a4], R27 ;  /* 0x00006900061b7a24 */ /* 0x000fe200078e021b */
[----:B------:R-:W-:-:S04]  /*1380*/  LEA R26, P4, R10, c[0x0][0x188], 0x1 ;  /* 0x000062000a1a7a11 */ /* 0x000fc800078808ff */
[----:B--2---:R-:W-:-:S04]  /*1390*/  IADD3 R9, R11, R27, RZ ;  /* 0x0000001b0b097210 */ /* 0x004fc80007ffe0ff */
[----:B------:R-:W-:-:S05]  /*13a0*/  LEA.HI.X R27, R10, c[0x0][0x18c], R9, 0x1, P4 ;  /* 0x000063000a1b7a11 */ /* 0x000fca00020f0c09 */
[----:B0-----:R0:W-:Y:S04]  /*13b0*/  @!P2 STG.E.128 [R26.64+0x80], R20 ;  /* 0x000080141a00a986 */ /* 0x0011e8000c101d04 */
[----:B-1----:R0:W-:Y:S04]  /*13c0*/  @!P3 STG.E.128 [R26.64+0x100], R12 ;  /* 0x0001000c1a00b986 */ /* 0x0021e8000c101d04 */
[----:B---3--:R0:W-:Y:S02]  /*13d0*/  @!P1 STG.E.128 [R26.64], R16 ;  /* 0x000000101a009986 */ /* 0x0081e4000c101d04 */
.L_x_1323:
[----:B----4-:R-:W-:Y:S05]  /*13e0*/  BSYNC B0 ;  /* 0x0000000000007941 */ /* 0x010fea0003800000 */
.L_x_1322:
[----:B------:R-:W-:Y:S05]  /*13f0*/  @P0 EXIT ;  /* 0x000000000000094d */ /* 0x000fea0003800000 */
[----:B------:R-:W-:Y:S01]  /*1400*/  IMAD R9, R2, c[0x0][0x1a8], RZ ;  /* 0x00006a0002097a24 */ /* 0x000fe200078e02ff */
[--C-:B------:R-:W-:Y:S01]  /*1410*/  SHF.R.S32.HI R5, RZ, 0x1f, R4.reuse ;  /* 0x0000001fff057819 */ /* 0x100fe20000011404 */
[----:B0-----:R-:W-:Y:S01]  /*1420*/  IMAD.SHL.U32 R22, R8, 0x2, RZ ;  /* 0x0000000208167824 */ /* 0x001fe200078e00ff */
[----:B------:R-:W-:Y:S01]  /*1430*/  ISETP.GE.AND P1, PT, R4, c[0x0][0x194], PT ;  /* 0x0000650004007a0c */ /* 0x000fe20003f26270 */
[C---:B------:R-:W-:Y:S01]  /*1440*/  IMAD R21, R0.reuse, c[0x0][0x1ac], R9 ;  /* 0x00006b0000157a24 */ /* 0x040fe200078e0209 */
[----:B------:R-:W-:Y:S01]  /*1450*/  ISETP.GE.AND P2, PT, R25, c[0x0][0x194], PT ;  /* 0x0000650019007a0c */ /* 0x000fe20003f46270 */
[----:B------:R-:W-:Y:S01]  /*1460*/  IMAD.WIDE.U32 R16, R0, c[0x0][0x1a8], R4 ;  /* 0x00006a0000107a25 */ /* 0x000fe200078e0004 */
[----:B------:R-:W0:Y:S01]  /*1470*/  LDS.128 R12, [R22+0xc400] ;  /* 0x00c40000160c7984 */ /* 0x000e220000000c00 */
[----:B------:R-:W-:-:S02]  /*1480*/  ISETP.GE.AND P3, PT, R24, c[0x0][0x194], PT ;  /* 0x0000650018007a0c */ /* 0x000fc40003f66270 */
[----:B------:R-:W-:Y:S01]  /*1490*/  IMAD.IADD R21, R17, 0x1, R21 ;  /* 0x0000000111157824 */ /* 0x000fe200078e0215 */
[----:B------:R-:W1:Y:S01]  /*14a0*/  LDS.128 R8, [R22+0xe400] ;  /* 0x00e4000016087984 */ /* 0x000e620000000c00 */
[----:B------:R-:W-:Y:S02]  /*14b0*/  IMAD.MOV.U32 R20, RZ, RZ, R16 ;  /* 0x000000ffff147224 */ /* 0x000fe400078e0010 */
[----:B------:R-:W-:Y:S01]  /*14c0*/  IMAD R5, R3, c[0x0][0x1b0], RZ ;  /* 0x00006c0003057a24 */ /* 0x000fe200078e02ff */
[----:B------:R2:W3:Y:S01]  /*14d0*/  LDS.128 R16, [R22+0x10400] ;  /* 0x0104000016107984 */ /* 0x0004e20000000c00 */
[----:B------:R-:W-:Y:S01]  /*14e0*/  IADD3 R3, P0, R6, 0x20, RZ ;  /* 0x0000002006037810 */ /* 0x000fe20007f1e0ff */
[----:B------:R-:W-:-:S03]  /*14f0*/  IMAD.WIDE.U32 R20, R52, c[0x0][0x1b0], R20 ;  /* 0x00006c0034147a25 */ /* 0x000fc600078e0014 */
[----:B------:R-:W-:Y:S01]  /*1500*/  IADD3.X R6, RZ, R7, RZ, P0, !PT ;  /* 0x00000007ff067210 */ /* 0x000fe200007fe4ff */
[----:B------:R-:W-:-:S04]  /*1510*/  IMAD R5, R52, c[0x0][0x1b4], R5 ;  /* 0x00006d0034057a24 */ /* 0x000fc800078e0205 */
[----:B------:R-:W-:Y:S02]  /*1520*/  IMAD R6, R6, c[0x0][0x1a0], RZ ;  /* 0x0000680006067a24 */ /* 0x000fe400078e02ff */
[----:B------:R-:W-:Y:S02]  /*1530*/  IMAD.IADD R21, R21, 0x1, R5 ;  /* 0x0000000115157824 */ /* 0x000fe400078e0205 */
[C---:B------:R-:W-:Y:S02]  /*1540*/  IMAD R5, R3.reuse, c[0x0][0x1a4], R6 ;  /* 0x0000690003057a24 */ /* 0x040fe400078e0206 */
[----:B------:R-:W-:-:S04]  /*1550*/  IMAD.WIDE.U32 R2, R3, c[0x0][0x1a0], R20 ;  /* 0x0000680003027a25 */ /* 0x000fc800078e0014 */
[----:B------:R-:W-:Y:S01]  /*1560*/  IMAD.IADD R3, R3, 0x1, R5 ;  /* 0x0000000103037824 */ /* 0x000fe200078e0205 */
[----:B------:R-:W-:-:S04]  /*1570*/  LEA R4, P0, R2, c[0x0][0x188], 0x1 ;  /* 0x0000620002047a11 */ /* 0x000fc800078008ff */
[----:B------:R-:W-:-:S05]  /*1580*/  LEA.HI.X R5, R2, c[0x0][0x18c], R3, 0x1, P0 ;  /* 0x0000630002057a11 */ /* 0x000fca00000f0c03 */
[----:B0-----:R2:W-:Y:S04]  /*1590*/  @!P1 STG.E.128 [R4.64], R12 ;  /* 0x0000000c04009986 */ /* 0x0015e8000c101d04 */
[----:B-1----:R2:W-:Y:S01]  /*15a0*/  @!P2 STG.E.128 [R4.64+0x80], R8 ;  /* 0x000080080400a986 */ /* 0x0025e2000c101d04 */
[----:B------:R-:W-:Y:S05]  /*15b0*/  @P3 EXIT ;  /* 0x000000000000394d */ /* 0x000fea0003800000 */
[----:B---3--:R-:W-:Y:S01]  /*15c0*/  STG.E.128 [R4.64+0x100], R16 ;  /* 0x0001001004007986 */ /* 0x008fe2000c101d04 */
[----:B------:R-:W-:Y:S05]  /*15d0*/  EXIT ;  /* 0x000000000000794d */ /* 0x000fea0003800000 */
.L_x_1324:
        /* <DEDUP_REMOVED lines=10> */
.L_x_1431:


//--------------------- .text._ZN7cutlass13device_kernelIN5flash19enable_sm80_to_sm89INS1_16FlashAttnBwdSm80INS1_25CollectiveMainloopBwdSm80ILi2ELi1EN4cute5tupleIJNS5_1CILi64EEENS7_ILi80EEENS7_ILi192EEEEEENS_10bfloat16_tEfNS_4arch4Sm80ELb1ELb0ELb1ELb1ELb1ELb0ELb1ELb0ELi2ELi4ELi2ELi2ELb0EEENS1_24CollectiveEpilogueBwdGQAISB_fSE_Li256ELb1ELb1EEENS1_25SingleTileBwdLPTSchedulerILb1ELi80ELb1EEEEEEEEEvNT_6ParamsE --------------------------
	.section	.text._ZN7cutlass13device_kernelIN5flash19enable_sm80_to_sm89INS1_16FlashAttnBwdSm80INS1_25CollectiveMainloopBwdSm80ILi2ELi1EN4cute5tupleIJNS5_1CILi64EEENS7_ILi80EEENS7_ILi192EEEEEENS_10bfloat16_tEfNS_4arch4Sm80ELb1ELb0ELb1ELb1ELb1ELb0ELb1ELb0ELi2ELi4ELi2ELi2ELb0EEENS1_24CollectiveEpilogueBwdGQAISB_fSE_Li256ELb1ELb1EEENS1_25SingleTileBwdLPTSchedulerILb1ELi80ELb1EEEEEEEEEvNT_6ParamsE,"ax",@progbits
	.sectioninfo	@"SHI_REGISTERS=255"
	.align	128
.text._ZN7cutlass13device_kernelIN5flash19enable_sm80_to_sm89INS1_16FlashAttnBwdSm80INS1_25CollectiveMainloopBwdSm80ILi2ELi1EN4cute5tupleIJNS5_1CILi64EEENS7_ILi80EEENS7_ILi192EEEEEENS_10bfloat16_tEfNS_4arch4Sm80ELb1ELb0ELb1ELb1ELb1ELb0ELb1ELb0ELi2ELi4ELi2ELi2ELb0EEENS1_24CollectiveEpilogueBwdGQAISB_fSE_Li256ELb1ELb1EEENS1_25SingleTileBwdLPTSchedulerILb1ELi80ELb1EEEEEEEEEvNT_6ParamsE:
        .type           _ZN7cutlass13device_kernelIN5flash19enable_sm80_to_sm89INS1_16FlashAttnBwdSm80INS1_25CollectiveMainloopBwdSm80ILi2ELi1EN4cute5tupleIJNS5_1CILi64EEENS7_ILi80EEENS7_ILi192EEEEEENS_10bfloat16_tEfNS_4arch4Sm80ELb1ELb0ELb1ELb1ELb1ELb0ELb1ELb0ELi2ELi4ELi2ELi2ELb0EEENS1_24CollectiveEpilogueBwdGQAISB_fSE_Li256ELb1ELb1EEENS1_25SingleTileBwdLPTSchedulerILb1ELi80ELb1EEEEEEEEEvNT_6ParamsE,@function
        .size           _ZN7cutlass13device_kernelIN5flash19enable_sm80_to_sm89INS1_16FlashAttnBwdSm80INS1_25CollectiveMainloopBwdSm80ILi2ELi1EN4cute5tupleIJNS5_1CILi64EEENS7_ILi80EEENS7_ILi192EEEEEENS_10bfloat16_tEfNS_4arch4Sm80ELb1ELb0ELb1ELb1ELb1ELb0ELb1ELb0ELi2ELi4ELi2ELi2ELb0EEENS1_24CollectiveEpilogueBwdGQAISB_fSE_Li256ELb1ELb1EEENS1_25SingleTileBwdLPTSchedulerILb1ELi80ELb1EEEEEEEEEvNT_6ParamsE,(.L_x_1432 - _ZN7cutlass13device_kernelIN5flash19enable_sm80_to_sm89INS1_16FlashAttnBwdSm80INS1_25CollectiveMainloopBwdSm80ILi2ELi1EN4cute5tupleIJNS5_1CILi64EEENS7_ILi80EEENS7_ILi192EEEEEENS_10bfloat16_tEfNS_4arch4Sm80ELb1ELb0ELb1ELb1ELb1ELb0ELb1ELb0ELi2ELi4ELi2ELi2ELb0EEENS1_24CollectiveEpilogueBwdGQAISB_fSE_Li256ELb1ELb1EEENS1_25SingleTileBwdLPTSchedulerILb1ELi80ELb1EEEEEEEEEvNT_6ParamsE)
        .other          _ZN7cutlass13device_kernelIN5flash19enable_sm80_to_sm89INS1_16FlashAttnBwdSm80INS1_25CollectiveMainloopBwdSm80ILi2ELi1EN4cute5tupleIJNS5_1CILi64EEENS7_ILi80EEENS7_ILi192EEEEEENS_10bfloat16_tEfNS_4arch4Sm80ELb1ELb0ELb1ELb1ELb1ELb0ELb1ELb0ELi2ELi4ELi2ELi2ELb0EEENS1_24CollectiveEpilogueBwdGQAISB_fSE_Li256ELb1ELb1EEENS1_25SingleTileBwdLPTSchedulerILb1ELi80ELb1EEEEEEEEEvNT_6ParamsE,@"STO_CUDA_ENTRY STV_DEFAULT"
_ZN7cutlass13device_kernelIN5flash19enable_sm80_to_sm89INS1_16FlashAttnBwdSm80INS1_25CollectiveMainloopBwdSm80ILi2ELi1EN4cute5tupleIJNS5_1CILi64EEENS7_ILi80EEENS7_ILi192EEEEEENS_10bfloat16_tEfNS_4arch4Sm80ELb1ELb0ELb1ELb1ELb1ELb0ELb1ELb0ELi2ELi4ELi2ELi2ELb0EEENS1_24CollectiveEpilogueBwdGQAISB_fSE_Li256ELb1ELb1EEENS1_25SingleTileBwdLPTSchedulerILb1ELi80ELb1EEEEEEEEEvNT_6ParamsE:
        /* <DEDUP_REMOVED lines=25> */
.L_x_1326:
[----:B------:R-:W-:Y:S02]  /*0190*/  MOV R3, c[0x0][0x3b4] ;  /* 0x0000ed0000037a02 */ /* 0x000fe40000000f00 */
[----:B------:R-:W-:Y:S02]  /*01a0*/  MOV R5, R0 ;  /* 0x0000000000057202 */ /* 0x000fe40000000f00 */
[----:B------:R-:W-:-:S13]  /*01b0*/  ISETP.NE.AND P0, PT, R3, 0x1, PT ;  /* 0x000000010300780c */ /* 0x000fda0003f05270 */
[----:B------:R-:W-:-:S05]  /*01c0*/  @P0 IMAD.HI.U32 R3, R0, c[0x0][0x3b8], RZ ;  /* 0x0000ee0000030a27 */ /* 0x000fca00078e00ff */
[----:B------:R-:W-:-:S05]  /*01d0*/  @P0 SHF.R.U32.HI R5, RZ, c[0x0][0x3bc], R3 ;  /* 0x0000ef00ff050a19 */ /* 0x000fca0000011603 */
[----:B------:R-:W-:Y:S02]  /*01e0*/  IMAD R3, R5, c[0x0][0x3b4], RZ ;  /* 0x0000ed0005037a24 */ /* 0x000fe400078e02ff */
.L_x_1327:
        /* <DEDUP_REMOVED lines=17> */
.L_x_1328:
        /* <DEDUP_REMOVED lines=9> */
.L_x_1330:
[----:B-1----:R-:W-:-:S04]  /*0390*/  MOV R0, c[0x0][0x3dc] ;  /* 0x0000f70000007a02 */ /* 0x002fc80000000f00 */
.L_x_1329:
        /* <DEDUP_REMOVED lines=11> */
.L_x_1325:
        /* <DEDUP_REMOVED lines=16> */
.L_x_1332:
[----:B------:R-:W-:Y:S02]  /*0550*/  MOV R3, c[0x0][0x3b4] ;  /* 0x0000ed0000037a02 */ /* 0x000fe40000000f00 */
[----:B------:R-:W-:Y:S02]  /*0560*/  MOV R5, R0 ;  /* 0x0000000000057202 */ /* 0x000fe40000000f00 */
[----:B------:R-:W-:-:S13]  /*0570*/  ISETP.NE.AND P0, PT, R3, 0x1, PT ;  /* 0x000000010300780c */ /* 0x000fda0003f05270 */
[----:B------:R-:W-:-:S05]  /*0580*/  @P0 IMAD.HI.U32 R3, R0, c[0x0][0x3b8], RZ ;  /* 0x0000ee0000030a27 */ /* 0x000fca00078e00ff */
[----:B------:R-:W-:-:S05]  /*0590*/  @P0 SHF.R.U32.HI R5, RZ, c[0x0][0x3bc], R3 ;  /* 0x0000ef00ff050a19 */ /* 0x000fca0000011603 */
[----:B------:R-:W-:Y:S02]  /*05a0*/  IMAD R3, R5, c[0x0][0x3b4], RZ ;  /* 0x0000ed0005037a24 */ /* 0x000fe400078e02ff */
.L_x_1333:
        /* <DEDUP_REMOVED lines=17> */
.L_x_1334:
        /* <DEDUP_REMOVED lines=9> */
.L_x_1336:
[----:B-1----:R-:W-:-:S04]  /*0750*/  MOV R0, c[0x0][0x3dc] ;  /* 0x0000f70000007a02 */ /* 0x002fc80000000f00 */
.L_x_1335:
        /* <DEDUP_REMOVED lines=10> */
.L_x_1331:
[----:B------:R-:W2:Y:S02]  /*0800*/  LDL R19, [R1+0x4] ;  /* 0x0000040001137983 */ /* 0x000ea40000100800 */
[----:B--2---:R-:W-:-:S13]  /*0810*/  ISETP.GE.AND P0, PT, R19, RZ, PT ;  /* 0x000000ff1300720c */ /* 0x004fda0003f06270 */
[----:B------:R-:W-:Y:S05]  /*0820*/  @!P0 EXIT ;  /* 0x000000000000894d */ /* 0x000fea0003800000 */
[----:B------:R-:W-:Y:S01]  /*0830*/  ISETP.NE.U32.AND P0, PT, RZ, c[0x0][0x2c8], PT ;  /* 0x0000b200ff007a0c */ /* 0x000fe20003f05070 */
[----:B------:R-:W-:-:S03]  /*0840*/  IMAD.MOV.U32 R10, RZ, RZ, 0x4 ;  /* 0x00000004ff0a7424 */ /* 0x000fc600078e00ff */
[----:B------:R-:W-:Y:S01]  /*0850*/  ISETP.NE.AND.EX P6, PT, RZ, c[0x0][0x2cc], PT, P0 ;  /* 0x0000b300ff007a0c */ /* 0x000fe20003fc5300 */
[----:B------:R-:W-:Y:S01]  /*0860*/  IMAD.WIDE R4, R19, R10, c[0x0][0x2c8] ;  /* 0x0000b20013047625 */ /* 0x000fe200078e020a */
[----:B------:R-:W-:-:S04]  /*0870*/  ISETP.NE.U32.AND P0, PT, RZ, c[0x0][0x2d0], PT ;  /* 0x0000b400ff007a0c */ /* 0x000fc80003f05070 */
[----:B------:R-:W-:-:S07]  /*0880*/  ISETP.NE.AND.EX P2, PT, RZ, c[0x0][0x2d4], PT, P0 ;  /* 0x0000b500ff007a0c */ /* 0x000fce0003f45300 */
[----:B-1----:R-:W2:Y:S01]  /*0890*/  @P6 LDG.E R0, [R4.64] ;  /* 0x0000000a04006981 */ /* 0x002ea2000c1e1900 */
[----:B------:R-:W-:Y:S01]  /*08a0*/  IMAD.WIDE R2, R19, R10, c[0x0][0x2d0] ;  /* 0x0000b40013027625 */ /* 0x000fe200078e020a */
[----:B------:R-:W-:Y:S02]  /*08b0*/  ISETP.NE.U32.AND P0, PT, RZ, c[0x0][0x2d8], PT ;  /* 0x0000b600ff007a0c */ /* 0x000fe40003f05070 */
[----:B------:R-:W3:Y:S02]  /*08c0*/  @P6 LDG.E R9, [R4.64] ;  /* 0x0000000a04096981 */ /* 0x000ee4000c1e1900 */
[----:B------:R-:W-:Y:S02]  /*08d0*/  ISETP.NE.AND.EX P0, PT, RZ, c[0x0][0x2dc], PT, P0 ;  /* 0x0000b700ff007a0c */ /* 0x000fe40003f05300 */
[----:B------:R-:W4:Y:S01]  /*08e0*/  @P2 LDG.E R8, [R2.64] ;  /* 0x0000000a02082981 */ /* 0x000f22000c1e1900 */
[----:B------:R-:W-:-:S10]  /*08f0*/  IMAD.MOV.U32 R231, RZ, RZ, c[0x0][0x168] ;  /* 0x00005a00ffe77624 */ /* 0x000fd400078e00ff */
[----:B------:R-:W-:-:S05]  /*0900*/  @P0 IMAD.WIDE R6, R19, R10, c[0x0][0x2d8] ;  /* 0x0000b60013060625 */ /* 0x000fca00078e020a */
[----:B------:R1:W5:Y:S01]  /*0910*/  @P0 LDG.E R231, [R6.64] ;  /* 0x0000000a06e70981 */ /* 0x000362000c1e1900 */
[----:B------:R-:W-:Y:S01]  /*0920*/  CS2R R16, SRZ ;  /* 0x0000000000107805 */ /* 0x000fe2000001ff00 */
[----:B------:R-:W-:Y:S01]  /*0930*/  CS2R R14, SRZ ;  /* 0x00000000000e7805 */ /* 0x000fe2000001ff00 */
[----:B------:R-:W-:Y:S02]  /*0940*/  IMAD.MOV.U32 R21, RZ, RZ, RZ ;  /* 0x000000ffff157224 */ /* 0x000fe400078e00ff */
[----:B------:R-:W-:Y:S02]  /*0950*/  IMAD.MOV.U32 R232, RZ, RZ, c[0x0][0x198] ;  /* 0x00006600ffe87624 */ /* 0x000fe400078e00ff */
[----:B--2---:R-:W-:-:S05]  /*0960*/  @P6 IMAD R0, R19, 0x40, R0 ;  /* 0x0000004013006824 */ /* 0x004fca00078e0200 */
[----:B-1----:R-:W-:-:S04]  /*0970*/  @P6 SHF.R.S32.HI R6, RZ, 0x1f, R0 ;  /* 0x0000001fff066819 */ /* 0x002fc80000011400 */
[----:B------:R-:W-:Y:S01]  /*0980*/  @P6 LEA.HI R0, R6, R0, RZ, 0x6 ;  /* 0x0000000006006211 */ /* 0x000fe200078f30ff */
[--C-:B---3--:R-:W-:Y:S01]  /*0990*/  @P6 IMAD.MOV.U32 R16, RZ, RZ, R9.reuse ;  /* 0x000000ffff106224 */ /* 0x108fe200078e0009 */
[----:B------:R-:W-:Y:S01]  /*09a0*/  @P6 SHF.R.S32.HI R17, RZ, 0x1f, R9 ;  /* 0x0000001fff116819 */ /* 0x000fe20000011409 */
[--C-:B----4-:R-:W-:Y:S01]  /*09b0*/  @P2 IMAD.MOV.U32 R14, RZ, RZ, R8.reuse ;  /* 0x000000ffff0e2224 */ /* 0x110fe200078e0008 */
[----:B------:R-:W-:Y:S02]  /*09c0*/  @P2 SHF.R.S32.HI R15, RZ, 0x1f, R8 ;  /* 0x0000001fff0f2819 */ /* 0x000fe40000011408 */
[----:B------:R-:W-:Y:S01]  /*09d0*/  @P6 LOP3.LUT R21, R0, 0xffffffc0, RZ, 0xc0, !PT ;  /* 0xffffffc000156812 */ /* 0x000fe200078ec0ff */
[----:B------:R-:W-:Y:S05]  /*09e0*/  @P0 BRA `(.L_x_1337) ;  /* 0x0000004000000947 */ /* 0x000fea0003800000 */
[----:B------:R-:W-:Y:S05]  /*09f0*/  @!P6 BRA `(.L_x_1337) ;  /* 0x000000300000e947 */ /* 0x000fea0003800000 */
[----:B------:R1:W2:Y:S04]  /*0a00*/  LDG.E R0, [R4.64] ;  /* 0x0000000a04007981 */ /* 0x0002a8000c1e1900 */
[----:B-1----:R-:W2:Y:S02]  /*0a10*/  LDG.E R4, [R4.64+0x4] ;  /* 0x0000040a04047981 */ /* 0x002ea4000c1e1900 */
[----:B--2--5:R-:W-:-:S02]  /*0a20*/  IADD3 R231, -R0, R4, RZ ;  /* 0x0000000400e77210 */ /* 0x024fc40007ffe1ff */
.L_x_1337:
[----:B------:R-:W-:-:S04]  /*0a30*/  ISETP.NE.U32.AND P0, PT, RZ, c[0x0][0x2e0], PT ;  /* 0x0000b800ff007a0c */ /* 0x000fc80003f05070 */
[----:B------:R-:W-:-:S13]  /*0a40*/  ISETP.NE.AND.EX P0, PT, RZ, c[0x0][0x2e4], PT, P0 ;  /* 0x0000b900ff007a0c */ /* 0x000fda0003f05300 */
[----:B------:R-:W-:Y:S05]  /*0a50*/  @!P0 BRA `(.L_x_1338) ;  /* 0x0000003000008947 */ /* 0x000fea0003800000 */
[----:B------:R-:W-:-:S05]  /*0a60*/  IMAD.WIDE R2, R19, R10, c[0x0][0x2e0] ;  /* 0x0000b80013027625 */ /* 0x000fca00078e020a */
[----:B------:R1:W5:Y:S01]  /*0a70*/  LDG.E R232, [R2.64] ;  /* 0x0000000a02e87981 */ /* 0x000362000c1e1900 */
[----:B------:R-:W-:Y:S05]  /*0a80*/  BRA `(.L_x_1339) ;  /* 0x0000004000007947 */ /* 0x000fea0003800000 */
.L_x_1338:
[----:B------:R-:W-:Y:S05]  /*0a90*/  @!P2 BRA `(.L_x_1339) ;  /* 0x000000300000a947 */ /* 0x000fea0003800000 */
[----:B------:R1:W2:Y:S04]  /*0aa0*/  LDG.E R0, [R2.64] ;  /* 0x0000000a02007981 */ /* 0x0002a8000c1e1900 */
[----:B-1----:R-:W2:Y:S02]  /*0ab0*/  LDG.E R2, [R2.64+0x4] ;  /* 0x0000040a02027981 */ /* 0x002ea4000c1e1900 */
[----:B--2---:R-:W-:-:S04]  /*0ac0*/  IADD3 R232, -R0, R2, RZ ;  /* 0x0000000200e87210 */ /* 0x004fc80007ffe1ff */
.L_x_1339:
        /* <DEDUP_REMOVED lines=78> */
[----:B------:R-:W-:Y:S01]  /*0fb0*/  ULDC.64 UR4, c[0x0][0x1d8] ;  /* 0x0000760000047ab9 */ /* 0x000fe20000000a00 */
[----:B------:R-:W-:Y:S01]  /*0fc0*/  SHF.R.S32.HI R24, RZ, 0x1f, R19 ;  /* 0x0000001fff187819 */ /* 0x000fe20000011413 */
[----:B------:R-:W-:Y:S01]  /*0fd0*/  USHF.L.U32 UR6, UR4, 0x5, URZ ;  /* 0x0000000504067899 */ /* 0x000fe2000800063f */
[----:B------:R-:W-:Y:S01]  /*0fe0*/  ISETP.NE.AND P0, PT, R0, 0x1, PT ;  /* 0x000000010000780c */ /* 0x000fe20003f05270 */
[----:B------:R-:W-:Y:S01]  /*0ff0*/  UMOV UR7, 0x5 ;  /* 0x0000000500077882 */ /* 0x000fe20000000000 */
[----:B------:R-:W-:Y:S01]  /*1000*/  LEA.HI R31, R32, R85, RZ, 0x3 ;  /* 0x00000055201f7211 */ /* 0x000fe200078f18ff */
[----:B------:R-:W-:Y:S01]  /*1010*/  USHF.L.U64.HI UR5, UR4, UR7, UR5 ;  /* 0x0000000704057299 */ /* 0x000fe20008010205 */
[C---:B------:R-:W-:Y:S01]  /*1020*/  SEL R9, R24.reuse, RZ, !P2 ;  /* 0x000000ff18097207 */ /* 0x040fe20005000000 */
[----:B------:R-:W-:Y:S01]  /*1030*/  IMAD.MOV.U32 R220, RZ, RZ, 0x10 ;  /* 0x00000010ffdc7424 */ /* 0x000fe200078e00ff */
[----:B------:R-:W-:Y:S01]  /*1040*/  LOP3.LUT R3, R31, 0xfffffff8, RZ, 0xc0, !PT ;  /* 0xfffffff81f037812 */ /* 0x000fe200078ec0ff */
[----:B------:R-:W-:Y:S01]  /*1050*/  IMAD.MOV.U32 R213, RZ, RZ, 0x120 ;  /* 0x00000120ffd57424 */ /* 0x000fe200078e00ff */
[----:B------:R-:W-:Y:S01]  /*1060*/  SHF.R.S32.HI R242, RZ, 0x3, R31 ;  /* 0x00000003fff27819 */ /* 0x000fe2000001141f */
[----:B------:R-:W-:Y:S01]  /*1070*/  CS2R R170, SRZ ;  /* 0x0000000000aa7805 */ /* 0x000fe2000001ff00 */
[----:B------:R-:W-:Y:S01]  /*1080*/  SEL R10, R19, RZ, !P2 ;  /* 0x000000ff130a7207 */ /* 0x000fe20005000000 */
[----:B------:R-:W-:Y:S01]  /*1090*/  IMAD.IADD R27, R85, 0x1, -R3 ;  /* 0x00000001551b7824 */ /* 0x000fe200078e0a03 */
[----:B------:R-:W-:Y:S01]  /*10a0*/  SHF.R.S32.HI R18, RZ, 0x1f, R242 ;  /* 0x0000001fff127819 */ /* 0x000fe200000114f2 */
[----:B------:R-:W-:Y:S01]  /*10b0*/  CS2R R168, SRZ ;  /* 0x0000000000a87805 */ /* 0x000fe2000001ff00 */
[----:B------:R-:W-:Y:S01]  /*10c0*/  SEL R24, R24, RZ, !P6 ;  /* 0x000000ff18187207 */ /* 0x000fe20007000000 */
[----:B------:R-:W-:Y:S01]  /*10d0*/  IMAD.SHL.U32 R12, R27, 0x8, RZ ;  /* 0x000000081b0c7824 */ /* 0x000fe200078e00ff */
[----:B------:R-:W-:Y:S01]  /*10e0*/  SEL R25, R19, RZ, !P6 ;  /* 0x000000ff13197207 */ /* 0x000fe20007000000 */
[----:B------:R-:W-:Y:S01]  /*10f0*/  CS2R R166, SRZ ;  /* 0x0000000000a67805 */ /* 0x000fe2000001ff00 */
[----:B------:R-:W-:Y:S01]  /*1100*/  SHF.R.S32.HI R19, RZ, 0x1f, R224 ;  /* 0x0000001fff137819 */ /* 0x000fe200000114e0 */
        /* <DEDUP_REMOVED lines=66> */
[----:B------:R-:W-:-:S05]  /*1530*/  SHF.R.S32.HI R4, RZ, 0x1f, R0 ;  /* 0x0000001fff047819 */ /* 0x000fca0000011400 */
[C---:B------:R-:W-:Y:S02]  /*1540*/  IMAD R2, R4.reuse, c[0x0][0x1e0], RZ ;  /* 0x0000780004027a24 */ /* 0x040fe400078e02ff */
[----:B------:R-:W-:Y:S02]  /*1550*/  IMAD R4, R4, c[0x0][0x1b0], RZ ;  /* 0x00006c0004047a24 */ /* 0x000fe400078e02ff */
[C---:B------:R-:W-:Y:S02]  /*1560*/  IMAD R6, R0.reuse, c[0x0][0x1e4], R2 ;  /* 0x0000790000067a24 */ /* 0x040fe400078e0202 */
[----:B------:R-:W-:-:S04]  /*1570*/  IMAD.WIDE.U32 R2, R0, c[0x0][0x1e0], R12 ;  /* 0x0000780000027a25 */ /* 0x000fc800078e000c */
[----:B------:R-:W-:Y:S02]  /*1580*/  IMAD.IADD R7, R3, 0x1, R6 ;  /* 0x0000000103077824 */ /* 0x000fe400078e0206 */
[----:B------:R-:W-:Y:S02]  /*1590*/  IMAD.MOV.U32 R6, RZ, RZ, R2 ;  /* 0x000000ffff067224 */ /* 0x000fe400078e0002 */
[C---:B------:R-:W-:Y:S02]  /*15a0*/  IMAD R4, R0.reuse, c[0x0][0x1b4], R4 ;  /* 0x00006d0000047a24 */ /* 0x040fe400078e0204 */
[----:B------:R-:W-:-:S04]  /*15b0*/  IMAD.WIDE.U32 R2, R0, c[0x0][0x1b0], R12 ;  /* 0x00006c0000027a25 */ /* 0x000fc800078e000c */
[----:B------:R-:W-:Y:S02]  /*15c0*/  IMAD R0, R9, c[0x0][0x1e8], RZ ;  /* 0x00007a0009007a24 */ /* 0x000fe400078e02ff */
[----:B------:R-:W-:Y:S02]  /*15d0*/  IMAD.IADD R5, R3, 0x1, R4 ;  /* 0x0000000103057824 */ /* 0x000fe400078e0204 */
[----:B------:R-:W-:Y:S02]  /*15e0*/  IMAD R3, R9, c[0x0][0x1b8], RZ ;  /* 0x00006e0009037a24 */ /* 0x000fe400078e02ff */
[----:B------:R-:W-:Y:S01]  /*15f0*/  IMAD.X R9, R18, 0x1, R15, P0 ;  /* 0x0000000112097824 */ /* 0x000fe200000e060f */
[----:B------:R-:W-:Y:S01]  /*1600*/  IADD3 R20, P0, R242, R16, RZ ;  /* 0x00000010f2147210 */ /* 0x000fe20007f1e0ff */
[C---:B------:R-:W-:Y:S02]  /*1610*/  IMAD R0, R10.reuse, c[0x0][0x1ec], R0 ;  /* 0x00007b000a007a24 */ /* 0x040fe400078e0200 */
[----:B------:R-:W-:-:S04]  /*1620*/  IMAD.WIDE.U32 R6, R10, c[0x0][0x1e8], R6 ;  /* 0x00007a000a067a25 */ /* 0x000fc800078e0006 */
[----:B------:R-:W-:Y:S02]  /*1630*/  IMAD.SHL.U32 R15, R242, 0x40, RZ ;  /* 0x00000040f20f7824 */ /* 0x000fe400078e00ff */
[----:B------:R-:W-:Y:S02]  /*1640*/  IMAD.MOV.U32 R4, RZ, RZ, R2 ;  /* 0x000000ffff047224 */ /* 0x000fe400078e0002 */
[----:B------:R-:W-:Y:S02]  /*1650*/  IMAD R14, R10, c[0x0][0x1bc], R3 ;  /* 0x00006f000a0e7a24 */ /* 0x000fe400078e0203 */
[----:B------:R-:W-:-:S04]  /*1660*/  IMAD.WIDE R2, R84, 0x50, R8 ;  /* 0x0000005054027825 */ /* 0x000fc800078e0208 */
[----:B------:R-:W-:Y:S01]  /*1670*/  IMAD.IADD R7, R7, 0x1, R0 ;  /* 0x0000000107077824 */ /* 0x000fe200078e0200 */
[----:B------:R-:W-:Y:S01]  /*1680*/  LOP3.LUT R0, R15, 0x1c0, RZ, 0xc0, !PT ;  /* 0x000001c00f007812 */ /* 0x000fe200078ec0ff */
[----:B------:R-:W-:-:S03]  /*1690*/  IMAD.WIDE.U32 R10, R10, c[0x0][0x1b8], R4 ;  /* 0x00006e000a0a7a25 */ /* 0x000fc600078e0004 */
[----:B------:R-:W-:Y:S01]  /*16a0*/  LOP3.LUT R4, R0, 0x38, R12, 0xf8, !PT ;  /* 0x0000003800047812 */ /* 0x000fe200078ef80c */
[----:B------:R-:W-:Y:S01]  /*16b0*/  IMAD R5, R3, c[0x0][0x1d8], RZ ;  /* 0x0000760003057a24 */ /* 0x000fe200078e02ff */
[----:B------:R-:W-:Y:S01]  /*16c0*/  SHF.R.U32.HI R0, RZ, 0x3, R0 ;  /* 0x00000003ff007819 */ /* 0x000fe20000011600 */
[----:B------:R-:W-:-:S04]  /*16d0*/  IMAD.WIDE.U32 R8, R2, c[0x0][0x1d8], R6 ;  /* 0x0000760002087a25 */ /* 0x000fc800078e0006 */
[----:B------:R-:W-:Y:S02]  /*16e0*/  IMAD R5, R2, c[0x0][0x1dc], R5 ;  /* 0x0000770002057a24 */ /* 0x000fe400078e0205 */
[----:B------:R-:W-:Y:S01]  /*16f0*/  IMAD.IADD R7, R11, 0x1, R14 ;  /* 0x000000010b077824 */ /* 0x000fe200078e020e */
[----:B------:R-:W-:Y:S01]  /*1700*/  LOP3.LUT R11, R4, R0, RZ, 0x3c, !PT ;  /* 0x00000000040b7212 */ /* 0x000fe200078e3cff */
[----:B------:R-:W-:Y:S01]  /*1710*/  IMAD.X R18, R18, 0x1, R17, P0 ;  /* 0x0000000112127824 */ /* 0x000fe200000e0611 */
[C---:B------:R-:W-:Y:S01]  /*1720*/  LEA R4, P0, R8.reuse, c[0x0][0x1c0], 0x1 ;  /* 0x0000700008047a11 */ /* 0x040fe200078008ff */
[----:B------:R-:W-:Y:S02]  /*1730*/  IMAD.IADD R0, R9, 0x1, R5 ;  /* 0x0000000109007824 */ /* 0x000fe400078e0205 */
[----:B------:R-:W-:Y:S02]  /*1740*/  IMAD R3, R3, c[0x0][0x1a8], RZ ;  /* 0x00006a0003037a24 */ /* 0x000fe400078e02ff */
[----:B------:R-:W-:Y:S01]  /*1750*/  IMAD.MOV.U32 R6, RZ, RZ, R10 ;  /* 0x000000ffff067224 */ /* 0x000fe200078e000a */
[----:B------:R-:W-:Y:S01]  /*1760*/  LEA.HI.X R5, R8, c[0x0][0x1c4], R0, 0x1, P0 ;  /* 0x0000710008057a11 */ /* 0x000fe200000f0c00 */
[----:B------:R-:W-:-:S02]  /*1770*/  IMAD.IADD R0, R232, 0x1, -R242 ;  /* 0x00000001e8007824 */ /* 0x000fc400078e0af2 */
[C---:B------:R-:W-:Y:S02]  /*1780*/  IMAD R10, R2.reuse, c[0x0][0x1ac], R3 ;  /* 0x00006b00020a7a24 */ /* 0x040fe400078e0203 */
[----:B------:R-:W-:Y:S01]  /*1790*/  IMAD.WIDE.U32 R6, R2, c[0x0][0x1a8], R6 ;  /* 0x00006a0002067a25 */ /* 0x000fe200078e0006 */
[----:B------:R-:W-:-:S03]  /*17a0*/  LEA.HI R2, R32, R85, RZ, 0x6 ;  /* 0x0000005520027211 */ /* 0x000fc600078f30ff */
[----:B------:R-:W-:Y:S01]  /*17b0*/  IMAD R0, R84, -0x50, R0 ;  /* 0xffffffb054007824 */ /* 0x000fe200078e0200 */
[----:B------:R-:W-:Y:S01]  /*17c0*/  SHF.R.S32.HI R28, RZ, 0x6, R2 ;  /* 0x00000006ff1c7819 */ /* 0x000fe20000011402 */
[----:B------:R-:W-:Y:S02]  /*17d0*/  IMAD.MOV.U32 R3, RZ, RZ, c[0x0][0x1d8] ;  /* 0x00007600ff037624 */ /* 0x000fe400078e00ff */
[----:B------:R-:W-:Y:S01]  /*17e0*/  IMAD.MOV.U32 R9, RZ, RZ, c[0x0][0x1dc] ;  /* 0x00007700ff097624 */ /* 0x000fe200078e00ff */
[----:B------:R-:W-:Y:S01]  /*17f0*/  ISETP.LT.OR P1, PT, R0, 0x1, P3 ;  /* 0x000000010000780c */ /* 0x000fe20001f21670 */
[----:B------:R-:W-:Y:S01]  /*1800*/  IMAD R8, R28, 0x200, R11 ;  /* 0x000002001c087824 */ /* 0x000fe200078e020b */
[----:B------:R-:W-:Y:S01]  /*1810*/  ISETP.LT.OR P2, PT, R0, 0x1, P4 ;  /* 0x000000010000780c */ /* 0x000fe20002741670 */
[----:B------:R-:W-:Y:S01]  /*1820*/  IMAD.MOV.U32 R11, RZ, RZ, c[0x0][0x1a8] ;  /* 0x00006a00ff0b7624 */ /* 0x000fe200078e00ff */
[----:B------:R-:W-:Y:S01]  /*1830*/  LEA R2, P0, R3, R4, 0x6 ;  /* 0x0000000403027211 */ /* 0x000fe200078030ff */
[----:B------:R-:W-:-:S02]  /*1840*/  IMAD.SHL.U32 R227, R8, 0x2, RZ ;  /* 0x0000000208e37824 */ /* 0x000fc400078e00ff */
[----:B------:R-:W-:Y:S01]  /*1850*/  IMAD.U32 R8, RZ, RZ, UR6 ;  /* 0x00000006ff087e24 */ /* 0x000fe2000f8e00ff */
[----:B------:R-:W-:Y:S01]  /*1860*/  LEA.HI.X R3, R3, R5, R9, 0x6, P0 ;  /* 0x0000000503037211 */ /* 0x000fe200000f3409 */
[----:B------:R-:W-:Y:S01]  /*1870*/  IMAD.U32 R9, RZ, RZ, UR5 ;  /* 0x00000005ff097e24 */ /* 0x000fe2000f8e00ff */
[----:B------:R-:W-:Y:S01]  /*1880*/  ULDC.64 UR4, c[0x0][0x1a8] ;  /* 0x00006a0000047ab9 */ /* 0x000fe20000000a00 */
[C---:B------:R-:W-:Y:S01]  /*1890*/  IMAD.SHL.U32 R17, R85.reuse, 0x4, RZ ;  /* 0x0000000455117824 */ /* 0x040fe200078e00ff */
[----:B------:R-:W-:Y:S01]  /*18a0*/  USHF.L.U32 UR6, UR4, 0x5, URZ ;  /* 0x0000000504067899 */ /* 0x000fe2000800063f */
[----:B------:R-:W-:Y:S01]  /*18b0*/  @!PT LDS RZ, [RZ] ;  /* 0x00000000fffff984 */ /* 0x000fe20000000800 */
[----:B------:R-:W-:Y:S01]  /*18c0*/  @!PT LDS RZ, [RZ] ;  /* 0x00000000fffff984 */ /* 0x000fe20000000800 */
[----:B------:R-:W-:Y:S01]  /*18d0*/  @!PT LDS RZ, [RZ] ;  /* 0x00000000fffff984 */ /* 0x000fe20000000800 */
[----:B------:R1:W-:Y:S01]  /*18e0*/  LDGSTS.E.BYPASS.LTC128B.128 [R227+0x7880], [R4.64], !P1 ;  /* 0x0788000004e37fae */ /* 0x0003e2000c901d4a */
[C---:B------:R-:W-:Y:S01]  /*18f0*/  ISETP.LT.OR P1, PT, R0.reuse, 0x1, P5 ;  /* 0x000000010000780c */ /* 0x040fe20002f21670 */
[----:B------:R-:W-:Y:S01]  /*1900*/  USHF.L.U64.HI UR5, UR4, UR7, UR5 ;  /* 0x0000000704057299 */ /* 0x000fe20008010205 */
[----:B------:R-:W-:Y:S01]  /*1910*/  ISETP.LT.OR P5, PT, R0, 0x21, P5 ;  /* 0x000000210000780c */ /* 0x000fe20002fa1670 */
[----:B------:R1:W-:Y:S01]  /*1920*/  LDGSTS.E.BYPASS.LTC128B.128 [R227+0xa080], [R4.64+0x80], !P2 ;  /* 0x0a08008004e37fae */ /* 0x0003e2000d101d4a */
[----:B------:R-:W-:Y:S01]  /*1930*/  ISETP.GT.AND P2, PT, R85, 0x7f, PT ;  /* 0x0000007f5500780c */ /* 0x000fe20003f44270 */
[----:B------:R-:W-:-:S02]  /*1940*/  IMAD R232, R84, -0x50, R232 ;  /* 0xffffffb054e87824 */ /* 0x000fc400078e02e8 */
[----:B------:R-:W-:Y:S01]  /*1950*/  IMAD.U32 R16, RZ, RZ, UR5 ;  /* 0x00000005ff107e24 */ /* 0x000fe2000f8e00ff */
[----:B------:R-:W-:Y:S02]  /*1960*/  ULDC.64 UR4, c[0x0][0x178] ;  /* 0x00005e0000047ab9 */ /* 0x000fe40000000a00 */
[----:B------:R-:W-:-:S03]  /*1970*/  USHF.L.U32 UR9, UR4, 0x6, URZ ;  /* 0x0000000604097899 */ /* 0x000fc6000800063f */
[----:B------:R1:W-:Y:S01]  /*1980*/  LDGSTS.E.BYPASS.LTC128B.128 [R227+0xc880], [R4.64+0x100], !P1 ;  /* 0x0c88010004e37fae */ /* 0x0003e2000c901d4a */
[----:B------:R-:W-:-:S03]  /*1990*/  ISETP.LT.OR P1, PT, R0, 0x21, P3 ;  /* 0x000000210000780c */ /* 0x000fc60001f21670 */
[----:B------:R-:W-:-:S04]  /*19a0*/  @!P2 LEA R14, P0, R8, R2, 0x1 ;  /* 0x00000002080ea211 */ /* 0x000fc800078008ff */
[----:B------:R-:W-:Y:S01]  /*19b0*/  @!P2 LEA.HI.X R15, R8, R3, R9, 0x1, P0 ;  /* 0x00000003080fa211 */ /* 0x000fe200000f0c09 */
[----:B------:R-:W-:Y:S01]  /*19c0*/  IMAD.IADD R9, R7, 0x1, R10 ;  /* 0x0000000107097824 */ /* 0x000fe200078e020a */
[----:B------:R-:W-:Y:S01]  /*19d0*/  LEA R8, P0, R6, c[0x0][0x190], 0x1 ;  /* 0x0000640006087a11 */ /* 0x000fe200078008ff */
[----:B------:R-:W-:Y:S01]  /*19e0*/  IMAD R7, R18, c[0x0][0x178], RZ ;  /* 0x00005e0012077a24 */ /* 0x000fe200078e02ff */
[----:B------:R-:W-:Y:S01]  /*19f0*/  ISETP.LT.OR P2, PT, R0, 0x21, P4 ;  /* 0x000000210000780c */ /* 0x000fe20002741670 */
[----:B------:R-:W-:Y:S01]  /*1a00*/  IMAD R10, R26, c[0x0][0x180], RZ ;  /* 0x000060001a0a7a24 */ /* 0x000fe200078e02ff */
[----:B------:R2:W-:Y:S01]  /*1a10*/  LDGSTS.E.BYPASS.LTC128B.128 [R227+0x8880], [R2.64], !P1 ;  /* 0x0888000002e37fae */ /* 0x0005e2000c901d4a */
[----:B------:R-:W-:Y:S02]  /*1a20*/  ISETP.GT.AND P1, PT, R85, 0x7f, PT ;  /* 0x0000007f5500780c */ /* 0x000fe40003f24270 */
[----:B------:R-:W-:Y:S01]  /*1a30*/  LEA.HI.X R9, R6, c[0x0][0x194], R9, 0x1, P0 ;  /* 0x0000650006097a11 */ /* 0x000fe200000f0c09 */
[----:B------:R-:W-:-:S02]  /*1a40*/  IMAD R6, R20, c[0x0][0x17c], R7 ;  /* 0x00005f0014067a24 */ /* 0x000fc400078e0207 */
[----:B------:R-:W-:Y:S02]  /*1a50*/  IMAD.MOV.U32 R7, RZ, RZ, c[0x0][0x1ac] ;  /* 0x00006b00ff077624 */ /* 0x000fe400078e00ff */
[----:B------:R-:W-:-:S03]  /*1a60*/  IMAD R10, R86, c[0x0][0x184], R10 ;  /* 0x00006100560a7a24 */ /* 0x000fc600078e020a */
[----:B------:R2:W-:Y:S01]  /*1a70*/  LDGSTS.E.BYPASS.LTC128B.128 [R227+0xb080], [R2.64+0x80], !P2 ;  /* 0x0b08008002e37fae */ /* 0x0005e2000d101d4a */
[----:B-1----:R-:W-:Y:S02]  /*1a80*/  IMAD.WIDE.U32 R4, R20, c[0x0][0x178], R12 ;  /* 0x00005e0014047a25 */ /* 0x002fe400078e000c */
[----:B------:R-:W-:Y:S01]  /*1a90*/  @!P1 ISETP.LT.OR P2, PT, R0, 0x41, P4 ;  /* 0x000000410000980c */ /* 0x000fe20002741670 */
[----:B------:R2:W-:Y:S01]  /*1aa0*/  LDGSTS.E.BYPASS.LTC128B.128 [R227+0xd880], [R2.64+0x100], !P5 ;  /* 0x0d88010002e37fae */ /* 0x0005e2000e901d4a */
[----:B------:R-:W-:Y:S01]  /*1ab0*/  ISETP.GT.AND P4, PT, R85, 0x7f, PT ;  /* 0x0000007f5500780c */ /* 0x000fe20003f84270 */
[----:B------:R-:W-:Y:S01]  /*1ac0*/  IMAD.IADD R5, R5, 0x1, R6 ;  /* 0x0000000105057824 */ /* 0x000fe200078e0206 */
[C---:B------:R-:W-:Y:S02]  /*1ad0*/  LEA R6, P0, R11.reuse, R8, 0x6 ;  /* 0x000000080b067211 */ /* 0x040fe400078030ff */
[----:B------:R-:W-:Y:S01]  /*1ae0*/  ISETP.GE.AND P5, PT, R12, c[0x0][0x19c], PT ;  /* 0x000067000c007a0c */ /* 0x000fe20003fa6270 */
[----:B------:R-:W-:Y:S01]  /*1af0*/  IMAD.WIDE.U32 R4, R86, c[0x0][0x180], R4 ;  /* 0x0000600056047a25 */ /* 0x000fe200078e0004 */
[----:B------:R-:W-:-:S02]  /*1b00*/  LEA.HI.X R7, R11, R9, R7, 0x6, P0 ;  /* 0x000000090b077211 */ /* 0x000fc400000f3407 */
[----:B------:R-:W-:Y:S01]  /*1b10*/  @!P1 ISETP.GE.AND P0, PT, R0, 0x41, PT ;  /* 0x000000410000980c */ /* 0x000fe20003f06270 */
[----:B------:R-:W-:Y:S01]  /*1b20*/  IMAD.U32 R11, RZ, RZ, UR6 ;  /* 0x00000006ff0b7e24 */ /* 0x000fe2000f8e00ff */
[----:B------:R-:W-:Y:S01]  /*1b30*/  UMOV UR6, 0x6 ;  /* 0x0000000600067882 */ /* 0x000fe20000000000 */
[----:B------:R-:W-:Y:S01]  /*1b40*/  IMAD.IADD R5, R5, 0x1, R10 ;  /* 0x0000000105057824 */ /* 0x000fe200078e020a */
[----:B------:R-:W-:Y:S01]  /*1b50*/  @!P1 ISETP.GE.OR P3, PT, R12, c[0x0][0x1cc], !P0 ;  /* 0x000073000c009a0c */ /* 0x000fe20004766670 */
[----:B------:R-:W-:Y:S02]  /*1b60*/  USHF.L.U64.HI UR8, UR4, UR6, UR5 ;  /* 0x0000000604087299 */ /* 0x000fe40008010205 */
[----:B------:R-:W-:-:S04]  /*1b70*/  IMAD.WIDE.U32 R240, R25, c[0x0][0x188], R4 ;  /* 0x0000620019f07a25 */ /* 0x000fc800078e0004 */
[----:B------:R-:W-:Y:S02]  /*1b80*/  IMAD.MOV.U32 R236, RZ, RZ, R240 ;  /* 0x000000ffffec7224 */ /* 0x000fe400078e00f0 */
[----:B------:R-:W-:Y:S02]  /*1b90*/  @!P4 ISETP.GE.OR P1, PT, R29, c[0x0][0x1cc], !P0 ;  /* 0x000073001d00ca0c */ /* 0x000fe40004726670 */
[C---:B------:R-:W-:Y:S02]  /*1ba0*/  @!P4 LEA R10, P0, R11.reuse, R6, 0x1 ;  /* 0x000000060b0ac211 */ /* 0x040fe400078008ff */
[----:B------:R1:W-:Y:S01]  /*1bb0*/  @!P4 LDGSTS.E.BYPASS.LTC128B.128 [R227+0x9880], [R14.64], !P3 ;  /* 0x098800000ee3cfae */ /* 0x0003e2000d901d4a */
[----:B--2---:R-:W-:Y:S01]  /*1bc0*/  IMAD R2, R24, c[0x0][0x188], RZ ;  /* 0x0000620018027a24 */ /* 0x004fe200078e02ff */
[----:B------:R-:W-:Y:S02]  /*1bd0*/  @!P4 LEA.HI.X R11, R11, R7, R16, 0x1, P0 ;  /* 0x000000070b0bc211 */ /* 0x000fe400000f0c10 */
[----:B------:R-:W-:Y:S01]  /*1be0*/  ISETP.LT.OR P0, PT, R0, 0x1, P5 ;  /* 0x000000010000780c */ /* 0x000fe20002f01670 */
[----:B------:R-:W-:Y:S01]  /*1bf0*/  IMAD R3, R25, c[0x0][0x18c], R2 ;  /* 0x0000630019037a24 */ /* 0x000fe200078e0202 */
[----:B------:R1:W-:Y:S01]  /*1c00*/  @!P4 LDGSTS.E.BYPASS.LTC128B.128 [R227+0xc080], [R14.64+0x80], !P2 ;  /* 0x0c0800800ee3cfae */ /* 0x0003e2000d101d4a */
[----:B------:R-:W-:Y:S01]  /*1c10*/  IMAD R2, R224, UR8, RZ ;  /* 0x00000008e0027c24 */ /* 0x000fe2000f8e02ff */
[----:B------:R-:W-:Y:S01]  /*1c20*/  ISETP.GE.AND P3, PT, R30, c[0x0][0x19c], PT ;  /* 0x000067001e007a0c */ /* 0x000fe20003f66270 */
[----:B------:R-:W-:Y:S01]  /*1c30*/  IMAD.IADD R237, R241, 0x1, R3 ;  /* 0x00000001f1ed7824 */ /* 0x000fe200078e0203 */
[----:B------:R1:W-:Y:S01]  /*1c40*/  @!P4 LDGSTS.E.BYPASS.LTC128B.128 [R227+0xe880], [R14.64+0x100], !P1 ;  /* 0x0e8801000ee3cfae */ /* 0x0003e2000c901d4a */
[----:B------:R-:W-:Y:S01]  /*1c50*/  IMAD R4, R19, UR9, R2 ;  /* 0x0000000913047c24 */ /* 0x000fe2000f8e0202 */
[----:B------:R-:W-:Y:S01]  /*1c60*/  ISETP.GE.AND P4, PT, R29, c[0x0][0x19c], PT ;  /* 0x000067001d007a0c */ /* 0x000fe20003f86270 */
[----:B------:R-:W-:Y:S01]  /*1c70*/  IMAD.WIDE.U32 R2, R224, UR9, R236 ;  /* 0x00000009e0027c25 */ /* 0x000fe2000f8e00ec */
[----:B------:R-:W-:Y:S01]  /*1c80*/  USHF.L.U32 UR9, UR4, 0x5, URZ ;  /* 0x0000000504097899 */ /* 0x000fe2000800063f */
[----:B------:R-:W-:Y:S01]  /*1c90*/  ISETP.LT.OR P2, PT, R0, 0x1, P3 ;  /* 0x000000010000780c */ /* 0x000fe20001f41670 */
[----:B------:R-:W-:Y:S01]  /*1ca0*/  USHF.L.U64.HI UR8, UR4, UR7, UR5 ;  /* 0x0000000704087299 */ /* 0x000fe20008010205 */
[----:B------:R-:W-:Y:S01]  /*1cb0*/  IMAD.IADD R3, R3, 0x1, R4 ;  /* 0x0000000103037824 */ /* 0x000fe200078e0204 */
[----:B------:R2:W-:Y:S01]  /*1cc0*/  LDGSTS.E.BYPASS.LTC128B.128 [R227+0x80], [R8.64], !P0 ;  /* 0x0008000008e37fae */ /* 0x0005e2000c101d4a */
[----:B------:R-:W-:Y:S01]  /*1cd0*/  LEA R4, P0, R2, c[0x0][0x160], 0x1 ;  /* 0x0000580002047a11 */ /* 0x000fe200078008ff */
[----:B------:R-:W-:Y:S01]  /*1ce0*/  ULDC.64 UR4, c[0x0][0x208] ;  /* 0x0000820000047ab9 */ /* 0x000fe20000000a00 */
[----:B------:R-:W-:Y:S01]  /*1cf0*/  ISETP.LT.OR P1, PT, R0, 0x1, P4 ;  /* 0x000000010000780c */ /* 0x000fe20002721670 */
[----:B------:R-:W-:Y:S01]  /*1d00*/  USHF.L.U64.HI UR6, UR4, UR6, UR5 ;  /* 0x0000000604067299 */ /* 0x000fe20008010205 */
[----:B------:R-:W-:Y:S01]  /*1d10*/  LEA.HI.X R5, R2, c[0x0][0x164], R3, 0x1, P0 ;  /* 0x0000590002057a11 */ /* 0x000fe200000f0c03 */
[----:B------:R-:W-:Y:S01]  /*1d20*/  IMAD.U32 R3, RZ, RZ, UR9 ;  /* 0x00000009ff037e24 */ /* 0x000fe2000f8e00ff */
[----:B------:R-:W-:Y:S01]  /*1d30*/  USHF.L.U32 UR12, UR4, 0x6, URZ ;  /* 0x00000006040c7899 */ /* 0x000fe2000800063f */
[----:B------:R-:W-:Y:S01]  /*1d40*/  IMAD.U32 R2, RZ, RZ, UR8 ;  /* 0x00000008ff027e24 */ /* 0x000fe2000f8e00ff */
[----:B------:R-:W-:Y:S01]  /*1d50*/  USHF.L.U64.HI UR5, UR4, UR7, UR5 ;  /* 0x0000000704057299 */ /* 0x000fe20008010205 */
[----:B------:R2:W-:Y:S01]  /*1d60*/  LDGSTS.E.BYPASS.LTC128B.128 [R227+0x2880], [R8.64+0x80], !P2 ;  /* 0x0288008008e37fae */ /* 0x0005e2000d101d4a */
[----:B------:R-:W-:-:S05]  /*1d70*/  ISETP.LT.OR P2, PT, R0, 0x21, P5 ;  /* 0x000000210000780c */ /* 0x000fca0002f41670 */
[----:B------:R2:W-:Y:S01]  /*1d80*/  LDGSTS.E.BYPASS.LTC128B.128 [R227+0x5080], [R8.64+0x100], !P1 ;  /* 0x0508010008e37fae */ /* 0x0005e2000c901d4a */
[----:B------:R-:W-:Y:S01]  /*1d90*/  ISETP.GE.AND P1, PT, R30, c[0x0][0x16c], PT ;  /* 0x00005b001e007a0c */ /* 0x000fe20003f26270 */
[----:B-1----:R-:W-:-:S05]  /*1da0*/  IMAD.U32 R14, RZ, RZ, UR9 ;  /* 0x00000009ff0e7e24 */ /* 0x002fca000f8e00ff */
[----:B------:R-:W-:Y:S01]  /*1db0*/  LEA R14, P0, R14, R4, 0x1 ;  /* 0x000000040e0e7211 */ /* 0x000fe200078008ff */
[----:B------:R1:W-:Y:S01]  /*1dc0*/  LDGSTS.E.BYPASS.LTC128B.128 [R227+0x1080], [R6.64], !P2 ;  /* 0x0108000006e37fae */ /* 0x0003e2000d101d4a */
[----:B------:R-:W-:Y:S02]  /*1dd0*/  ISETP.LT.OR P2, PT, R0, 0x21, P3 ;  /* 0x000000210000780c */ /* 0x000fe40001f41670 */
[----:B------:R-:W-:Y:S01]  /*1de0*/  LEA.HI.X R15, R3, R5, R2, 0x1, P0 ;  /* 0x00000005030f7211 */ /* 0x000fe200000f0c02 */
[----:B------:R-:W-:Y:S01]  /*1df0*/  IMAD R2, R21, 0xc0, RZ ;  /* 0x000000c015027824 */ /* 0x000fe200078e02ff */
[----:B------:R-:W-:Y:S02]  /*1e00*/  ISETP.GE.AND P0, PT, R12, c[0x0][0x16c], PT ;  /* 0x00005b000c007a0c */ /* 0x000fe40003f06270 */
[----:B------:R-:W-:-:S07]  /*1e10*/  SHF.R.S32.HI R3, RZ, 0x1f, R21 ;  /* 0x0000001fff037819 */ /* 0x000fce0000011415 */
        /* <DEDUP_REMOVED lines=12> */
[----:B------:R-:W-:Y:S01]  /*1ee0*/  @!P6 ISETP.LT.OR P5, PT, R0, 0x41, P3 ;  /* 0x000000410000e80c */ /* 0x000fe20001fa1670 */
[----:B------:R-:W-:Y:S01]  /*1ef0*/  IMAD R18, R20, c[0x0][0x20c], R2 ;  /* 0x0000830014127a24 */ /* 0x000fe200078e0202 */
[----:B------:R-:W-:Y:S02]  /*1f00*/  SEL R21, RZ, 0x4, P1 ;  /* 0x00000004ff157807 */ /* 0x000fe40000800000 */
[C---:B------:R-:W-:Y:S02]  /*1f10*/  ISETP.LT.OR P1, PT, R0.reuse, 0x21, P4 ;  /* 0x000000210000780c */ /* 0x040fe40002721670 */
[----:B------:R-:W-:-:S02]  /*1f20*/  @!P6 ISETP.LT.OR P3, PT, R0, 0x41, P4 ;  /* 0x000000410000e80c */ /* 0x000fc40002761670 */
[----:B------:R-:W-:Y:S01]  /*1f30*/  LOP3.LUT R3, R3, 0x2, R8, 0xe2, !PT ;  /* 0x0000000203037812 */ /* 0x000fe200078ee208 */
[----:B------:R-:W-:-:S03]  /*1f40*/  IMAD.WIDE.U32 R8, R20, c[0x0][0x208], R12 ;  /* 0x0000820014087a25 */ /* 0x000fc600078e000c */
[----:B------:R-:W-:Y:S01]  /*1f50*/  LOP3.LUT R0, R3, R21, RZ, 0xfc, !PT ;  /* 0x0000001503007212 */ /* 0x000fe200078efcff */
[----:B------:R-:W-:Y:S01]  /*1f60*/  IMAD.SHL.U32 R20, R224, 0x40, RZ ;  /* 0x00000040e0147824 */ /* 0x000fe200078e00ff */
[----:B------:R-:W-:Y:S02]  /*1f70*/  P2R R2, PR, RZ, 0x20 ;  /* 0x00000020ff027803 */ /* 0x000fe40000000000 */
[----:B------:R-:W-:Y:S01]  /*1f80*/  LOP3.LUT P4, RZ, R0, 0x1, RZ, 0xc0, !PT ;  /* 0x0000000100ff7812 */ /* 0x000fe2000788c0ff */
[----:B------:R1:W-:Y:S01]  /*1f90*/  LDGSTS.E.BYPASS.LTC128B.128 [R227+0x6080], [R6.64+0x100], !P1 ;  /* 0x0608010006e37fae */ /* 0x0003e2000c901d4a */
[----:B------:R-:W-:Y:S01]  /*1fa0*/  ISETP.NE.AND P1, PT, R2, RZ, PT ;  /* 0x000000ff0200720c */ /* 0x000fe20003f25270 */
[----:B------:R-:W-:Y:S01]  /*1fb0*/  IMAD.WIDE.U32 R2, R86, c[0x0][0x270], R16 ;  /* 0x00009c0056027a25 */ /* 0x000fe200078e0010 */
[C---:B------:R-:W-:Y:S01]  /*1fc0*/  LOP3.LUT P6, RZ, R0.reuse, 0x2, RZ, 0xc0, !PT ;  /* 0x0000000200ff7812 */ /* 0x040fe200078cc0ff */
[----:B------:R2:W-:Y:S01]  /*1fd0*/  @!P2 LDGSTS.E.BYPASS.LTC128B.128 [R227+0x2080], [R10.64], !P0 ;  /* 0x020800000ae3afae */ /* 0x0005e2000c101d4a */
[----:B------:R-:W-:-:S02]  /*1fe0*/  LOP3.LUT P5, RZ, R0, 0x4, RZ, 0xc0, !PT ;  /* 0x0000000400ff7812 */ /* 0x000fc400078ac0ff */
[--C-:B------:R-:W-:Y:S02]  /*1ff0*/  IADD3 R0, -R242, R231, -R20.reuse ;  /* 0x000000e7f2007210 */ /* 0x100fe40007ffe914 */
[----:B------:R-:W-:Y:S02]  /*2000*/  SHF.R.S32.HI R21, RZ, 0x1f, R20 ;  /* 0x0000001fff157819 */ /* 0x000fe40000011414 */
[----:B------:R-:W-:-:S03]  /*2010*/  ISETP.LT.OR P0, PT, R0, 0x1, !P5 ;  /* 0x000000010000780c */ /* 0x000fc60006f01670 */
[----:B------:R2:W-:Y:S01]  /*2020*/  @!P2 LDGSTS.E.BYPASS.LTC128B.128 [R227+0x4880], [R10.64+0x80], !P1 ;  /* 0x048800800ae3afae */ /* 0x0005e2000c901d4a */
[----:B------:R-:W-:-:S03]  /*2030*/  ISETP.LT.OR P1, PT, R0, 0x1, !P6 ;  /* 0x000000010000780c */ /* 0x000fc60007721670 */
[----:B------:R2:W-:Y:S01]  /*2040*/  @!P2 LDGSTS.E.BYPASS.LTC128B.128 [R227+0x7080], [R10.64+0x100], !P3 ;  /* 0x070801000ae3afae */ /* 0x0005e2000d901d4a */
[----:B------:R-:W-:Y:S02]  /*2050*/  ISETP.LT.OR P2, PT, R0, 0x1, !P4 ;  /* 0x000000010000780c */ /* 0x000fe40006741670 */
[----:B------:R-:W-:Y:S01]  /*2060*/  ISETP.GE.AND P3, PT, R12, c[0x0][0x1fc], PT ;  /* 0x00007f000c007a0c */ /* 0x000fe20003f66270 */
[----:B------:R-:W0:Y:S01]  /*2070*/  LDGDEPBAR ;  /* 0x00000000000079af */ /* 0x000e220000000000 */
[----:B-1----:R-:W-:-:S04]  /*2080*/  IMAD R6, R26, c[0x0][0x270], RZ ;  /* 0x00009c001a067a24 */ /* 0x002fc800078e02ff */
[----:B------:R-:W-:-:S05]  /*2090*/  IMAD R6, R86, c[0x0][0x274], R6 ;  /* 0x00009d0056067a24 */ /* 0x000fca00078e0206 */
[----:B------:R1:W-:Y:S01]  /*20a0*/  LDGSTS.E.BYPASS.LTC128B.128 [R227+0xf080], [R4.64], !P2 ;  /* 0x0f08000004e37fae */ /* 0x0003e2000d101d4a */
[C---:B------:R-:W-:Y:S01]  /*20b0*/  ISETP.LT.OR P2, PT, R0.reuse, 0x21, !P4 ;  /* 0x000000210000780c */ /* 0x040fe20006741670 */
[----:B------:R-:W-:Y:S02]  /*20c0*/  IMAD.IADD R7, R3, 0x1, R6 ;  /* 0x0000000103077824 */ /* 0x000fe400078e0206 */
[----:B------:R1:W-:Y:S01]  /*20d0*/  LDGSTS.E.BYPASS.LTC128B.128 [R227+0x11080], [R4.64+0x80], !P1 ;  /* 0x1108008004e37fae */ /* 0x0003e2000c901d4a */
[----:B------:R-:W-:Y:S01]  /*20e0*/  IMAD.MOV.U32 R6, RZ, RZ, R2 ;  /* 0x000000ffff067224 */ /* 0x000fe200078e0002 */
[----:B------:R-:W-:Y:S01]  /*20f0*/  ISETP.GT.AND P1, PT, R85, 0xf, PT ;  /* 0x0000000f5500780c */ /* 0x000fe20003f24270 */
[----:B------:R-:W-:Y:S01]  /*2100*/  IMAD.IADD R3, R9, 0x1, R18 ;  /* 0x0000000109037824 */ /* 0x000fe200078e0212 */
[----:B------:R1:W-:Y:S01]  /*2110*/  LDGSTS.E.BYPASS.LTC128B.128 [R227+0x13080], [R4.64+0x100], !P0 ;  /* 0x1308010004e37fae */ /* 0x0003e2000c101d4a */
[C---:B------:R-:W-:Y:S01]  /*2120*/  ISETP.LT.OR P0, PT, R0.reuse, 0x21, !P6 ;  /* 0x000000210000780c */ /* 0x040fe20007701670 */
[----:B------:R-:W-:Y:S01]  /*2130*/  IMAD.MOV.U32 R2, RZ, RZ, R8 ;  /* 0x000000ffff027224 */ /* 0x000fe200078e0008 */
[----:B------:R-:W-:Y:S01]  /*2140*/  ISETP.LT.OR P1, PT, R0, 0x21, !P5 ;  /* 0x000000210000780c */ /* 0x000fe20006f21670 */
[----:B------:R-:W-:Y:S01]  /*2150*/  IMAD R0, R24, c[0x0][0x218], RZ ;  /* 0x0000860018007a24 */ /* 0x000fe200078e02ff */
[----:B------:R-:W-:Y:S01]  /*2160*/  LEA.HI R18, R32, R85, RZ, 0x2 ;  /* 0x0000005520127211 */ /* 0x000fe200078f10ff */
[----:B------:R3:W-:Y:S01]  /*2170*/  LDGSTS.E.BYPASS.LTC128B.128 [R227+0x10080], [R14.64], !P2 ;  /* 0x100800000ee37fae */ /* 0x0007e2000d101d4a */
[----:B--2---:R-:W-:Y:S01]  /*2180*/  IMAD R11, R26, c[0x0][0x210], RZ ;  /* 0x000084001a0b7a24 */ /* 0x004fe200078e02ff */
[----:B------:R-:W-:Y:S01]  /*2190*/  ISETP.GT.AND P2, PT, R85, 0xf, PT ;  /* 0x0000000f5500780c */ /* 0x000fe20003f44270 */
[----:B------:R-:W-:-:S04]  /*21a0*/  IMAD.WIDE.U32 R2, R86, c[0x0][0x210], R2 ;  /* 0x0000840056027a25 */ /* 0x000fc800078e0002 */
[----:B------:R-:W-:Y:S01]  /*21b0*/  IMAD R8, R86, c[0x0][0x214], R11 ;  /* 0x0000850056087a24 */ /* 0x000fe200078e020b */
[----:B------:R3:W-:Y:S01]  /*21c0*/  LDGSTS.E.BYPASS.LTC128B.128 [R227+0x12080], [R14.64+0x80], !P0 ;  /* 0x120800800ee37fae */ /* 0x0007e2000c101d4a */
[----:B------:R-:W-:-:S03]  /*21d0*/  IMAD.WIDE.U32 R246, R25, c[0x0][0x278], R6 ;  /* 0x00009e0019f67a25 */ /* 0x000fc600078e0006 */
[----:B------:R3:W-:Y:S01]  /*21e0*/  LDGSTS.E.BYPASS.LTC128B.128 [R227+0x14080], [R14.64+0x100], !P1 ;  /* 0x140801000ee37fae */ /* 0x0007e2000c901d4a */
[----:B------:R-:W-:Y:S01]  /*21f0*/  IMAD.IADD R3, R3, 0x1, R8 ;  /* 0x0000000103037824 */ /* 0x000fe200078e0208 */
[----:B------:R-:W-:Y:S01]  /*2200*/  SHF.R.S32.HI R8, RZ, 0x1f, R18 ;  /* 0x0000001fff087819 */ /* 0x000fe20000011412 */
[C---:B------:R-:W-:Y:S02]  /*2210*/  IMAD R0, R25.reuse, c[0x0][0x21c], R0 ;  /* 0x0000870019007a24 */ /* 0x040fe400078e0200 */
[----:B------:R-:W-:Y:S01]  /*2220*/  IMAD.WIDE.U32 R238, R25, c[0x0][0x218], R2 ;  /* 0x0000860019ee7a25 */ /* 0x000fe200078e0002 */
[----:B------:R-:W-:-:S03]  /*2230*/  @!P2 IADD3 R2, P0, R20, R246, RZ ;  /* 0x000000f61402a210 */ /* 0x000fc60007f1e0ff */
[----:B-1----:R-:W-:Y:S02]  /*2240*/  IMAD R4, R24, c[0x0][0x278], RZ ;  /* 0x00009e0018047a24 */ /* 0x002fe400078e02ff */
[----:B------:R-:W-:Y:S01]  /*2250*/  IMAD R10, R224, UR6, RZ ;  /* 0x00000006e00a7c24 */ /* 0x000fe2000f8e02ff */
[----:B------:R-:W-:Y:S01]  /*2260*/  USHF.L.U32 UR6, UR4, 0x5, URZ ;  /* 0x0000000504067899 */ /* 0x000fe2000800063f */
[----:B------:R-:W-:Y:S02]  /*2270*/  IMAD R4, R25, c[0x0][0x27c], R4 ;  /* 0x00009f0019047a24 */ /* 0x000fe400078e0204 */
[----:B------:R-:W-:Y:S01]  /*2280*/  IMAD.IADD R235, R239, 0x1, R0 ;  /* 0x00000001efeb7824 */ /* 0x000fe200078e0200 */
[----:B------:R-:W-:Y:S01]  /*2290*/  IADD3 R0, -R20, R231, -R242 ;  /* 0x000000e714007210 */ /* 0x000fe20007ffe9f2 */
[----:B------:R-:W-:Y:S01]  /*22a0*/  IMAD.IADD R252, R247, 0x1, R4 ;  /* 0x00000001f7fc7824 */ /* 0x000fe200078e0204 */
[----:B------:R-:W-:Y:S01]  /*22b0*/  UMOV UR4, URZ ;  /* 0x0000003f00047c82 */ /* 0x000fe20008000000 */
[----:B------:R-:W-:Y:S01]  /*22c0*/  IMAD.MOV.U32 R234, RZ, RZ, R238 ;  /* 0x000000ffffea7224 */ /* 0x000fe200078e00ee */
[----:B------:R-:W-:Y:S01]  /*22d0*/  ISETP.LT.OR P1, PT, R0, 0x1, P3 ;  /* 0x000000010000780c */ /* 0x000fe20001f21670 */
[----:B------:R-:W-:Y:S01]  /*22e0*/  @!P2 IMAD.X R3, R21, 0x1, R252, P0 ;  /* 0x000000011503a824 */ /* 0x000fe200000e06fc */
[----:B------:R-:W-:Y:S01]  /*22f0*/  @!P2 LEA R6, P0, R2, c[0x0][0x258], 0x2 ;  /* 0x000096000206aa11 */ /* 0x000fe200078010ff */
[----:B------:R-:W-:Y:S01]  /*2300*/  IMAD R10, R19, UR12, R10 ;  /* 0x0000000c130a7c24 */ /* 0x000fe2000f8e020a */
[----:B------:R-:W-:Y:S01]  /*2310*/  LEA.HI R19, R32, R85, RZ, 0x4 ;  /* 0x0000005520137211 */ /* 0x000fe200078f20ff */
[----:B------:R-:W-:Y:S01]  /*2320*/  IMAD.WIDE.U32 R4, R224, UR12, R234 ;  /* 0x0000000ce0047c25 */ /* 0x000fe2000f8e00ea */
[----:B------:R-:W-:-:S02]  /*2330*/  @!P2 LEA.HI.X R7, R2, c[0x0][0x25c], R3, 0x2, P0 ;  /* 0x000097000207aa11 */ /* 0x000fc400000f1403 */
[----:B---3--:R-:W-:Y:S01]  /*2340*/  SHF.R.S32.HI R14, RZ, 0x2, R18 ;  /* 0x00000002ff0e7819 */ /* 0x008fe20000011412 */
[----:B------:R-:W-:Y:S01]  /*2350*/  IMAD.IADD R3, R5, 0x1, R10 ;  /* 0x0000000105037824 */ /* 0x000fe200078e020a */
[----:B------:R-:W-:Y:S01]  /*2360*/  LEA R2, P0, R4, c[0x0][0x1f0], 0x1 ;  /* 0x00007c0004027a11 */ /* 0x000fe200078008ff */
[----:B------:R-:W-:Y:S01]  /*2370*/  @!P2 IMAD.SHL.U32 R5, R85, 0x10, RZ ;  /* 0x000000105505a824 */ /* 0x000fe200078e00ff */
[----:B------:R-:W-:Y:S02]  /*2380*/  LEA.HI R8, R8, R14, RZ, 0x3 ;  /* 0x0000000e08087211 */ /* 0x000fe400078f18ff */
[----:B------:R-:W-:Y:S01]  /*2390*/  LEA.HI.X R3, R4, c[0x0][0x1f4], R3, 0x1, P0 ;  /* 0x00007d0004037a11 */ /* 0x000fe200000f0c03 */
[----:B------:R-:W-:Y:S01]  /*23a0*/  IMAD.U32 R4, RZ, RZ, UR6 ;  /* 0x00000006ff047e24 */ /* 0x000fe2000f8e00ff */
[----:B------:R1:W-:Y:S01]  /*23b0*/  @!P2 LDGSTS.E.BYPASS.LTC128B.128 [R5+0x21080], [R6.64] ;  /* 0x210800000605afae */ /* 0x0003e2000b901d4a */
[----:B------:R-:W-:Y:S02]  /*23c0*/  ISETP.GE.AND P2, PT, R30, c[0x0][0x1fc], PT ;  /* 0x00007f001e007a0c */ /* 0x000fe40003f46270 */
[----:B------:R-:W-:Y:S01]  /*23d0*/  LOP3.LUT R8, R8, 0xfffffff8, RZ, 0xc0, !PT ;  /* 0xfffffff808087812 */ /* 0x000fe200078ec0ff */
[----:B------:R-:W0:Y:S01]  /*23e0*/  LDGDEPBAR ;  /* 0x00000000000079af */ /* 0x000e220000000000 */
[----:B------:R-:W-:-:S03]  /*23f0*/  ISETP.LT.OR P0, PT, R0, 0x1, P2 ;  /* 0x000000010000780c */ /* 0x000fc60001701670 */
[----:B------:R2:W-:Y:S01]  /*2400*/  LDGSTS.E.BYPASS.LTC128B.128 [R227+0x1b080], [R2.64], !P1 ;  /* 0x1b08000002e37fae */ /* 0x0005e2000c901d4a */
[----:B------:R-:W-:-:S09]  /*2410*/  IMAD.IADD R14, R14, 0x1, -R8 ;  /* 0x000000010e0e7824 */ /* 0x000fd200078e0a08 */
        /* <DEDUP_REMOVED lines=168> */
.L_x_1343:
        /* <DEDUP_REMOVED lines=261> */
.L_x_1341:
        /* <DEDUP_REMOVED lines=453> */
[C---:B------:R-:W-:Y:S02]  /*5b40*/  LEA R6, P0, R3.reuse, c[0x0][0x280], 0x2 ;  /* 0x0000a00003067a11 */ /* 0x040fe400078010ff */
        /* <DEDUP_REMOVED lines=27> */
.L_x_1342:
        /* <DEDUP_REMOVED lines=293> */
.L_x_1340:
[----:B------:R-:W-:Y:S05]  /*6f50*/  @P0 EXIT ;  /* 0x000000000000094d */ /* 0x000fea0003800000 */
[----:B------:R-:W2:Y:S04]  /*6f60*/  LDL R4, [R1+0x8] ;  /* 0x0000080001047983 */ /* 0x000ea80000100800 */
[----:B------:R-:W3:Y:S04]  /*6f70*/  LDL.LU R11, [R1] ;  /* 0x00000000010b7983 */ /* 0x000ee80000300800 */
[----:B------:R-:W4:Y:S01]  /*6f80*/  LDL.LU R10, [R1+0x4] ;  /* 0x00000400010a7983 */ /* 0x000f220000300800 */
[----:B------:R-:W-:-:S04]  /*6f90*/  ISETP.NE.U32.AND P0, PT, RZ, c[0x0][0x360], PT ;  /* 0x0000d800ff007a0c */ /* 0x000fc80003f05070 */
[----:B------:R-:W-:-:S13]  /*6fa0*/  ISETP.NE.AND.EX P0, PT, RZ, c[0x0][0x364], PT, P0 ;  /* 0x0000d900ff007a0c */ /* 0x000fda0003f05300 */
[----:B------:R-:W-:-:S04]  /*6fb0*/  @P0 IMAD.MOV.U32 R2, RZ, RZ, 0x4 ;  /* 0x00000004ff020424 */ /* 0x000fc800078e00ff */
[----:B----4-:R-:W-:-:S06]  /*6fc0*/  @P0 IMAD.WIDE R2, R10, R2, c[0x0][0x360] ;  /* 0x0000d8000a020625 */ /* 0x010fcc00078e0202 */
[----:B------:R2:W4:Y:S01]  /*6fd0*/  @P0 LDG.E R3, [R2.64] ;  /* 0x0000000a02030981 */ /* 0x000522000c1e1900 */
[----:B------:R-:W-:Y:S01]  /*6fe0*/  IMAD.MOV.U32 R0, RZ, RZ, 0x1 ;  /* 0x00000001ff007424 */ /* 0x000fe200078e00ff */
[----:B------:R-:W-:Y:S01]  /*6ff0*/  SHF.R.S32.HI R16, RZ, 0x1f, R10 ;  /* 0x0000001fff107819 */ /* 0x000fe2000001140a */
[----:B---3--:R-:W-:Y:S01]  /*7000*/  IMAD.MOV.U32 R7, RZ, RZ, R11 ;  /* 0x000000ffff077224 */ /* 0x008fe200078e000b */
[----:B------:R-:W1:Y:S01]  /*7010*/  S2R R5, SR_TID.X ;  /* 0x0000000000057919 */ /* 0x000e620000002100 */
[----:B------:R-:W-:Y:S03]  /*7020*/  BSSY B0, `(.L_x_1344) ;  /* 0x0000023000007945 */ /* 0x000fe60003800000 */
[----:B------:R-:W-:Y:S01]  /*7030*/  BAR.SYNC.DEFER_BLOCKING 0x1, 0x100 ;  /* 0x0044000000007b1d */ /* 0x000fe20000010000 */
[----:B------:R-:W-:Y:S01]  /*7040*/  ISETP.NE.AND P1, PT, R0, c[0x0][0x338], PT ;  /* 0x0000ce0000007a0c */ /* 0x000fe20003f25270 */
[----:B------:R-:W-:Y:S01]  /*7050*/  IMAD R0, R10, c[0x0][0x2f4], RZ ;  /* 0x0000bd000a007a24 */ /* 0x000fe200078e02ff */
[----:B------:R-:W-:-:S02]  /*7060*/  SEL R16, R16, RZ, !P0 ;  /* 0x000000ff10107207 */ /* 0x000fc40004000000 */
[----:B------:R-:W-:Y:S01]  /*7070*/  SEL R12, R10, RZ, !P0 ;  /* 0x000000ff0a0c7207 */ /* 0x000fe20004000000 */
[----:B--2---:R-:W-:-:S08]  /*7080*/  IMAD R2, R4, c[0x0][0x358], RZ ;  /* 0x0000d60004027a24 */ /* 0x004fd000078e02ff */
[----:B------:R-:W-:-:S04]  /*7090*/  @P1 IMAD.HI.U32 R4, R11, c[0x0][0x33c], RZ ;  /* 0x0000cf000b041a27 */ /* 0x000fc800078e00ff */
[----:B------:R-:W-:Y:S01]  /*70a0*/  IMAD R2, R2, c[0x0][0x2f4], RZ ;  /* 0x0000bd0002027a24 */ /* 0x000fe200078e02ff */
[----:B------:R-:W-:Y:S02]  /*70b0*/  @P1 SHF.R.U32.HI R7, RZ, c[0x0][0x340], R4 ;  /* 0x0000d000ff071a19 */ /* 0x000fe40000011604 */
[----:B------:R-:W-:Y:S02]  /*70c0*/  SHF.R.S32.HI R4, RZ, 0x1f, R0 ;  /* 0x0000001fff047819 */ /* 0x000fe40000011400 */
[--C-:B------:R-:W-:Y:S01]  /*70d0*/  IADD3 R0, P2, P1, R2, R0, R7.reuse ;  /* 0x0000000002007210 */ /* 0x100fe2000795e007 */
[--C-:B------:R-:W-:Y:S01]  /*70e0*/  IMAD.MOV R6, RZ, RZ, -R7.reuse ;  /* 0x000000ffff067224 */ /* 0x100fe200078e0a07 */
[----:B------:R-:W-:Y:S02]  /*70f0*/  SHF.R.S32.HI R15, RZ, 0x1f, R2 ;  /* 0x0000001fff0f7819 */ /* 0x000fe40000011402 */
[----:B------:R-:W-:Y:S01]  /*7100*/  SHF.R.S32.HI R13, RZ, 0x1f, R7 ;  /* 0x0000001fff0d7819 */ /* 0x000fe20000011407 */
[----:B------:R-:W-:-:S02]  /*7110*/  IMAD.SHL.U32 R14, R0, 0x4, RZ ;  /* 0x00000004000e7824 */ /* 0x000fc400078e00ff */
[----:B------:R-:W-:Y:S01]  /*7120*/  IMAD R6, R6, c[0x0][0x338], R11 ;  /* 0x0000ce0006067a24 */ /* 0x000fe200078e020b */
[----:B------:R-:W-:Y:S02]  /*7130*/  IADD3.X R15, R15, R4, R13, P2, P1 ;  /* 0x000000040f0f7210 */ /* 0x000fe400017e240d */
[----:B-1----:R-:W-:Y:S02]  /*7140*/  ISETP.NE.AND P2, PT, R5, RZ, PT ;  /* 0x000000ff0500720c */ /* 0x002fe40003f45270 */
[----:B------:R-:W-:Y:S02]  /*7150*/  SHF.L.U64.HI R15, R0, 0x2, R15 ;  /* 0x00000002000f7819 */ /* 0x000fe4000001020f */
[----:B------:R-:W-:-:S04]  /*7160*/  IADD3 R4, P1, R14, c[0x0][0x350], RZ ;  /* 0x0000d4000e047a10 */ /* 0x000fc80007f3e0ff */
[----:B------:R-:W-:Y:S01]  /*7170*/  IADD3.X R5, R15, c[0x0][0x354], RZ, P1, !PT ;  /* 0x0000d5000f057a10 */ /* 0x000fe20000ffe4ff */
[----:B----4-:R-:W-:-:S04]  /*7180*/  @P0 IMAD R3, R10, 0x50, R3 ;  /* 0x000000500a030824 */ /* 0x010fc800078e0203 */
[----:B------:R-:W-:-:S05]  /*7190*/  @P0 IMAD.HI R3, R3, 0x66666667, RZ ;  /* 0x6666666703030827 */ /* 0x000fca00078e02ff */
[----:B------:R-:W-:-:S04]  /*71a0*/  @P0 SHF.R.U32.HI R8, RZ, 0x1f, R3 ;  /* 0x0000001fff080819 */ /* 0x000fc80000011603 */
[----:B------:R-:W-:-:S05]  /*71b0*/  @P0 LEA.HI.SX32 R8, R3, R8, 0x1b ;  /* 0x0000000803080211 */ /* 0x000fca00078fdaff */
[----:B------:R-:W-:-:S05]  /*71c0*/  @P0 IMAD R8, R8, 0x3c00, RZ ;  /* 0x00003c0008080824 */ /* 0x000fca00078e02ff */
[----:B------:R-:W-:Y:S02]  /*71d0*/  @P0 SHF.R.S32.HI R9, RZ, 0x1f, R8 ;  /* 0x0000001fff090819 */ /* 0x000fe40000011408 */
[----:B------:R-:W-:Y:S01]  /*71e0*/  @!P0 CS2R R8, SRZ ;  /* 0x0000000000088805 */ /* 0x000fe2000001ff00 */
[----:B------:R-:W-:Y:S05]  /*71f0*/  @P2 BRA `(.L_x_1345) ;  /* 0x0000005000002947 */ /* 0x000fea0003800000 */
.L_x_1346:
[----:B------:R-:W2:Y:S01]  /*7200*/  LDG.E.STRONG.GPU R0, [R4.64] ;  /* 0x0000000a04007981 */ /* 0x000ea2000c1ef900 */
[----:B------:R-:W-:Y:S01]  /*7210*/  YIELD ;  /* 0x0000000000007946 */ /* 0x000fe20003800000 */
[----:B--2---:R-:W-:Y:S01]  /*7220*/  ISETP.NE.AND P0, PT, R0, R6, PT ;  /* 0x000000060000720c */ /* 0x004fe20003f05270 */
[----:B------:R-:W-:-:S12]  /*7230*/  CCTL.IVALL ;  /* 0x00000000ff00798f */ /* 0x000fd80002000000 */
[----:B------:R-:W-:Y:S05]  /*7240*/  @P0 BRA `(.L_x_1346) ;  /* 0xffffffb000000947 */ /* 0x000fea000383ffff */
.L_x_1345:
[----:B------:R-:W-:Y:S05]  /*7250*/  BSYNC B0 ;  /* 0x0000000000007941 */ /* 0x000fea0003800000 */
.L_x_1344:
[----:B------:R-:W-:Y:S01]  /*7260*/  MOV R17, 0xffffffff ;  /* 0xffffffff00117802 */ /* 0x000fe20000000f00 */
[----:B------:R-:W-:Y:S05]  /*7270*/  BRA.CONV ~URZ, `(.L_x_1347) ;  /* 0x000000237f007947 */ /* 0x000fea000b800000 */
[----:B------:R-:W-:Y:S02]  /*7280*/  MOV R2, 0x72a0 ;  /* 0x000072a000027802 */ /* 0x000fe40000000f00 */
[----:B------:R-:W-:Y:S05]  /*7290*/  CALL.REL.NOINC `($__internal_11_$__cuda_sm70_warpsync) ;  /* 0x00000c3000007944 */ /* 0x000fea0003c00000 */
.L_x_1347:
[----:B------:R-:W2:Y:S04]  /*72a0*/  LDL.LU R0, [R1+0x8] ;  /* 0x0000080001007983 */ /* 0x000ea80000300800 */
[----:B------:R-:W1:Y:S02]  /*72b0*/  S2R R2, SR_TID.X ;  /* 0x0000000000027919 */ /* 0x000e640000002100 */
[----:B-1----:R-:W-:Y:S01]  /*72c0*/  SHF.R.S32.HI R3, RZ, 0x1f, R2 ;  /* 0x0000001fff037819 */ /* 0x002fe20000011402 */
[----:B------:R-:W-:-:S06]  /*72d0*/  NOP ;  /* 0x0000000000007918 */ /* 0x000fcc0000000000 */
[----:B--2---:R-:W-:-:S05]  /*72e0*/  IMAD R0, R0, 0x3c00, RZ ;  /* 0x00003c0000007824 */ /* 0x004fca00078e02ff */
[----:B------:R-:W-:Y:S01]  /*72f0*/  IADD3 R10, P1, P0, R8, R0, R2 ;  /* 0x00000000080a7210 */ /* 0x000fe2000783e002 */
[----:B------:R-:W-:Y:S01]  /*7300*/  IMAD R8, R16, c[0x0][0x330], RZ ;  /* 0x0000cc0010087a24 */ /* 0x000fe200078e02ff */
[----:B------:R-:W-:Y:S01]  /*7310*/  SHF.R.S32.HI R2, RZ, 0x1f, R0 ;  /* 0x0000001fff027819 */ /* 0x000fe20000011400 */
[----:B------:R-:W-:-:S03]  /*7320*/  IMAD R0, R13, c[0x0][0x328], RZ ;  /* 0x0000ca000d007a24 */ /* 0x000fc600078e02ff */
[----:B------:R-:W-:Y:S01]  /*7330*/  IADD3.X R11, R9, R2, R3, P1, P0 ;  /* 0x00000002090b7210 */ /* 0x000fe20000fe0403 */
[----:B------:R-:W-:-:S04]  /*7340*/  IMAD R0, R7, c[0x0][0x32c], R0 ;  /* 0x0000cb0007007a24 */ /* 0x000fc800078e0200 */
        /* <DEDUP_REMOVED lines=69> */
[----:B------:R-:W-:Y:S05]  /*77a0*/  CALL.REL.NOINC `($__internal_11_$__cuda_sm70_warpsync) ;  /* 0x0000072000007944 */ /* 0x000fea0003c00000 */
.L_x_1348:
        /* <DEDUP_REMOVED lines=12> */
.L_x_1350:
[----:B------:R-:W-:Y:S05]  /*7870*/  BSYNC B0 ;  /* 0x0000000000007941 */ /* 0x000fea0003800000 */
.L_x_1349:
[----:B--2---:R-:W-:Y:S01]  /*7880*/  IADD3 R4, P0, R14, c[0x0][0x348], RZ ;  /* 0x0000d2000e047a10 */ /* 0x004fe20007f1e0ff */
[----:B------:R-:W-:Y:S03]  /*7890*/  BSSY B0, `(.L_x_1351) ;  /* 0x0000008000007945 */ /* 0x000fe60003800000 */
[----:B------:R-:W-:Y:S01]  /*78a0*/  IADD3.X R5, R15, c[0x0][0x34c], RZ, P0, !PT ;  /* 0x0000d3000f057a10 */ /* 0x000fe200007fe4ff */
[----:B------:R-:W-:Y:S05]  /*78b0*/  @P2 BRA `(.L_x_1352) ;  /* 0x0000005000002947 */ /* 0x000fea0003800000 */
.L_x_1353:
[----:B------:R-:W2:Y:S01]  /*78c0*/  LDG.E.STRONG.GPU R0, [R4.64] ;  /* 0x0000000a04007981 */ /* 0x000ea2000c1ef900 */
[----:B------:R-:W-:Y:S01]  /*78d0*/  YIELD ;  /* 0x0000000000007946 */ /* 0x000fe20003800000 */
[----:B--2---:R-:W-:Y:S01]  /*78e0*/  ISETP.NE.AND P0, PT, R0, R6, PT ;  /* 0x000000060000720c */ /* 0x004fe20003f05270 */
[----:B------:R-:W-:-:S12]  /*78f0*/  CCTL.IVALL ;  /* 0x00000000ff00798f */ /* 0x000fd80002000000 */
[----:B------:R-:W-:Y:S05]  /*7900*/  @P0 BRA `(.L_x_1353) ;  /* 0xffffffb000000947 */ /* 0x000fea000383ffff */
.L_x_1352:
[----:B------:R-:W-:Y:S05]  /*7910*/  BSYNC B0 ;  /* 0x0000000000007941 */ /* 0x000fea0003800000 */
.L_x_1351:
[----:B------:R-:W-:Y:S05]  /*7920*/  BRA.CONV ~URZ, `(.L_x_1354) ;  /* 0x000000237f007947 */ /* 0x000fea000b800000 */
[----:B-1----:R-:W-:Y:S02]  /*7930*/  MOV R2, 0x7950 ;  /* 0x0000795000027802 */ /* 0x002fe40000000f00 */
[----:B------:R-:W-:Y:S05]  /*7940*/  CALL.REL.NOINC `($__internal_11_$__cuda_sm70_warpsync) ;  /* 0x0000058000007944 */ /* 0x000fea0003c00000 */
.L_x_1354:
        /* <DEDUP_REMOVED lines=76> */
.L_x_1355:
        /* <DEDUP_REMOVED lines=12> */
        .weak           $__internal_11_$__cuda_sm70_warpsync
        .type           $__internal_11_$__cuda_sm70_warpsync,@function
        .size           $__internal_11_$__cuda_sm70_warpsync,(.L_x_1432 - $__internal_11_$__cuda_sm70_warpsync)
$__internal_11_$__cuda_sm70_warpsync:
[----:B------:R-:W-:Y:S01]  /*7ed0*/  MOV R3, 0x0 ;  /* 0x0000000000037802 */ /* 0x000fe20000000f00 */
[----:B------:R-:W-:Y:S04]  /*7ee0*/  WARPSYNC R17 ;  /* 0x0000001100007348 */ /* 0x000fe80003800000 */
[----:B------:R-:W-:Y:S05]  /*7ef0*/  RET.REL.NODEC R2 `(_ZN7cutlass13device_kernelIN5flash19enable_sm80_to_sm89INS1_16FlashAttnBwdSm80INS1_25CollectiveMainloopBwdSm80ILi2ELi1EN4cute5tupleIJNS5_1CILi64EEENS7_ILi80EEENS7_ILi192EEEEEENS_10bfloat16_tEfNS_4arch4Sm80ELb1ELb0ELb1ELb1ELb1ELb0ELb1ELb0ELi2ELi4ELi2ELi2ELb0EEENS1_24CollectiveEpilogueBwdGQAISB_fSE_Li256ELb1ELb1EEENS1_25SingleTileBwdLPTSchedulerILb1ELi80ELb1EEEEEEEEEvNT_6ParamsE) ;  /* 0xffff810002007950 */ /* 0x000fea0003c3ffff */
.L_x_1356:
        /* <DEDUP_REMOVED lines=16> */
.L_x_1432:


//--------------------- .text._ZN7cutlass13device_kernelIN5flash22FlashAttnBwdPreprocessIN4cute5tupleIJNS3_1CILi64EEENS5_ILi192EEEEEENS_10bfloat16_tEfNS_4arch4Sm80ELb1ELb1EEEEEvNT_6ParamsE --------------------------
	.section	.text._ZN7cutlass13device_kernelIN5flash22FlashAttnBwdPreprocessIN4cute5tupleIJNS3_1CILi64EEENS5_ILi192EEEEEENS_10bfloat16_tEfNS_4arch4Sm80ELb1ELb1EEEEEvNT_6ParamsE,"ax",@progbits
	.sectioninfo	@"SHI_REGISTERS=87"
	.align	128
.text._ZN7cutlass13device_kernelIN5flash22FlashAttnBwdPreprocessIN4cute5tupleIJNS3_1CILi64EEENS5_ILi192EEEEEENS_10bfloat16_tEfNS_4arch4Sm80ELb1ELb1EEEEEvNT_6ParamsE:
        .type           _ZN7cutlass13device_kernelIN5flash22FlashAttnBwdPreprocessIN4cute5tupleIJNS3_1CILi64EEENS5_ILi192EEEEEENS_10bfloat16_tEfNS_4arch4Sm80ELb1ELb1EEEEEvNT_6ParamsE,@function
        .size           _ZN7cutlass13device_kernelIN5flash22FlashAttnBwdPreprocessIN4cute5tupleIJNS3_1CILi64EEENS5_ILi192EEEEEENS_10bfloat16_tEfNS_4arch4Sm80ELb1ELb1EEEEEvNT_6ParamsE,(.L_x_1434 - _ZN7cutlass13device_kernelIN5flash22FlashAttnBwdPreprocessIN4cute5tupleIJNS3_1CILi64EEENS5_ILi192EEEEEENS_10bfloat16_tEfNS_4arch4Sm80ELb1ELb1EEEEEvNT_6ParamsE)
        .other          _ZN7cutlass13device_kernelIN5flash22FlashAttnBwdPreprocessIN4cute5tupleIJNS3_1CILi64EEENS5_ILi192EEEEEENS_10bfloat16_tEfNS_4arch4Sm80ELb1ELb1EEEEEvNT_6ParamsE,@"STO_CUDA_ENTRY STV_DEFAULT"
_ZN7cutlass13device_kernelIN5flash22FlashAttnBwdPreprocessIN4cute5tupleIJNS3_1CILi64EEENS5_ILi192EEEEEENS_10bfloat16_tEfNS_4arch4Sm80ELb1ELb1EEEEEvNT_6ParamsE:
[----:B------:R-:W-:Y:S02]  /*0000*/  IMAD.MOV.U32 R1, RZ, RZ, c[0x0][0x28] ;  /* 0x00000a00ff017624 */ /* 0x000fe400078e00ff */
[----:B------:R-:W0:Y:S01]  /*0010*/  S2R R0, SR_CTAID.Z ;  /* 0x0000000000007919 */ /* 0x000e220000002700 */
[----:B------:R-:W-:Y:S01]  /*0020*/  ISETP.NE.U32.AND P1, PT, RZ, c[0x0][0x248], PT ;  /* 0x00009200ff007a0c */ /* 0x000fe20003f25070 */
[----:B------:R-:W-:Y:S01]  /*0030*/  IMAD.MOV.U32 R3, RZ, RZ, 0x4 ;  /* 0x00000004ff037424 */ /* 0x000fe200078e00ff */
[----:B------:R-:W-:Y:S01]  /*0040*/  ISETP.NE.U32.AND P0, PT, RZ, c[0x0][0x240], PT ;  /* 0x00009000ff007a0c */ /* 0x000fe20003f05070 */
[----:B------:R-:W-:Y:S01]  /*0050*/  ULDC.64 UR4, c[0x0][0x118] ;  /* 0x0000460000047ab9 */ /* 0x000fe20000000a00 */
[----:B------:R-:W-:Y:S02]  /*0060*/  ISETP.NE.AND.EX P1, PT, RZ, c[0x0][0x24c], PT, P1 ;  /* 0x00009300ff007a0c */ /* 0x000fe40003f25310 */
[----:B------:R-:W-:Y:S02]  /*0070*/  ISETP.NE.AND.EX P0, PT, RZ, c[0x0][0x244], PT, P0 ;  /* 0x00009100ff007a0c */ /* 0x000fe40003f05300 */
[----:B------:R-:W-:Y:S01]  /*0080*/  MOV R52, c[0x0][0x168] ;  /* 0x00005a0000347a02 */ /* 0x000fe20000000f00 */
[----:B0-----:R-:W-:-:S08]  /*0090*/  IMAD.WIDE R4, R0, R3, c[0x0][0x240] ;  /* 0x0000900000047625 */ /* 0x001fd000078e0203 */
[----:B------:R-:W-:Y:S02]  /*00a0*/  @P1 IMAD.WIDE R6, R0, R3, c[0x0][0x248] ;  /* 0x0000920000061625 */ /* 0x000fe400078e0203 */
[----:B------:R0:W5:Y:S01]  /*00b0*/  @P0 LDG.E R63, [R4.64] ;  /* 0x00000004043f0981 */ /* 0x000162000c1e1900 */
[----:B------:R-:W-:-:S03]  /*00c0*/  ISETP.NE.U32.AND P2, PT, RZ, c[0x0][0x240], PT ;  /* 0x00009000ff007a0c */ /* 0x000fc60003f45070 */
[----:B------:R0:W5:Y:S04]  /*00d0*/  @P1 LDG.E R52, [R6.64] ;  /* 0x0000000406341981 */ /* 0x000168000c1e1900 */
[----:B------:R-:W1:Y:S04]  /*00e0*/  S2R R53, SR_CTAID.X ;  /* 0x0000000000357919 */ /* 0x000e680000002500 */
[----:B------:R-:W2:Y:S04]  /*00f0*/  S2R R2, SR_TID.X ;  /* 0x0000000000027919 */ /* 0x000ea80000002100 */
[----:B------:R-:W3:Y:S01]  /*0100*/  S2R R54, SR_CTAID.Y ;  /* 0x0000000000367919 */ /* 0x000ee20000002600 */
[----:B-1----:R-:W-:Y:S01]  /*0110*/  IMAD.SHL.U32 R55, R53, 0x40, RZ ;  /* 0x0000004035377824 */ /* 0x002fe200078e00ff */
[----:B------:R-:W-:Y:S05]  /*0120*/  @P1 BRA `(.L_x_1357) ;  /* 0x0000004000001947 */ /* 0x000fea0003800000 */
[----:B0-----:R-:W-:Y:S05]  /*0130*/  @!P0 BRA `(.L_x_1357) ;  /* 0x0000003000008947 */ /* 0x001fea0003800000 */
[----:B------:R-:W4:Y:S04]  /*0140*/  LDG.E R7, [R4.64] ;  /* 0x0000000404077981 */ /* 0x000f28000c1e1900 */
[----:B-----5:R-:W4:Y:S02]  /*0150*/  LDG.E R52, [R4.64+0x4] ;  /* 0x0000040404347981 */ /* 0x020f24000c1e1900 */
[----:B----4-:R-:W-:-:S03]  /*0160*/  IMAD.IADD R52, R52, 0x1, -R7 ;  /* 0x0000000134347824 */ /* 0x010fc600078e0a07 */
.L_x_1357:
[----:B0-----:R-:W-:Y:S02]  /*0170*/  ISETP.NE.AND.EX P1, PT, RZ, c[0x0][0x244], PT, P2 ;  /* 0x00009100ff007a0c */ /* 0x001fe40003f25320 */
[----:B-----5:R-:W-:-:S13]  /*0180*/  ISETP.LE.AND P2, PT, R52, R55, PT ;  /* 0x000000373400720c */ /* 0x020fda0003f43270 */
[----:B------:R-:W-:Y:S05]  /*0190*/  @P1 EXIT P2 ;  /* 0x000000000000194d */ /* 0x000fea0001000000 */
[----:B------:R-:W-:Y:S01]  /*01a0*/  IADD3 R57, -R55, R52, RZ ;  /* 0x0000003437397210 */ /* 0x000fe20007ffe1ff */
[----:B------:R-:W-:Y:S01]  /*01b0*/  CS2R R4, SRZ ;  /* 0x0000000000047805 */ /* 0x000fe2000001ff00 */
[----:B---3--:R-:W-:Y:S01]  /*01c0*/  SHF.R.S32.HI R56, RZ, 0x1f, R54 ;  /* 0x0000001fff387819 */ /* 0x008fe20000011436 */
[--C-:B------:R-:W-:Y:S01]  /*01d0*/  @P0 IMAD.MOV.U32 R4, RZ, RZ, R63.reuse ;  /* 0x000000ffff040224 */ /* 0x100fe200078e003f */
[C---:B--2---:R-:W-:Y:S01]  /*01e0*/  ISETP.GE.AND P2, PT, R2.reuse, R57, PT ;  /* 0x000000390200720c */ /* 0x044fe20003f46270 */
[----:B------:R-:W-:Y:S01]  /*01f0*/  IMAD.MOV.U32 R78, RZ, RZ, 0x7f800000 ;  /* 0x7f800000ff4e7424 */ /* 0x000fe200078e00ff */
[----:B------:R-:W-:Y:S02]  /*0200*/  @P0 SHF.R.S32.HI R5, RZ, 0x1f, R63 ;  /* 0x0000001fff050819 */ /* 0x000fe4000001143f */
[----:B------:R-:W-:Y:S02]  /*0210*/  ISETP.GT.OR P2, PT, R2, 0x3f, P2 ;  /* 0x0000003f0200780c */ /* 0x000fe40001744670 */
[----:B------:R-:W-:-:S02]  /*0220*/  SHF.R.S32.HI R58, RZ, 0x1f, R0 ;  /* 0x0000001fff3a7819 */ /* 0x000fc40000011400 */
[----:B------:R-:W-:Y:S02]  /*0230*/  SEL R59, R0, RZ, !P1 ;  /* 0x000000ff003b7207 */ /* 0x000fe40004800000 */
[----:B------:R-:W-:-:S07]  /*0240*/  SEL R58, R58, RZ, !P1 ;  /* 0x000000ff3a3a7207 */ /* 0x000fce0004800000 */
[----:B------:R-:W-:Y:S01]  /*0250*/  @!P2 SHF.R.S32.HI R7, RZ, 0x1f, R55 ;  /* 0x0000001fff07a819 */ /* 0x000fe20000011437 */
[----:B------:R-:W-:Y:S01]  /*0260*/  @!P2 IMAD R9, R56, c[0x0][0x1e0], RZ ;  /* 0x000078003809aa24 */ /* 0x000fe200078e02ff */
[--C-:B------:R-:W-:Y:S02]  /*0270*/  @!P2 SHF.R.S32.HI R8, RZ, 0x1f, R2.reuse ;  /* 0x0000001fff08a819 */ /* 0x100fe40000011402 */
[----:B------:R-:W-:Y:S01]  /*0280*/  @!P2 IADD3 R6, P3, P4, R4, R55, R2 ;  /* 0x000000370406a210 */ /* 0x000fe20007c7e002 */
[----:B------:R-:W-:-:S03]  /*0290*/  @!P2 IMAD R9, R54, c[0x0][0x1e4], R9 ;  /* 0x000079003609aa24 */ /* 0x000fc600078e0209 */
[----:B------:R-:W-:Y:S01]  /*02a0*/  @!P2 IADD3.X R7, R5, R7, R8, P3, P4 ;  /* 0x000000070507a210 */ /* 0x000fe20001fe8408 */
[----:B------:R-:W-:-:S04]  /*02b0*/  @!P2 IMAD R8, R58, c[0x0][0x1e8], RZ ;  /* 0x00007a003a08aa24 */ /* 0x000fc800078e02ff */
[----:B------:R-:W-:-:S04]  /*02c0*/  @!P2 IMAD.WIDE.U32 R6, R54, c[0x0][0x1e0], R6 ;  /* 0x000078003606aa25 */ /* 0x000fc800078e0006 */
[----:B------:R-:W-:Y:S02]  /*02d0*/  @!P2 IMAD.IADD R7, R7, 0x1, R9 ;  /* 0x000000010707a824 */ /* 0x000fe400078e0209 */
[C---:B------:R-:W-:Y:S02]  /*02e0*/  @!P2 IMAD R9, R59.reuse, c[0x0][0x1ec], R8 ;  /* 0x00007b003b09aa24 */ /* 0x040fe400078e0208 */
[----:B------:R-:W-:-:S05]  /*02f0*/  @!P2 IMAD.WIDE.U32 R6, R59, c[0x0][0x1e8], R6 ;  /* 0x00007a003b06aa25 */ /* 0x000fca00078e0006 */
[----:B------:R-:W-:Y:S02]  /*0300*/  @!P2 IADD3 R7, R7, R9, RZ ;  /* 0x000000090707a210 */ /* 0x000fe40007ffe0ff */
[----:B------:R-:W-:-:S04]  /*0310*/  @!P2 LEA R8, P1, R6, c[0x0][0x1d8], 0x2 ;  /* 0x000076000608aa11 */ /* 0x000fc800078210ff */
[----:B------:R-:W-:Y:S02]  /*0320*/  @!P2 LEA.HI.X R9, R6, c[0x0][0x1dc], R7, 0x2, P1 ;  /* 0x000077000609aa11 */ /* 0x000fe400008f1407 */
[----:B------:R-:W-:Y:S01]  /*0330*/  SHF.R.S32.HI R7, RZ, 0x1f, R2 ;  /* 0x0000001fff077819 */ /* 0x000fe20000011402 */
[----:B------:R-:W-:Y:S01]  /*0340*/  IMAD R26, R58, c[0x0][0x188], RZ ;  /* 0x000062003a1a7a24 */ /* 0x000fe200078e02ff */
[----:B------:R-:W-:Y:S01]  /*0350*/  BSSY B0, `(.L_x_1358) ;  /* 0x0000044000007945 */ /* 0x000fe20003800000 */
[----:B------:R0:W5:Y:S01]  /*0360*/  @!P2 LDG.E R78, [R8.64] ;  /* 0x00000004084ea981 */ /* 0x000162000c1e1900 */
[----:B------:R-:W-:Y:S01]  /*0370*/  LEA.HI R7, R7, R2, RZ, 0x3 ;  /* 0x0000000207077211 */ /* 0x000fe200078f18ff */
[----:B------:R-:W-:Y:S01]  /*0380*/  IMAD R33, R59, c[0x0][0x18c], R26 ;  /* 0x000063003b217a24 */ /* 0x000fe200078e021a */
[----:B------:R-:W-:Y:S01]  /*0390*/  CS2R R12, SRZ ;  /* 0x00000000000c7805 */ /* 0x000fe2000001ff00 */
[----:B------:R-:W-:Y:S01]  /*03a0*/  CS2R R14, SRZ ;  /* 0x00000000000e7805 */ /* 0x000fe2000001ff00 */
[----:B------:R-:W-:Y:S01]  /*03b0*/  LOP3.LUT R11, R7, 0xfffffff8, RZ, 0xc0, !PT ;  /* 0xfffffff8070b7812 */ /* 0x000fe200078ec0ff */
[----:B------:R-:W-:Y:S01]  /*03c0*/  CS2R R16, SRZ ;  /* 0x0000000000107805 */ /* 0x000fe2000001ff00 */
[----:B------:R-:W-:Y:S01]  /*03d0*/  SHF.R.S32.HI R60, RZ, 0x3, R7 ;  /* 0x00000003ff3c7819 */ /* 0x000fe20000011407 */
[----:B------:R-:W-:Y:S01]  /*03e0*/  CS2R R18, SRZ ;  /* 0x0000000000127805 */ /* 0x000fe2000001ff00 */
[----:B------:R-:W-:Y:S01]  /*03f0*/  CS2R R28, SRZ ;  /* 0x00000000001c7805 */ /* 0x000fe2000001ff00 */
[----:B------:R-:W-:Y:S01]  /*0400*/  IMAD.IADD R64, R2, 0x1, -R11 ;  /* 0x0000000102407824 */ /* 0x000fe200078e0a0b */
[----:B------:R-:W-:Y:S01]  /*0410*/  SHF.R.S32.HI R61, RZ, 0x1f, R60 ;  /* 0x0000001fff3d7819 */ /* 0x000fe2000001143c */
[----:B------:R-:W-:Y:S01]  /*0420*/  IMAD R11, R56, c[0x0][0x180], RZ ;  /* 0x00006000380b7a24 */ /* 0x000fe200078e02ff */
[----:B------:R-:W-:Y:S01]  /*0430*/  IADD3 R68, P1, R60, R4, RZ ;  /* 0x000000043c447210 */ /* 0x000fe20007f3e0ff */
[----:B0-----:R-:W-:Y:S01]  /*0440*/  CS2R R8, SRZ ;  /* 0x0000000000087805 */ /* 0x001fe2000001ff00 */
[----:B------:R-:W-:Y:S01]  /*0450*/  SHF.L.U32 R66, R64, 0x3, RZ ;  /* 0x0000000340427819 */ /* 0x000fe200000006ff */
[----:B------:R-:W-:Y:S01]  /*0460*/  IMAD R11, R54, c[0x0][0x184], R11 ;  /* 0x00006100360b7a24 */ /* 0x000fe200078e020b */
[C---:B------:R-:W-:Y:S01]  /*0470*/  IADD3 R62, R60.reuse, 0x20, RZ ;  /* 0x000000203c3e7810 */ /* 0x040fe20007ffe0ff */
[----:B------:R-:W-:Y:S01]  /*0480*/  IMAD.X R69, R61, 0x1, R5, P1 ;  /* 0x000000013d457824 */ /* 0x000fe200008e0605 */
[--C-:B------:R-:W-:Y:S01]  /*0490*/  SHF.R.S32.HI R67, RZ, 0x1f, R66.reuse ;  /* 0x0000001fff437819 */ /* 0x100fe20000011442 */
[----:B------:R-:W-:Y:S01]  /*04a0*/  CS2R R4, SRZ ;  /* 0x0000000000047805 */ /* 0x000fe2000001ff00 */
[-C--:B------:R-:W-:Y:S01]  /*04b0*/  ISETP.GE.AND P1, PT, R60, R57.reuse, PT ;  /* 0x000000393c00720c */ /* 0x080fe20003f26270 */
[----:B------:R-:W-:Y:S01]  /*04c0*/  CS2R R24, SRZ ;  /* 0x0000000000187805 */ /* 0x000fe2000001ff00 */
[----:B------:R-:W-:Y:S01]  /*04d0*/  CS2R R20, SRZ ;  /* 0x0000000000147805 */ /* 0x000fe2000001ff00 */
[----:B------:R-:W-:Y:S01]  /*04e0*/  IMAD.WIDE.U32 R6, R54, c[0x0][0x180], R66 ;  /* 0x0000600036067a25 */ /* 0x000fe200078e0042 */
[----:B------:R-:W-:Y:S01]  /*04f0*/  CS2R R22, SRZ ;  /* 0x0000000000167805 */ /* 0x000fe2000001ff00 */
[----:B------:R-:W-:Y:S01]  /*0500*/  ISETP.GE.AND P2, PT, R62, R57, PT ;  /* 0x000000393e00720c */ /* 0x000fe20003f46270 */
[----:B------:R-:W-:Y:S01]  /*0510*/  CS2R R26, SRZ ;  /* 0x00000000001a7805 */ /* 0x000fe2000001ff00 */
[----:B------:R-:W-:Y:S01]  /*0520*/  IMAD.IADD R31, R7, 0x1, R11 ;  /* 0x00000001071f7824 */ /* 0x000fe200078e020b */
[----:B------:R-:W-:Y:S01]  /*0530*/  MOV R30, R6 ;  /* 0x00000006001e7202 */ /* 0x000fe20000000f00 */
[----:B------:R-:W-:Y:S01]  /*0540*/  CS2R R10, SRZ ;  /* 0x00000000000a7805 */ /* 0x000fe2000001ff00 */
[----:B------:R-:W-:Y:S01]  /*0550*/  CS2R R6, SRZ ;  /* 0x0000000000067805 */ /* 0x000fe2000001ff00 */
[----:B------:R-:W-:-:S04]  /*0560*/  IMAD.WIDE R68, R53, 0x40, R68 ;  /* 0x0000004035447825 */ /* 0x000fc800078e0244 */
[----:B------:R-:W-:-:S04]  /*0570*/  IMAD.WIDE.U32 R30, R59, c[0x0][0x188], R30 ;  /* 0x000062003b1e7a25 */ /* 0x000fc800078e001e */
[----:B------:R-:W-:Y:S01]  /*0580*/  IMAD.IADD R33, R31, 0x1, R33 ;  /* 0x000000011f217824 */ /* 0x000fe200078e0221 */
[----:B------:R-:W-:Y:S05]  /*0590*/  @P1 BRA `(.L_x_1359) ;  /* 0x000001f000001947 */ /* 0x000fea0003800000 */
[C---:B------:R-:W-:Y:S02]  /*05a0*/  ISETP.GE.AND P5, PT, R66.reuse, c[0x0][0x16c], PT ;  /* 0x00005b0042007a0c */ /* 0x040fe40003fa6270 */
[C---:B------:R-:W-:Y:S02]  /*05b0*/  IADD3 R32, R66.reuse, 0x40, RZ ;  /* 0x0000004042207810 */ /* 0x040fe40007ffe0ff */
[----:B------:R-:W-:Y:S02]  /*05c0*/  IADD3 R34, R66, 0x80, RZ ;  /* 0x0000008042227810 */ /* 0x000fe40007ffe0ff */
[----:B------:R-:W-:Y:S02]  /*05d0*/  ISETP.GE.AND P4, PT, R32, c[0x0][0x16c], PT ;  /* 0x00005b0020007a0c */ /* 0x000fe40003f86270 */
[----:B------:R-:W-:-:S05]  /*05e0*/  ISETP.GE.AND P3, PT, R34, c[0x0][0x16c], PT ;  /* 0x00005b0022007a0c */ /* 0x000fca0003f66270 */
[----:B------:R-:W-:Y:S02]  /*05f0*/  @!P5 IMAD R35, R69, c[0x0][0x178], RZ ;  /* 0x00005e004523da24 */ /* 0x000fe400078e02ff */
[----:B------:R-:W-:Y:S02]  /*0600*/  @!P5 IMAD.MOV.U32 R32, RZ, RZ, R30 ;  /* 0x000000ffff20d224 */ /* 0x000fe400078e001e */
[C---:B------:R-:W-:Y:S02]  /*0610*/  @!P5 IMAD R35, R68.reuse, c[0x0][0x17c], R35 ;  /* 0x00005f004423da24 */ /* 0x040fe400078e0223 */
[----:B------:R-:W-:-:S04]  /*0620*/  @!P5 IMAD.WIDE.U32 R38, R68, c[0x0][0x178], R32 ;  /* 0x00005e004426da25 */ /* 0x000fc800078e0020 */
[----:B------:R-:W-:Y:S01]  /*0630*/  @!P4 IMAD R41, R69, c[0x0][0x178], RZ ;  /* 0x00005e004529ca24 */ /* 0x000fe200078e02ff */
[----:B------:R-:W-:Y:S01]  /*0640*/  @!P5 IADD3 R35, R39, R35, RZ ;  /* 0x000000232723d210 */ /* 0x000fe20007ffe0ff */
[----:B------:R-:W-:Y:S01]  /*0650*/  @!P4 IMAD.MOV.U32 R36, RZ, RZ, R30 ;  /* 0x000000ffff24c224 */ /* 0x000fe200078e001e */
[----:B------:R-:W-:Y:S01]  /*0660*/  @!P5 LEA R34, P6, R38, c[0x0][0x160], 0x1 ;  /* 0x000058002622da11 */ /* 0x000fe200078c08ff */
[----:B------:R-:W-:Y:S02]  /*0670*/  @!P4 IMAD.MOV.U32 R37, RZ, RZ, R33 ;  /* 0x000000ffff25c224 */ /* 0x000fe400078e0021 */
[----:B------:R-:W-:Y:S01]  /*0680*/  @!P4 IMAD R43, R68, c[0x0][0x17c], R41 ;  /* 0x00005f00442bca24 */ /* 0x000fe200078e0229 */
[----:B------:R-:W-:Y:S01]  /*0690*/  @!P5 LEA.HI.X R35, R38, c[0x0][0x164], R35, 0x1, P6 ;  /* 0x000059002623da11 */ /* 0x000fe200030f0c23 */
[----:B------:R-:W-:Y:S01]  /*06a0*/  @!P4 IMAD.WIDE.U32 R36, R68, c[0x0][0x178], R36 ;  /* 0x00005e004424ca25 */ /* 0x000fe200078e0024 */
[----:B------:R-:W-:-:S03]  /*06b0*/  @!P3 MOV R38, R30 ;  /* 0x0000001e0026b202 */ /* 0x000fc60000000f00 */
[----:B------:R-:W-:Y:S01]  /*06c0*/  @!P3 IMAD.MOV.U32 R39, RZ, RZ, R33 ;  /* 0x000000ffff27b224 */ /* 0x000fe200078e0021 */
[----:B------:R0:W5:Y:S01]  /*06d0*/  @!P5 LDG.E.128 R4, [R34.64] ;  /* 0x000000042204d981 */ /* 0x000162000c1e1d00 */
[----:B------:R-:W-:Y:S02]  /*06e0*/  @!P3 IMAD R45, R69, c[0x0][0x178], RZ ;  /* 0x00005e00452dba24 */ /* 0x000fe400078e02ff */
[----:B------:R-:W-:Y:S01]  /*06f0*/  @!P3 IMAD.WIDE.U32 R40, R68, c[0x0][0x178], R38 ;  /* 0x00005e004428ba25 */ /* 0x000fe200078e0026 */
[----:B------:R-:W-:-:S03]  /*0700*/  @!P4 LEA R38, P6, R36, c[0x0][0x160], 0x1 ;  /* 0x000058002426ca11 */ /* 0x000fc600078c08ff */
[----:B------:R-:W-:Y:S02]  /*0710*/  @!P4 IMAD.IADD R43, R37, 0x1, R43 ;  /* 0x00000001252bc824 */ /* 0x000fe400078e022b */
[----:B------:R-:W-:-:S03]  /*0720*/  @!P3 IMAD R45, R68, c[0x0][0x17c], R45 ;  /* 0x00005f00442dba24 */ /* 0x000fc600078e022d */
[----:B------:R-:W-:Y:S02]  /*0730*/  @!P4 LEA.HI.X R39, R36, c[0x0][0x164], R43, 0x1, P6 ;  /* 0x000059002427ca11 */ /* 0x000fe400030f0c2b */
[----:B------:R-:W-:Y:S02]  /*0740*/  @!P3 IADD3 R45, R41, R45, RZ ;  /* 0x0000002d292db210 */ /* 0x000fe40007ffe0ff */
[C---:B------:R-:W-:Y:S01]  /*0750*/  @!P3 LEA R36, P6, R40.reuse, c[0x0][0x160], 0x1 ;  /* 0x000058002824ba11 */ /* 0x040fe200078c08ff */
[----:B------:R0:W5:Y:S03]  /*0760*/  @!P4 LDG.E.128 R8, [R38.64+0x80] ;  /* 0x000080042608c981 */ /* 0x000166000c1e1d00 */
[----:B------:R-:W-:-:S05]  /*0770*/  @!P3 LEA.HI.X R37, R40, c[0x0][0x164], R45, 0x1, P6 ;  /* 0x000059002825ba11 */ /* 0x000fca00030f0c2d */
[----:B------:R0:W5:Y:S04]  /*0780*/  @!P3 LDG.E.128 R20, [R36.64+0x100] ;  /* 0x000100042414b981 */ /* 0x000168000c1e1d00 */
.L_x_1359:
[----:B------:R-:W-:Y:S05]  /*0790*/  BSYNC B0 ;  /* 0x0000000000007941 */ /* 0x000fea0003800000 */
.L_x_1358:
[----:B------:R-:W-:Y:S01]  /*07a0*/  BSSY B0, `(.L_x_1360) ;  /* 0x0000013000007945 */ /* 0x000fe20003800000 */
[----:B------:R-:W-:Y:S05]  /*07b0*/  @P2 BRA `(.L_x_1361) ;  /* 0x0000011000002947 */ /* 0x000fea0003800000 */
[----:B0-----:R-:W-:Y:S01]  /*07c0*/  IADD3 R35, P2, R68, 0x20, RZ ;  /* 0x0000002044237810 */ /* 0x001fe20007f5e0ff */
[----:B------:R-:W-:Y:S01]  /*07d0*/  IMAD.MOV.U32 R31, RZ, RZ, R33 ;  /* 0x000000ffff1f7224 */ /* 0x000fe200078e0021 */
[C---:B------:R-:W-:Y:S02]  /*07e0*/  IADD3 R33, R66.reuse, 0x40, RZ ;  /* 0x0000004042217810 */ /* 0x040fe40007ffe0ff */
[C---:B------:R-:W-:Y:S01]  /*07f0*/  IADD3 R34, R66.reuse, 0x80, RZ ;  /* 0x0000008042227810 */ /* 0x040fe20007ffe0ff */
[----:B------:R-:W-:Y:S01]  /*0800*/  IMAD.X R32, RZ, RZ, R69, P2 ;  /* 0x000000ffff207224 */ /* 0x000fe200010e0645 */
[----:B------:R-:W-:Y:S01]  /*0810*/  ISETP.GE.AND P4, PT, R33, c[0x0][0x16c], PT ;  /* 0x00005b0021007a0c */ /* 0x000fe20003f86270 */
[----:B------:R-:W-:Y:S01]  /*0820*/  IMAD.WIDE.U32 R30, R35, c[0x0][0x178], R30 ;  /* 0x00005e00231e7a25 */ /* 0x000fe200078e001e */
[----:B------:R-:W-:Y:S02]  /*0830*/  ISETP.GE.AND P3, PT, R66, c[0x0][0x16c], PT ;  /* 0x00005b0042007a0c */ /* 0x000fe40003f66270 */
[----:B------:R-:W-:Y:S01]  /*0840*/  ISETP.GE.AND P5, PT, R34, c[0x0][0x16c], PT ;  /* 0x00005b0022007a0c */ /* 0x000fe20003fa6270 */
[----:B------:R-:W-:-:S04]  /*0850*/  IMAD R32, R32, c[0x0][0x178], RZ ;  /* 0x00005e0020207a24 */ /* 0x000fc800078e02ff */
[----:B------:R-:W-:Y:S01]  /*0860*/  IMAD R35, R35, c[0x0][0x17c], R32 ;  /* 0x00005f0023237a24 */ /* 0x000fe200078e0220 */
[----:B------:R-:W-:-:S04]  /*0870*/  LEA R32, P2, R30, c[0x0][0x160], 0x1 ;  /* 0x000058001e207a11 */ /* 0x000fc800078408ff */
[----:B------:R-:W-:-:S04]  /*0880*/  IADD3 R31, R31, R35, RZ ;  /* 0x000000231f1f7210 */ /* 0x000fc80007ffe0ff */
[----:B------:R-:W-:-:S05]  /*0890*/  LEA.HI.X R33, R30, c[0x0][0x164], R31, 0x1, P2 ;  /* 0x000059001e217a11 */ /* 0x000fca00010f0c1f */
[----:B------:R0:W5:Y:S04]  /*08a0*/  @!P3 LDG.E.128 R12, [R32.64] ;  /* 0x00000004200cb981 */ /* 0x000168000c1e1d00 */
[----:B------:R0:W5:Y:S04]  /*08b0*/  @!P4 LDG.E.128 R16, [R32.64+0x80] ;  /* 0x000080042010c981 */ /* 0x000168000c1e1d00 */
[----:B------:R0:W5:Y:S02]  /*08c0*/  @!P5 LDG.E.128 R24, [R32.64+0x100] ;  /* 0x000100042018d981 */ /* 0x000164000c1e1d00 */
.L_x_1361:
[----:B------:R-:W-:Y:S05]  /*08d0*/  BSYNC B0 ;  /* 0x0000000000007941 */ /* 0x000fea0003800000 */
.L_x_1360:
[----:B------:R-:W-:Y:S01]  /*08e0*/  BSSY B0, `(.L_x_1362) ;  /* 0x000003a000007945 */ /* 0x000fe20003800000 */
[----:B------:R-:W-:Y:S01]  /*08f0*/  CS2R R30, SRZ ;  /* 0x00000000001e7805 */ /* 0x000fe2000001ff00 */
[----:B0-----:R-:W-:Y:S01]  /*0900*/  CS2R R32, SRZ ;  /* 0x0000000000207805 */ /* 0x001fe2000001ff00 */
[----:B------:R-:W-:Y:S01]  /*0910*/  CS2R R34, SRZ ;  /* 0x0000000000227805 */ /* 0x000fe2000001ff00 */
[----:B------:R-:W-:Y:S01]  /*0920*/  CS2R R36, SRZ ;  /* 0x0000000000247805 */ /* 0x000fe2000001ff00 */
[----:B------:R-:W-:Y:S01]  /*0930*/  CS2R R38, SRZ ;  /* 0x0000000000267805 */ /* 0x000fe2000001ff00 */
[----:B------:R-:W-:Y:S05]  /*0940*/  @P1 BRA `(.L_x_1363) ;  /* 0x0000033000001947 */ /* 0x000fea0003800000 */
[C---:B------:R-:W-:Y:S02]  /*0950*/  IADD3 R40, R66.reuse, 0x40, RZ ;  /* 0x0000004042287810 */ /* 0x040fe40007ffe0ff */
[----:B------:R-:W-:-:S02]  /*0960*/  ISETP.GE.AND P2, PT, R66, c[0x0][0x16c], PT ;  /* 0x00005b0042007a0c */ /* 0x000fc40003f46270 */
[----:B------:R-:W-:Y:S02]  /*0970*/  ISETP.GE.AND P3, PT, R40, c[0x0][0x16c], PT ;  /* 0x00005b0028007a0c */ /* 0x000fe40003f66270 */
[----:B------:R-:W-:-:S04]  /*0980*/  IADD3 R40, R66, 0x80, RZ ;  /* 0x0000008042287810 */ /* 0x000fc80007ffe0ff */
[----:B------:R-:W-:-:S05]  /*0990*/  ISETP.GE.AND P5, PT, R40, c[0x0][0x16c], PT ;  /* 0x00005b0028007a0c */ /* 0x000fca0003fa6270 */
[C---:B------:R-:W-:Y:S02]  /*09a0*/  @!P2 IMAD R41, R56.reuse, c[0x0][0x1a0], RZ ;  /* 0x000068003829aa24 */ /* 0x040fe400078e02ff */
[----:B------:R-:W-:Y:S02]  /*09b0*/  @!P3 IMAD R47, R56, c[0x0][0x1a0], RZ ;  /* 0x00006800382fba24 */ /* 0x000fe400078e02ff */
[----:B------:R-:W-:-:S04]  /*09c0*/  @!P2 IMAD.WIDE.U32 R42, R54, c[0x0][0x1a0], R66 ;  /* 0x00006800362aaa25 */ /* 0x000fc800078e0042 */
[C---:B------:R-:W-:Y:S02]  /*09d0*/  @!P2 IMAD R41, R54.reuse, c[0x0][0x1a4], R41 ;  /* 0x000069003629aa24 */ /* 0x040fe400078e0229 */
[----:B------:R-:W-:-:S04]  /*09e0*/  @!P3 IMAD.WIDE.U32 R44, R54, c[0x0][0x1a0], R66 ;  /* 0x00006800362cba25 */ /* 0x000fc800078e0042 */
[----:B------:R-:W-:Y:S02]  /*09f0*/  @!P3 IMAD R47, R54, c[0x0][0x1a4], R47 ;  /* 0x00006900362fba24 */ /* 0x000fe400078e022f */
[----:B------:R-:W-:Y:S02]  /*0a00*/  @!P5 IMAD R49, R56, c[0x0][0x1a0], RZ ;  /* 0x000068003831da24 */ /* 0x000fe400078e02ff */
[----:B------:R-:W-:Y:S02]  /*0a10*/  @!P2 IMAD.IADD R43, R43, 0x1, R41 ;  /* 0x000000012b2ba824 */ /* 0x000fe400078e0229 */
[----:B------:R-:W-:Y:S02]  /*0a20*/  @!P3 IMAD.IADD R45, R45, 0x1, R47 ;  /* 0x000000012d2db824 */ /* 0x000fe400078e022f */
[----:B------:R-:W-:Y:S02]  /*0a30*/  @!P2 IMAD R46, R58, c[0x0][0x1a8], RZ ;  /* 0x00006a003a2eaa24 */ /* 0x000fe400078e02ff */
[----:B------:R-:W-:-:S04]  /*0a40*/  @!P5 IMAD.WIDE.U32 R40, R54, c[0x0][0x1a0], R66 ;  /* 0x000068003628da25 */ /* 0x000fc800078e0042 */
[----:B------:R-:W-:Y:S02]  /*0a50*/  @!P5 IMAD R47, R54, c[0x0][0x1a4], R49 ;  /* 0x00006900362fda24 */ /* 0x000fe400078e0231 */
[----:B------:R-:W-:Y:S02]  /*0a60*/  @!P2 IMAD R49, R59, c[0x0][0x1ac], R46 ;  /* 0x00006b003b31aa24 */ /* 0x000fe400078e022e */
[C---:B------:R-:W-:Y:S01]  /*0a70*/  @!P5 IMAD R46, R58.reuse, c[0x0][0x1a8], RZ ;  /* 0x00006a003a2eda24 */ /* 0x040fe200078e02ff */
[----:B------:R-:W-:Y:S01]  /*0a80*/  @!P5 IADD3 R41, R41, R47, RZ ;  /* 0x0000002f2929d210 */ /* 0x000fe20007ffe0ff */
[----:B------:R-:W-:Y:S02]  /*0a90*/  @!P3 IMAD R48, R58, c[0x0][0x1a8], RZ ;  /* 0x00006a003a30ba24 */ /* 0x000fe400078e02ff */
[----:B------:R-:W-:-:S04]  /*0aa0*/  @!P2 IMAD.WIDE.U32 R42, R59, c[0x0][0x1a8], R42 ;  /* 0x00006a003b2aaa25 */ /* 0x000fc800078e002a */
[C---:B------:R-:W-:Y:S02]  /*0ab0*/  @!P5 IMAD R65, R59.reuse, c[0x0][0x1ac], R46 ;  /* 0x00006b003b41da24 */ /* 0x040fe400078e022e */
[C---:B------:R-:W-:Y:S02]  /*0ac0*/  @!P3 IMAD R51, R59.reuse, c[0x0][0x1ac], R48 ;  /* 0x00006b003b33ba24 */ /* 0x040fe400078e0230 */
[----:B------:R-:W-:-:S04]  /*0ad0*/  @!P3 IMAD.WIDE.U32 R44, R59, c[0x0][0x1a8], R44 ;  /* 0x00006a003b2cba25 */ /* 0x000fc800078e002c */
[----:B------:R-:W-:-:S04]  /*0ae0*/  @!P5 IMAD.WIDE.U32 R46, R59, c[0x0][0x1a8], R40 ;  /* 0x00006a003b2eda25 */ /* 0x000fc800078e0028 */
[----:B------:R-:W-:Y:S01]  /*0af0*/  @!P2 IMAD.IADD R41, R43, 0x1, R49 ;  /* 0x000000012b29a824 */ /* 0x000fe200078e0231 */
[----:B------:R-:W-:Y:S01]  /*0b00*/  @!P5 IADD3 R47, R47, R65, RZ ;  /* 0x000000412f2fd210 */ /* 0x000fe20007ffe0ff */
[----:B------:R-:W-:Y:S02]  /*0b10*/  @!P3 IMAD.IADD R45, R45, 0x1, R51 ;  /* 0x000000012d2db824 */ /* 0x000fe400078e0233 */
[C---:B------:R-:W-:Y:S02]  /*0b20*/  @!P2 IMAD R43, R69.reuse, c[0x0][0x198], RZ ;  /* 0x00006600452baa24 */ /* 0x040fe400078e02ff */
[C---:B------:R-:W-:Y:S02]  /*0b30*/  @!P3 IMAD R51, R69.reuse, c[0x0][0x198], RZ ;  /* 0x000066004533ba24 */ /* 0x040fe400078e02ff */
[----:B------:R-:W-:Y:S02]  /*0b40*/  @!P2 IMAD.MOV.U32 R40, RZ, RZ, R42 ;  /* 0x000000ffff28a224 */ /* 0x000fe400078e002a */
[----:B------:R-:W-:-:S02]  /*0b50*/  @!P5 IMAD R65, R69, c[0x0][0x198], RZ ;  /* 0x000066004541da24 */ /* 0x000fc400078e02ff */
[C---:B------:R-:W-:Y:S02]  /*0b60*/  @!P2 IMAD R49, R68.reuse, c[0x0][0x19c], R43 ;  /* 0x000067004431aa24 */ /* 0x040fe400078e022b */
[C---:B------:R-:W-:Y:S02]  /*0b70*/  @!P3 IMAD R51, R68.reuse, c[0x0][0x19c], R51 ;  /* 0x000067004433ba24 */ /* 0x040fe400078e0233 */
[----:B------:R-:W-:-:S04]  /*0b80*/  @!P3 IMAD.WIDE.U32 R42, R68, c[0x0][0x198], R44 ;  /* 0x00006600442aba25 */ /* 0x000fc800078e002c */
[----:B------:R-:W-:Y:S01]  /*0b90*/  @!P2 IMAD.WIDE.U32 R40, R68, c[0x0][0x198], R40 ;  /* 0x000066004428aa25 */ /* 0x000fe200078e0028 */
[----:B------:R-:W-:Y:S02]  /*0ba0*/  @!P3 IADD3 R51, R43, R51, RZ ;  /* 0x000000332b33b210 */ /* 0x000fe40007ffe0ff */
[----:B------:R-:W-:Y:S01]  /*0bb0*/  @!P3 LEA R48, P4, R42, c[0x0][0x190], 0x1 ;  /* 0x000064002a30ba11 */ /* 0x000fe200078808ff */
[----:B------:R-:W-:Y:S01]  /*0bc0*/  @!P5 IMAD R65, R68, c[0x0][0x19c], R65 ;  /* 0x000067004441da24 */ /* 0x000fe200078e0241 */
[----:B------:R-:W-:Y:S01]  /*0bd0*/  @!P2 LEA R44, P1, R40, c[0x0][0x190], 0x1 ;  /* 0x00006400282caa11 */ /* 0x000fe200078208ff */
[----:B------:R-:W-:-:S04]  /*0be0*/  @!P5 IMAD.WIDE.U32 R46, R68, c[0x0][0x198], R46 ;  /* 0x00006600442eda25 */ /* 0x000fc800078e002e */
[----:B------:R-:W-:Y:S01]  /*0bf0*/  @!P2 IMAD.IADD R41, R41, 0x1, R49 ;  /* 0x000000012929a824 */ /* 0x000fe200078e0231 */
[----:B------:R-:W-:Y:S01]  /*0c00*/  @!P5 LEA R50, P6, R46, c[0x0][0x190], 0x1 ;  /* 0x000064002e32da11 */ /* 0x000fe200078c08ff */
[----:B------:R-:W-:Y:S01]  /*0c10*/  @!P5 IMAD.IADD R65, R47, 0x1, R65 ;  /* 0x000000012f41d824 */ /* 0x000fe200078e0241 */
[----:B------:R-:W-:Y:S02]  /*0c20*/  @!P3 LEA.HI.X R49, R42, c[0x0][0x194], R51, 0x1, P4 ;  /* 0x000065002a31ba11 */ /* 0x000fe400020f0c33 */
[----:B------:R-:W-:Y:S02]  /*0c30*/  @!P2 LEA.HI.X R45, R40, c[0x0][0x194], R41, 0x1, P1 ;  /* 0x00006500282daa11 */ /* 0x000fe400008f0c29 */
[----:B------:R-:W-:Y:S01]  /*0c40*/  @!P5 LEA.HI.X R51, R46, c[0x0][0x194], R65, 0x1, P6 ;  /* 0x000065002e33da11 */ /* 0x000fe200030f0c41 */
[----:B------:R0:W5:Y:S04]  /*0c50*/  @!P3 LDG.E.128 R32, [R48.64+0x80] ;  /* 0x000080043020b981 */ /* 0x000168000c1e1d00 */
[----:B------:R0:W5:Y:S04]  /*0c60*/  @!P2 LDG.E.128 R28, [R44.64] ;  /* 0x000000042c1ca981 */ /* 0x000168000c1e1d00 */
[----:B------:R0:W5:Y:S02]  /*0c70*/  @!P5 LDG.E.128 R36, [R50.64+0x100] ;  /* 0x000100043224d981 */ /* 0x000164000c1e1d00 */
.L_x_1363:
[----:B------:R-:W-:Y:S05]  /*0c80*/  BSYNC B0 ;  /* 0x0000000000007941 */ /* 0x000fea0003800000 */
.L_x_1362:
[----:B------:R-:W-:Y:S01]  /*0c90*/  IMAD R41, R53, -0x40, R52 ;  /* 0xffffffc035297824 */ /* 0x000fe200078e0234 */
[----:B------:R-:W-:Y:S01]  /*0ca0*/  BSSY B0, `(.L_x_1364) ;  /* 0x0000021000007945 */ /* 0x000fe20003800000 */
[----:B------:R-:W-:Y:S01]  /*0cb0*/  CS2R R42, SRZ ;  /* 0x00000000002a7805 */ /* 0x000fe2000001ff00 */
[----:B0-----:R-:W-:Y:S01]  /*0cc0*/  CS2R R44, SRZ ;  /* 0x00000000002c7805 */ /* 0x001fe2000001ff00 */
[----:B------:R-:W-:Y:S01]  /*0cd0*/  CS2R R46, SRZ ;  /* 0x00000000002e7805 */ /* 0x000fe2000001ff00 */
[----:B------:R-:W-:Y:S01]  /*0ce0*/  ISETP.GE.AND P1, PT, R62, R41, PT ;  /* 0x000000293e00720c */ /* 0x000fe20003f26270 */
[----:B------:R-:W-:Y:S01]  /*0cf0*/  CS2R R48, SRZ ;  /* 0x0000000000307805 */ /* 0x000fe2000001ff00 */
[----:B------:R-:W-:Y:S01]  /*0d00*/  CS2R R40, SRZ ;  /* 0x0000000000287805 */ /* 0x000fe2000001ff00 */
[----:B------:R-:W-:-:S10]  /*0d10*/  CS2R R50, SRZ ;  /* 0x0000000000327805 */ /* 0x000fd4000001ff00 */
[----:B------:R-:W-:Y:S05]  /*0d20*/  @P1 BRA `(.L_x_1365) ;  /* 0x0000018000001947 */ /* 0x000fea0003800000 */
[----:B------:R-:W-:Y:S01]  /*0d30*/  IMAD R65, R56, c[0x0][0x1a0], RZ ;  /* 0x0000680038417a24 */ /* 0x000fe200078e02ff */
[----:B------:R-:W-:Y:S01]  /*0d40*/  ISETP.GE.AND P2, PT, R66, c[0x0][0x16c], PT ;  /* 0x00005b0042007a0c */ /* 0x000fe20003f46270 */
[----:B------:R-:W-:Y:S01]  /*0d50*/  IMAD.WIDE.U32 R70, R54, c[0x0][0x1a0], R66 ;  /* 0x0000680036467a25 */ /* 0x000fe200078e0042 */
[----:B------:R-:W-:-:S03]  /*0d60*/  IADD3 R67, P1, R68, 0x20, RZ ;  /* 0x0000002044437810 */ /* 0x000fc60007f3e0ff */
[----:B------:R-:W-:Y:S02]  /*0d70*/  IMAD R65, R54, c[0x0][0x1a4], R65 ;  /* 0x0000690036417a24 */ /* 0x000fe400078e0241 */
[----:B------:R-:W-:Y:S02]  /*0d80*/  IMAD R68, R58, c[0x0][0x1a8], RZ ;  /* 0x00006a003a447a24 */ /* 0x000fe400078e02ff */
[----:B------:R-:W-:Y:S01]  /*0d90*/  IMAD.IADD R71, R71, 0x1, R65 ;  /* 0x0000000147477824 */ /* 0x000fe200078e0241 */
[----:B------:R-:W-:Y:S01]  /*0da0*/  IADD3.X R65, RZ, R69, RZ, P1, !PT ;  /* 0x00000045ff417210 */ /* 0x000fe20000ffe4ff */
[C---:B------:R-:W-:Y:S02]  /*0db0*/  IMAD R73, R59.reuse, c[0x0][0x1ac], R68 ;  /* 0x00006b003b497a24 */ /* 0x040fe400078e0244 */
[----:B------:R-:W-:Y:S01]  /*0dc0*/  IMAD.WIDE.U32 R68, R59, c[0x0][0x1a8], R70 ;  /* 0x00006a003b447a25 */ /* 0x000fe200078e0046 */
[----:B------:R-:W-:-:S03]  /*0dd0*/  IADD3 R70, R66, 0x40, RZ ;  /* 0x0000004042467810 */ /* 0x000fc60007ffe0ff */
[----:B------:R-:W-:Y:S01]  /*0de0*/  IMAD R65, R65, c[0x0][0x198], RZ ;  /* 0x0000660041417a24 */ /* 0x000fe200078e02ff */
[----:B------:R-:W-:Y:S01]  /*0df0*/  ISETP.GE.AND P3, PT, R70, c[0x0][0x16c], PT ;  /* 0x00005b0046007a0c */ /* 0x000fe20003f66270 */
[----:B------:R-:W-:Y:S02]  /*0e00*/  IMAD.IADD R69, R69, 0x1, R73 ;  /* 0x0000000145457824 */ /* 0x000fe400078e0249 */
[C---:B------:R-:W-:Y:S02]  /*0e10*/  IMAD R65, R67.reuse, c[0x0][0x19c], R65 ;  /* 0x0000670043417a24 */ /* 0x040fe400078e0241 */
[----:B------:R-:W-:Y:S01]  /*0e20*/  IMAD.WIDE.U32 R68, R67, c[0x0][0x198], R68 ;  /* 0x0000660043447a25 */ /* 0x000fe200078e0044 */
[----:B------:R-:W-:-:S04]  /*0e30*/  IADD3 R67, R66, 0x80, RZ ;  /* 0x0000008042437810 */ /* 0x000fc80007ffe0ff */
[----:B------:R-:W-:Y:S02]  /*0e40*/  ISETP.GE.AND P4, PT, R67, c[0x0][0x16c], PT ;  /* 0x00005b0043007a0c */ /* 0x000fe40003f86270 */
[----:B------:R-:W-:Y:S02]  /*0e50*/  IADD3 R65, R69, R65, RZ ;  /* 0x0000004145417210 */ /* 0x000fe40007ffe0ff */
[----:B------:R-:W-:-:S04]  /*0e60*/  LEA R66, P1, R68, c[0x0][0x190], 0x1 ;  /* 0x0000640044427a11 */ /* 0x000fc800078208ff */
[----:B------:R-:W-:-:S05]  /*0e70*/  LEA.HI.X R67, R68, c[0x0][0x194], R65, 0x1, P1 ;  /* 0x0000650044437a11 */ /* 0x000fca00008f0c41 */
[----:B------:R0:W5:Y:S04]  /*0e80*/  @!P2 LDG.E.128 R40, [R66.64] ;  /* 0x000000044228a981 */ /* 0x000168000c1e1d00 */
[----:B------:R0:W5:Y:S04]  /*0e90*/  @!P3 LDG.E.128 R44, [R66.64+0x80] ;  /* 0x00008004422cb981 */ /* 0x000168000c1e1d00 */
[----:B------:R0:W5:Y:S02]  /*0ea0*/  @!P4 LDG.E.128 R48, [R66.64+0x100] ;  /* 0x000100044230c981 */ /* 0x000164000c1e1d00 */
.L_x_1365:
[----:B------:R-:W-:Y:S05]  /*0eb0*/  BSYNC B0 ;  /* 0x0000000000007941 */ /* 0x000fea0003800000 */
.L_x_1364:
[----:B-----5:R-:W-:Y:S01]  /*0ec0*/  LOP3.LUT R65, R4, 0xffff0000, RZ, 0xc0, !PT ;  /* 0xffff000004417812 */ /* 0x020fe200078ec0ff */
[----:B------:R-:W-:Y:S01]  /*0ed0*/  IMAD.U32 R76, R32, 0x10000, RZ ;  /* 0x00010000204c7824 */ /* 0x000fe200078e00ff */
[----:B------:R-:W-:Y:S01]  /*0ee0*/  LOP3.LUT R68, R28, 0xffff0000, RZ, 0xc0, !PT ;  /* 0xffff00001c447812 */ /* 0x000fe200078ec0ff */
[----:B------:R-:W-:Y:S01]  /*0ef0*/  IMAD.U32 R4, R4, 0x10000, RZ ;  /* 0x0001000004047824 */ /* 0x000fe200078e00ff */
[----:B------:R-:W-:Y:S01]  /*0f00*/  LOP3.LUT R77, R32, 0xffff0000, RZ, 0xc0, !PT ;  /* 0xffff0000204d7812 */ /* 0x000fe200078ec0ff */
[----:B------:R-:W-:Y:S01]  /*0f10*/  IMAD.U32 R32, R10, 0x10000, RZ ;  /* 0x000100000a207824 */ /* 0x000fe200078e00ff */
[C---:B------:R-:W-:Y:S01]  /*0f20*/  SHF.L.U32 R75, R33.reuse, 0x10, RZ ;  /* 0x00000010214b7819 */ /* 0x040fe200000006ff */
[----:B0-----:R-:W-:Y:S01]  /*0f30*/  IMAD.U32 R67, R28, 0x10000, RZ ;  /* 0x000100001c437824 */ /* 0x001fe200078e00ff */
[----:B------:R-:W-:Y:S01]  /*0f40*/  LOP3.LUT R80, R33, 0xffff0000, RZ, 0xc0, !PT ;  /* 0xffff000021507812 */ /* 0x000fe200078ec0ff */
[----:B------:R-:W-:Y:S01]  /*0f50*/  FMUL.FTZ R65, R65, R68 ;  /* 0x0000004441417220 */ /* 0x000fe20000410000 */
[C---:B------:R-:W-:Y:S01]  /*0f60*/  LOP3.LUT R83, R12.reuse, 0xffff0000, RZ, 0xc0, !PT ;  /* 0xffff00000c537812 */ /* 0x040fe200078ec0ff */
[----:B------:R-:W-:Y:S01]  /*0f70*/  IMAD.U32 R12, R12, 0x10000, RZ ;  /* 0x000100000c0c7824 */ /* 0x000fe200078e00ff */
[----:B------:R-:W-:Y:S01]  /*0f80*/  LOP3.LUT R84, R40, 0xffff0000, RZ, 0xc0, !PT ;  /* 0xffff000028547812 */ /* 0x000fe200078ec0ff */
[----:B------:R-:W-:Y:S01]  /*0f90*/  FFMA.FTZ R67, R4, R67, R65 ;  /* 0x0000004304437223 */ /* 0x000fe20000010041 */
[----:B------:R-:W-:Y:S01]  /*0fa0*/  LOP3.LUT R33, R10, 0xffff0000, RZ, 0xc0, !PT ;  /* 0xffff00000a217812 */ /* 0x000fe200078ec0ff */
[----:B------:R-:W-:Y:S01]  /*0fb0*/  IMAD.U32 R4, R13, 0x10000, RZ ;  /* 0x000100000d047824 */ /* 0x000fe200078e00ff */
[----:B------:R-:W-:Y:S01]  /*0fc0*/  SHF.L.U32 R10, R11, 0x10, RZ ;  /* 0x000000100b0a7819 */ /* 0x000fe200000006ff */
[----:B------:R-:W-:Y:S01]  /*0fd0*/  FMUL.FTZ R83, R83, R84 ;  /* 0x0000005453537220 */ /* 0x000fe20000410000 */
[----:B------:R-:W-:Y:S01]  /*0fe0*/  LOP3.LUT R81, R11, 0xffff0000, RZ, 0xc0, !PT ;  /* 0xffff00000b517812 */ /* 0x000fe200078ec0ff */
[----:B------:R-:W-:Y:S01]  /*0ff0*/  IMAD.U32 R72, R30, 0x10000, RZ ;  /* 0x000100001e487824 */ /* 0x000fe200078e00ff */
[C---:B------:R-:W-:Y:S01]  /*1000*/  SHF.L.U32 R11, R35.reuse, 0x10, RZ ;  /* 0x00000010230b7819 */ /* 0x040fe200000006ff */
[----:B------:R-:W-:Y:S01]  /*1010*/  IMAD.U32 R79, R34, 0x10000, RZ ;  /* 0x00010000224f7824 */ /* 0x000fe200078e00ff */
[----:B------:R-:W-:Y:S01]  /*1020*/  LOP3.LUT R82, R35, 0xffff0000, RZ, 0xc0, !PT ;  /* 0xffff000023527812 */ /* 0x000fe200078ec0ff */
[----:B------:R-:W-:Y:S01]  /*1030*/  @P0 IMAD R63, R0, 0x40, R63 ;  /* 0x00000040003f0824 */ /* 0x000fe200078e023f */
[----:B------:R-:W-:Y:S01]  /*1040*/  SHF.L.U32 R35, R40, 0x10, RZ ;  /* 0x0000001028237819 */ /* 0x000fe200000006ff */
[----:B------:R-:W-:Y:S01]  /*1050*/  BSSY B0, `(.L_x_1366) ;  /* 0x00000a8000007945 */ /* 0x000fe20003800000 */
[----:B------:R-:W-:-:S02]  /*1060*/  SHF.L.U32 R66, R5, 0x10, RZ ;  /* 0x0000001005427819 */ /* 0x000fc400000006ff */
[----:B------:R-:W-:Y:S01]  /*1070*/  SHF.L.U32 R69, R29, 0x10, RZ ;  /* 0x000000101d457819 */ /* 0x000fe200000006ff */
[----:B------:R-:W-:Y:S01]  /*1080*/  FFMA.FTZ R35, R12, R35, R83 ;  /* 0x000000230c237223 */ /* 0x000fe20000010053 */
[----:B------:R-:W-:Y:S02]  /*1090*/  SHF.L.U32 R65, R41, 0x10, RZ ;  /* 0x0000001029417819 */ /* 0x000fe400000006ff */
        /* <DEDUP_REMOVED lines=22> */
[----:B------:R-:W-:-:S02]  /*1200*/  SHF.L.U32 R13, R43, 0x10, RZ ;  /* 0x000000102b0d7819 */ /* 0x000fc400000006ff */
        /* <DEDUP_REMOVED lines=31> */
[----:B------:R-:W-:Y:S01]  /*1400*/  IMAD.U32 R4, R18, 0x10000, RZ ;  /* 0x0001000012047824 */ /* 0x000fe200078e00ff */
        /* <DEDUP_REMOVED lines=13> */
[----:B------:R-:W-:Y:S01]  /*14e0*/  FFMA.FTZ R13, R6, R13, R5 ;  /* 0x0000000d060d7223 */ /* 0x000fe20000010005 */
[----:B------:R-:W-:Y:S01]  /*14f0*/  SHF.L.U32 R6, R48, 0x10, RZ ;  /* 0x0000001030067819 */ /* 0x000fe200000006ff */
[C---:B------:R-:W-:Y:S01]  /*1500*/  IMAD.U32 R4, R20.reuse, 0x10000, RZ ;  /* 0x0001000014047824 */ /* 0x040fe200078e00ff */
        /* <DEDUP_REMOVED lines=15> */
[C---:B------:R-:W-:Y:S01]  /*1600*/  IMAD.U32 R4, R25.reuse, 0x10000, RZ ;  /* 0x0001000019047824 */ /* 0x040fe200078e00ff */
        /* <DEDUP_REMOVED lines=15> */
[----:B------:R-:W-:-:S02]  /*1700*/  FFMA.FTZ R6, R25, R6, R11 ;  /* 0x0000000619067223 */ /* 0x000fc4000001000b */
[----:B------:R-:W-:Y:S01]  /*1710*/  FFMA.FTZ R8, R8, R17, R7 ;  /* 0x0000001108087223 */ /* 0x000fe20000010007 */
[----:B------:R-:W-:Y:S01]  /*1720*/  LOP3.LUT R7, R50, 0xffff0000, RZ, 0xc0, !PT ;  /* 0xffff000032077812 */ /* 0x000fe200078ec0ff */
[----:B------:R-:W-:Y:S01]  /*1730*/  FFMA.FTZ R6, R4, R5, R6 ;  /* 0x0000000504067223 */ /* 0x000fe20000010006 */
[----:B------:R-:W-:Y:S01]  /*1740*/  SHF.L.U32 R5, R51, 0x10, RZ ;  /* 0x0000001033057819 */ /* 0x000fe200000006ff */
[----:B------:R-:W-:Y:S02]  /*1750*/  FFMA.FTZ R8, R22, R19, R8 ;  /* 0x0000001316087223 */ /* 0x000fe40000010008 */
[C---:B------:R-:W-:Y:S01]  /*1760*/  IMAD.U32 R4, R27.reuse, 0x10000, RZ ;  /* 0x000100001b047824 */ /* 0x040fe200078e00ff */
[----:B------:R-:W-:Y:S01]  /*1770*/  LOP3.LUT R27, R27, 0xffff0000, RZ, 0xc0, !PT ;  /* 0xffff00001b1b7812 */ /* 0x000fe200078ec0ff */
[----:B------:R-:W-:Y:S01]  /*1780*/  FFMA.FTZ R7, R26, R7, R6 ;  /* 0x000000071a077223 */ /* 0x000fe20000010006 */
[----:B------:R-:W-:Y:S01]  /*1790*/  LOP3.LUT R6, R51, 0xffff0000, RZ, 0xc0, !PT ;  /* 0xffff000033067812 */ /* 0x000fe200078ec0ff */
[----:B------:R-:W-:-:S02]  /*17a0*/  FFMA.FTZ R8, R9, R14, R8 ;  /* 0x0000000e09087223 */ /* 0x000fc40000010008 */
[----:B------:R-:W-:Y:S02]  /*17b0*/  FFMA.FTZ R4, R4, R5, R7 ;  /* 0x0000000504047223 */ /* 0x000fe40000010007 */
[----:B------:R-:W-:Y:S02]  /*17c0*/  FFMA.FTZ R8, R23, R16, R8 ;  /* 0x0000001017087223 */ /* 0x000fe40000010008 */
[----:B------:R-:W-:Y:S02]  /*17d0*/  FFMA.FTZ R6, R27, R6, R4 ;  /* 0x000000061b067223 */ /* 0x000fe40000010004 */
[----:B------:R-:W-:Y:S01]  /*17e0*/  IMAD R13, R56, c[0x0][0x220], RZ ;  /* 0x00008800380d7a24 */ /* 0x000fe200078e02ff */
[----:B------:R-:W0:Y:S04]  /*17f0*/  SHFL.BFLY PT, R5, R8, 0x4, 0x1f ;  /* 0x0c801f0008057f89 */ /* 0x000e2800000e0000 */
[----:B------:R-:W1:Y:S01]  /*1800*/  SHFL.BFLY PT, R7, R6, 0x4, 0x1f ;  /* 0x0c801f0006077f89 */ /* 0x000e6200000e0000 */
[----:B0-----:R-:W-:Y:S01]  /*1810*/  FADD.FTZ R5, R8, R5 ;  /* 0x0000000508057221 */ /* 0x001fe20000010000 */
[----:B------:R-:W-:Y:S01]  /*1820*/  HFMA2.MMA R8, -RZ, RZ, 0, 0 ;  /* 0x00000000ff087435 */ /* 0x000fe200000001ff */
[----:B-1----:R-:W-:-:S03]  /*1830*/  FADD.FTZ R7, R6, R7 ;  /* 0x0000000706077221 */ /* 0x002fc60000010000 */
[----:B------:R-:W0:Y:S04]  /*1840*/  SHFL.BFLY PT, R4, R5, 0x2, 0x1f ;  /* 0x0c401f0005047f89 */ /* 0x000e2800000e0000 */
[----:B------:R-:W1:Y:S01]  /*1850*/  SHFL.BFLY PT, R10, R7, 0x2, 0x1f ;  /* 0x0c401f00070a7f89 */ /* 0x000e6200000e0000 */
[----:B0-----:R-:W-:Y:S01]  /*1860*/  FADD.FTZ R9, R5, R4 ;  /* 0x0000000405097221 */ /* 0x001fe20000010000 */
[----:B------:R-:W-:Y:S01]  /*1870*/  @P0 SHF.R.S32.HI R4, RZ, 0x1f, R63 ;  /* 0x0000001fff040819 */ /* 0x000fe2000001143f */
[----:B------:R-:W-:Y:S02]  /*1880*/  IMAD R5, R53, 0x3000, RZ ;  /* 0x0000300035057824 */ /* 0x000fe400078e02ff */
[----:B-1----:R-:W-:Y:S01]  /*1890*/  FADD.FTZ R11, R7, R10 ;  /* 0x0000000a070b7221 */ /* 0x002fe20000010000 */
[----:B------:R-:W-:Y:S01]  /*18a0*/  @P0 LEA.HI R4, R4, R63, RZ, 0x6 ;  /* 0x0000003f04040211 */ /* 0x000fe200078f30ff */
[----:B------:R-:W0:Y:S01]  /*18b0*/  SHFL.BFLY PT, R10, R9, 0x1, 0x1f ;  /* 0x0c201f00090a7f89 */ /* 0x000e2200000e0000 */
[----:B------:R-:W-:-:S02]  /*18c0*/  SHF.R.S32.HI R14, RZ, 0x1f, R5 ;  /* 0x0000001fff0e7819 */ /* 0x000fc40000011405 */
[----:B------:R-:W-:Y:S01]  /*18d0*/  @P0 LOP3.LUT R8, R4, 0xffffffc0, RZ, 0xc0, !PT ;  /* 0xffffffc004080812 */ /* 0x000fe200078ec0ff */
[----:B------:R-:W1:Y:S01]  /*18e0*/  SHFL.BFLY PT, R12, R11, 0x1, 0x1f ;  /* 0x0c201f000b0c7f89 */ /* 0x000e6200000e0000 */
[----:B------:R-:W-:Y:S01]  /*18f0*/  ISETP.NE.AND P0, PT, R64, RZ, PT ;  /* 0x000000ff4000720c */ /* 0x000fe20003f05270 */
[----:B------:R-:W-:Y:S02]  /*1900*/  IMAD.SHL.U32 R4, R2, 0x4, RZ ;  /* 0x0000000402047824 */ /* 0x000fe400078e00ff */
[----:B------:R-:W-:-:S05]  /*1910*/  IMAD R6, R8, 0xc0, RZ ;  /* 0x000000c008067824 */ /* 0x000fca00078e02ff */
[----:B------:R-:W-:Y:S02]  /*1920*/  SHF.R.S32.HI R7, RZ, 0x1f, R6 ;  /* 0x0000001fff077819 */ /* 0x000fe40000011406 */
[----:B------:R-:W-:Y:S02]  /*1930*/  IADD3 R6, P1, P2, R6, R4, R5 ;  /* 0x0000000406067210 */ /* 0x000fe40007a3e005 */
[----:B------:R-:W-:-:S04]  /*1940*/  SHF.R.S32.HI R4, RZ, 0x1f, R4 ;  /* 0x0000001fff047819 */ /* 0x000fc80000011404 */
[----:B------:R-:W-:Y:S01]  /*1950*/  IADD3.X R7, R7, R4, R14, P1, P2 ;  /* 0x0000000407077210 */ /* 0x000fe20000fe440e */
[----:B0-----:R-:W-:Y:S02]  /*1960*/  FADD.FTZ R14, R9, R10 ;  /* 0x0000000a090e7221 */ /* 0x001fe40000010000 */
[----:B-1----:R-:W-:Y:S01]  /*1970*/  FADD.FTZ R11, R11, R12 ;  /* 0x0000000c0b0b7221 */ /* 0x002fe20000010000 */
[----:B------:R-:W-:Y:S05]  /*1980*/  @P0 BRA `(.L_x_1367) ;  /* 0x0000014000000947 */ /* 0x000fea0003800000 */
[----:B------:R-:W-:Y:S01]  /*1990*/  SHF.R.S32.HI R10, RZ, 0x1f, R8 ;  /* 0x0000001fff0a7819 */ /* 0x000fe20000011408 */
[----:B------:R-:W-:Y:S01]  /*19a0*/  IMAD R9, R56, c[0x0][0x1c8], RZ ;  /* 0x0000720038097a24 */ /* 0x000fe200078e02ff */
[C---:B------:R-:W-:Y:S02]  /*19b0*/  IADD3 R4, P0, R55.reuse, R8, RZ ;  /* 0x0000000837047210 */ /* 0x040fe40007f1e0ff */
[----:B------:R-:W-:Y:S01]  /*19c0*/  ISETP.GE.AND P1, PT, R60, R57, PT ;  /* 0x000000393c00720c */ /* 0x000fe20003f26270 */
[----:B------:R-:W-:Y:S01]  /*19d0*/  IMAD R9, R54, c[0x0][0x1cc], R9 ;  /* 0x0000730036097a24 */ /* 0x000fe200078e0209 */
[----:B------:R-:W-:Y:S01]  /*19e0*/  LEA.HI.X.SX32 R5, R55, R10, 0x1, P0 ;  /* 0x0000000a37057211 */ /* 0x000fe200000f0eff */
[----:B------:R-:W-:-:S04]  /*19f0*/  IMAD R10, R58, c[0x0][0x1d0], RZ ;  /* 0x000074003a0a7a24 */ /* 0x000fc800078e02ff */
[----:B------:R-:W-:-:S04]  /*1a00*/  IMAD.WIDE.U32 R4, R54, c[0x0][0x1c8], R4 ;  /* 0x0000720036047a25 */ /* 0x000fc800078e0004 */
[----:B------:R-:W-:Y:S01]  /*1a10*/  IMAD R10, R59, c[0x0][0x1d4], R10 ;  /* 0x000075003b0a7a24 */ /* 0x000fe200078e020a */
[----:B------:R-:W-:-:S05]  /*1a20*/  IADD3 R5, R5, R9, RZ ;  /* 0x0000000905057210 */ /* 0x000fca0007ffe0ff */
[----:B------:R-:W-:-:S05]  /*1a30*/  IMAD.WIDE.U32 R4, R59, c[0x0][0x1d0], R4 ;  /* 0x000074003b047a25 */ /* 0x000fca00078e0004 */
[----:B------:R-:W-:-:S04]  /*1a40*/  IADD3 R9, P0, R60, R4, RZ ;  /* 0x000000043c097210 */ /* 0x000fc80007f1e0ff */
[----:B------:R-:W-:Y:S02]  /*1a50*/  IADD3.X R10, R61, R5, R10, P0, !PT ;  /* 0x000000053d0a7210 */ /* 0x000fe400007fe40a */
[C---:B------:R-:W-:Y:S02]  /*1a60*/  LEA R4, P2, R9.reuse, c[0x0][0x1b0], 0x2 ;  /* 0x00006c0009047a11 */ /* 0x040fe400078410ff */
[----:B------:R-:W-:Y:S02]  /*1a70*/  ISETP.GE.AND P0, PT, R62, R57, PT ;  /* 0x000000393e00720c */ /* 0x000fe40003f06270 */
[----:B------:R-:W-:Y:S02]  /*1a80*/  LEA.HI.X R5, R9, c[0x0][0x1b4], R10, 0x2, P2 ;  /* 0x00006d0009057a11 */ /* 0x000fe400010f140a */
[----:B------:R-:W-:Y:S02]  /*1a90*/  FSEL R9, R14, RZ, !P1 ;  /* 0x000000ff0e097208 */ /* 0x000fe40004800000 */
[----:B------:R-:W-:-:S03]  /*1aa0*/  FSEL R11, R11, RZ, !P0 ;  /* 0x000000ff0b0b7208 */ /* 0x000fc60004000000 */
[----:B------:R0:W-:Y:S04]  /*1ab0*/  STG.E [R4.64], R9 ;  /* 0x0000000904007986 */ /* 0x0001e8000c101904 */
[----:B------:R0:W-:Y:S02]  /*1ac0*/  STG.E [R4.64+0x80], R11 ;  /* 0x0000800b04007986 */ /* 0x0001e4000c101904 */
.L_x_1367:
[----:B------:R-:W-:Y:S05]  /*1ad0*/  BSYNC B0 ;  /* 0x0000000000007941 */ /* 0x000fea0003800000 */
.L_x_1366:
[----:B------:R-:W-:Y:S01]  /*1ae0*/  IADD3 R52, R52, 0x3f, RZ ;  /* 0x0000003f34347810 */ /* 0x000fe20007ffe0ff */
[C---:B0-----:R-:W-:Y:S01]  /*1af0*/  IMAD.WIDE.U32 R4, R54.reuse, c[0x0][0x220], R6 ;  /* 0x0000880036047a25 */ /* 0x041fe200078e0006 */
[----:B------:R-:W-:Y:S01]  /*1b00*/  ISETP.NE.U32.AND P1, PT, RZ, c[0x0][0x238], PT ;  /* 0x00008e00ff007a0c */ /* 0x000fe20003f25070 */
[----:B------:R-:W-:Y:S01]  /*1b10*/  BSSY B0, `(.L_x_1368) ;  /* 0x0000026000007945 */ /* 0x000fe20003800000 */
[--C-:B------:R-:W-:Y:S01]  /*1b20*/  SHF.R.S32.HI R9, RZ, 0x1f, R52.reuse ;  /* 0x0000001fff097819 */ /* 0x100fe20000011434 */
[----:B------:R-:W-:Y:S01]  /*1b30*/  IMAD R6, R53, -0x40, R52 ;  /* 0xffffffc035067824 */ /* 0x000fe200078e0234 */
[----:B------:R-:W-:Y:S01]  /*1b40*/  ISETP.NE.AND.EX P1, PT, RZ, c[0x0][0x23c], PT, P1 ;  /* 0x00008f00ff007a0c */ /* 0x000fe20003f25310 */
[----:B------:R-:W-:Y:S01]  /*1b50*/  IMAD R13, R54, c[0x0][0x224], R13 ;  /* 0x00008900360d7a24 */ /* 0x000fe200078e020d */
[----:B------:R-:W-:Y:S01]  /*1b60*/  LEA.HI R9, R9, R52, RZ, 0x6 ;  /* 0x0000003409097211 */ /* 0x000fe200078f30ff */
[----:B------:R-:W-:Y:S01]  /*1b70*/  IMAD R10, R58, c[0x0][0x228], RZ ;  /* 0x00008a003a0a7a24 */ /* 0x000fe200078e02ff */
[----:B------:R-:W-:Y:S01]  /*1b80*/  ISETP.NE.OR P1, PT, R2, RZ, !P1 ;  /* 0x000000ff0200720c */ /* 0x000fe20004f25670 */
[----:B------:R-:W-:Y:S01]  /*1b90*/  IMAD.IADD R5, R5, 0x1, R13 ;  /* 0x0000000105057824 */ /* 0x000fe200078e020d */
[----:B------:R-:W-:Y:S01]  /*1ba0*/  LOP3.LUT R9, R9, 0xffffffc0, RZ, 0xc0, !PT ;  /* 0xffffffc009097812 */ /* 0x000fe200078ec0ff */
[----:B------:R-:W-:-:S02]  /*1bb0*/  IMAD R7, R59, c[0x0][0x22c], R10 ;  /* 0x00008b003b077a24 */ /* 0x000fc400078e020a */
[----:B------:R-:W-:Y:S01]  /*1bc0*/  IMAD.WIDE.U32 R4, R59, c[0x0][0x228], R4 ;  /* 0x00008a003b047a25 */ /* 0x000fe200078e0004 */
[----:B------:R-:W-:-:S04]  /*1bd0*/  IADD3 R9, R6, R9, -R52 ;  /* 0x0000000906097210 */ /* 0x000fc80007ffe834 */
[C---:B------:R-:W-:Y:S02]  /*1be0*/  ISETP.GE.AND P0, PT, R2.reuse, R9, PT ;  /* 0x000000090200720c */ /* 0x040fe40003f06270 */
[----:B------:R-:W-:Y:S02]  /*1bf0*/  IADD3 R5, R5, R7, RZ ;  /* 0x0000000705057210 */ /* 0x000fe40007ffe0ff */
[----:B------:R-:W-:Y:S02]  /*1c00*/  ISETP.GT.OR P0, PT, R2, 0x3f, P0 ;  /* 0x0000003f0200780c */ /* 0x000fe40000704670 */
[----:B------:R-:W-:-:S04]  /*1c10*/  LEA R10, P2, R4, c[0x0][0x208], 0x2 ;  /* 0x00008200040a7a11 */ /* 0x000fc800078410ff */
[----:B------:R-:W-:-:S07]  /*1c20*/  LEA.HI.X R11, R4, c[0x0][0x20c], R5, 0x2, P2 ;  /* 0x00008300040b7a11 */ /* 0x000fce00010f1405 */
[----:B------:R-:W-:Y:S05]  /*1c30*/  @P0 BRA `(.L_x_1369) ;  /* 0x0000013000000947 */ /* 0x000fea0003800000 */
[--C-:B------:R-:W-:Y:S01]  /*1c40*/  IADD3 R4, P0, P2, R8, R55, R2.reuse ;  /* 0x0000003708047210 */ /* 0x100fe20007a1e002 */
[----:B------:R-:W-:Y:S01]  /*1c50*/  IMAD R7, R56, c[0x0][0x1f8], RZ ;  /* 0x00007e0038077a24 */ /* 0x000fe200078e02ff */
[----:B------:R-:W-:Y:S01]  /*1c60*/  SHF.R.S32.HI R5, RZ, 0x1f, R55 ;  /* 0x0000001fff057819 */ /* 0x000fe20000011437 */
[----:B------:R-:W-:Y:S01]  /*1c70*/  IMAD R58, R58, c[0x0][0x200], RZ ;  /* 0x000080003a3a7a24 */ /* 0x000fe200078e02ff */
[----:B------:R-:W-:Y:S01]  /*1c80*/  SHF.R.S32.HI R2, RZ, 0x1f, R2 ;  /* 0x0000001fff027819 */ /* 0x000fe20000011402 */
[----:B------:R-:W-:Y:S01]  /*1c90*/  IMAD R7, R54, c[0x0][0x1fc], R7 ;  /* 0x00007f0036077a24 */ /* 0x000fe200078e0207 */
[----:B------:R-:W-:-:S04]  /*1ca0*/  SHF.R.S32.HI R8, RZ, 0x1f, R8 ;  /* 0x0000001fff087819 */ /* 0x000fc80000011408 */
[----:B------:R-:W-:Y:S01]  /*1cb0*/  IADD3.X R5, R8, R5, R2, P0, P2 ;  /* 0x0000000508057210 */ /* 0x000fe200007e4402 */
[C---:B------:R-:W-:Y:S01]  /*1cc0*/  FMUL.FTZ R2, R78.reuse, 1.4426950216293334961 ;  /* 0x3fb8aa3b4e027820 */ /* 0x040fe20000410000 */
[----:B------:R-:W-:-:S03]  /*1cd0*/  FSETP.NEU.FTZ.AND P0, PT, R78, -INF , PT ;  /* 0xff8000004e00780b */ /* 0x000fc60003f1d000 */
[----:B------:R-:W-:-:S04]  /*1ce0*/  IMAD.WIDE.U32 R4, R54, c[0x0][0x1f8], R4 ;  /* 0x00007e0036047a25 */ /* 0x000fc800078e0004 */
[----:B------:R-:W-:Y:S02]  /*1cf0*/  IMAD.IADD R5, R5, 0x1, R7 ;  /* 0x0000000105057824 */ /* 0x000fe400078e0207 */
[C---:B------:R-:W-:Y:S02]  /*1d00*/  IMAD R7, R59.reuse, c[0x0][0x204], R58 ;  /* 0x000081003b077a24 */ /* 0x040fe400078e023a */
[----:B------:R-:W-:-:S05]  /*1d10*/  IMAD.WIDE.U32 R4, R59, c[0x0][0x200], R4 ;  /* 0x000080003b047a25 */ /* 0x000fca00078e0004 */
[----:B------:R-:W-:Y:S02]  /*1d20*/  IADD3 R5, R5, R7, RZ ;  /* 0x0000000705057210 */ /* 0x000fe40007ffe0ff */
[----:B------:R-:W-:-:S04]  /*1d30*/  LEA R6, P2, R4, c[0x0][0x1f0], 0x2 ;  /* 0x00007c0004067a11 */ /* 0x000fc800078410ff */
[----:B------:R-:W-:Y:S02]  /*1d40*/  LEA.HI.X R7, R4, c[0x0][0x1f4], R5, 0x2, P2 ;  /* 0x00007d0004077a11 */ /* 0x000fe400010f1405 */
[----:B------:R-:W-:-:S05]  /*1d50*/  FSEL R5, R2, RZ, P0 ;  /* 0x000000ff02057208 */ /* 0x000fca0000000000 */
[----:B------:R0:W-:Y:S02]  /*1d60*/  STG.E [R6.64], R5 ;  /* 0x0000000506007986 */ /* 0x0001e4000c101904 */
.L_x_1369:
[----:B------:R-:W-:Y:S05]  /*1d70*/  BSYNC B0 ;  /* 0x0000000000007941 */ /* 0x000fea0003800000 */
.L_x_1368:
        /* <DEDUP_REMOVED lines=13> */
[----:B------:R-:W-:-:S04]  /*1e50*/  IMAD R53, R53, c[0x0][0x230], R0 ;  /* 0x00008c0035357a24 */ /* 0x000fc800078e0200 */
[----:B------:R-:W-:-:S04]  /*1e60*/  IMAD R2, R53, c[0x0][0x170], R54 ;  /* 0x00005c0035027a24 */ /* 0x000fc800078e0236 */
[----:B------:R-:W-:-:S05]  /*1e70*/  IMAD.WIDE R2, R2, R3, c[0x0][0x238] ;  /* 0x00008e0002027625 */ /* 0x000fca00078e0203 */
[----:B------:R-:W-:Y:S01]  /*1e80*/  STG.E [R2.64], RZ ;  /* 0x000000ff02007986 */ /* 0x000fe2000c101904 */
[----:B------:R-:W-:Y:S05]  /*1e90*/  EXIT ;  /* 0x000000000000794d */ /* 0x000fea0003800000 */
.L_x_1370:
        /* <DEDUP_REMOVED lines=14> */
.L_x_1434:


//--------------------- .nv.shared._ZN7cutlass13device_kernelIN5flash19enable_sm80_to_sm89INS1_16FlashAttnBwdSm80INS1_25CollectiveMainloopBwdSm80ILi1ELi1EN4cute5tupleIJNS5_1CILi64EEES8_NS7_ILi192EEEEEENS_10bfloat16_tEfNS_4arch4Sm80ELb0ELb0ELb1ELb0ELb0ELb0ELb0ELb0ELi2ELi2ELi2ELi2ELb1EEENS1_21CollectiveEpilogueBwdISA_SB_SD_Li256ELb0ELb0ELi4EEENS1_19SingleTileSchedulerILb0ELb0ELb0ELi64EEEEEEEEEvNT_6ParamsE --------------------------
	.section	.nv.shared._ZN7cutlass13device_kernelIN5flash19enable_sm80_to_sm89INS1_16FlashAttnBwdSm80INS1_25CollectiveMainloopBwdSm80ILi1ELi1EN4cute5tupleIJNS5_1CILi64EEES8_NS7_ILi192EEEEEENS_10bfloat16_tEfNS_4arch4Sm80ELb0ELb0ELb1ELb0ELb0ELb0ELb0ELb0ELi2ELi2ELi2ELi2ELb1EEENS1_21CollectiveEpilogueBwdISA_SB_SD_Li256ELb0ELb0ELi4EEENS1_19SingleTileSchedulerILb0ELb0ELb0ELi64EEEEEEEEEvNT_6ParamsE,"aw",@nobits
	.sectionflags	@""
	.align	16


//--------------------- .nv.global                --------------------------
	.section	.nv.global,"aw",@nobits
.nv.global:
	.type		_ZN74_INTERNAL_83fe1b93_38_flash_bwd_hdim192_bf16_softcap_sm80_cu_c0233546_29364cute1_E,@object
	.size		_ZN74_INTERNAL_83fe1b93_38_flash_bwd_hdim192_bf16_softcap_sm80_cu_c0233546_29364cute1_E,(_ZN74_INTERNAL_83fe1b93_38_flash_bwd_hdim192_bf16_softcap_sm80_cu_c0233546_29364cuda3std3__45__cpo6cbeginE - _ZN74_INTERNAL_83fe1b93_38_flash_bwd_hdim192_bf16_softcap_sm80_cu_c0233546_29364cute1_E)
_ZN74_INTERNAL_83fe1b93_38_flash_bwd_hdim192_bf16_softcap_sm80_cu_c0233546_29364cute1_E:
	.zero		1
	.type		_ZN74_INTERNAL_83fe1b93_38_flash_bwd_hdim192_bf16_softcap_sm80_cu_c0233546_29364cuda3std3__45__cpo6cbeginE,@object
	.size		_ZN74_INTERNAL_83fe1b93_38_flash_bwd_hdim192_bf16_softcap_sm80_cu_c0233546_29364cuda3std3__45__cpo6cbeginE,(_ZN74_INTERNAL_83fe1b93_38_flash_bwd_hdim192_bf16_softcap_sm80_cu_c0233546_29364cuda3std3__48in_placeE - _ZN74_INTERNAL_83fe1b93_38_flash_bwd_hdim192_bf16_softcap_sm80_cu_c0233546_29364cuda3std3__45__cpo6cbeginE)
_ZN74_INTERNAL_83fe1b93_38_flash_bwd_hdim192_bf16_softcap_sm80_cu_c0233546_29364cuda3std3__45__cpo6cbeginE:
	.zero		1
	.type		_ZN74_INTERNAL_83fe1b93_38_flash_bwd_hdim192_bf16_softcap_sm80_cu_c0233546_29364cuda3std3__48in_placeE,@object
	.size		_ZN74_INTERNAL_83fe1b93_38_flash_bwd_hdim192_bf16_softcap_sm80_cu_c0233546_29364cuda3std3__48in_placeE,(_ZN74_INTERNAL_83fe1b93_38_flash_bwd_hdim192_bf16_softcap_sm80_cu_c0233546_29364cuda3std6ranges3__45__cpo9iter_moveE - _ZN74_INTERNAL_83fe1b93_38_flash_bwd_hdim192_bf16_softcap_sm80_cu_c0233546_29364cuda3std3__48in_placeE)
_ZN74_INTERNAL_83fe1b93_38_flash_bwd_hdim192_bf16_softcap_sm80_cu_c0233546_29364cuda3std3__48in_placeE:
	.zero		1
	.type		_ZN74_INTERNAL_83fe1b93_38_flash_bwd_hdim192_bf16_softcap_sm80_cu_c0233546_29364cuda3std6ranges3__45__cpo9iter_moveE,@object
	.size		_ZN74_INTERNAL_83fe1b93_38_flash_bwd_hdim192_bf16_softcap_sm80_cu_c0233546_29364cuda3std6ranges3__45__cpo9iter_moveE,(_ZN74_INTERNAL_83fe1b93_38_flash_bwd_hdim192_bf16_softcap_sm80_cu_c0233546_29364cuda3std3__45__cpo5beginE - _ZN74_INTERNAL_83fe1b93_38_flash_bwd_hdim192_bf16_softcap_sm80_cu_c0233546_29364cuda3std6ranges3__45__cpo9iter_moveE)
_ZN74_INTERNAL_83fe1b93_38_flash_bwd_hdim192_bf16_softcap_sm80_cu_c0233546_29364cuda3std6ranges3__45__cpo9iter_moveE:
	.zero		1
	.type		_ZN74_INTERNAL_83fe1b93_38_flash_bwd_hdim192_bf16_softcap_sm80_cu_c0233546_29364cuda3std3__45__cpo5beginE,@object
	.size		_ZN74_INTERNAL_83fe1b93_38_flash_bwd_hdim192_bf16_softcap_sm80_cu_c0233546_29364cuda3std3__45__cpo5beginE,(_ZN74_INTERNAL_83fe1b93_38_flash_bwd_hdim192_bf16_softcap_sm80_cu_c0233546_29364cuda3std3__476_GLOBAL__N__83fe1b93_38_flash_bwd_hdim192_bf16_softcap_sm80_cu_c0233546_29366ignoreE - _ZN74_INTERNAL_83fe1b93_38_flash_bwd_hdim192_bf16_softcap_sm80_cu_c0233546_29364cuda3std3__45__cpo5beginE)
_ZN74_INTERNAL_83fe1b93_38_flash_bwd_hdim192_bf16_softcap_sm80_cu_c0233546_29364cuda3std3__45__cpo5beginE:
	.zero		1
	.type		_ZN74_INTERNAL_83fe1b93_38_flash_bwd_hdim192_bf16_softcap_sm80_cu_c0233546_29364cuda3std3__476_GLOBAL__N__83fe1b93_38_flash_bwd_hdim192_bf16_softcap_sm80_cu_c0233546_29366ignoreE,@object
	.size		_ZN74_INTERNAL_83fe1b93_38_flash_bwd_hdim192_bf16_softcap_sm80_cu_c0233546_29364cuda3std3__476_GLOBAL__N__83fe1b93_38_flash_bwd_hdim192_bf16_softcap_sm80_cu_c0233546_29366ignoreE,(_ZN74_INTERNAL_83fe1b93_38_flash_bwd_hdim192_bf16_softcap_sm80_cu_c0233546_29364cute7productE - _ZN74_INTERNAL_83fe1b93_38_flash_bwd_hdim192_bf16_softcap_sm80_cu_c0233546_29364cuda3std3__476_GLOBAL__N__83fe1b93_38_flash_bwd_hdim192_bf16_softcap_sm80_cu_c0233546_29366ignoreE)
_ZN74_INTERNAL_83fe1b93_38_flash_bwd_hdim192_bf16_softcap_sm80_cu_c0233546_29364cuda3std3__476_GLOBAL__N__83fe1b93_38_flash_bwd_hdim192_bf16_softcap_sm80_cu_c0233546_29366ignoreE:
	.zero		1
	.type		_ZN74_INTERNAL_83fe1b93_38_flash_bwd_hdim192_bf16_softcap_sm80_cu_c0233546_29364cute7productE,@object
	.size		_ZN74_INTERNAL_83fe1b93_38_flash_bwd_hdim192_bf16_softcap_sm80_cu_c0233546_29364cute7productE,(_ZN74_INTERNAL_83fe1b93_38_flash_bwd_hdim192_bf16_softcap_sm80_cu_c0233546_29364cuda3std3__45__cpo3endE - _ZN74_INTERNAL_83fe1b93_38_flash_bwd_hdim192_bf16_softcap_sm80_cu_c0233546_29364cute7productE)
_ZN74_INTERNAL_83fe1b93_38_flash_bwd_hdim192_bf16_softcap_sm80_cu_c0233546_29364cute7productE:
	.zero		1
	.type		_ZN74_INTERNAL_83fe1b93_38_flash_bwd_hdim192_bf16_softcap_sm80_cu_c0233546_29364cuda3std3__45__cpo3endE,@object
	.size		_ZN74_INTERNAL_83fe1b93_38_flash_bwd_hdim192_bf16_softcap_sm80_cu_c0233546_29364cuda3std3__45__cpo3endE,(_ZN74_INTERNAL_83fe1b93_38_flash_bwd_hdim192_bf16_softcap_sm80_cu_c0233546_29364cuda3std3__419piecewise_constructE - _ZN74_INTERNAL_83fe1b93_38_flash_bwd_hdim192_bf16_softcap_sm80_cu_c0233546_29364cuda3std3__45__cpo3endE)
_ZN74_INTERNAL_83fe1b93_38_flash_bwd_hdim192_bf16_softcap_sm80_cu_c0233546_29364cuda3std3__45__cpo3endE:
	.zero		1
	.type		_ZN74_INTERNAL_83fe1b93_38_flash_bwd_hdim192_bf16_softcap_sm80_cu_c0233546_29364cuda3std3__419piecewise_constructE,@object
	.size		_ZN74_INTERNAL_83fe1b93_38_flash_bwd_hdim192_bf16_softcap_sm80_cu_c0233546_29364cuda3std3__419piecewise_constructE,(_ZN74_INTERNAL_83fe1b93_38_flash_bwd_hdim192_bf16_softcap_sm80_cu_c0233546_29364cuda3std3__45__cpo4cendE - _ZN74_INTERNAL_83fe1b93_38_flash_bwd_hdim192_bf16_softcap_sm80_cu_c0233546_29364cuda3std3__419piecewise_constructE)
_ZN74_INTERNAL_83fe1b93_38_flash_bwd_hdim192_bf16_softcap_sm80_cu_c0233546_29364cuda3std3__419piecewise_constructE:
	.zero		1
	.type		_ZN74_INTERNAL_83fe1b93_38_flash_bwd_hdim192_bf16_softcap_sm80_cu_c0233546_29364cuda3std3__45__cpo4cendE,@object
	.size		_ZN74_INTERNAL_83fe1b93_38_flash_bwd_hdim192_bf16_softcap_sm80_cu_c0233546_29364cuda3std3__45__cpo4cendE,(_ZN74_INTERNAL_83fe1b93_38_flash_bwd_hdim192_bf16_softcap_sm80_cu_c0233546_29364cuda3std6ranges3__45__cpo4swapE - _ZN74_INTERNAL_83fe1b93_38_flash_bwd_hdim192_bf16_softcap_sm80_cu_c0233546_29364cuda3std3__45__cpo4cendE)
_ZN74_INTERNAL_83fe1b93_38_flash_bwd_hdim192_bf16_softcap_sm80_cu_c0233546_29364cuda3std3__45__cpo4cendE:
	.zero		1
	.type		_ZN74_INTERNAL_83fe1b93_38_flash_bwd_hdim192_bf16_softcap_sm80_cu_c0233546_29364cuda3std6ranges3__45__cpo4swapE,@object
	.size		_ZN74_INTERNAL_83fe1b93_38_flash_bwd_hdim192_bf16_softcap_sm80_cu_c0233546_29364cuda3std6ranges3__45__cpo4swapE,(.L_7 - _ZN74_INTERNAL_83fe1b93_38_flash_bwd_hdim192_bf16_softcap_sm80_cu_c0233546_29364cuda3std6ranges3__45__cpo4swapE)
_ZN74_INTERNAL_83fe1b93_38_flash_bwd_hdim192_bf16_softcap_sm80_cu_c0233546_29364cuda3std6ranges3__45__cpo4swapE:
	.zero		1
.L_7:


//--------------------- .nv.shared._ZN7cutlass13device_kernelIN5flash19enable_sm80_to_sm89INS1_16FlashAttnBwdSm80INS1_25CollectiveMainloopBwdSm80ILi1ELi1EN4cute5tupleIJNS5_1CILi64EEES8_NS7_ILi192EEEEEENS_10bfloat16_tEfNS_4arch4Sm80ELb0ELb0ELb1ELb0ELb1ELb0ELb0ELb0ELi2ELi2ELi2ELi2ELb1EEENS1_21CollectiveEpilogueBwdISA_SB_SD_Li256ELb0ELb0ELi4EEENS1_19SingleTileSchedulerILb0ELb0ELb0ELi64EEEEEEEEEvNT_6ParamsE --------------------------
	.section	.nv.shared._ZN7cutlass13device_kernelIN5flash19enable_sm80_to_sm89INS1_16FlashAttnBwdSm80INS1_25CollectiveMainloopBwdSm80ILi1ELi1EN4cute5tupleIJNS5_1CILi64EEES8_NS7_ILi192EEEEEENS_10bfloat16_tEfNS_4arch4Sm80ELb0ELb0ELb1ELb0ELb1ELb0ELb0ELb0ELi2ELi2ELi2ELi2ELb1EEENS1_21CollectiveEpilogueBwdISA_SB_SD_Li256ELb0ELb0ELi4EEENS1_19SingleTileSchedulerILb0ELb0ELb0ELi64EEEEEEEEEvNT_6ParamsE,"aw",@nobits
	.sectionflags	@""
	.align	16


//--------------------- .nv.shared._ZN7cutlass13device_kernelIN5flash19enable_sm80_to_sm89INS1_16FlashAttnBwdSm80INS1_25CollectiveMainloopBwdSm80ILi1ELi1EN4cute5tupleIJNS5_1CILi64EEES8_NS7_ILi192EEEEEENS_10bfloat16_tEfNS_4arch4Sm80ELb0ELb0ELb1ELb0ELb0ELb0ELb0ELb0ELi2ELi2ELi2ELi2ELb1EEENS1_24CollectiveEpilogueBwdGQAISA_fSD_Li256ELb0ELb0EEENS1_19SingleTileSchedulerILb0ELb0ELb0ELi64EEEEEEEEEvNT_6ParamsE --------------------------
	.section	.nv.shared._ZN7cutlass13device_kernelIN5flash19enable_sm80_to_sm89INS1_16FlashAttnBwdSm80INS1_25CollectiveMainloopBwdSm80ILi1ELi1EN4cute5tupleIJNS5_1CILi64EEES8_NS7_ILi192EEEEEENS_10bfloat16_tEfNS_4arch4Sm80ELb0ELb0ELb1ELb0ELb0ELb0ELb0ELb0ELi2ELi2ELi2ELi2ELb1EEENS1_24CollectiveEpilogueBwdGQAISA_fSD_Li256ELb0ELb0EEENS1_19SingleTileSchedulerILb0ELb0ELb0ELi64EEEEEEEEEvNT_6ParamsE,"aw",@nobits
	.sectionflags	@""
	.align	16


//--------------------- .nv.shared._ZN7cutlass13device_kernelIN5flash19enable_sm80_to_sm89INS1_16FlashAttnBwdSm80INS1_25CollectiveMainloopBwdSm80ILi1ELi1EN4cute5tupleIJNS5_1CILi64EEES8_NS7_ILi192EEEEEENS_10bfloat16_tEfNS_4arch4Sm80ELb0ELb0ELb1ELb0ELb1ELb0ELb0ELb0ELi2ELi2ELi2ELi2ELb1EEENS1_24CollectiveEpilogueBwdGQAISA_fSD_Li256ELb0ELb1EEENS1_19SingleTileSchedulerILb0ELb0ELb0ELi64EEEEEEEEEvNT_6ParamsE --------------------------
	.section	.nv.shared._ZN7cutlass13device_kernelIN5flash19enable_sm80_to_sm89INS1_16FlashAttnBwdSm80INS1_25CollectiveMainloopBwdSm80ILi1ELi1EN4cute5tupleIJNS5_1CILi64EEES8_NS7_ILi192EEEEEENS_10bfloat16_tEfNS_4arch4Sm80ELb0ELb0ELb1ELb0ELb1ELb0ELb0ELb0ELi2ELi2ELi2ELi2ELb1EEENS1_24CollectiveEpilogueBwdGQAISA_fSD_Li256ELb0ELb1EEENS1_19SingleTileSchedulerILb0ELb0ELb0ELi64EEEEEEEEEvNT_6ParamsE,"aw",@nobits
	.sectionflags	@""
	.align	16


//--------------------- .nv.shared._ZN7cutlass13device_kernelIN5flash19enable_sm80_to_sm89INS1_16FlashAttnBwdSm80INS1_25CollectiveMainloopBwdSm80ILi1ELi1EN4cute5tupleIJNS5_1CILi64EEES8_NS7_ILi192EEEEEENS_10bfloat16_tEfNS_4arch4Sm80ELb0ELb0ELb1ELb1ELb0ELb0ELb0ELb0ELi2ELi2ELi2ELi2ELb1EEENS1_21CollectiveEpilogueBwdISA_SB_SD_Li256ELb1ELb0ELi4EEENS1_19SingleTileSchedulerILb1ELb0ELb0ELi64EEEEEEEEEvNT_6ParamsE --------------------------
	.section	.nv.shared._ZN7cutlass13device_kernelIN5flash19enable_sm80_to_sm89INS1_16FlashAttnBwdSm80INS1_25CollectiveMainloopBwdSm80ILi1ELi1EN4cute5tupleIJNS5_1CILi64EEES8_NS7_ILi192EEEEEENS_10bfloat16_tEfNS_4arch4Sm80ELb0ELb0ELb1ELb1ELb0ELb0ELb0ELb0ELi2ELi2ELi2ELi2ELb1EEENS1_21CollectiveEpilogueBwdISA_SB_SD_Li256ELb1ELb0ELi4EEENS1_19SingleTileSchedulerILb1ELb0ELb0ELi64EEEEEEEEEvNT_6ParamsE,"aw",@nobits
	.sectionflags	@""
	.align	16


//--------------------- .nv.shared._ZN7cutlass13device_kernelIN5flash19enable_sm80_to_sm89INS1_16FlashAttnBwdSm80INS1_25CollectiveMainloopBwdSm80ILi1ELi1EN4cute5tupleIJNS5_1CILi64EEES8_NS7_ILi192EEEEEENS_10bfloat16_tEfNS_4arch4Sm80ELb0ELb0ELb1ELb1ELb1ELb0ELb0ELb0ELi2ELi2ELi2ELi2ELb1EEENS1_21CollectiveEpilogueBwdISA_SB_SD_Li256ELb1ELb0ELi4EEENS1_19SingleTileSchedulerILb1ELb0ELb0ELi64EEEEEEEEEvNT_6ParamsE --------------------------
	.section	.nv.shared._ZN7cutlass13device_kernelIN5flash19enable_sm80_to_sm89INS1_16FlashAttnBwdSm80INS1_25CollectiveMainloopBwdSm80ILi1ELi1EN4cute5tupleIJNS5_1CILi64EEES8_NS7_ILi192EEEEEENS_10bfloat16_tEfNS_4arch4Sm80ELb0ELb0ELb1ELb1ELb1ELb0ELb0ELb0ELi2ELi2ELi2ELi2ELb1EEENS1_21CollectiveEpilogueBwdISA_SB_SD_Li256ELb1ELb0ELi4EEENS1_19SingleTileSchedulerILb1ELb0ELb0ELi64EEEEEEEEEvNT_6ParamsE,"aw",@nobits
	.sectionflags	@""
	.align	16


//--------------------- .nv.shared._ZN7cutlass13device_kernelIN5flash19enable_sm80_to_sm89INS1_16FlashAttnBwdSm80INS1_25CollectiveMainloopBwdSm80ILi1ELi1EN4cute5tupleIJNS5_1CILi64EEES8_NS7_ILi192EEEEEENS_10bfloat16_tEfNS_4arch4Sm80ELb0ELb0ELb1ELb1ELb0ELb0ELb0ELb0ELi2ELi2ELi2ELi2ELb1EEENS1_24CollectiveEpilogueBwdGQAISA_fSD_Li256ELb1ELb0EEENS1_19SingleTileSchedulerILb1ELb0ELb0ELi64EEEEEEEEEvNT_6ParamsE --------------------------
	.section	.nv.shared._ZN7cutlass13device_kernelIN5flash19enable_sm80_to_sm89INS1_16FlashAttnBwdSm80INS1_25CollectiveMainloopBwdSm80ILi1ELi1EN4cute5tupleIJNS5_1CILi64EEES8_NS7_ILi192EEEEEENS_10bfloat16_tEfNS_4arch4Sm80ELb0ELb0ELb1ELb1ELb0ELb0ELb0ELb0ELi2ELi2ELi2ELi2ELb1EEENS1_24CollectiveEpilogueBwdGQAISA_fSD_Li256ELb1ELb0EEENS1_19SingleTileSchedulerILb1ELb0ELb0ELi64EEEEEEEEEvNT_6ParamsE,"aw",@nobits
	.sectionflags	@""
	.align	16


//--------------------- .nv.shared._ZN7cutlass13device_kernelIN5flash19enable_sm80_to_sm89INS1_16FlashAttnBwdSm80INS1_25CollectiveMainloopBwdSm80ILi1ELi1EN4cute5tupleIJNS5_1CILi64EEES8_NS7_ILi192EEEEEENS_10bfloat16_tEfNS_4arch4Sm80ELb0ELb0ELb1ELb1ELb1ELb0ELb0ELb0ELi2ELi2ELi2ELi2ELb1EEENS1_24CollectiveEpilogueBwdGQAISA_fSD_Li256ELb1ELb1EEENS1_19SingleTileSchedulerILb1ELb0ELb0ELi64EEEEEEEEEvNT_6ParamsE --------------------------
	.section	.nv.shared._ZN7cutlass13device_kernelIN5flash19enable_sm80_to_sm89INS1_16FlashAttnBwdSm80INS1_25CollectiveMainloopBwdSm80ILi1ELi1EN4cute5tupleIJNS5_1CILi64EEES8_NS7_ILi192EEEEEENS_10bfloat16_tEfNS_4arch4Sm80ELb0ELb0ELb1ELb1ELb1ELb0ELb0ELb0ELi2ELi2ELi2ELi2ELb1EEENS1_24CollectiveEpilogueBwdGQAISA_fSD_Li256ELb1ELb1EEENS1_19SingleTileSchedulerILb1ELb0ELb0ELi64EEEEEEEEEvNT_6ParamsE,"aw",@nobits
	.sectionflags	@""
	.align	16


//--------------------- .nv.shared._ZN7cutlass13device_kernelIN5flash19enable_sm80_to_sm89INS1_16FlashAttnBwdSm80INS1_25CollectiveMainloopBwdSm80ILi1ELi1EN4cute5tupleIJNS5_1CILi64EEES8_NS7_ILi192EEEEEENS_10bfloat16_tEfNS_4arch4Sm80ELb0ELb1ELb1ELb0ELb0ELb0ELb0ELb0ELi2ELi2ELi2ELi2ELb1EEENS1_21CollectiveEpilogueBwdISA_SB_SD_Li256ELb0ELb0ELi4EEENS1_19SingleTileSchedulerILb0ELb0ELb0ELi64EEEEEEEEEvNT_6ParamsE --------------------------
	.section	.nv.shared._ZN7cutlass13device_kernelIN5flash19enable_sm80_to_sm89INS1_16FlashAttnBwdSm80INS1_25CollectiveMainloopBwdSm80ILi1ELi1EN4cute5tupleIJNS5_1CILi64EEES8_NS7_ILi192EEEEEENS_10bfloat16_tEfNS_4arch4Sm80ELb0ELb1ELb1ELb0ELb0ELb0ELb0ELb0ELi2ELi2ELi2ELi2ELb1EEENS1_21CollectiveEpilogueBwdISA_SB_SD_Li256ELb0ELb0ELi4EEENS1_19SingleTileSchedulerILb0ELb0ELb0ELi64EEEEEEEEEvNT_6ParamsE,"aw",@nobits
	.sectionflags	@""
	.align	16


//--------------------- .nv.shared._ZN7cutlass13device_kernelIN5flash19enable_sm80_to_sm89INS1_16FlashAttnBwdSm80INS1_25CollectiveMainloopBwdSm80ILi1ELi1EN4cute5tupleIJNS5_1CILi64EEES8_NS7_ILi192EEEEEENS_10bfloat16_tEfNS_4arch4Sm80ELb0ELb1ELb1ELb0ELb1ELb0ELb0ELb0ELi2ELi2ELi2ELi2ELb1EEENS1_21CollectiveEpilogueBwdISA_SB_SD_Li256ELb0ELb0ELi4EEENS1_19SingleTileSchedulerILb0ELb0ELb0ELi64EEEEEEEEEvNT_6ParamsE --------------------------
	.section	.nv.shared._ZN7cutlass13device_kernelIN5flash19enable_sm80_to_sm89INS1_16FlashAttnBwdSm80INS1_25CollectiveMainloopBwdSm80ILi1ELi1EN4cute5tupleIJNS5_1CILi64EEES8_NS7_ILi192EEEEEENS_10bfloat16_tEfNS_4arch4Sm80ELb0ELb1ELb1ELb0ELb1ELb0ELb0ELb0ELi2ELi2ELi2ELi2ELb1EEENS1_21CollectiveEpilogueBwdISA_SB_SD_Li256ELb0ELb0ELi4EEENS1_19SingleTileSchedulerILb0ELb0ELb0ELi64EEEEEEEEEvNT_6ParamsE,"aw",@nobits
	.sectionflags	@""
	.align	16


//--------------------- .nv.shared._ZN7cutlass13device_kernelIN5flash19enable_sm80_to_sm89INS1_16FlashAttnBwdSm80INS1_25CollectiveMainloopBwdSm80ILi1ELi1EN4cute5tupleIJNS5_1CILi64EEES8_NS7_ILi192EEEEEENS_10bfloat16_tEfNS_4arch4Sm80ELb0ELb1ELb1ELb0ELb0ELb0ELb0ELb0ELi2ELi2ELi2ELi2ELb1EEENS1_24CollectiveEpilogueBwdGQAISA_fSD_Li256ELb0ELb0EEENS1_19SingleTileSchedulerILb0ELb0ELb0ELi64EEEEEEEEEvNT_6ParamsE --------------------------
	.section	.nv.shared._ZN7cutlass13device_kernelIN5flash19enable_sm80_to_sm89INS1_16FlashAttnBwdSm80INS1_25CollectiveMainloopBwdSm80ILi1ELi1EN4cute5tupleIJNS5_1CILi64EEES8_NS7_ILi192EEEEEENS_10bfloat16_tEfNS_4arch4Sm80ELb0ELb1ELb1ELb0ELb0ELb0ELb0ELb0ELi2ELi2ELi2ELi2ELb1EEENS1_24CollectiveEpilogueBwdGQAISA_fSD_Li256ELb0ELb0EEENS1_19SingleTileSchedulerILb0ELb0ELb0ELi64EEEEEEEEEvNT_6ParamsE,"aw",@nobits
	.sectionflags	@""
	.align	16


//--------------------- .nv.shared._ZN7cutlass13device_kernelIN5flash19enable_sm80_to_sm89INS1_16FlashAttnBwdSm80INS1_25CollectiveMainloopBwdSm80ILi1ELi1EN4cute5tupleIJNS5_1CILi64EEES8_NS7_ILi192EEEEEENS_10bfloat16_tEfNS_4arch4Sm80ELb0ELb1ELb1ELb0ELb1ELb0ELb0ELb0ELi2ELi2ELi2ELi2ELb1EEENS1_24CollectiveEpilogueBwdGQAISA_fSD_Li256ELb0ELb1EEENS1_19SingleTileSchedulerILb0ELb0ELb0ELi64EEEEEEEEEvNT_6ParamsE --------------------------
	.section	.nv.shared._ZN7cutlass13device_kernelIN5flash19enable_sm80_to_sm89INS1_16FlashAttnBwdSm80INS1_25CollectiveMainloopBwdSm80ILi1ELi1EN4cute5tupleIJNS5_1CILi64EEES8_NS7_ILi192EEEEEENS_10bfloat16_tEfNS_4arch4Sm80ELb0ELb1ELb1ELb0ELb1ELb0ELb0ELb0ELi2ELi2ELi2ELi2ELb1EEENS1_24CollectiveEpilogueBwdGQAISA_fSD_Li256ELb0ELb1EEENS1_19SingleTileSchedulerILb0ELb0ELb0ELi64EEEEEEEEEvNT_6ParamsE,"aw",@nobits
	.sectionflags	@""
	.align	16


//--------------------- .nv.shared._ZN7cutlass13device_kernelIN5flash19enable_sm80_to_sm89INS1_16FlashAttnBwdSm80INS1_25CollectiveMainloopBwdSm80ILi1ELi1EN4cute5tupleIJNS5_1CILi64EEES8_NS7_ILi192EEEEEENS_10bfloat16_tEfNS_4arch4Sm80ELb0ELb1ELb1ELb1ELb0ELb0ELb0ELb0ELi2ELi2ELi2ELi2ELb1EEENS1_21CollectiveEpilogueBwdISA_SB_SD_Li256ELb1ELb0ELi4EEENS1_19SingleTileSchedulerILb1ELb0ELb0ELi64EEEEEEEEEvNT_6ParamsE --------------------------
	.section	.nv.shared._ZN7cutlass13device_kernelIN5flash19enable_sm80_to_sm89INS1_16FlashAttnBwdSm80INS1_25CollectiveMainloopBwdSm80ILi1ELi1EN4cute5tupleIJNS5_1CILi64EEES8_NS7_ILi192EEEEEENS_10bfloat16_tEfNS_4arch4Sm80ELb0ELb1ELb1ELb1ELb0ELb0ELb0ELb0ELi2ELi2ELi2ELi2ELb1EEENS1_21CollectiveEpilogueBwdISA_SB_SD_Li256ELb1ELb0ELi4EEENS1_19SingleTileSchedulerILb1ELb0ELb0ELi64EEEEEEEEEvNT_6ParamsE,"aw",@nobits
	.sectionflags	@""
	.align	16


//--------------------- .nv.shared._ZN7cutlass13device_kernelIN5flash19enable_sm80_to_sm89INS1_16FlashAttnBwdSm80INS1_25CollectiveMainloopBwdSm80ILi1ELi1EN4cute5tupleIJNS5_1CILi64EEES8_NS7_ILi192EEEEEENS_10bfloat16_tEfNS_4arch4Sm80ELb0ELb1ELb1ELb1ELb1ELb0ELb0ELb0ELi2ELi2ELi2ELi2ELb1EEENS1_21CollectiveEpilogueBwdISA_SB_SD_Li256ELb1ELb0ELi4EEENS1_19SingleTileSchedulerILb1ELb0ELb0ELi64EEEEEEEEEvNT_6ParamsE --------------------------
	.section	.nv.shared._ZN7cutlass13device_kernelIN5flash19enable_sm80_to_sm89INS1_16FlashAttnBwdSm80INS1_25CollectiveMainloopBwdSm80ILi1ELi1EN4cute5tupleIJNS5_1CILi64EEES8_NS7_ILi192EEEEEENS_10bfloat16_tEfNS_4arch4Sm80ELb0ELb1ELb1ELb1ELb1ELb0ELb0ELb0ELi2ELi2ELi2ELi2ELb1EEENS1_21CollectiveEpilogueBwdISA_SB_SD_Li256ELb1ELb0ELi4EEENS1_19SingleTileSchedulerILb1ELb0ELb0ELi64EEEEEEEEEvNT_6ParamsE,"aw",@nobits
	.sectionflags	@""
	.align	16


//--------------------- .nv.shared._ZN7cutlass13device_kernelIN5flash19enable_sm80_to_sm89INS1_16FlashAttnBwdSm80INS1_25CollectiveMainloopBwdSm80ILi1ELi1EN4cute5tupleIJNS5_1CILi64EEES8_NS7_ILi192EEEEEENS_10bfloat16_tEfNS_4arch4Sm80ELb0ELb1ELb1ELb1ELb0ELb0ELb0ELb0ELi2ELi2ELi2ELi2ELb1EEENS1_24CollectiveEpilogueBwdGQAISA_fSD_Li256ELb1ELb0EEENS1_19SingleTileSchedulerILb1ELb0ELb0ELi64EEEEEEEEEvNT_6ParamsE --------------------------
	.section	.nv.shared._ZN7cutlass13device_kernelIN5flash19enable_sm80_to_sm89INS1_16FlashAttnBwdSm80INS1_25CollectiveMainloopBwdSm80ILi1ELi1EN4cute5tupleIJNS5_1CILi64EEES8_NS7_ILi192EEEEEENS_10bfloat16_tEfNS_4arch4Sm80ELb0ELb1ELb1ELb1ELb0ELb0ELb0ELb0ELi2ELi2ELi2ELi2ELb1EEENS1_24CollectiveEpilogueBwdGQAISA_fSD_Li256ELb1ELb0EEENS1_19SingleTileSchedulerILb1ELb0ELb0ELi64EEEEEEEEEvNT_6ParamsE,"aw",@nobits
	.sectionflags	@""
	.align	16


//--------------------- .nv.shared._ZN7cutlass13device_kernelIN5flash19enable_sm80_to_sm89INS1_16FlashAttnBwdSm80INS1_25CollectiveMainloopBwdSm80ILi1ELi1EN4cute5tupleIJNS5_1CILi64EEES8_NS7_ILi192EEEEEENS_10bfloat16_tEfNS_4arch4Sm80ELb0ELb1ELb1ELb1ELb1ELb0ELb0ELb0ELi2ELi2ELi2ELi2ELb1EEENS1_24CollectiveEpilogueBwdGQAISA_fSD_Li256ELb1ELb1EEENS1_19SingleTileSchedulerILb1ELb0ELb0ELi64EEEEEEEEEvNT_6ParamsE --------------------------
	.section	.nv.shared._ZN7cutlass13device_kernelIN5flash19enable_sm80_to_sm89INS1_16FlashAttnBwdSm80INS1_25CollectiveMainloopBwdSm80ILi1ELi1EN4cute5tupleIJNS5_1CILi64EEES8_NS7_ILi192EEEEEENS_10bfloat16_tEfNS_4arch4Sm80ELb0ELb1ELb1ELb1ELb1ELb0ELb0ELb0ELi2ELi2ELi2ELi2ELb1EEENS1_24CollectiveEpilogueBwdGQAISA_fSD_Li256ELb1ELb1EEENS1_19SingleTileSchedulerILb1ELb0ELb0ELi64EEEEEEEEEvNT_6ParamsE,"aw",@nobits
	.sectionflags	@""
	.align	16


//--------------------- .nv.shared._ZN7cutlass13device_kernelIN5flash19enable_sm80_to_sm89INS1_16FlashAttnBwdSm80INS1_25CollectiveMainloopBwdSm80ILi1ELi1EN4cute5tupleIJNS5_1CILi64EEES8_NS7_ILi192EEEEEENS_10bfloat16_tEfNS_4arch4Sm80ELb1ELb0ELb1ELb0ELb0ELb0ELb0ELb0ELi2ELi2ELi2ELi2ELb1EEENS1_21CollectiveEpilogueBwdISA_SB_SD_Li256ELb0ELb0ELi4EEENS1_25SingleTileBwdLPTSchedulerILb0ELi64ELb0EEEEEEEEEvNT_6ParamsE --------------------------
	.section	.nv.shared._ZN7cutlass13device_kernelIN5flash19enable_sm80_to_sm89INS1_16FlashAttnBwdSm80INS1_25CollectiveMainloopBwdSm80ILi1ELi1EN4cute5tupleIJNS5_1CILi64EEES8_NS7_ILi192EEEEEENS_10bfloat16_tEfNS_4arch4Sm80ELb1ELb0ELb1ELb0ELb0ELb0ELb0ELb0ELi2ELi2ELi2ELi2ELb1EEENS1_21CollectiveEpilogueBwdISA_SB_SD_Li256ELb0ELb0ELi4EEENS1_25SingleTileBwdLPTSchedulerILb0ELi64ELb0EEEEEEEEEvNT_6ParamsE,"aw",@nobits
	.sectionflags	@""
	.align	16


//--------------------- .nv.shared._ZN7cutlass13device_kernelIN5flash19enable_sm80_to_sm89INS1_16FlashAttnBwdSm80INS1_25CollectiveMainloopBwdSm80ILi1ELi1EN4cute5tupleIJNS5_1CILi64EEES8_NS7_ILi192EEEEEENS_10bfloat16_tEfNS_4arch4Sm80ELb1ELb0ELb1ELb0ELb1ELb0ELb0ELb0ELi2ELi2ELi2ELi2ELb1EEENS1_21CollectiveEpilogueBwdISA_SB_SD_Li256ELb0ELb0ELi4EEENS1_25SingleTileBwdLPTSchedulerILb0ELi64ELb1EEEEEEEEEvNT_6ParamsE --------------------------
	.section	.nv.shared._ZN7cutlass13device_kernelIN5flash19enable_sm80_to_sm89INS1_16FlashAttnBwdSm80INS1_25CollectiveMainloopBwdSm80ILi1ELi1EN4cute5tupleIJNS5_1CILi64EEES8_NS7_ILi192EEEEEENS_10bfloat16_tEfNS_4arch4Sm80ELb1ELb0ELb1ELb0ELb1ELb0ELb0ELb0ELi2ELi2ELi2ELi2ELb1EEENS1_21CollectiveEpilogueBwdISA_SB_SD_Li256ELb0ELb0ELi4EEENS1_25SingleTileBwdLPTSchedulerILb0ELi64ELb1EEEEEEEEEvNT_6ParamsE,"aw",@nobits
	.sectionflags	@""
	.align	16


//--------------------- .nv.shared._ZN7cutlass13device_kernelIN5flash19enable_sm80_to_sm89INS1_16FlashAttnBwdSm80INS1_25CollectiveMainloopBwdSm80ILi1ELi1EN4cute5tupleIJNS5_1CILi64EEES8_NS7_ILi192EEEEEENS_10bfloat16_tEfNS_4arch4Sm80ELb1ELb0ELb1ELb0ELb0ELb0ELb0ELb0ELi2ELi2ELi2ELi2ELb1EEENS1_24CollectiveEpilogueBwdGQAISA_fSD_Li256ELb0ELb0EEENS1_25SingleTileBwdLPTSchedulerILb0ELi64ELb0EEEEEEEEEvNT_6ParamsE --------------------------
	.section	.nv.shared._ZN7cutlass13device_kernelIN5flash19enable_sm80_to_sm89INS1_16FlashAttnBwdSm80INS1_25CollectiveMainloopBwdSm80ILi1ELi1EN4cute5tupleIJNS5_1CILi64EEES8_NS7_ILi192EEEEEENS_10bfloat16_tEfNS_4arch4Sm80ELb1ELb0ELb1ELb0ELb0ELb0ELb0ELb0ELi2ELi2ELi2ELi2ELb1EEENS1_24CollectiveEpilogueBwdGQAISA_fSD_Li256ELb0ELb0EEENS1_25SingleTileBwdLPTSchedulerILb0ELi64ELb0EEEEEEEEEvNT_6ParamsE,"aw",@nobits
	.sectionflags	@""
	.align	16


//--------------------- .nv.shared._ZN7cutlass13device_kernelIN5flash19enable_sm80_to_sm89INS1_16FlashAttnBwdSm80INS1_25CollectiveMainloopBwdSm80ILi1ELi1EN4cute5tupleIJNS5_1CILi64EEES8_NS7_ILi192EEEEEENS_10bfloat16_tEfNS_4arch4Sm80ELb1ELb0ELb1ELb0ELb1ELb0ELb0ELb0ELi2ELi2ELi2ELi2ELb1EEENS1_24CollectiveEpilogueBwdGQAISA_fSD_Li256ELb0ELb1EEENS1_25SingleTileBwdLPTSchedulerILb0ELi64ELb1EEEEEEEEEvNT_6ParamsE --------------------------
	.section	.nv.shared._ZN7cutlass13device_kernelIN5flash19enable_sm80_to_sm89INS1_16FlashAttnBwdSm80INS1_25CollectiveMainloopBwdSm80ILi1ELi1EN4cute5tupleIJNS5_1CILi64EEES8_NS7_ILi192EEEEEENS_10bfloat16_tEfNS_4arch4Sm80ELb1ELb0ELb1ELb0ELb1ELb0ELb0ELb0ELi2ELi2ELi2ELi2ELb1EEENS1_24CollectiveEpilogueBwdGQAISA_fSD_Li256ELb0ELb1EEENS1_25SingleTileBwdLPTSchedulerILb0ELi64ELb1EEEEEEEEEvNT_6ParamsE,"aw",@nobits
	.sectionflags	@""
	.align	16


//--------------------- .nv.shared._ZN7cutlass13device_kernelIN5flash19enable_sm80_to_sm89INS1_16FlashAttnBwdSm80INS1_25CollectiveMainloopBwdSm80ILi1ELi1EN4cute5tupleIJNS5_1CILi64EEES8_NS7_ILi192EEEEEENS_10bfloat16_tEfNS_4arch4Sm80ELb1ELb0ELb1ELb1ELb0ELb0ELb0ELb0ELi2ELi2ELi2ELi2ELb1EEENS1_21CollectiveEpilogueBwdISA_SB_SD_Li256ELb1ELb0ELi4EEENS1_25SingleTileBwdLPTSchedulerILb1ELi64ELb0EEEEEEEEEvNT_6ParamsE --------------------------
	.section	.nv.shared._ZN7cutlass13device_kernelIN5flash19enable_sm80_to_sm89INS1_16FlashAttnBwdSm80INS1_25CollectiveMainloopBwdSm80ILi1ELi1EN4cute5tupleIJNS5_1CILi64EEES8_NS7_ILi192EEEEEENS_10bfloat16_tEfNS_4arch4Sm80ELb1ELb0ELb1ELb1ELb0ELb0ELb0ELb0ELi2ELi2ELi2ELi2ELb1EEENS1_21CollectiveEpilogueBwdISA_SB_SD_Li256ELb1ELb0ELi4EEENS1_25SingleTileBwdLPTSchedulerILb1ELi64ELb0EEEEEEEEEvNT_6ParamsE,"aw",@nobits
	.sectionflags	@""
	.align	16


//--------------------- .nv.shared._ZN7cutlass13device_kernelIN5flash19enable_sm80_to_sm89INS1_16FlashAttnBwdSm80INS1_25CollectiveMainloopBwdSm80ILi1ELi1EN4cute5tupleIJNS5_1CILi64EEES8_NS7_ILi192EEEEEENS_10bfloat16_tEfNS_4arch4Sm80ELb1ELb0ELb1ELb1ELb1ELb0ELb0ELb0ELi2ELi2ELi2ELi2ELb1EEENS1_21CollectiveEpilogueBwdISA_SB_SD_Li256ELb1ELb0ELi4EEENS1_25SingleTileBwdLPTSchedulerILb1ELi64ELb1EEEEEEEEEvNT_6ParamsE --------------------------
	.section	.nv.shared._ZN7cutlass13device_kernelIN5flash19enable_sm80_to_sm89INS1_16FlashAttnBwdSm80INS1_25CollectiveMainloopBwdSm80ILi1ELi1EN4cute5tupleIJNS5_1CILi64EEES8_NS7_ILi192EEEEEENS_10bfloat16_tEfNS_4arch4Sm80ELb1ELb0ELb1ELb1ELb1ELb0ELb0ELb0ELi2ELi2ELi2ELi2ELb1EEENS1_21CollectiveEpilogueBwdISA_SB_SD_Li256ELb1ELb0ELi4EEENS1_25SingleTileBwdLPTSchedulerILb1ELi64ELb1EEEEEEEEEvNT_6ParamsE,"aw",@nobits
	.sectionflags	@""
	.align	16


//--------------------- .nv.shared._ZN7cutlass13device_kernelIN5flash19enable_sm80_to_sm89INS1_16FlashAttnBwdSm80INS1_25CollectiveMainloopBwdSm80ILi1ELi1EN4cute5tupleIJNS5_1CILi64EEES8_NS7_ILi192EEEEEENS_10bfloat16_tEfNS_4arch4Sm80ELb1ELb0ELb1ELb1ELb0ELb0ELb0ELb0ELi2ELi2ELi2ELi2ELb1EEENS1_24CollectiveEpilogueBwdGQAISA_fSD_Li256ELb1ELb0EEENS1_25SingleTileBwdLPTSchedulerILb1ELi64ELb0EEEEEEEEEvNT_6ParamsE --------------------------
	.section	.nv.shared._ZN7cutlass13device_kernelIN5flash19enable_sm80_to_sm89INS1_16FlashAttnBwdSm80INS1_25CollectiveMainloopBwdSm80ILi1ELi1EN4cute5tupleIJNS5_1CILi64EEES8_NS7_ILi192EEEEEENS_10bfloat16_tEfNS_4arch4Sm80ELb1ELb0ELb1ELb1ELb0ELb0ELb0ELb0ELi2ELi2ELi2ELi2ELb1EEENS1_24CollectiveEpilogueBwdGQAISA_fSD_Li256ELb1ELb0EEENS1_25SingleTileBwdLPTSchedulerILb1ELi64ELb0EEEEEEEEEvNT_6ParamsE,"aw",@nobits
	.sectionflags	@""
	.align	16


//--------------------- .nv.shared._ZN7cutlass13device_kernelIN5flash19enable_sm80_to_sm89INS1_16FlashAttnBwdSm80INS1_25CollectiveMainloopBwdSm80ILi1ELi1EN4cute5tupleIJNS5_1CILi64EEES8_NS7_ILi192EEEEEENS_10bfloat16_tEfNS_4arch4Sm80ELb1ELb0ELb1ELb1ELb1ELb0ELb0ELb0ELi2ELi2ELi2ELi2ELb1EEENS1_24CollectiveEpilogueBwdGQAISA_fSD_Li256ELb1ELb1EEENS1_25SingleTileBwdLPTSchedulerILb1ELi64ELb1EEEEEEEEEvNT_6ParamsE --------------------------
	.section	.nv.shared._ZN7cutlass13device_kernelIN5flash19enable_sm80_to_sm89INS1_16FlashAttnBwdSm80INS1_25CollectiveMainloopBwdSm80ILi1ELi1EN4cute5tupleIJNS5_1CILi64EEES8_NS7_ILi192EEEEEENS_10bfloat16_tEfNS_4arch4Sm80ELb1ELb0ELb1ELb1ELb1ELb0ELb0ELb0ELi2ELi2ELi2ELi2ELb1EEENS1_24CollectiveEpilogueBwdGQAISA_fSD_Li256ELb1ELb1EEENS1_25SingleTileBwdLPTSchedulerILb1ELi64ELb1EEEEEEEEEvNT_6ParamsE,"aw",@nobits
	.sectionflags	@""
	.align	16


//--------------------- .nv.shared._ZN7cutlass13device_kernelIN5flash19enable_sm80_to_sm89INS1_16FlashAttnBwdSm80INS1_25CollectiveMainloopBwdSm80ILi2ELi1EN4cute5tupleIJNS5_1CILi64EEENS7_ILi80EEENS7_ILi192EEEEEENS_10bfloat16_tEfNS_4arch4Sm80ELb0ELb0ELb1ELb0ELb0ELb0ELb1ELb0ELi2ELi4ELi2ELi2ELb0EEENS1_21CollectiveEpilogueBwdISB_SC_SE_Li256ELb0ELb1ELi4EEENS1_19SingleTileSchedulerILb0ELb0ELb0ELi80EEEEEEEEEvNT_6ParamsE --------------------------
	.section	.nv.shared._ZN7cutlass13device_kernelIN5flash19enable_sm80_to_sm89INS1_16FlashAttnBwdSm80INS1_25CollectiveMainloopBwdSm80ILi2ELi1EN4cute5tupleIJNS5_1CILi64EEENS7_ILi80EEENS7_ILi192EEEEEENS_10bfloat16_tEfNS_4arch4Sm80ELb0ELb0ELb1ELb0ELb0ELb0ELb1ELb0ELi2ELi4ELi2ELi2ELb0EEENS1_21CollectiveEpilogueBwdISB_SC_SE_Li256ELb0ELb1ELi4EEENS1_19SingleTileSchedulerILb0ELb0ELb0ELi80EEEEEEEEEvNT_6ParamsE,"aw",@nobits
	.sectionflags	@""
	.align	16


//--------------------- .nv.shared._ZN7cutlass13device_kernelIN5flash19enable_sm80_to_sm89INS1_16FlashAttnBwdSm80INS1_25CollectiveMainloopBwdSm80ILi2ELi1EN4cute5tupleIJNS5_1CILi64EEENS7_ILi80EEENS7_ILi192EEEEEENS_10bfloat16_tEfNS_4arch4Sm80ELb0ELb0ELb1ELb0ELb1ELb0ELb1ELb0ELi2ELi4ELi2ELi2ELb0EEENS1_21CollectiveEpilogueBwdISB_SC_SE_Li256ELb0ELb1ELi4EEENS1_19SingleTileSchedulerILb0ELb0ELb0ELi80EEEEEEEEEvNT_6ParamsE --------------------------
	.section	.nv.shared._ZN7cutlass13device_kernelIN5flash19enable_sm80_to_sm89INS1_16FlashAttnBwdSm80INS1_25CollectiveMainloopBwdSm80ILi2ELi1EN4cute5tupleIJNS5_1CILi64EEENS7_ILi80EEENS7_ILi192EEEEEENS_10bfloat16_tEfNS_4arch4Sm80ELb0ELb0ELb1ELb0ELb1ELb0ELb1ELb0ELi2ELi4ELi2ELi2ELb0EEENS1_21CollectiveEpilogueBwdISB_SC_SE_Li256ELb0ELb1ELi4EEENS1_19SingleTileSchedulerILb0ELb0ELb0ELi80EEEEEEEEEvNT_6ParamsE,"aw",@nobits
	.sectionflags	@""
	.align	16


//--------------------- .nv.shared._ZN7cutlass13device_kernelIN5flash19enable_sm80_to_sm89INS1_16FlashAttnBwdSm80INS1_25CollectiveMainloopBwdSm80ILi2ELi1EN4cute5tupleIJNS5_1CILi64EEENS7_ILi80EEENS7_ILi192EEEEEENS_10bfloat16_tEfNS_4arch4Sm80ELb0ELb0ELb1ELb0ELb0ELb0ELb1ELb0ELi2ELi4ELi2ELi2ELb0EEENS1_24CollectiveEpilogueBwdGQAISB_fSE_Li256ELb0ELb0EEENS1_19SingleTileSchedulerILb0ELb0ELb0ELi80EEEEEEEEEvNT_6ParamsE --------------------------
	.section	.nv.shared._ZN7cutlass13device_kernelIN5flash19enable_sm80_to_sm89INS1_16FlashAttnBwdSm80INS1_25CollectiveMainloopBwdSm80ILi2ELi1EN4cute5tupleIJNS5_1CILi64EEENS7_ILi80EEENS7_ILi192EEEEEENS_10bfloat16_tEfNS_4arch4Sm80ELb0ELb0ELb1ELb0ELb0ELb0ELb1ELb0ELi2ELi4ELi2ELi2ELb0EEENS1_24CollectiveEpilogueBwdGQAISB_fSE_Li256ELb0ELb0EEENS1_19SingleTileSchedulerILb0ELb0ELb0ELi80EEEEEEEEEvNT_6ParamsE,"aw",@nobits
	.sectionflags	@""
	.align	16


//--------------------- .nv.shared._ZN7cutlass13device_kernelIN5flash19enable_sm80_to_sm89INS1_16FlashAttnBwdSm80INS1_25CollectiveMainloopBwdSm80ILi2ELi1EN4cute5tupleIJNS5_1CILi64EEENS7_ILi80EEENS7_ILi192EEEEEENS_10bfloat16_tEfNS_4arch4Sm80ELb0ELb0ELb1ELb0ELb1ELb0ELb1ELb0ELi2ELi4ELi2ELi2ELb0EEENS1_24CollectiveEpilogueBwdGQAISB_fSE_Li256ELb0ELb1EEENS1_19SingleTileSchedulerILb0ELb0ELb0ELi80EEEEEEEEEvNT_6ParamsE --------------------------
	.section	.nv.shared._ZN7cutlass13device_kernelIN5flash19enable_sm80_to_sm89INS1_16FlashAttnBwdSm80INS1_25CollectiveMainloopBwdSm80ILi2ELi1EN4cute5tupleIJNS5_1CILi64EEENS7_ILi80EEENS7_ILi192EEEEEENS_10bfloat16_tEfNS_4arch4Sm80ELb0ELb0ELb1ELb0ELb1ELb0ELb1ELb0ELi2ELi4ELi2ELi2ELb0EEENS1_24CollectiveEpilogueBwdGQAISB_fSE_Li256ELb0ELb1EEENS1_19SingleTileSchedulerILb0ELb0ELb0ELi80EEEEEEEEEvNT_6ParamsE,"aw",@nobits
	.sectionflags	@""
	.align	16


//--------------------- .nv.shared._ZN7cutlass13device_kernelIN5flash19enable_sm80_to_sm89INS1_16FlashAttnBwdSm80INS1_25CollectiveMainloopBwdSm80ILi2ELi1EN4cute5tupleIJNS5_1CILi64EEENS7_ILi80EEENS7_ILi192EEEEEENS_10bfloat16_tEfNS_4arch4Sm80ELb0ELb0ELb1ELb1ELb0ELb0ELb1ELb0ELi2ELi4ELi2ELi2ELb0EEENS1_21CollectiveEpilogueBwdISB_SC_SE_Li256ELb1ELb1ELi4EEENS1_19SingleTileSchedulerILb1ELb0ELb0ELi80EEEEEEEEEvNT_6ParamsE --------------------------
	.section	.nv.shared._ZN7cutlass13device_kernelIN5flash19enable_sm80_to_sm89INS1_16FlashAttnBwdSm80INS1_25CollectiveMainloopBwdSm80ILi2ELi1EN4cute5tupleIJNS5_1CILi64EEENS7_ILi80EEENS7_ILi192EEEEEENS_10bfloat16_tEfNS_4arch4Sm80ELb0ELb0ELb1ELb1ELb0ELb0ELb1ELb0ELi2ELi4ELi2ELi2ELb0EEENS1_21CollectiveEpilogueBwdISB_SC_SE_Li256ELb1ELb1ELi4EEENS1_19SingleTileSchedulerILb1ELb0ELb0ELi80EEEEEEEEEvNT_6ParamsE,"aw",@nobits
	.sectionflags	@""
	.align	16


//--------------------- .nv.shared._ZN7cutlass13device_kernelIN5flash19enable_sm80_to_sm89INS1_16FlashAttnBwdSm80INS1_25CollectiveMainloopBwdSm80ILi2ELi1EN4cute5tupleIJNS5_1CILi64EEENS7_ILi80EEENS7_ILi192EEEEEENS_10bfloat16_tEfNS_4arch4Sm80ELb0ELb0ELb1ELb1ELb1ELb0ELb1ELb0ELi2ELi4ELi2ELi2ELb0EEENS1_21CollectiveEpilogueBwdISB_SC_SE_Li256ELb1ELb1ELi4EEENS1_19SingleTileSchedulerILb1ELb0ELb0ELi80EEEEEEEEEvNT_6ParamsE --------------------------
	.section	.nv.shared._ZN7cutlass13device_kernelIN5flash19enable_sm80_to_sm89INS1_16FlashAttnBwdSm80INS1_25CollectiveMainloopBwdSm80ILi2ELi1EN4cute5tupleIJNS5_1CILi64EEENS7_ILi80EEENS7_ILi192EEEEEENS_10bfloat16_tEfNS_4arch4Sm80ELb0ELb0ELb1ELb1ELb1ELb0ELb1ELb0ELi2ELi4ELi2ELi2ELb0EEENS1_21CollectiveEpilogueBwdISB_SC_SE_Li256ELb1ELb1ELi4EEENS1_19SingleTileSchedulerILb1ELb0ELb0ELi80EEEEEEEEEvNT_6ParamsE,"aw",@nobits
	.sectionflags	@""
	.align	16


//--------------------- .nv.shared._ZN7cutlass13device_kernelIN5flash19enable_sm80_to_sm89INS1_16FlashAttnBwdSm80INS1_25CollectiveMainloopBwdSm80ILi2ELi1EN4cute5tupleIJNS5_1CILi64EEENS7_ILi80EEENS7_ILi192EEEEEENS_10bfloat16_tEfNS_4arch4Sm80ELb0ELb0ELb1ELb1ELb0ELb0ELb1ELb0ELi2ELi4ELi2ELi2ELb0EEENS1_24CollectiveEpilogueBwdGQAISB_fSE_Li256ELb1ELb0EEENS1_19SingleTileSchedulerILb1ELb0ELb0ELi80EEEEEEEEEvNT_6ParamsE --------------------------
	.section	.nv.shared._ZN7cutlass13device_kernelIN5flash19enable_sm80_to_sm89INS1_16FlashAttnBwdSm80INS1_25CollectiveMainloopBwdSm80ILi2ELi1EN4cute5tupleIJNS5_1CILi64EEENS7_ILi80EEENS7_ILi192EEEEEENS_10bfloat16_tEfNS_4arch4Sm80ELb0ELb0ELb1ELb1ELb0ELb0ELb1ELb0ELi2ELi4ELi2ELi2ELb0EEENS1_24CollectiveEpilogueBwdGQAISB_fSE_Li256ELb1ELb0EEENS1_19SingleTileSchedulerILb1ELb0ELb0ELi80EEEEEEEEEvNT_6ParamsE,"aw",@nobits
	.sectionflags	@""
	.align	16


//--------------------- .nv.shared._ZN7cutlass13device_kernelIN5flash19enable_sm80_to_sm89INS1_16FlashAttnBwdSm80INS1_25CollectiveMainloopBwdSm80ILi2ELi1EN4cute5tupleIJNS5_1CILi64EEENS7_ILi80EEENS7_ILi192EEEEEENS_10bfloat16_tEfNS_4arch4Sm80ELb0ELb0ELb1ELb1ELb1ELb0ELb1ELb0ELi2ELi4ELi2ELi2ELb0EEENS1_24CollectiveEpilogueBwdGQAISB_fSE_Li256ELb1ELb1EEENS1_19SingleTileSchedulerILb1ELb0ELb0ELi80EEEEEEEEEvNT_6ParamsE --------------------------
	.section	.nv.shared._ZN7cutlass13device_kernelIN5flash19enable_sm80_to_sm89INS1_16FlashAttnBwdSm80INS1_25CollectiveMainloopBwdSm80ILi2ELi1EN4cute5tupleIJNS5_1CILi64EEENS7_ILi80EEENS7_ILi192EEEEEENS_10bfloat16_tEfNS_4arch4Sm80ELb0ELb0ELb1ELb1ELb1ELb0ELb1ELb0ELi2ELi4ELi2ELi2ELb0EEENS1_24CollectiveEpilogueBwdGQAISB_fSE_Li256ELb1ELb1EEENS1_19SingleTileSchedulerILb1ELb0ELb0ELi80EEEEEEEEEvNT_6ParamsE,"aw",@nobits
	.sectionflags	@""
	.align	16


//--------------------- .nv.shared._ZN7cutlass13device_kernelIN5flash19enable_sm80_to_sm89INS1_16FlashAttnBwdSm80INS1_25CollectiveMainloopBwdSm80ILi2ELi1EN4cute5tupleIJNS5_1CILi64EEENS7_ILi80EEENS7_ILi192EEEEEENS_10bfloat16_tEfNS_4arch4Sm80ELb0ELb1ELb1ELb0ELb0ELb0ELb1ELb0ELi2ELi4ELi2ELi2ELb0EEENS1_21CollectiveEpilogueBwdISB_SC_SE_Li256ELb0ELb1ELi4EEENS1_19SingleTileSchedulerILb0ELb0ELb0ELi80EEEEEEEEEvNT_6ParamsE --------------------------
	.section	.nv.shared._ZN7cutlass13device_kernelIN5flash19enable_sm80_to_sm89INS1_16FlashAttnBwdSm80INS1_25CollectiveMainloopBwdSm80ILi2ELi1EN4cute5tupleIJNS5_1CILi64EEENS7_ILi80EEENS7_ILi192EEEEEENS_10bfloat16_tEfNS_4arch4Sm80ELb0ELb1ELb1ELb0ELb0ELb0ELb1ELb0ELi2ELi4ELi2ELi2ELb0EEENS1_21CollectiveEpilogueBwdISB_SC_SE_Li256ELb0ELb1ELi4EEENS1_19SingleTileSchedulerILb0ELb0ELb0ELi80EEEEEEEEEvNT_6ParamsE,"aw",@nobits
	.sectionflags	@""
	.align	16


//--------------------- .nv.shared._ZN7cutlass13device_kernelIN5flash19enable_sm80_to_sm89INS1_16FlashAttnBwdSm80INS1_25CollectiveMainloopBwdSm80ILi2ELi1EN4cute5tupleIJNS5_1CILi64EEENS7_ILi80EEENS7_ILi192EEEEEENS_10bfloat16_tEfNS_4arch4Sm80ELb0ELb1ELb1ELb0ELb1ELb0ELb1ELb0ELi2ELi4ELi2ELi2ELb0EEENS1_21CollectiveEpilogueBwdISB_SC_SE_Li256ELb0ELb1ELi4EEENS1_19SingleTileSchedulerILb0ELb0ELb0ELi80EEEEEEEEEvNT_6ParamsE --------------------------
	.section	.nv.shared._ZN7cutlass13device_kernelIN5flash19enable_sm80_to_sm89INS1_16FlashAttnBwdSm80INS1_25CollectiveMainloopBwdSm80ILi2ELi1EN4cute5tupleIJNS5_1CILi64EEENS7_ILi80EEENS7_ILi192EEEEEENS_10bfloat16_tEfNS_4arch4Sm80ELb0ELb1ELb1ELb0ELb1ELb0ELb1ELb0ELi2ELi4ELi2ELi2ELb0EEENS1_21CollectiveEpilogueBwdISB_SC_SE_Li256ELb0ELb1ELi4EEENS1_19SingleTileSchedulerILb0ELb0ELb0ELi80EEEEEEEEEvNT_6ParamsE,"aw",@nobits
	.sectionflags	@""
	.align	16


//--------------------- .nv.shared._ZN7cutlass13device_kernelIN5flash19enable_sm80_to_sm89INS1_16FlashAttnBwdSm80INS1_25CollectiveMainloopBwdSm80ILi2ELi1EN4cute5tupleIJNS5_1CILi64EEENS7_ILi80EEENS7_ILi192EEEEEENS_10bfloat16_tEfNS_4arch4Sm80ELb0ELb1ELb1ELb0ELb0ELb0ELb1ELb0ELi2ELi4ELi2ELi2ELb0EEENS1_24CollectiveEpilogueBwdGQAISB_fSE_Li256ELb0ELb0EEENS1_19SingleTileSchedulerILb0ELb0ELb0ELi80EEEEEEEEEvNT_6ParamsE --------------------------
	.section	.nv.shared._ZN7cutlass13device_kernelIN5flash19enable_sm80_to_sm89INS1_16FlashAttnBwdSm80INS1_25CollectiveMainloopBwdSm80ILi2ELi1EN4cute5tupleIJNS5_1CILi64EEENS7_ILi80EEENS7_ILi192EEEEEENS_10bfloat16_tEfNS_4arch4Sm80ELb0ELb1ELb1ELb0ELb0ELb0ELb1ELb0ELi2ELi4ELi2ELi2ELb0EEENS1_24CollectiveEpilogueBwdGQAISB_fSE_Li256ELb0ELb0EEENS1_19SingleTileSchedulerILb0ELb0ELb0ELi80EEEEEEEEEvNT_6ParamsE,"aw",@nobits
	.sectionflags	@""
	.align	16


//--------------------- .nv.shared._ZN7cutlass13device_kernelIN5flash19enable_sm80_to_sm89INS1_16FlashAttnBwdSm80INS1_25CollectiveMainloopBwdSm80ILi2ELi1EN4cute5tupleIJNS5_1CILi64EEENS7_ILi80EEENS7_ILi192EEEEEENS_10bfloat16_tEfNS_4arch4Sm80ELb0ELb1ELb1ELb0ELb1ELb0ELb1ELb0ELi2ELi4ELi2ELi2ELb0EEENS1_24CollectiveEpilogueBwdGQAISB_fSE_Li256ELb0ELb1EEENS1_19SingleTileSchedulerILb0ELb0ELb0ELi80EEEEEEEEEvNT_6ParamsE --------------------------
	.section	.nv.shared._ZN7cutlass13device_kernelIN5flash19enable_sm80_to_sm89INS1_16FlashAttnBwdSm80INS1_25CollectiveMainloopBwdSm80ILi2ELi1EN4cute5tupleIJNS5_1CILi64EEENS7_ILi80EEENS7_ILi192EEEEEENS_10bfloat16_tEfNS_4arch4Sm80ELb0ELb1ELb1ELb0ELb1ELb0ELb1ELb0ELi2ELi4ELi2ELi2ELb0EEENS1_24CollectiveEpilogueBwdGQAISB_fSE_Li256ELb0ELb1EEENS1_19SingleTileSchedulerILb0ELb0ELb0ELi80EEEEEEEEEvNT_6ParamsE,"aw",@nobits
	.sectionflags	@""
	.align	16


//--------------------- .nv.shared._ZN7cutlass13device_kernelIN5flash19enable_sm80_to_sm89INS1_16FlashAttnBwdSm80INS1_25CollectiveMainloopBwdSm80ILi2ELi1EN4cute5tupleIJNS5_1CILi64EEENS7_ILi80EEENS7_ILi192EEEEEENS_10bfloat16_tEfNS_4arch4Sm80ELb0ELb1ELb1ELb1ELb0ELb0ELb1ELb0ELi2ELi4ELi2ELi2ELb0EEENS1_21CollectiveEpilogueBwdISB_SC_SE_Li256ELb1ELb1ELi4EEENS1_19SingleTileSchedulerILb1ELb0ELb0ELi80EEEEEEEEEvNT_6ParamsE --------------------------
	.section	.nv.shared._ZN7cutlass13device_kernelIN5flash19enable_sm80_to_sm89INS1_16FlashAttnBwdSm80INS1_25CollectiveMainloopBwdSm80ILi2ELi1EN4cute5tupleIJNS5_1CILi64EEENS7_ILi80EEENS7_ILi192EEEEEENS_10bfloat16_tEfNS_4arch4Sm80ELb0ELb1ELb1ELb1ELb0ELb0ELb1ELb0ELi2ELi4ELi2ELi2ELb0EEENS1_21CollectiveEpilogueBwdISB_SC_SE_Li256ELb1ELb1ELi4EEENS1_19SingleTileSchedulerILb1ELb0ELb0ELi80EEEEEEEEEvNT_6ParamsE,"aw",@nobits
	.sectionflags	@""
	.align	16


//--------------------- .nv.shared._ZN7cutlass13device_kernelIN5flash19enable_sm80_to_sm89INS1_16FlashAttnBwdSm80INS1_25CollectiveMainloopBwdSm80ILi2ELi1EN4cute5tupleIJNS5_1CILi64EEENS7_ILi80EEENS7_ILi192EEEEEENS_10bfloat16_tEfNS_4arch4Sm80ELb0ELb1ELb1ELb1ELb1ELb0ELb1ELb0ELi2ELi4ELi2ELi2ELb0EEENS1_21CollectiveEpilogueBwdISB_SC_SE_Li256ELb1ELb1ELi4EEENS1_19SingleTileSchedulerILb1ELb0ELb0ELi80EEEEEEEEEvNT_6ParamsE --------------------------
	.section	.nv.shared._ZN7cutlass13device_kernelIN5flash19enable_sm80_to_sm89INS1_16FlashAttnBwdSm80INS1_25CollectiveMainloopBwdSm80ILi2ELi1EN4cute5tupleIJNS5_1CILi64EEENS7_ILi80EEENS7_ILi192EEEEEENS_10bfloat16_tEfNS_4arch4Sm80ELb0ELb1ELb1ELb1ELb1ELb0ELb1ELb0ELi2ELi4ELi2ELi2ELb0EEENS1_21CollectiveEpilogueBwdISB_SC_SE_Li256ELb1ELb1ELi4EEENS1_19SingleTileSchedulerILb1ELb0ELb0ELi80EEEEEEEEEvNT_6ParamsE,"aw",@nobits
	.sectionflags	@""
	.align	16


//--------------------- .nv.shared._ZN7cutlass13device_kernelIN5flash19enable_sm80_to_sm89INS1_16FlashAttnBwdSm80INS1_25CollectiveMainloopBwdSm80ILi2ELi1EN4cute5tupleIJNS5_1CILi64EEENS7_ILi80EEENS7_ILi192EEEEEENS_10bfloat16_tEfNS_4arch4Sm80ELb0ELb1ELb1ELb1ELb0ELb0ELb1ELb0ELi2ELi4ELi2ELi2ELb0EEENS1_24CollectiveEpilogueBwdGQAISB_fSE_Li256ELb1ELb0EEENS1_19SingleTileSchedulerILb1ELb0ELb0ELi80EEEEEEEEEvNT_6ParamsE --------------------------
	.section	.nv.shared._ZN7cutlass13device_kernelIN5flash19enable_sm80_to_sm89INS1_16FlashAttnBwdSm80INS1_25CollectiveMainloopBwdSm80ILi2ELi1EN4cute5tupleIJNS5_1CILi64EEENS7_ILi80EEENS7_ILi192EEEEEENS_10bfloat16_tEfNS_4arch4Sm80ELb0ELb1ELb1ELb1ELb0ELb0ELb1ELb0ELi2ELi4ELi2ELi2ELb0EEENS1_24CollectiveEpilogueBwdGQAISB_fSE_Li256ELb1ELb0EEENS1_19SingleTileSchedulerILb1ELb0ELb0ELi80EEEEEEEEEvNT_6ParamsE,"aw",@nobits
	.sectionflags	@""
	.align	16


//--------------------- .nv.shared._ZN7cutlass13device_kernelIN5flash19enable_sm80_to_sm89INS1_16FlashAttnBwdSm80INS1_25CollectiveMainloopBwdSm80ILi2ELi1EN4cute5tupleIJNS5_1CILi64EEENS7_ILi80EEENS7_ILi192EEEEEENS_10bfloat16_tEfNS_4arch4Sm80ELb0ELb1ELb1ELb1ELb1ELb0ELb1ELb0ELi2ELi4ELi2ELi2ELb0EEENS1_24CollectiveEpilogueBwdGQAISB_fSE_Li256ELb1ELb1EEENS1_19SingleTileSchedulerILb1ELb0ELb0ELi80EEEEEEEEEvNT_6ParamsE --------------------------
	.section	.nv.shared._ZN7cutlass13device_kernelIN5flash19enable_sm80_to_sm89INS1_16FlashAttnBwdSm80INS1_25CollectiveMainloopBwdSm80ILi2ELi1EN4cute5tupleIJNS5_1CILi64EEENS7_ILi80EEENS7_ILi192EEEEEENS_10bfloat16_tEfNS_4arch4Sm80ELb0ELb1ELb1ELb1ELb1ELb0ELb1ELb0ELi2ELi4ELi2ELi2ELb0EEENS1_24CollectiveEpilogueBwdGQAISB_fSE_Li256ELb1ELb1EEENS1_19SingleTileSchedulerILb1ELb0ELb0ELi80EEEEEEEEEvNT_6ParamsE,"aw",@nobits
	.sectionflags	@""
	.align	16


//--------------------- .nv.shared._ZN7cutlass13device_kernelIN5flash19enable_sm80_to_sm89INS1_16FlashAttnBwdSm80INS1_25CollectiveMainloopBwdSm80ILi2ELi1EN4cute5tupleIJNS5_1CILi64EEENS7_ILi80EEENS7_ILi192EEEEEENS_10bfloat16_tEfNS_4arch4Sm80ELb1ELb0ELb1ELb0ELb0ELb0ELb1ELb0ELi2ELi4ELi2ELi2ELb0EEENS1_21CollectiveEpilogueBwdISB_SC_SE_Li256ELb0ELb1ELi4EEENS1_25SingleTileBwdLPTSchedulerILb0ELi80ELb0EEEEEEEEEvNT_6ParamsE --------------------------
	.section	.nv.shared._ZN7cutlass13device_kernelIN5flash19enable_sm80_to_sm89INS1_16FlashAttnBwdSm80INS1_25CollectiveMainloopBwdSm80ILi2ELi1EN4cute5tupleIJNS5_1CILi64EEENS7_ILi80EEENS7_ILi192EEEEEENS_10bfloat16_tEfNS_4arch4Sm80ELb1ELb0ELb1ELb0ELb0ELb0ELb1ELb0ELi2ELi4ELi2ELi2ELb0EEENS1_21CollectiveEpilogueBwdISB_SC_SE_Li256ELb0ELb1ELi4EEENS1_25SingleTileBwdLPTSchedulerILb0ELi80ELb0EEEEEEEEEvNT_6ParamsE,"aw",@nobits
	.sectionflags	@""
	.align	16


//--------------------- .nv.shared._ZN7cutlass13device_kernelIN5flash19enable_sm80_to_sm89INS1_16FlashAttnBwdSm80INS1_25CollectiveMainloopBwdSm80ILi2ELi1EN4cute5tupleIJNS5_1CILi64EEENS7_ILi80EEENS7_ILi192EEEEEENS_10bfloat16_tEfNS_4arch4Sm80ELb1ELb0ELb1ELb0ELb1ELb0ELb1ELb0ELi2ELi4ELi2ELi2ELb0EEENS1_21CollectiveEpilogueBwdISB_SC_SE_Li256ELb0ELb1ELi4EEENS1_25SingleTileBwdLPTSchedulerILb0ELi80ELb1EEEEEEEEEvNT_6ParamsE --------------------------
	.section	.nv.shared._ZN7cutlass13device_kernelIN5flash19enable_sm80_to_sm89INS1_16FlashAttnBwdSm80INS1_25CollectiveMainloopBwdSm80ILi2ELi1EN4cute5tupleIJNS5_1CILi64EEENS7_ILi80EEENS7_ILi192EEEEEENS_10bfloat16_tEfNS_4arch4Sm80ELb1ELb0ELb1ELb0ELb1ELb0ELb1ELb0ELi2ELi4ELi2ELi2ELb0EEENS1_21CollectiveEpilogueBwdISB_SC_SE_Li256ELb0ELb1ELi4EEENS1_25SingleTileBwdLPTSchedulerILb0ELi80ELb1EEEEEEEEEvNT_6ParamsE,"aw",@nobits
	.sectionflags	@""
	.align	16


//--------------------- .nv.shared._ZN7cutlass13device_kernelIN5flash19enable_sm80_to_sm89INS1_16FlashAttnBwdSm80INS1_25CollectiveMainloopBwdSm80ILi2ELi1EN4cute5tupleIJNS5_1CILi64EEENS7_ILi80EEENS7_ILi192EEEEEENS_10bfloat16_tEfNS_4arch4Sm80ELb1ELb0ELb1ELb0ELb0ELb0ELb1ELb0ELi2ELi4ELi2ELi2ELb0EEENS1_24CollectiveEpilogueBwdGQAISB_fSE_Li256ELb0ELb0EEENS1_25SingleTileBwdLPTSchedulerILb0ELi80ELb0EEEEEEEEEvNT_6ParamsE --------------------------
	.section	.nv.shared._ZN7cutlass13device_kernelIN5flash19enable_sm80_to_sm89INS1_16FlashAttnBwdSm80INS1_25CollectiveMainloopBwdSm80ILi2ELi1EN4cute5tupleIJNS5_1CILi64EEENS7_ILi80EEENS7_ILi192EEEEEENS_10bfloat16_tEfNS_4arch4Sm80ELb1ELb0ELb1ELb0ELb0ELb0ELb1ELb0ELi2ELi4ELi2ELi2ELb0EEENS1_24CollectiveEpilogueBwdGQAISB_fSE_Li256ELb0ELb0EEENS1_25SingleTileBwdLPTSchedulerILb0ELi80ELb0EEEEEEEEEvNT_6ParamsE,"aw",@nobits
	.sectionflags	@""
	.align	16


//--------------------- .nv.shared._ZN7cutlass13device_kernelIN5flash19enable_sm80_to_sm89INS1_16FlashAttnBwdSm80INS1_25CollectiveMainloopBwdSm80ILi2ELi1EN4cute5tupleIJNS5_1CILi64EEENS7_ILi80EEENS7_ILi192EEEEEENS_10bfloat16_tEfNS_4arch4Sm80ELb1ELb0ELb1ELb0ELb1ELb0ELb1ELb0ELi2ELi4ELi2ELi2ELb0EEENS1_24CollectiveEpilogueBwdGQAISB_fSE_Li256ELb0ELb1EEENS1_25SingleTileBwdLPTSchedulerILb0ELi80ELb1EEEEEEEEEvNT_6ParamsE --------------------------
	.section	.nv.shared._ZN7cutlass13device_kernelIN5flash19enable_sm80_to_sm89INS1_16FlashAttnBwdSm80INS1_25CollectiveMainloopBwdSm80ILi2ELi1EN4cute5tupleIJNS5_1CILi64EEENS7_ILi80EEENS7_ILi192EEEEEENS_10bfloat16_tEfNS_4arch4Sm80ELb1ELb0ELb1ELb0ELb1ELb0ELb1ELb0ELi2ELi4ELi2ELi2ELb0EEENS1_24CollectiveEpilogueBwdGQAISB_fSE_Li256ELb0ELb1EEENS1_25SingleTileBwdLPTSchedulerILb0ELi80ELb1EEEEEEEEEvNT_6ParamsE,"aw",@nobits
	.sectionflags	@""
	.align	16


//--------------------- .nv.shared._ZN7cutlass13device_kernelIN5flash22FlashAttnBwdPreprocessIN4cute5tupleIJNS3_1CILi64EEENS5_ILi192EEEEEENS_10bfloat16_tEfNS_4arch4Sm80ELb1ELb0EEEEEvNT_6ParamsE --------------------------
	.section	.nv.shared._ZN7cutlass13device_kernelIN5flash22FlashAttnBwdPreprocessIN4cute5tupleIJNS3_1CILi64EEENS5_ILi192EEEEEENS_10bfloat16_tEfNS_4arch4Sm80ELb1ELb0EEEEEvNT_6ParamsE,"aw",@nobits
	.sectionflags	@""
	.align	16


//--------------------- .nv.shared._ZN7cutlass13device_kernelIN5flash19enable_sm80_to_sm89INS1_16FlashAttnBwdSm80INS1_25CollectiveMainloopBwdSm80ILi2ELi1EN4cute5tupleIJNS5_1CILi64EEENS7_ILi80EEENS7_ILi192EEEEEENS_10bfloat16_tEfNS_4arch4Sm80ELb1ELb0ELb1ELb1ELb0ELb0ELb1ELb0ELi2ELi4ELi2ELi2ELb0EEENS1_21CollectiveEpilogueBwdISB_SC_SE_Li256ELb1ELb1ELi4EEENS1_25SingleTileBwdLPTSchedulerILb1ELi80ELb0EEEEEEEEEvNT_6ParamsE --------------------------
	.section	.nv.shared._ZN7cutlass13device_kernelIN5flash19enable_sm80_to_sm89INS1_16FlashAttnBwdSm80INS1_25CollectiveMainloopBwdSm80ILi2ELi1EN4cute5tupleIJNS5_1CILi64EEENS7_ILi80EEENS7_ILi192EEEEEENS_10bfloat16_tEfNS_4arch4Sm80ELb1ELb0ELb1ELb1ELb0ELb0ELb1ELb0ELi2ELi4ELi2ELi2ELb0EEENS1_21CollectiveEpilogueBwdISB_SC_SE_Li256ELb1ELb1ELi4EEENS1_25SingleTileBwdLPTSchedulerILb1ELi80ELb0EEEEEEEEEvNT_6ParamsE,"aw",@nobits
	.sectionflags	@""
	.align	16


//--------------------- .nv.shared._ZN7cutlass13device_kernelIN5flash19enable_sm80_to_sm89INS1_16FlashAttnBwdSm80INS1_25CollectiveMainloopBwdSm80ILi2ELi1EN4cute5tupleIJNS5_1CILi64EEENS7_ILi80EEENS7_ILi192EEEEEENS_10bfloat16_tEfNS_4arch4Sm80ELb1ELb0ELb1ELb1ELb1ELb0ELb1ELb0ELi2ELi4ELi2ELi2ELb0EEENS1_21CollectiveEpilogueBwdISB_SC_SE_Li256ELb1ELb1ELi4EEENS1_25SingleTileBwdLPTSchedulerILb1ELi80ELb1EEEEEEEEEvNT_6ParamsE --------------------------
	.section	.nv.shared._ZN7cutlass13device_kernelIN5flash19enable_sm80_to_sm89INS1_16FlashAttnBwdSm80INS1_25CollectiveMainloopBwdSm80ILi2ELi1EN4cute5tupleIJNS5_1CILi64EEENS7_ILi80EEENS7_ILi192EEEEEENS_10bfloat16_tEfNS_4arch4Sm80ELb1ELb0ELb1ELb1ELb1ELb0ELb1ELb0ELi2ELi4ELi2ELi2ELb0EEENS1_21CollectiveEpilogueBwdISB_SC_SE_Li256ELb1ELb1ELi4EEENS1_25SingleTileBwdLPTSchedulerILb1ELi80ELb1EEEEEEEEEvNT_6ParamsE,"aw",@nobits
	.sectionflags	@""
	.align	16


//--------------------- .nv.shared._ZN7cutlass13device_kernelIN5flash19enable_sm80_to_sm89INS1_16FlashAttnBwdSm80INS1_25CollectiveMainloopBwdSm80ILi2ELi1EN4cute5tupleIJNS5_1CILi64EEENS7_ILi80EEENS7_ILi192EEEEEENS_10bfloat16_tEfNS_4arch4Sm80ELb1ELb0ELb1ELb1ELb0ELb0ELb1ELb0ELi2ELi4ELi2ELi2ELb0EEENS1_24CollectiveEpilogueBwdGQAISB_fSE_Li256ELb1ELb0EEENS1_25SingleTileBwdLPTSchedulerILb1ELi80ELb0EEEEEEEEEvNT_6ParamsE --------------------------
	.section	.nv.shared._ZN7cutlass13device_kernelIN5flash19enable_sm80_to_sm89INS1_16FlashAttnBwdSm80INS1_25CollectiveMainloopBwdSm80ILi2ELi1EN4cute5tupleIJNS5_1CILi64EEENS7_ILi80EEENS7_ILi192EEEEEENS_10bfloat16_tEfNS_4arch4Sm80ELb1ELb0ELb1ELb1ELb0ELb0ELb1ELb0ELi2ELi4ELi2ELi2ELb0EEENS1_24CollectiveEpilogueBwdGQAISB_fSE_Li256ELb1ELb0EEENS1_25SingleTileBwdLPTSchedulerILb1ELi80ELb0EEEEEEEEEvNT_6ParamsE,"aw",@nobits
	.sectionflags	@""
	.align	16


//--------------------- .nv.shared._ZN7cutlass13device_kernelIN5flash32FlashAttnBwdPostprocessConvertdQIN4cute5tupleIJNS3_1CILi80EEENS5_ILi192EEEEEENS_10bfloat16_tEfNS_4arch4Sm80ELi256ENS3_8TiledMMAINS3_8MMA_AtomIJNS3_30SM80_16x8x16_F32BF16BF16F32_TNEEEENS3_6LayoutINS4_IJNS5_ILi4EEENS5_ILi2EEENS5_ILi1EEEEEENS4_IJSJ_SH_NS5_ILi0EEEEEEEENS4_IJNS5_ILi64EEENS5_ILi16EEESP_EEEEELb1EEEEEvNT_6ParamsE --------------------------
	.section	.nv.shared._ZN7cutlass13device_kernelIN5flash32FlashAttnBwdPostprocessConvertdQIN4cute5tupleIJNS3_1CILi80EEENS5_ILi192EEEEEENS_10bfloat16_tEfNS_4arch4Sm80ELi256ENS3_8TiledMMAINS3_8MMA_AtomIJNS3_30SM80_16x8x16_F32BF16BF16F32_TNEEEENS3_6LayoutINS4_IJNS5_ILi4EEENS5_ILi2EEENS5_ILi1EEEEEENS4_IJSJ_SH_NS5_ILi0EEEEEEEENS4_IJNS5_ILi64EEENS5_ILi16EEESP_EEEEELb1EEEEEvNT_6ParamsE,"aw",@nobits
	.sectionflags	@""
	.align	16


//--------------------- .nv.shared._ZN7cutlass13device_kernelIN5flash32FlashAttnBwdPostprocessConvertdQIN4cute5tupleIJNS3_1CILi64EEENS5_ILi192EEEEEENS_10bfloat16_tEfNS_4arch4Sm80ELi256ENS3_8TiledMMAINS3_8MMA_AtomIJNS3_30SM80_16x8x16_F32BF16BF16F32_TNEEEENS3_6LayoutINS4_IJNS5_ILi2EEENS5_ILi4EEENS5_ILi1EEEEEENS4_IJSJ_SH_NS5_ILi0EEEEEEEENS4_IJNS5_ILi32EEES6_NS5_ILi16EEEEEEEELb0EEEEEvNT_6ParamsE --------------------------
	.section	.nv.shared._ZN7cutlass13device_kernelIN5flash32FlashAttnBwdPostprocessConvertdQIN4cute5tupleIJNS3_1CILi64EEENS5_ILi192EEEEEENS_10bfloat16_tEfNS_4arch4Sm80ELi256ENS3_8TiledMMAINS3_8MMA_AtomIJNS3_30SM80_16x8x16_F32BF16BF16F32_TNEEEENS3_6LayoutINS4_IJNS5_ILi2EEENS5_ILi4EEENS5_ILi1EEEEEENS4_IJSJ_SH_NS5_ILi0EEEEEEEENS4_IJNS5_ILi32EEES6_NS5_ILi16EEEEEEEELb0EEEEEvNT_6ParamsE,"aw",@nobits
	.sectionflags	@""
	.align	16


//--------------------- .nv.shared._ZN7cutlass13device_kernelIN5flash19enable_sm80_to_sm89INS1_16FlashAttnBwdSm80INS1_25CollectiveMainloopBwdSm80ILi2ELi1EN4cute5tupleIJNS5_1CILi64EEENS7_ILi80EEENS7_ILi192EEEEEENS_10bfloat16_tEfNS_4arch4Sm80ELb1ELb0ELb1ELb1ELb1ELb0ELb1ELb0ELi2ELi4ELi2ELi2ELb0EEENS1_24CollectiveEpilogueBwdGQAISB_fSE_Li256ELb1ELb1EEENS1_25SingleTileBwdLPTSchedulerILb1ELi80ELb1EEEEEEEEEvNT_6ParamsE --------------------------
	.section	.nv.shared._ZN7cutlass13device_kernelIN5flash19enable_sm80_to_sm89INS1_16FlashAttnBwdSm80INS1_25CollectiveMainloopBwdSm80ILi2ELi1EN4cute5tupleIJNS5_1CILi64EEENS7_ILi80EEENS7_ILi192EEEEEENS_10bfloat16_tEfNS_4arch4Sm80ELb1ELb0ELb1ELb1ELb1ELb0ELb1ELb0ELi2ELi4ELi2ELi2ELb0EEENS1_24CollectiveEpilogueBwdGQAISB_fSE_Li256ELb1ELb1EEENS1_25SingleTileBwdLPTSchedulerILb1ELi80ELb1EEEEEEEEEvNT_6ParamsE,"aw",@nobits
	.sectionflags	@""
	.align	16


//--------------------- .nv.shared._ZN7cutlass13device_kernelIN5flash22FlashAttnBwdPreprocessIN4cute5tupleIJNS3_1CILi64EEENS5_ILi192EEEEEENS_10bfloat16_tEfNS_4arch4Sm80ELb1ELb1EEEEEvNT_6ParamsE --------------------------
	.section	.nv.shared._ZN7cutlass13device_kernelIN5flash22FlashAttnBwdPreprocessIN4cute5tupleIJNS3_1CILi64EEENS5_ILi192EEEEEENS_10bfloat16_tEfNS_4arch4Sm80ELb1ELb1EEEEEvNT_6ParamsE,"aw",@nobits
	.sectionflags	@""
	.align	16
